	.target	sm_90a

	.elftype	@"ET_EXEC"


//--------------------- .note.nv.tkinfo           --------------------------
	.section	.note.nv.tkinfo,"",@"SHT_NOTE"
	.sectionflags	@"SHF_NOTE_NV_TKINFO"
	.tkinfo
        /*0018*/ 	.word	0x00000002
        /*0030*/ 	.string	""
        /*0030*/ 	.string	"ptxas"
        /*0030*/ 	.string	"Cuda compilation tools, release 13.0, V13.0.88"
        /*0030*/ 	.string	"Build cuda_13.0.r13.0/compiler.36424714_0"
        /*0030*/ 	.string	"-arch sm_90a -m 64 "



//--------------------- .note.nv.cuinfo           --------------------------
	.section	.note.nv.cuinfo,"",@"SHT_NOTE"
	.sectionflags	@"SHF_NOTE_NV_CUINFO"
        /*0018*/ 	.short	0x0002
        /*001a*/ 	.short	0x005a
        /*001c*/ 	.short	0x0082
	.zero		2


//--------------------- .nv.info                  --------------------------
	.section	.nv.info,"",@"SHT_CUDA_INFO"
	.align	4


	//----- nvinfo : EIATTR_REGCOUNT
	.align		4
        /*0000*/ 	.byte	0x04, 0x2f
        /*0002*/ 	.short	(.L_21 - .L_20)
	.align		4
.L_20:
        /*0004*/ 	.word	index@(_ZN7cutlass13device_kernelIN5flash11enable_sm90INS1_16FlashAttnFwdSm90INS1_25CollectiveMainloopFwdSm90ILi2EN4cute5tupleIJNS5_1CILi1EEES8_S8_EEENS6_IJNS7_ILi128EEENS7_ILi224EEESA_EEELi128ENS_12float_e4m3_tEfNS_4arch4Sm90ELb1ELb0ELb0ELb1ELb0ELb1ELb0ELb1ELb1ELb1ELb1ELb0EEENS1_21CollectiveEpilogueFwdINS6_IJSA_SA_SB_EEES9_NS_10bfloat16_tESF_Li256ELb1ELb1ELb1ELb1EEENS1_36VarlenDynamicPersistentTileSchedulerILi128ELi224ELi256ELi128ELb1ELb1ELb1ELb1ELb1ELb1EEEEEEEEEvNT_6ParamsE)
        /*0008*/ 	.word	0x000000a8


	//----- nvinfo : EIATTR_FRAME_SIZE
	.align		4
.L_21:
        /*000c*/ 	.byte	0x04, 0x11
        /*000e*/ 	.short	(.L_23 - .L_22)
	.align		4
.L_22:
        /*0010*/ 	.word	index@(_ZN7cutlass13device_kernelIN5flash11enable_sm90INS1_16FlashAttnFwdSm90INS1_25CollectiveMainloopFwdSm90ILi2EN4cute5tupleIJNS5_1CILi1EEES8_S8_EEENS6_IJNS7_ILi128EEENS7_ILi224EEESA_EEELi128ENS_12float_e4m3_tEfNS_4arch4Sm90ELb1ELb0ELb0ELb1ELb0ELb1ELb0ELb1ELb1ELb1ELb1ELb0EEENS1_21CollectiveEpilogueFwdINS6_IJSA_SA_SB_EEES9_NS_10bfloat16_tESF_Li256ELb1ELb1ELb1ELb1EEENS1_36VarlenDynamicPersistentTileSchedulerILi128ELi224ELi256ELi128ELb1ELb1ELb1ELb1ELb1ELb1EEEEEEEEEvNT_6ParamsE)
        /*0014*/ 	.word	0x000000e0


	//----- nvinfo : EIATTR_REGCOUNT
	.align		4
.L_23:
        /*0018*/ 	.byte	0x04, 0x2f
        /*001a*/ 	.short	(.L_25 - .L_24)
	.align		4
.L_24:
        /*001c*/ 	.word	index@(_ZN7cutlass13device_kernelIN5flash11enable_sm90INS1_16FlashAttnFwdSm90INS1_25CollectiveMainloopFwdSm90ILi2EN4cute5tupleIJNS5_1CILi1EEES8_S8_EEENS6_IJNS7_ILi128EEENS7_ILi224EEESA_EEELi128ENS_12float_e4m3_tEfNS_4arch4Sm90ELb1ELb0ELb0ELb1ELb0ELb0ELb0ELb1ELb1ELb1ELb1ELb0EEENS1_21CollectiveEpilogueFwdINS6_IJSA_SA_SB_EEES9_NS_10bfloat16_tESF_Li256ELb1ELb1ELb1ELb1EEENS1_36VarlenDynamicPersistentTileSchedulerILi128ELi224ELi256ELi128ELb1ELb1ELb1ELb1ELb1ELb1EEEEEEEEEvNT_6ParamsE)
        /*0020*/ 	.word	0x000000a8


	//----- nvinfo : EIATTR_FRAME_SIZE
	.align		4
.L_25:
        /*0024*/ 	.byte	0x04, 0x11
        /*0026*/ 	.short	(.L_27 - .L_26)
	.align		4
.L_26:
        /*0028*/ 	.word	index@(_ZN7cutlass13device_kernelIN5flash11enable_sm90INS1_16FlashAttnFwdSm90INS1_25CollectiveMainloopFwdSm90ILi2EN4cute5tupleIJNS5_1CILi1EEES8_S8_EEENS6_IJNS7_ILi128EEENS7_ILi224EEESA_EEELi128ENS_12float_e4m3_tEfNS_4arch4Sm90ELb1ELb0ELb0ELb1ELb0ELb0ELb0ELb1ELb1ELb1ELb1ELb0EEENS1_21CollectiveEpilogueFwdINS6_IJSA_SA_SB_EEES9_NS_10bfloat16_tESF_Li256ELb1ELb1ELb1ELb1EEENS1_36VarlenDynamicPersistentTileSchedulerILi128ELi224ELi256ELi128ELb1ELb1ELb1ELb1ELb1ELb1EEEEEEEEEvNT_6ParamsE)
        /*002c*/ 	.word	0x00000040


	//----- nvinfo : EIATTR_REGCOUNT
	.align		4
.L_27:
        /*0030*/ 	.byte	0x04, 0x2f
        /*0032*/ 	.short	(.L_29 - .L_28)
	.align		4
.L_28:
        /*0034*/ 	.word	index@(_ZN7cutlass13device_kernelIN5flash11enable_sm90INS1_16FlashAttnFwdSm90INS1_25CollectiveMainloopFwdSm90ILi2EN4cute5tupleIJNS5_1CILi1EEES8_S8_EEENS6_IJNS7_ILi128EEENS7_ILi224EEESA_EEELi128ENS_12float_e4m3_tEfNS_4arch4Sm90ELb1ELb0ELb0ELb0ELb0ELb0ELb0ELb1ELb1ELb1ELb1ELb0EEENS1_21CollectiveEpilogueFwdINS6_IJSA_SA_SB_EEES9_NS_10bfloat16_tESF_Li256ELb0ELb1ELb1ELb1EEENS1_19SingleTileSchedulerILb0ELb1ELb1ELi128EEEEEEEEEvNT_6ParamsE)
        /*0038*/ 	.word	0x000000a8


	//----- nvinfo : EIATTR_FRAME_SIZE
	.align		4
.L_29:
        /*003c*/ 	.byte	0x04, 0x11
        /*003e*/ 	.short	(.L_31 - .L_30)
	.align		4
.L_30:
        /*0040*/ 	.word	index@(_ZN7cutlass13device_kernelIN5flash11enable_sm90INS1_16FlashAttnFwdSm90INS1_25CollectiveMainloopFwdSm90ILi2EN4cute5tupleIJNS5_1CILi1EEES8_S8_EEENS6_IJNS7_ILi128EEENS7_ILi224EEESA_EEELi128ENS_12float_e4m3_tEfNS_4arch4Sm90ELb1ELb0ELb0ELb0ELb0ELb0ELb0ELb1ELb1ELb1ELb1ELb0EEENS1_21CollectiveEpilogueFwdINS6_IJSA_SA_SB_EEES9_NS_10bfloat16_tESF_Li256ELb0ELb1ELb1ELb1EEENS1_19SingleTileSchedulerILb0ELb1ELb1ELi128EEEEEEEEEvNT_6ParamsE)
        /*0044*/ 	.word	0x00000028


	//----- nvinfo : EIATTR_REGCOUNT
	.align		4
.L_31:
        /*0048*/ 	.byte	0x04, 0x2f
        /*004a*/ 	.short	(.L_33 - .L_32)
	.align		4
.L_32:
        /*004c*/ 	.word	index@(_ZN7cutlass13device_kernelIN5flash11enable_sm90INS1_16FlashAttnFwdSm90INS1_25CollectiveMainloopFwdSm90ILi2EN4cute5tupleIJNS5_1CILi1EEES8_S8_EEENS6_IJNS7_ILi128EEENS7_ILi224EEESA_EEELi128ENS_12float_e4m3_tEfNS_4arch4Sm90ELb0ELb1ELb0ELb1ELb0ELb1ELb0ELb1ELb1ELb1ELb1ELb0EEENS1_21CollectiveEpilogueFwdINS6_IJSA_SA_SB_EEES9_NS_10bfloat16_tESF_Li256ELb1ELb1ELb1ELb1EEENS1_36VarlenDynamicPersistentTileSchedulerILi128ELi224ELi256ELi128ELb1ELb1ELb1ELb1ELb0ELb1EEEEEEEEEvNT_6ParamsE)
        /*0050*/ 	.word	0x000000a8


	//----- nvinfo : EIATTR_FRAME_SIZE
	.align		4
.L_33:
        /*0054*/ 	.byte	0x04, 0x11
        /*0056*/ 	.short	(.L_35 - .L_34)
	.align		4
.L_34:
        /*0058*/ 	.word	index@(_ZN7cutlass13device_kernelIN5flash11enable_sm90INS1_16FlashAttnFwdSm90INS1_25CollectiveMainloopFwdSm90ILi2EN4cute5tupleIJNS5_1CILi1EEES8_S8_EEENS6_IJNS7_ILi128EEENS7_ILi224EEESA_EEELi128ENS_12float_e4m3_tEfNS_4arch4Sm90ELb0ELb1ELb0ELb1ELb0ELb1ELb0ELb1ELb1ELb1ELb1ELb0EEENS1_21CollectiveEpilogueFwdINS6_IJSA_SA_SB_EEES9_NS_10bfloat16_tESF_Li256ELb1ELb1ELb1ELb1EEENS1_36VarlenDynamicPersistentTileSchedulerILi128ELi224ELi256ELi128ELb1ELb1ELb1ELb1ELb0ELb1EEEEEEEEEvNT_6ParamsE)
        /*005c*/ 	.word	0x000000e0


	//----- nvinfo : EIATTR_REGCOUNT
	.align		4
.L_35:
        /*0060*/ 	.byte	0x04, 0x2f
        /*0062*/ 	.short	(.L_37 - .L_36)
	.align		4
.L_36:
        /*0064*/ 	.word	index@(_ZN7cutlass13device_kernelIN5flash11enable_sm90INS1_16FlashAttnFwdSm90INS1_25CollectiveMainloopFwdSm90ILi2EN4cute5tupleIJNS5_1CILi1EEES8_S8_EEENS6_IJNS7_ILi128EEENS7_ILi224EEESA_EEELi128ENS_12float_e4m3_tEfNS_4arch4Sm90ELb0ELb1ELb0ELb1ELb0ELb0ELb0ELb1ELb1ELb1ELb1ELb0EEENS1_21CollectiveEpilogueFwdINS6_IJSA_SA_SB_EEES9_NS_10bfloat16_tESF_Li256ELb1ELb1ELb1ELb1EEENS1_36VarlenDynamicPersistentTileSchedulerILi128ELi224ELi256ELi128ELb1ELb1ELb1ELb1ELb0ELb1EEEEEEEEEvNT_6ParamsE)
        /*0068*/ 	.word	0x000000a8


	//----- nvinfo : EIATTR_FRAME_SIZE
	.align		4
.L_37:
        /*006c*/ 	.byte	0x04, 0x11
        /*006e*/ 	.short	(.L_39 - .L_38)
	.align		4
.L_38:
        /*0070*/ 	.word	index@(_ZN7cutlass13device_kernelIN5flash11enable_sm90INS1_16FlashAttnFwdSm90INS1_25CollectiveMainloopFwdSm90ILi2EN4cute5tupleIJNS5_1CILi1EEES8_S8_EEENS6_IJNS7_ILi128EEENS7_ILi224EEESA_EEELi128ENS_12float_e4m3_tEfNS_4arch4Sm90ELb0ELb1ELb0ELb1ELb0ELb0ELb0ELb1ELb1ELb1ELb1ELb0EEENS1_21CollectiveEpilogueFwdINS6_IJSA_SA_SB_EEES9_NS_10bfloat16_tESF_Li256ELb1ELb1ELb1ELb1EEENS1_36VarlenDynamicPersistentTileSchedulerILi128ELi224ELi256ELi128ELb1ELb1ELb1ELb1ELb0ELb1EEEEEEEEEvNT_6ParamsE)
        /*0074*/ 	.word	0x00000038


	//----- nvinfo : EIATTR_REGCOUNT
	.align		4
.L_39:
        /*0078*/ 	.byte	0x04, 0x2f
        /*007a*/ 	.short	(.L_41 - .L_40)
	.align		4
.L_40:
        /*007c*/ 	.word	index@(_ZN7cutlass13device_kernelIN5flash11enable_sm90INS1_16FlashAttnFwdSm90INS1_25CollectiveMainloopFwdSm90ILi2EN4cute5tupleIJNS5_1CILi1EEES8_S8_EEENS6_IJNS7_ILi128EEENS7_ILi224EEESA_EEELi128ENS_12float_e4m3_tEfNS_4arch4Sm90ELb0ELb1ELb0ELb0ELb0ELb0ELb0ELb1ELb1ELb1ELb1ELb0EEENS1_21CollectiveEpilogueFwdINS6_IJSA_SA_SB_EEES9_NS_10bfloat16_tESF_Li256ELb0ELb1ELb1ELb1EEENS1_19SingleTileSchedulerILb0ELb1ELb1ELi128EEEEEEEEEvNT_6ParamsE)
        /*0080*/ 	.word	0x000000a8


	//----- nvinfo : EIATTR_FRAME_SIZE
	.align		4
.L_41:
        /*0084*/ 	.byte	0x04, 0x11
        /*0086*/ 	.short	(.L_43 - .L_42)
	.align		4
.L_42:
        /*0088*/ 	.word	index@(_ZN7cutlass13device_kernelIN5flash11enable_sm90INS1_16FlashAttnFwdSm90INS1_25CollectiveMainloopFwdSm90ILi2EN4cute5tupleIJNS5_1CILi1EEES8_S8_EEENS6_IJNS7_ILi128EEENS7_ILi224EEESA_EEELi128ENS_12float_e4m3_tEfNS_4arch4Sm90ELb0ELb1ELb0ELb0ELb0ELb0ELb0ELb1ELb1ELb1ELb1ELb0EEENS1_21CollectiveEpilogueFwdINS6_IJSA_SA_SB_EEES9_NS_10bfloat16_tESF_Li256ELb0ELb1ELb1ELb1EEENS1_19SingleTileSchedulerILb0ELb1ELb1ELi128EEEEEEEEEvNT_6ParamsE)
        /*008c*/ 	.word	0x00000010


	//----- nvinfo : EIATTR_REGCOUNT
	.align		4
.L_43:
        /*0090*/ 	.byte	0x04, 0x2f
        /*0092*/ 	.short	(.L_45 - .L_44)
	.align		4
.L_44:
        /*0094*/ 	.word	index@(_ZN7cutlass13device_kernelIN5flash11enable_sm90INS1_16FlashAttnFwdSm90INS1_25CollectiveMainloopFwdSm90ILi2EN4cute5tupleIJNS5_1CILi1EEES8_S8_EEENS6_IJNS7_ILi128EEENS7_ILi224EEESA_EEELi128ENS_12float_e4m3_tEfNS_4arch4Sm90ELb0ELb0ELb0ELb1ELb0ELb1ELb0ELb1ELb1ELb1ELb1ELb0EEENS1_21CollectiveEpilogueFwdINS6_IJSA_SA_SB_EEES9_NS_10bfloat16_tESF_Li256ELb1ELb1ELb1ELb1EEENS1_36VarlenDynamicPersistentTileSchedulerILi128ELi224ELi256ELi128ELb1ELb1ELb1ELb0ELb1ELb1EEEEEEEEEvNT_6ParamsE)
        /*0098*/ 	.word	0x000000a8


	//----- nvinfo : EIATTR_FRAME_SIZE
	.align		4
.L_45:
        /*009c*/ 	.byte	0x04, 0x11
        /*009e*/ 	.short	(.L_47 - .L_46)
	.align		4
.L_46:
        /*00a0*/ 	.word	index@(_ZN7cutlass13device_kernelIN5flash11enable_sm90INS1_16FlashAttnFwdSm90INS1_25CollectiveMainloopFwdSm90ILi2EN4cute5tupleIJNS5_1CILi1EEES8_S8_EEENS6_IJNS7_ILi128EEENS7_ILi224EEESA_EEELi128ENS_12float_e4m3_tEfNS_4arch4Sm90ELb0ELb0ELb0ELb1ELb0ELb1ELb0ELb1ELb1ELb1ELb1ELb0EEENS1_21CollectiveEpilogueFwdINS6_IJSA_SA_SB_EEES9_NS_10bfloat16_tESF_Li256ELb1ELb1ELb1ELb1EEENS1_36VarlenDynamicPersistentTileSchedulerILi128ELi224ELi256ELi128ELb1ELb1ELb1ELb0ELb1ELb1EEEEEEEEEvNT_6ParamsE)
        /*00a4*/ 	.word	0x000000f8


	//----- nvinfo : EIATTR_REGCOUNT
	.align		4
.L_47:
        /*00a8*/ 	.byte	0x04, 0x2f
        /*00aa*/ 	.short	(.L_49 - .L_48)
	.align		4
.L_48:
        /*00ac*/ 	.word	index@(_ZN7cutlass13device_kernelIN5flash11enable_sm90INS1_16FlashAttnFwdSm90INS1_25CollectiveMainloopFwdSm90ILi2EN4cute5tupleIJNS5_1CILi1EEES8_S8_EEENS6_IJNS7_ILi128EEENS7_ILi224EEESA_EEELi128ENS_12float_e4m3_tEfNS_4arch4Sm90ELb0ELb0ELb0ELb1ELb0ELb0ELb0ELb1ELb1ELb1ELb1ELb0EEENS1_21CollectiveEpilogueFwdINS6_IJSA_SA_SB_EEES9_NS_10bfloat16_tESF_Li256ELb1ELb1ELb1ELb1EEENS1_36VarlenDynamicPersistentTileSchedulerILi128ELi224ELi256ELi128ELb1ELb1ELb1ELb0ELb1ELb1EEEEEEEEEvNT_6ParamsE)
        /*00b0*/ 	.word	0x000000a8


	//----- nvinfo : EIATTR_FRAME_SIZE
	.align		4
.L_49:
        /*00b4*/ 	.byte	0x04, 0x11
        /*00b6*/ 	.short	(.L_51 - .L_50)
	.align		4
.L_50:
        /*00b8*/ 	.word	index@(_ZN7cutlass13device_kernelIN5flash11enable_sm90INS1_16FlashAttnFwdSm90INS1_25CollectiveMainloopFwdSm90ILi2EN4cute5tupleIJNS5_1CILi1EEES8_S8_EEENS6_IJNS7_ILi128EEENS7_ILi224EEESA_EEELi128ENS_12float_e4m3_tEfNS_4arch4Sm90ELb0ELb0ELb0ELb1ELb0ELb0ELb0ELb1ELb1ELb1ELb1ELb0EEENS1_21CollectiveEpilogueFwdINS6_IJSA_SA_SB_EEES9_NS_10bfloat16_tESF_Li256ELb1ELb1ELb1ELb1EEENS1_36VarlenDynamicPersistentTileSchedulerILi128ELi224ELi256ELi128ELb1ELb1ELb1ELb0ELb1ELb1EEEEEEEEEvNT_6ParamsE)
        /*00bc*/ 	.word	0x00000048


	//----- nvinfo : EIATTR_REGCOUNT
	.align		4
.L_51:
        /*00c0*/ 	.byte	0x04, 0x2f
        /*00c2*/ 	.short	(.L_53 - .L_52)
	.align		4
.L_52:
        /*00c4*/ 	.word	index@(_ZN7cutlass13device_kernelIN5flash11enable_sm90INS1_16FlashAttnFwdSm90INS1_25CollectiveMainloopFwdSm90ILi2EN4cute5tupleIJNS5_1CILi1EEES8_S8_EEENS6_IJNS7_ILi128EEENS7_ILi224EEESA_EEELi128ENS_12float_e4m3_tEfNS_4arch4Sm90ELb0ELb0ELb0ELb0ELb0ELb0ELb0ELb1ELb1ELb1ELb1ELb0EEENS1_21CollectiveEpilogueFwdINS6_IJSA_SA_SB_EEES9_NS_10bfloat16_tESF_Li256ELb0ELb1ELb1ELb1EEENS1_19SingleTileSchedulerILb0ELb1ELb1ELi128EEEEEEEEEvNT_6ParamsE)
        /*00c8*/ 	.word	0x000000a8


	//----- nvinfo : EIATTR_FRAME_SIZE
	.align		4
.L_53:
        /*00cc*/ 	.byte	0x04, 0x11
        /*00ce*/ 	.short	(.L_55 - .L_54)
	.align		4
.L_54:
        /*00d0*/ 	.word	index@(_ZN7cutlass13device_kernelIN5flash11enable_sm90INS1_16FlashAttnFwdSm90INS1_25CollectiveMainloopFwdSm90ILi2EN4cute5tupleIJNS5_1CILi1EEES8_S8_EEENS6_IJNS7_ILi128EEENS7_ILi224EEESA_EEELi128ENS_12float_e4m3_tEfNS_4arch4Sm90ELb0ELb0ELb0ELb0ELb0ELb0ELb0ELb1ELb1ELb1ELb1ELb0EEENS1_21CollectiveEpilogueFwdINS6_IJSA_SA_SB_EEES9_NS_10bfloat16_tESF_Li256ELb0ELb1ELb1ELb1EEENS1_19SingleTileSchedulerILb0ELb1ELb1ELi128EEEEEEEEEvNT_6ParamsE)
        /*00d4*/ 	.word	0x00000028


	//----- nvinfo : EIATTR_MIN_STACK_SIZE
	.align		4
.L_55:
        /*00d8*/ 	.byte	0x04, 0x12
        /*00da*/ 	.short	(.L_57 - .L_56)
	.align		4
.L_56:
        /*00dc*/ 	.word	index@(_ZN7cutlass13device_kernelIN5flash11enable_sm90INS1_16FlashAttnFwdSm90INS1_25CollectiveMainloopFwdSm90ILi2EN4cute5tupleIJNS5_1CILi1EEES8_S8_EEENS6_IJNS7_ILi128EEENS7_ILi224EEESA_EEELi128ENS_12float_e4m3_tEfNS_4arch4Sm90ELb0ELb0ELb0ELb0ELb0ELb0ELb0ELb1ELb1ELb1ELb1ELb0EEENS1_21CollectiveEpilogueFwdINS6_IJSA_SA_SB_EEES9_NS_10bfloat16_tESF_Li256ELb0ELb1ELb1ELb1EEENS1_19SingleTileSchedulerILb0ELb1ELb1ELi128EEEEEEEEEvNT_6ParamsE)
        /*00e0*/ 	.word	0x00000028


	//----- nvinfo : EIATTR_MIN_STACK_SIZE
	.align		4
.L_57:
        /*00e4*/ 	.byte	0x04, 0x12
        /*00e6*/ 	.short	(.L_59 - .L_58)
	.align		4
.L_58:
        /*00e8*/ 	.word	index@(_ZN7cutlass13device_kernelIN5flash11enable_sm90INS1_16FlashAttnFwdSm90INS1_25CollectiveMainloopFwdSm90ILi2EN4cute5tupleIJNS5_1CILi1EEES8_S8_EEENS6_IJNS7_ILi128EEENS7_ILi224EEESA_EEELi128ENS_12float_e4m3_tEfNS_4arch4Sm90ELb0ELb0ELb0ELb1ELb0ELb0ELb0ELb1ELb1ELb1ELb1ELb0EEENS1_21CollectiveEpilogueFwdINS6_IJSA_SA_SB_EEES9_NS_10bfloat16_tESF_Li256ELb1ELb1ELb1ELb1EEENS1_36VarlenDynamicPersistentTileSchedulerILi128ELi224ELi256ELi128ELb1ELb1ELb1ELb0ELb1ELb1EEEEEEEEEvNT_6ParamsE)
        /*00ec*/ 	.word	0x00000048


	//----- nvinfo : EIATTR_MIN_STACK_SIZE
	.align		4
.L_59:
        /*00f0*/ 	.byte	0x04, 0x12
        /*00f2*/ 	.short	(.L_61 - .L_60)
	.align		4
.L_60:
        /*00f4*/ 	.word	index@(_ZN7cutlass13device_kernelIN5flash11enable_sm90INS1_16FlashAttnFwdSm90INS1_25CollectiveMainloopFwdSm90ILi2EN4cute5tupleIJNS5_1CILi1EEES8_S8_EEENS6_IJNS7_ILi128EEENS7_ILi224EEESA_EEELi128ENS_12float_e4m3_tEfNS_4arch4Sm90ELb0ELb0ELb0ELb1ELb0ELb1ELb0ELb1ELb1ELb1ELb1ELb0EEENS1_21CollectiveEpilogueFwdINS6_IJSA_SA_SB_EEES9_NS_10bfloat16_tESF_Li256ELb1ELb1ELb1ELb1EEENS1_36VarlenDynamicPersistentTileSchedulerILi128ELi224ELi256ELi128ELb1ELb1ELb1ELb0ELb1ELb1EEEEEEEEEvNT_6ParamsE)
        /*00f8*/ 	.word	0x000000f8


	//----- nvinfo : EIATTR_MIN_STACK_SIZE
	.align		4
.L_61:
        /*00fc*/ 	.byte	0x04, 0x12
        /*00fe*/ 	.short	(.L_63 - .L_62)
	.align		4
.L_62:
        /*0100*/ 	.word	index@(_ZN7cutlass13device_kernelIN5flash11enable_sm90INS1_16FlashAttnFwdSm90INS1_25CollectiveMainloopFwdSm90ILi2EN4cute5tupleIJNS5_1CILi1EEES8_S8_EEENS6_IJNS7_ILi128EEENS7_ILi224EEESA_EEELi128ENS_12float_e4m3_tEfNS_4arch4Sm90ELb0ELb1ELb0ELb0ELb0ELb0ELb0ELb1ELb1ELb1ELb1ELb0EEENS1_21CollectiveEpilogueFwdINS6_IJSA_SA_SB_EEES9_NS_10bfloat16_tESF_Li256ELb0ELb1ELb1ELb1EEENS1_19SingleTileSchedulerILb0ELb1ELb1ELi128EEEEEEEEEvNT_6ParamsE)
        /*0104*/ 	.word	0x00000010


	//----- nvinfo : EIATTR_MIN_STACK_SIZE
	.align		4
.L_63:
        /*0108*/ 	.byte	0x04, 0x12
        /*010a*/ 	.short	(.L_65 - .L_64)
	.align		4
.L_64:
        /*010c*/ 	.word	index@(_ZN7cutlass13device_kernelIN5flash11enable_sm90INS1_16FlashAttnFwdSm90INS1_25CollectiveMainloopFwdSm90ILi2EN4cute5tupleIJNS5_1CILi1EEES8_S8_EEENS6_IJNS7_ILi128EEENS7_ILi224EEESA_EEELi128ENS_12float_e4m3_tEfNS_4arch4Sm90ELb0ELb1ELb0ELb1ELb0ELb0ELb0ELb1ELb1ELb1ELb1ELb0EEENS1_21CollectiveEpilogueFwdINS6_IJSA_SA_SB_EEES9_NS_10bfloat16_tESF_Li256ELb1ELb1ELb1ELb1EEENS1_36VarlenDynamicPersistentTileSchedulerILi128ELi224ELi256ELi128ELb1ELb1ELb1ELb1ELb0ELb1EEEEEEEEEvNT_6ParamsE)
        /*0110*/ 	.word	0x00000038


	//----- nvinfo : EIATTR_MIN_STACK_SIZE
	.align		4
.L_65:
        /*0114*/ 	.byte	0x04, 0x12
        /*0116*/ 	.short	(.L_67 - .L_66)
	.align		4
.L_66:
        /*0118*/ 	.word	index@(_ZN7cutlass13device_kernelIN5flash11enable_sm90INS1_16FlashAttnFwdSm90INS1_25CollectiveMainloopFwdSm90ILi2EN4cute5tupleIJNS5_1CILi1EEES8_S8_EEENS6_IJNS7_ILi128EEENS7_ILi224EEESA_EEELi128ENS_12float_e4m3_tEfNS_4arch4Sm90ELb0ELb1ELb0ELb1ELb0ELb1ELb0ELb1ELb1ELb1ELb1ELb0EEENS1_21CollectiveEpilogueFwdINS6_IJSA_SA_SB_EEES9_NS_10bfloat16_tESF_Li256ELb1ELb1ELb1ELb1EEENS1_36VarlenDynamicPersistentTileSchedulerILi128ELi224ELi256ELi128ELb1ELb1ELb1ELb1ELb0ELb1EEEEEEEEEvNT_6ParamsE)
        /*011c*/ 	.word	0x000000e0


	//----- nvinfo : EIATTR_MIN_STACK_SIZE
	.align		4
.L_67:
        /*0120*/ 	.byte	0x04, 0x12
        /*0122*/ 	.short	(.L_69 - .L_68)
	.align		4
.L_68:
        /*0124*/ 	.word	index@(_ZN7cutlass13device_kernelIN5flash11enable_sm90INS1_16FlashAttnFwdSm90INS1_25CollectiveMainloopFwdSm90ILi2EN4cute5tupleIJNS5_1CILi1EEES8_S8_EEENS6_IJNS7_ILi128EEENS7_ILi224EEESA_EEELi128ENS_12float_e4m3_tEfNS_4arch4Sm90ELb1ELb0ELb0ELb0ELb0ELb0ELb0ELb1ELb1ELb1ELb1ELb0EEENS1_21CollectiveEpilogueFwdINS6_IJSA_SA_SB_EEES9_NS_10bfloat16_tESF_Li256ELb0ELb1ELb1ELb1EEENS1_19SingleTileSchedulerILb0ELb1ELb1ELi128EEEEEEEEEvNT_6ParamsE)
        /*0128*/ 	.word	0x00000028


	//----- nvinfo : EIATTR_MIN_STACK_SIZE
	.align		4
.L_69:
        /*012c*/ 	.byte	0x04, 0x12
        /*012e*/ 	.short	(.L_71 - .L_70)
	.align		4
.L_70:
        /*0130*/ 	.word	index@(_ZN7cutlass13device_kernelIN5flash11enable_sm90INS1_16FlashAttnFwdSm90INS1_25CollectiveMainloopFwdSm90ILi2EN4cute5tupleIJNS5_1CILi1EEES8_S8_EEENS6_IJNS7_ILi128EEENS7_ILi224EEESA_EEELi128ENS_12float_e4m3_tEfNS_4arch4Sm90ELb1ELb0ELb0ELb1ELb0ELb0ELb0ELb1ELb1ELb1ELb1ELb0EEENS1_21CollectiveEpilogueFwdINS6_IJSA_SA_SB_EEES9_NS_10bfloat16_tESF_Li256ELb1ELb1ELb1ELb1EEENS1_36VarlenDynamicPersistentTileSchedulerILi128ELi224ELi256ELi128ELb1ELb1ELb1ELb1ELb1ELb1EEEEEEEEEvNT_6ParamsE)
        /*0134*/ 	.word	0x00000040


	//----- nvinfo : EIATTR_MIN_STACK_SIZE
	.align		4
.L_71:
        /*0138*/ 	.byte	0x04, 0x12
        /*013a*/ 	.short	(.L_73 - .L_72)
	.align		4
.L_72:
        /*013c*/ 	.word	index@(_ZN7cutlass13device_kernelIN5flash11enable_sm90INS1_16FlashAttnFwdSm90INS1_25CollectiveMainloopFwdSm90ILi2EN4cute5tupleIJNS5_1CILi1EEES8_S8_EEENS6_IJNS7_ILi128EEENS7_ILi224EEESA_EEELi128ENS_12float_e4m3_tEfNS_4arch4Sm90ELb1ELb0ELb0ELb1ELb0ELb1ELb0ELb1ELb1ELb1ELb1ELb0EEENS1_21CollectiveEpilogueFwdINS6_IJSA_SA_SB_EEES9_NS_10bfloat16_tESF_Li256ELb1ELb1ELb1ELb1EEENS1_36VarlenDynamicPersistentTileSchedulerILi128ELi224ELi256ELi128ELb1ELb1ELb1ELb1ELb1ELb1EEEEEEEEEvNT_6ParamsE)
        /*0140*/ 	.word	0x000000e0
.L_73:


//--------------------- .nv.compat                --------------------------
	.section	.nv.compat,"",@"SHT_CUDA_COMPAT_INFO"
	.align	4
        /*0000*/ 	.byte	0x02, 0x09, 0x01, 0x00, 0x02, 0x02, 0x04, 0x00, 0x02, 0x05, 0x05, 0x00, 0x03, 0x07, 0x01, 0x01
        /*0010*/ 	.byte	0x02, 0x03, 0x01, 0x00, 0x02, 0x06, 0x01, 0x00, 0x04, 0x0b, 0x08, 0x00, 0x00, 0x00, 0x00, 0x00
        /*0020*/ 	.byte	0x00, 0x00, 0x00, 0x00


//--------------------- .nv.info._ZN7cutlass13device_kernelIN5flash11enable_sm90INS1_16FlashAttnFwdSm90INS1_25CollectiveMainloopFwdSm90ILi2EN4cute5tupleIJNS5_1CILi1EEES8_S8_EEENS6_IJNS7_ILi128EEENS7_ILi224EEESA_EEELi128ENS_12float_e4m3_tEfNS_4arch4Sm90ELb0ELb0ELb0ELb0ELb0ELb0ELb0ELb1ELb1ELb1ELb1ELb0EEENS1_21CollectiveEpilogueFwdINS6_IJSA_SA_SB_EEES9_NS_10bfloat16_tESF_Li256ELb0ELb1ELb1ELb1EEENS1_19SingleTileSchedulerILb0ELb1ELb1ELi128EEEEEEEEEvNT_6ParamsE --------------------------
	.section	.nv.info._ZN7cutlass13device_kernelIN5flash11enable_sm90INS1_16FlashAttnFwdSm90INS1_25CollectiveMainloopFwdSm90ILi2EN4cute5tupleIJNS5_1CILi1EEES8_S8_EEENS6_IJNS7_ILi128EEENS7_ILi224EEESA_EEELi128ENS_12float_e4m3_tEfNS_4arch4Sm90ELb0ELb0ELb0ELb0ELb0ELb0ELb0ELb1ELb1ELb1ELb1ELb0EEENS1_21CollectiveEpilogueFwdINS6_IJSA_SA_SB_EEES9_NS_10bfloat16_tESF_Li256ELb0ELb1ELb1ELb1EEENS1_19SingleTileSchedulerILb0ELb1ELb1ELi128EEEEEEEEEvNT_6ParamsE,"",@"SHT_CUDA_INFO"
	.sectionflags	@""
	.align	4


	//----- nvinfo : EIATTR_CUDA_API_VERSION
	.align		4
        /*0000*/ 	.byte	0x04, 0x37
        /*0002*/ 	.short	(.L_75 - .L_74)
.L_74:
        /*0004*/ 	.word	0x00000082


	//----- nvinfo : EIATTR_KPARAM_INFO
	.align		4
.L_75:
        /*0008*/ 	.byte	0x04, 0x17
        /*000a*/ 	.short	(.L_77 - .L_76)
.L_76:
        /*000c*/ 	.word	0x00000000
        /*0010*/ 	.short	0x0000
        /*0012*/ 	.short	0x0070
        /*0014*/ 	.byte	0x00, 0xf0, 0x01, 0x28


	//----- nvinfo : EIATTR_SPARSE_MMA_MASK
	.align		4
.L_77:
        /*0018*/ 	.byte	0x03, 0x50
        /*001a*/ 	.short	0x0000


	//----- nvinfo : EIATTR_MAXREG_COUNT
	.align		4
        /*001c*/ 	.byte	0x03, 0x1b
        /*001e*/ 	.short	0x00a8


	//----- nvinfo : EIATTR_NUM_BARRIERS
	.align		4
        /*0020*/ 	.byte	0x02, 0x4c
        /*0022*/ 	.byte	0x10
	.zero		1


	//----- nvinfo : EIATTR_EXTERNS
	.align		4
        /*0024*/ 	.byte	0x04, 0x0f
        /*0026*/ 	.short	(.L_79 - .L_78)


	//   ....[0]....
	.align		4
.L_78:
        /*0028*/ 	.word	index@(__assertfail)


	//----- nvinfo : EIATTR_ANNOTATIONS
	.align		4
.L_79:
        /*002c*/ 	.byte	0x04, 0x55
        /*002e*/ 	.short	(.L_81 - .L_80)


	//   ....[0]....
.L_80:
        /*0030*/ 	.word	0x00000001
        /*0034*/ 	.byte	0x40, 0x09, 0x00, 0x00, 0x01, 0x00, 0x00, 0x00, 0x10, 0x15, 0x00, 0x00, 0x01, 0x00, 0x00, 0x00
        /* <DEDUP_REMOVED lines=13> */
        /*0114*/ 	.byte	0x80, 0xf0, 0x00, 0x00


	//----- nvinfo : EIATTR_MERCURY_ISA_VERSION
	.align		4
.L_81:
        /*0118*/ 	.byte	0x03, 0x5f
        /*011a*/ 	.short	0x0101


	//----- nvinfo : EIATTR_INT_WARP_WIDE_INSTR_OFFSETS
	.align		4
        /*011c*/ 	.byte	0x04, 0x31
        /*011e*/ 	.short	(.L_83 - .L_82)


	//   ....[0]....
.L_82:
        /*0120*/ 	.word	0x00000120


	//   ....[1]....
        /*0124*/ 	.word	0x000001c0


	//   ....[2]....
        /*0128*/ 	.word	0x00000230


	//----- nvinfo : EIATTR_COOP_GROUP_MASK_REGIDS
	.align		4
.L_83:
        /*012c*/ 	.byte	0x04, 0x29
        /*012e*/ 	.short	(.L_85 - .L_84)


	//   ....[0]....
.L_84:
        /*0130*/ 	.word	0xffffffff


	//   ....[1]....
        /*0134*/ 	.word	0xffffffff


	//   ....[2]....
        /*0138*/ 	.word	0xffffffff


	//   ....[3]....
        /*013c*/ 	.word	0xffffffff


	//   ....[4]....
        /*0140*/ 	.word	0xffffffff


	//   ....[5]....
        /*0144*/ 	.word	0xffffffff


	//   ....[6]....
        /*0148*/ 	.word	0xffffffff


	//   ....[7]....
        /*014c*/ 	.word	0xffffffff


	//   ....[8]....
        /*0150*/ 	.word	0xffffffff


	//   ....[9]....
        /*0154*/ 	.word	0xffffffff


	//   ....[10]....
        /*0158*/ 	.word	0xffffffff


	//   ....[11]....
        /*015c*/ 	.word	0xffffffff


	//   ....[12]....
        /*0160*/ 	.word	0xffffffff


	//   ....[13]....
        /*0164*/ 	.word	0xffffffff


	//   ....[14]....
        /*0168*/ 	.word	0xffffffff


	//   ....[15]....
        /*016c*/ 	.word	0xffffffff


	//   ....[16]....
        /*0170*/ 	.word	0xffffffff


	//   ....[17]....
        /*0174*/ 	.word	0xffffffff


	//   ....[18]....
        /*0178*/ 	.word	0xffffffff


	//   ....[19]....
        /*017c*/ 	.word	0xffffffff


	//   ....[20]....
        /*0180*/ 	.word	0xffffffff


	//   ....[21]....
        /*0184*/ 	.word	0xffffffff


	//   ....[22]....
        /*0188*/ 	.word	0xffffffff


	//   ....[23]....
        /*018c*/ 	.word	0xffffffff


	//   ....[24]....
        /*0190*/ 	.word	0xffffffff


	//   ....[25]....
        /*0194*/ 	.word	0xffffffff


	//   ....[26]....
        /*0198*/ 	.word	0xffffffff


	//   ....[27]....
        /*019c*/ 	.word	0xffffffff


	//   ....[28]....
        /*01a0*/ 	.word	0xffffffff


	//   ....[29]....
        /*01a4*/ 	.word	0xffffffff


	//   ....[30]....
        /*01a8*/ 	.word	0xffffffff


	//   ....[31]....
        /*01ac*/ 	.word	0xffffffff


	//   ....[32]....
        /*01b0*/ 	.word	0xffffffff


	//   ....[33]....
        /*01b4*/ 	.word	0xffffffff


	//   ....[34]....
        /*01b8*/ 	.word	0xffffffff


	//   ....[35]....
        /*01bc*/ 	.word	0xffffffff


	//   ....[36]....
        /*01c0*/ 	.word	0xffffffff


	//   ....[37]....
        /*01c4*/ 	.word	0xffffffff


	//   ....[38]....
        /*01c8*/ 	.word	0xffffffff


	//   ....[39]....
        /*01cc*/ 	.word	0xffffffff


	//   ....[40]....
        /*01d0*/ 	.word	0xffffffff


	//   ....[41]....
        /*01d4*/ 	.word	0xffffffff


	//   ....[42]....
        /*01d8*/ 	.word	0xffffffff


	//   ....[43]....
        /*01dc*/ 	.word	0xffffffff


	//   ....[44]....
        /*01e0*/ 	.word	0xffffffff


	//   ....[45]....
        /*01e4*/ 	.word	0xffffffff


	//   ....[46]....
        /*01e8*/ 	.word	0xffffffff


	//   ....[47]....
        /*01ec*/ 	.word	0xffffffff


	//   ....[48]....
        /*01f0*/ 	.word	0xffffffff


	//   ....[49]....
        /*01f4*/ 	.word	0xffffffff


	//   ....[50]....
        /*01f8*/ 	.word	0xffffffff


	//   ....[51]....
        /*01fc*/ 	.word	0xffffffff


	//   ....[52]....
        /*0200*/ 	.word	0xffffffff


	//   ....[53]....
        /*0204*/ 	.word	0xffffffff


	//   ....[54]....
        /*0208*/ 	.word	0xffffffff


	//   ....[55]....
        /*020c*/ 	.word	0xffffffff


	//   ....[56]....
        /*0210*/ 	.word	0xffffffff


	//   ....[57]....
        /*0214*/ 	.word	0xffffffff


	//   ....[58]....
        /*0218*/ 	.word	0xffffffff


	//   ....[59]....
        /*021c*/ 	.word	0xffffffff


	//   ....[60]....
        /*0220*/ 	.word	0xffffffff


	//   ....[61]....
        /*0224*/ 	.word	0xffffffff


	//   ....[62]....
        /*0228*/ 	.word	0xffffffff


	//   ....[63]....
        /*022c*/ 	.word	0xffffffff


	//   ....[64]....
        /*0230*/ 	.word	0xffffffff


	//   ....[65]....
        /*0234*/ 	.word	0xffffffff


	//   ....[66]....
        /*0238*/ 	.word	0xffffffff


	//   ....[67]....
        /*023c*/ 	.word	0xffffffff


	//   ....[68]....
        /*0240*/ 	.word	0xffffffff


	//   ....[69]....
        /*0244*/ 	.word	0xffffffff


	//   ....[70]....
        /*0248*/ 	.word	0xffffffff


	//   ....[71]....
        /*024c*/ 	.word	0xffffffff


	//   ....[72]....
        /*0250*/ 	.word	0xffffffff


	//   ....[73]....
        /*0254*/ 	.word	0xffffffff


	//   ....[74]....
        /*0258*/ 	.word	0xffffffff


	//   ....[75]....
        /*025c*/ 	.word	0xffffffff


	//   ....[76]....
        /*0260*/ 	.word	0xffffffff


	//   ....[77]....
        /*0264*/ 	.word	0xffffffff


	//   ....[78]....
        /*0268*/ 	.word	0xffffffff


	//   ....[79]....
        /*026c*/ 	.word	0xffffffff


	//   ....[80]....
        /*0270*/ 	.word	0xffffffff


	//   ....[81]....
        /*0274*/ 	.word	0xffffffff


	//   ....[82]....
        /*0278*/ 	.word	0xffffffff


	//   ....[83]....
        /*027c*/ 	.word	0xffffffff


	//   ....[84]....
        /*0280*/ 	.word	0xffffffff


	//   ....[85]....
        /*0284*/ 	.word	0xffffffff


	//   ....[86]....
        /*0288*/ 	.word	0xffffffff


	//   ....[87]....
        /*028c*/ 	.word	0xffffffff


	//   ....[88]....
        /*0290*/ 	.word	0xffffffff


	//   ....[89]....
        /*0294*/ 	.word	0xffffffff


	//   ....[90]....
        /*0298*/ 	.word	0xffffffff


	//   ....[91]....
        /*029c*/ 	.word	0xffffffff


	//   ....[92]....
        /*02a0*/ 	.word	0xffffffff


	//   ....[93]....
        /*02a4*/ 	.word	0xffffffff


	//   ....[94]....
        /*02a8*/ 	.word	0xffffffff


	//   ....[95]....
        /*02ac*/ 	.word	0xffffffff


	//   ....[96]....
        /*02b0*/ 	.word	0xffffffff


	//   ....[97]....
        /*02b4*/ 	.word	0xffffffff


	//   ....[98]....
        /*02b8*/ 	.word	0xffffffff


	//   ....[99]....
        /*02bc*/ 	.word	0xffffffff


	//   ....[100]....
        /*02c0*/ 	.word	0xffffffff


	//   ....[101]....
        /*02c4*/ 	.word	0xffffffff


	//   ....[102]....
        /*02c8*/ 	.word	0xffffffff


	//   ....[103]....
        /*02cc*/ 	.word	0xffffffff


	//   ....[104]....
        /*02d0*/ 	.word	0xffffffff


	//   ....[105]....
        /*02d4*/ 	.word	0xffffffff


	//   ....[106]....
        /*02d8*/ 	.word	0xffffffff


	//   ....[107]....
        /*02dc*/ 	.word	0xffffffff


	//   ....[108]....
        /*02e0*/ 	.word	0xffffffff


	//   ....[109]....
        /*02e4*/ 	.word	0xffffffff


	//   ....[110]....
        /*02e8*/ 	.word	0xffffffff


	//   ....[111]....
        /*02ec*/ 	.word	0x0500000f


	//   ....[112]....
        /*02f0*/ 	.word	0x0500000f


	//   ....[113]....
        /*02f4*/ 	.word	0x0500000f


	//   ....[114]....
        /*02f8*/ 	.word	0x0500000f


	//   ....[115]....
        /*02fc*/ 	.word	0x0500000f


	//   ....[116]....
        /*0300*/ 	.word	0x0500000f


	//   ....[117]....
        /*0304*/ 	.word	0x0500000f


	//   ....[118]....
        /*0308*/ 	.word	0x0500000f


	//   ....[119]....
        /*030c*/ 	.word	0x0500000f


	//   ....[120]....
        /*0310*/ 	.word	0x0500000f


	//   ....[121]....
        /*0314*/ 	.word	0x0500000f


	//   ....[122]....
        /*0318*/ 	.word	0x0500000f


	//   ....[123]....
        /*031c*/ 	.word	0x0500000f


	//   ....[124]....
        /*0320*/ 	.word	0x0500000f


	//   ....[125]....
        /*0324*/ 	.word	0x0500000f


	//   ....[126]....
        /*0328*/ 	.word	0x0500000f


	//   ....[127]....
        /*032c*/ 	.word	0x0500000f


	//----- nvinfo : EIATTR_COOP_GROUP_INSTR_OFFSETS
	.align		4
.L_85:
        /*0330*/ 	.byte	0x04, 0x28
        /*0332*/ 	.short	(.L_87 - .L_86)


	//   ....[0]....
.L_86:
        /*0334*/ 	.word	0x00000060


	//   ....[1]....
        /*0338*/ 	.word	0x00000130


	//   ....[2]....
        /*033c*/ 	.word	0x000001e0


	//   ....[3]....
        /*0340*/ 	.word	0x000003a0


	//   ....[4]....
        /*0344*/ 	.word	0x00000500


	//   ....[5]....
        /*0348*/ 	.word	0x00000620


	//   ....[6]....
        /*034c*/ 	.word	0x00000780


	//   ....[7]....
        /*0350*/ 	.word	0x00001340


	//   ....[8]....
        /*0354*/ 	.word	0x000032a0


	//   ....[9]....
        /*0358*/ 	.word	0x00003370


	//   ....[10]....
        /*035c*/ 	.word	0x00003790


	//   ....[11]....
        /*0360*/ 	.word	0x00003960


	//   ....[12]....
        /*0364*/ 	.word	0x00006a40


	//   ....[13]....
        /*0368*/ 	.word	0x00006a60


	//   ....[14]....
        /*036c*/ 	.word	0x00006a80


	//   ....[15]....
        /*0370*/ 	.word	0x00006aa0


	//   ....[16]....
        /*0374*/ 	.word	0x00008ed0


	//   ....[17]....
        /*0378*/ 	.word	0x00008ee0


	//   ....[18]....
        /*037c*/ 	.word	0x00008f60


	//   ....[19]....
        /*0380*/ 	.word	0x00008f70


	//   ....[20]....
        /*0384*/ 	.word	0x00009da0


	//   ....[21]....
        /*0388*/ 	.word	0x00009db0


	//   ....[22]....
        /*038c*/ 	.word	0x00009dc0


	//   ....[23]....
        /*0390*/ 	.word	0x00009de0


	//   ....[24]....
        /*0394*/ 	.word	0x00009df0


	//   ....[25]....
        /*0398*/ 	.word	0x00009e00


	//   ....[26]....
        /*039c*/ 	.word	0x00009e10


	//   ....[27]....
        /*03a0*/ 	.word	0x00009e20


	//   ....[28]....
        /*03a4*/ 	.word	0x00009e30


	//   ....[29]....
        /*03a8*/ 	.word	0x00009e40


	//   ....[30]....
        /*03ac*/ 	.word	0x00009e50


	//   ....[31]....
        /*03b0*/ 	.word	0x00009e60


	//   ....[32]....
        /*03b4*/ 	.word	0x00009e80


	//   ....[33]....
        /*03b8*/ 	.word	0x00009ea0


	//   ....[34]....
        /*03bc*/ 	.word	0x00009eb0


	//   ....[35]....
        /*03c0*/ 	.word	0x00009ec0


	//   ....[36]....
        /*03c4*/ 	.word	0x00009ed0


	//   ....[37]....
        /*03c8*/ 	.word	0x00009ee0


	//   ....[38]....
        /*03cc*/ 	.word	0x00009ef0


	//   ....[39]....
        /*03d0*/ 	.word	0x00009f00


	//   ....[40]....
        /*03d4*/ 	.word	0x00009f10


	//   ....[41]....
        /*03d8*/ 	.word	0x00009f20


	//   ....[42]....
        /*03dc*/ 	.word	0x00009f30


	//   ....[43]....
        /*03e0*/ 	.word	0x00009f40


	//   ....[44]....
        /*03e4*/ 	.word	0x00009f50


	//   ....[45]....
        /*03e8*/ 	.word	0x00009f60


	//   ....[46]....
        /*03ec*/ 	.word	0x00009f70


	//   ....[47]....
        /*03f0*/ 	.word	0x00009f80


	//   ....[48]....
        /*03f4*/ 	.word	0x00009f90


	//   ....[49]....
        /*03f8*/ 	.word	0x00009fa0


	//   ....[50]....
        /*03fc*/ 	.word	0x00009fb0


	//   ....[51]....
        /*0400*/ 	.word	0x00009fd0


	//   ....[52]....
        /*0404*/ 	.word	0x00009fe0


	//   ....[53]....
        /*0408*/ 	.word	0x00009ff0


	//   ....[54]....
        /*040c*/ 	.word	0x0000a000


	//   ....[55]....
        /*0410*/ 	.word	0x0000a010


	//   ....[56]....
        /*0414*/ 	.word	0x0000a030


	//   ....[57]....
        /*0418*/ 	.word	0x0000a050


	//   ....[58]....
        /*041c*/ 	.word	0x0000a060


	//   ....[59]....
        /*0420*/ 	.word	0x0000a080


	//   ....[60]....
        /*0424*/ 	.word	0x0000a0b0


	//   ....[61]....
        /*0428*/ 	.word	0x0000a0c0


	//   ....[62]....
        /*042c*/ 	.word	0x0000a0d0


	//   ....[63]....
        /*0430*/ 	.word	0x0000a0e0


	//   ....[64]....
        /*0434*/ 	.word	0x0000a0f0


	//   ....[65]....
        /*0438*/ 	.word	0x0000a100


	//   ....[66]....
        /*043c*/ 	.word	0x0000a110


	//   ....[67]....
        /*0440*/ 	.word	0x0000a120


	//   ....[68]....
        /*0444*/ 	.word	0x0000a130


	//   ....[69]....
        /*0448*/ 	.word	0x0000a140


	//   ....[70]....
        /*044c*/ 	.word	0x0000a170


	//   ....[71]....
        /*0450*/ 	.word	0x0000a1a0


	//   ....[72]....
        /*0454*/ 	.word	0x0000a1e0


	//   ....[73]....
        /*0458*/ 	.word	0x0000a220


	//   ....[74]....
        /*045c*/ 	.word	0x0000a250


	//   ....[75]....
        /*0460*/ 	.word	0x0000a290


	//   ....[76]....
        /*0464*/ 	.word	0x0000a2c0


	//   ....[77]....
        /*0468*/ 	.word	0x0000a2e0


	//   ....[78]....
        /*046c*/ 	.word	0x0000a2f0


	//   ....[79]....
        /*0470*/ 	.word	0x0000a300


	//   ....[80]....
        /*0474*/ 	.word	0x0000a310


	//   ....[81]....
        /*0478*/ 	.word	0x0000a320


	//   ....[82]....
        /*047c*/ 	.word	0x0000a330


	//   ....[83]....
        /*0480*/ 	.word	0x0000a340


	//   ....[84]....
        /*0484*/ 	.word	0x0000a760


	//   ....[85]....
        /*0488*/ 	.word	0x0000a7b0


	//   ....[86]....
        /*048c*/ 	.word	0x0000a7f0


	//   ....[87]....
        /*0490*/ 	.word	0x0000a830


	//   ....[88]....
        /*0494*/ 	.word	0x0000a860


	//   ....[89]....
        /*0498*/ 	.word	0x0000a8a0


	//   ....[90]....
        /*049c*/ 	.word	0x0000af70


	//   ....[91]....
        /*04a0*/ 	.word	0x0000afa0


	//   ....[92]....
        /*04a4*/ 	.word	0x0000bac0


	//   ....[93]....
        /*04a8*/ 	.word	0x0000c7d0


	//   ....[94]....
        /*04ac*/ 	.word	0x0000d190


	//   ....[95]....
        /*04b0*/ 	.word	0x0000d1c0


	//   ....[96]....
        /*04b4*/ 	.word	0x0000d1f0


	//   ....[97]....
        /*04b8*/ 	.word	0x0000d2a0


	//   ....[98]....
        /*04bc*/ 	.word	0x0000d2d0


	//   ....[99]....
        /*04c0*/ 	.word	0x0000d350


	//   ....[100]....
        /*04c4*/ 	.word	0x0000d380


	//   ....[101]....
        /*04c8*/ 	.word	0x0000d400


	//   ....[102]....
        /*04cc*/ 	.word	0x0000d430


	//   ....[103]....
        /*04d0*/ 	.word	0x0000d4b0


	//   ....[104]....
        /*04d4*/ 	.word	0x0000d4e0


	//   ....[105]....
        /*04d8*/ 	.word	0x0000d560


	//   ....[106]....
        /*04dc*/ 	.word	0x0000d590


	//   ....[107]....
        /*04e0*/ 	.word	0x0000d600


	//   ....[108]....
        /*04e4*/ 	.word	0x0000d620


	//   ....[109]....
        /*04e8*/ 	.word	0x0000d630


	//   ....[110]....
        /*04ec*/ 	.word	0x0000f030


	//   ....[111]....
        /*04f0*/ 	.word	0x0000f520


	//   ....[112]....
        /*04f4*/ 	.word	0x0000f6f0


	//   ....[113]....
        /*04f8*/ 	.word	0x0000f750


	//   ....[114]....
        /*04fc*/ 	.word	0x0000f7f0


	//   ....[115]....
        /*0500*/ 	.word	0x0000f8f0


	//   ....[116]....
        /*0504*/ 	.word	0x0000f960


	//   ....[117]....
        /*0508*/ 	.word	0x0000fa50


	//   ....[118]....
        /*050c*/ 	.word	0x0000fac0


	//   ....[119]....
        /*0510*/ 	.word	0x0000fbb0


	//   ....[120]....
        /*0514*/ 	.word	0x0000fc20


	//   ....[121]....
        /*0518*/ 	.word	0x0000fd10


	//   ....[122]....
        /*051c*/ 	.word	0x0000fd80


	//   ....[123]....
        /*0520*/ 	.word	0x0000fe70


	//   ....[124]....
        /*0524*/ 	.word	0x0000fee0


	//   ....[125]....
        /*0528*/ 	.word	0x0000ffc0


	//   ....[126]....
        /*052c*/ 	.word	0x00010030


	//   ....[127]....
        /*0530*/ 	.word	0x00010110


	//----- nvinfo : EIATTR_REG_RECONFIG
	.align		4
.L_87:
        /*0534*/ 	.byte	0x01, 0x54
	.zero		2


	//----- nvinfo : EIATTR_SYSCALL_OFFSETS
	.align		4
        /*0538*/ 	.byte	0x04, 0x46
        /*053a*/ 	.short	(.L_89 - .L_88)


	//   ....[0]....
.L_88:
        /*053c*/ 	.word	0x00001500


	//   ....[1]....
        /*0540*/ 	.word	0x0000c140


	//   ....[2]....
        /*0544*/ 	.word	0x0000c280


	//   ....[3]....
        /*0548*/ 	.word	0x0000c3c0


	//   ....[4]....
        /*054c*/ 	.word	0x0000c4e0


	//   ....[5]....
        /*0550*/ 	.word	0x0000ce40


	//----- nvinfo : EIATTR_MBARRIER_INSTR_OFFSETS
	.align		4
.L_89:
        /*0554*/ 	.byte	0x04, 0x39
        /*0556*/ 	.short	(.L_91 - .L_90)


	//   ....[0]....
.L_90:
        /*0558*/ 	.word	0x00000250
        /*055c*/ 	.word	0x000000ff
        /*0560*/ 	.word	0x0002e800
        /*0564*/ 	.short	0x0100
        /*0566*/ 	.byte	0x08
	.zero		1


	//   ....[1]....
        /*0568*/ 	.word	0x00000260
        /*056c*/ 	.word	0x000000ff
        /*0570*/ 	.word	0x0002e820
        /*0574*/ 	.short	0x0100
        /*0576*/ 	.byte	0x08
	.zero		1


	//   ....[2]....
        /*0578*/ 	.word	0x00000350
        /*057c*/ 	.word	0x000000ff
        /*0580*/ 	.word	0x0002e830
        /*0584*/ 	.short	0x0100
        /*0586*/ 	.byte	0x08
	.zero		1


	//   ....[3]....
        /*0588*/ 	.word	0x00000360
        /*058c*/ 	.word	0x000000ff
        /*0590*/ 	.word	0x0002e840
        /*0594*/ 	.short	0x0100
        /*0596*/ 	.byte	0x08
	.zero		1


	//   ....[4]....
        /*0598*/ 	.word	0x00000370
        /*059c*/ 	.word	0x000000ff
        /*05a0*/ 	.word	0x0002e838
        /*05a4*/ 	.short	0x0100
        /*05a6*/ 	.byte	0x08
	.zero		1


	//   ....[5]....
        /*05a8*/ 	.word	0x00000380
        /*05ac*/ 	.word	0x000000ff
        /*05b0*/ 	.word	0x0002e848
        /*05b4*/ 	.short	0x0100
        /*05b6*/ 	.byte	0x08
	.zero		1


	//   ....[6]....
        /*05b8*/ 	.word	0x000004b0
        /*05bc*/ 	.word	0x000000ff
        /*05c0*/ 	.word	0x0002e850
        /*05c4*/ 	.short	0x0100
        /*05c6*/ 	.byte	0x08
	.zero		1


	//   ....[7]....
        /*05c8*/ 	.word	0x000004c0
        /*05cc*/ 	.word	0x000000ff
        /*05d0*/ 	.word	0x0002e860
        /*05d4*/ 	.short	0x0100
        /*05d6*/ 	.byte	0x08
	.zero		1


	//   ....[8]....
        /*05d8*/ 	.word	0x000004d0
        /*05dc*/ 	.word	0x000000ff
        /*05e0*/ 	.word	0x0002e858
        /*05e4*/ 	.short	0x0100
        /*05e6*/ 	.byte	0x08
	.zero		1


	//   ....[9]....
        /*05e8*/ 	.word	0x000004e0
        /*05ec*/ 	.word	0x000000ff
        /*05f0*/ 	.word	0x0002e868
        /*05f4*/ 	.short	0x0100
        /*05f6*/ 	.byte	0x08
	.zero		1


	//   ....[10]....
        /*05f8*/ 	.word	0x000005d0
        /*05fc*/ 	.word	0x000000ff
        /*0600*/ 	.word	0x0002e870
        /*0604*/ 	.short	0x0100
        /*0606*/ 	.byte	0x06
	.zero		1


	//   ....[11]....
        /*0608*/ 	.word	0x000005e0
        /*060c*/ 	.word	0x000000ff
        /*0610*/ 	.word	0x0002e880
        /*0614*/ 	.short	0x0100
        /*0616*/ 	.byte	0x06
	.zero		1


	//   ....[12]....
        /*0618*/ 	.word	0x000005f0
        /*061c*/ 	.word	0x000000ff
        /*0620*/ 	.word	0x0002e878
        /*0624*/ 	.short	0x0100
        /*0626*/ 	.byte	0x06
	.zero		1


	//   ....[13]....
        /*0628*/ 	.word	0x00000600
        /*062c*/ 	.word	0x000000ff
        /*0630*/ 	.word	0x0002e888
        /*0634*/ 	.short	0x0100
        /*0636*/ 	.byte	0x06
	.zero		1


	//   ....[14]....
        /*0638*/ 	.word	0x00000730
        /*063c*/ 	.word	0x000000ff
        /*0640*/ 	.word	0x0002e890
        /*0644*/ 	.short	0x0100
        /*0646*/ 	.byte	0x08
	.zero		1


	//   ....[15]....
        /*0648*/ 	.word	0x00000740
        /*064c*/ 	.word	0x000000ff
        /*0650*/ 	.word	0x0002e8a0
        /*0654*/ 	.short	0x0100
        /*0656*/ 	.byte	0x08
	.zero		1


	//   ....[16]....
        /*0658*/ 	.word	0x00000750
        /*065c*/ 	.word	0x000000ff
        /*0660*/ 	.word	0x0002e898
        /*0664*/ 	.short	0x0100
        /*0666*/ 	.byte	0x08
	.zero		1


	//   ....[17]....
        /*0668*/ 	.word	0x00000760
        /*066c*/ 	.word	0x000000ff
        /*0670*/ 	.word	0x0002e8a8
        /*0674*/ 	.short	0x0100
        /*0676*/ 	.byte	0x08
	.zero		1


	//   ....[18]....
        /*0678*/ 	.word	0x00000890
        /*067c*/ 	.word	0x000000ff
        /*0680*/ 	.word	0x0002e8b0
        /*0684*/ 	.short	0x0100
        /*0686*/ 	.byte	0x08
	.zero		1


	//   ....[19]....
        /*0688*/ 	.word	0x000008a0
        /*068c*/ 	.word	0x000000ff
        /*0690*/ 	.word	0x0002e8c0
        /*0694*/ 	.short	0x0100
        /*0696*/ 	.byte	0x08
	.zero		1


	//   ....[20]....
        /*0698*/ 	.word	0x000008b0
        /*069c*/ 	.word	0x000000ff
        /*06a0*/ 	.word	0x0002e8b8
        /*06a4*/ 	.short	0x0100
        /*06a6*/ 	.byte	0x08
	.zero		1


	//   ....[21]....
        /*06a8*/ 	.word	0x000008c0
        /*06ac*/ 	.word	0x000000ff
        /*06b0*/ 	.word	0x0002e8c8
        /*06b4*/ 	.short	0x0100
        /*06b6*/ 	.byte	0x08
	.zero		1


	//   ....[22]....
        /*06b8*/ 	.word	0x00001530
        /*06bc*/ 	.word	0x000000ff
        /*06c0*/ 	.word	0x0002e800
        /*06c4*/ 	.short	0x010a
        /*06c6*/ 	.byte	0x27
	.zero		1


	//   ....[23]....
        /*06c8*/ 	.word	0x00001590
        /*06cc*/ 	.word	0x000000ff
        /*06d0*/ 	.word	0x0002e830
        /*06d4*/ 	.short	0x010a
        /*06d6*/ 	.byte	0x27
	.zero		1


	//   ....[24]....
        /*06d8*/ 	.word	0x00001610
        /*06dc*/ 	.word	0x000000ff
        /*06e0*/ 	.word	0x0002e830
        /*06e4*/ 	.short	0x010a
        /*06e6*/ 	.byte	0x27
	.zero		1


	//   ....[25]....
        /*06e8*/ 	.word	0x00003de0
        /*06ec*/ 	.word	0x00000043
        /*06f0*/ 	.word	0x00000000
        /*06f4*/ 	.short	0x0101
        /*06f6*/ 	.byte	0x3f
	.zero		1


	//   ....[26]....
        /*06f8*/ 	.word	0x000055c0
        /*06fc*/ 	.word	0x000000ff
        /*0700*/ 	.word	0x0002e830
        /*0704*/ 	.short	0x010a
        /*0706*/ 	.byte	0x07
	.zero		1


	//   ....[27]....
        /*0708*/ 	.word	0x00005600
        /*070c*/ 	.word	0x000000ff
        /*0710*/ 	.word	0x0002e830
        /*0714*/ 	.short	0x010a
        /*0716*/ 	.byte	0x07
	.zero		1


	//   ....[28]....
        /*0718*/ 	.word	0x000061f0
        /*071c*/ 	.word	0x000000ff
        /*0720*/ 	.word	0x0002e850
        /*0724*/ 	.short	0x010a
        /*0726*/ 	.byte	0x0a
	.zero		1


	//   ....[29]....
        /*0728*/ 	.word	0x00006230
        /*072c*/ 	.word	0x000000ff
        /*0730*/ 	.word	0x0002e850
        /*0734*/ 	.short	0x010a
        /*0736*/ 	.byte	0x0a
	.zero		1


	//   ....[30]....
        /*0738*/ 	.word	0x00007f80
        /*073c*/ 	.word	0x00000007
        /*0740*/ 	.word	0x00000000
        /*0744*/ 	.short	0x0101
        /*0746*/ 	.byte	0x3f
	.zero		1


	//   ....[31]....
        /*0748*/ 	.word	0x00008370
        /*074c*/ 	.word	0x000000ff
        /*0750*/ 	.word	0x00000000
        /*0754*/ 	.short	0x0101
        /*0756*/ 	.byte	0x04
	.zero		1


	//   ....[32]....
        /*0758*/ 	.word	0x00008af0
        /*075c*/ 	.word	0x000000ff
        /*0760*/ 	.word	0x0002e850
        /*0764*/ 	.short	0x010a
        /*0766*/ 	.byte	0x07
	.zero		1


	//   ....[33]....
        /*0768*/ 	.word	0x00008b30
        /*076c*/ 	.word	0x000000ff
        /*0770*/ 	.word	0x0002e850
        /*0774*/ 	.short	0x010a
        /*0776*/ 	.byte	0x07
	.zero		1


	//   ....[34]....
        /*0778*/ 	.word	0x00009230
        /*077c*/ 	.word	0x000000ff
        /*0780*/ 	.word	0x00000000
        /*0784*/ 	.short	0x0101
        /*0786*/ 	.byte	0x04
	.zero		1


	//   ....[35]....
        /*0788*/ 	.word	0x0000a890
        /*078c*/ 	.word	0x000000ff
        /*0790*/ 	.word	0x00000000
        /*0794*/ 	.short	0x0101
        /*0796*/ 	.byte	0x04
	.zero		1


	//   ....[36]....
        /*0798*/ 	.word	0x0000ca00
        /*079c*/ 	.word	0x000000ff
        /*07a0*/ 	.word	0x0002e880
        /*07a4*/ 	.short	0x010a
        /*07a6*/ 	.byte	0x26
	.zero		1


	//   ....[37]....
        /*07a8*/ 	.word	0x0000cb50
        /*07ac*/ 	.word	0x000000ff
        /*07b0*/ 	.word	0x0002e840
        /*07b4*/ 	.short	0x010a
        /*07b6*/ 	.byte	0x26
	.zero		1


	//   ....[38]....
        /*07b8*/ 	.word	0x0000d750
        /*07bc*/ 	.word	0x000000ff
        /*07c0*/ 	.word	0x0002e800
        /*07c4*/ 	.short	0x0107
        /*07c6*/ 	.byte	0x26
	.zero		1


	//   ....[39]....
        /*07c8*/ 	.word	0x0000d7a0
        /*07cc*/ 	.word	0x000000ff
        /*07d0*/ 	.word	0x0002e800
        /*07d4*/ 	.short	0x0101
        /*07d6*/ 	.byte	0x26
	.zero		1


	//   ....[40]....
        /*07d8*/ 	.word	0x0000d7c0
        /*07dc*/ 	.word	0x000000ff
        /*07e0*/ 	.word	0x0002e820
        /*07e4*/ 	.short	0x010a
        /*07e6*/ 	.byte	0x26
	.zero		1


	//   ....[41]....
        /*07e8*/ 	.word	0x0000daa0
        /*07ec*/ 	.word	0x00000004
        /*07f0*/ 	.word	0x0002e880
        /*07f4*/ 	.short	0x010a
        /*07f6*/ 	.byte	0x3f
	.zero		1


	//   ....[42]....
        /*07f8*/ 	.word	0x0000dce0
        /*07fc*/ 	.word	0x00000004
        /*0800*/ 	.word	0x0002e840
        /*0804*/ 	.short	0x010a
        /*0806*/ 	.byte	0x3f
	.zero		1


	//   ....[43]....
        /*0808*/ 	.word	0x0000df80
        /*080c*/ 	.word	0x00000012
        /*0810*/ 	.word	0x0002e870
        /*0814*/ 	.short	0x010a
        /*0816*/ 	.byte	0x3f
	.zero		1


	//   ....[44]....
        /*0818*/ 	.word	0x0000dfe0
        /*081c*/ 	.word	0x00000012
        /*0820*/ 	.word	0x0002e860
        /*0824*/ 	.short	0x010a
        /*0826*/ 	.byte	0x3f
	.zero		1


	//   ....[45]....
        /*0828*/ 	.word	0x0000e650
        /*082c*/ 	.word	0x00000012
        /*0830*/ 	.word	0x0002e850
        /*0834*/ 	.short	0x0101
        /*0836*/ 	.byte	0x3f
	.zero		1


	//   ....[46]....
        /*0838*/ 	.word	0x0000e6c0
        /*083c*/ 	.word	0x00000000
        /*0840*/ 	.word	0x00000000
        /*0844*/ 	.short	0x0101
        /*0846*/ 	.byte	0x3f
	.zero		1


	//   ....[47]....
        /*0848*/ 	.word	0x0000e7e0
        /*084c*/ 	.word	0x00000010
        /*0850*/ 	.word	0x0002e870
        /*0854*/ 	.short	0x010a
        /*0856*/ 	.byte	0x3f
	.zero		1


	//   ....[48]....
        /*0858*/ 	.word	0x0000e870
        /*085c*/ 	.word	0x00000010
        /*0860*/ 	.word	0x0002e860
        /*0864*/ 	.short	0x010a
        /*0866*/ 	.byte	0x3f
	.zero		1


	//   ....[49]....
        /*0868*/ 	.word	0x0000eed0
        /*086c*/ 	.word	0x00000010
        /*0870*/ 	.word	0x0002e850
        /*0874*/ 	.short	0x0101
        /*0876*/ 	.byte	0x3f
	.zero		1


	//   ....[50]....
        /*0878*/ 	.word	0x0000ef40
        /*087c*/ 	.word	0x00000000
        /*0880*/ 	.word	0x00000000
        /*0884*/ 	.short	0x0101
        /*0886*/ 	.byte	0x3f
	.zero		1


	//   ....[51]....
        /*0888*/ 	.word	0x0000efe0
        /*088c*/ 	.word	0x00000009
        /*0890*/ 	.word	0x0002e820
        /*0894*/ 	.short	0x010a
        /*0896*/ 	.byte	0x3f
	.zero		1


	//   ....[52]....
        /*0898*/ 	.word	0x0000f120
        /*089c*/ 	.word	0x00000005
        /*08a0*/ 	.word	0x00000000
        /*08a4*/ 	.short	0x010a
        /*08a6*/ 	.byte	0x3f
	.zero		1


	//   ....[53]....
        /*08a8*/ 	.word	0x0000f190
        /*08ac*/ 	.word	0x00000007
        /*08b0*/ 	.word	0x00000000
        /*08b4*/ 	.short	0x010a
        /*08b6*/ 	.byte	0x3f
	.zero		1


	//   ....[54]....
        /*08b8*/ 	.word	0x0000f1e0
        /*08bc*/ 	.word	0x00000005
        /*08c0*/ 	.word	0x0002e860
        /*08c4*/ 	.short	0x010a
        /*08c6*/ 	.byte	0x3f
	.zero		1


	//   ....[55]....
        /*08c8*/ 	.word	0x0000f230
        /*08cc*/ 	.word	0x00000003
        /*08d0*/ 	.word	0x0002e860
        /*08d4*/ 	.short	0x010a
        /*08d6*/ 	.byte	0x3f
	.zero		1


	//   ....[56]....
        /*08d8*/ 	.word	0x0000f270
        /*08dc*/ 	.word	0x00000005
        /*08e0*/ 	.word	0x0002e880
        /*08e4*/ 	.short	0x010a
        /*08e6*/ 	.byte	0x3f
	.zero		1


	//   ....[57]....
        /*08e8*/ 	.word	0x0000f290
        /*08ec*/ 	.word	0x00000003
        /*08f0*/ 	.word	0x0002e880
        /*08f4*/ 	.short	0x010a
        /*08f6*/ 	.byte	0x3f
	.zero		1


	//   ....[58]....
        /*08f8*/ 	.word	0x0000f300
        /*08fc*/ 	.word	0x00000000
        /*0900*/ 	.word	0x0002e800
        /*0904*/ 	.short	0x010a
        /*0906*/ 	.byte	0x3f
	.zero		1


	//   ....[59]....
        /*0908*/ 	.word	0x0000f360
        /*090c*/ 	.word	0x00000000
        /*0910*/ 	.word	0x0002e830
        /*0914*/ 	.short	0x010a
        /*0916*/ 	.byte	0x3f
	.zero		1


	//   ....[60]....
        /*0918*/ 	.word	0x0000f3c0
        /*091c*/ 	.word	0x0000000e
        /*0920*/ 	.word	0x0002e830
        /*0924*/ 	.short	0x010a
        /*0926*/ 	.byte	0x3f
	.zero		1


	//   ....[61]....
        /*0928*/ 	.word	0x0000f420
        /*092c*/ 	.word	0x0000000c
        /*0930*/ 	.word	0x0002e850
        /*0934*/ 	.short	0x010a
        /*0936*/ 	.byte	0x3f
	.zero		1


	//   ....[62]....
        /*0938*/ 	.word	0x0000f480
        /*093c*/ 	.word	0x00000005
        /*0940*/ 	.word	0x0002e850
        /*0944*/ 	.short	0x010a
        /*0946*/ 	.byte	0x3f
	.zero		1


	//   ....[63]....
        /*0948*/ 	.word	0x0000f5e0
        /*094c*/ 	.word	0x00000003
        /*0950*/ 	.word	0x0002e880
        /*0954*/ 	.short	0x010a
        /*0956*/ 	.byte	0x3f
	.zero		1


	//   ....[64]....
        /*0958*/ 	.word	0x0000f640
        /*095c*/ 	.word	0x00000003
        /*0960*/ 	.word	0x0002e840
        /*0964*/ 	.short	0x010a
        /*0966*/ 	.byte	0x3f
	.zero		1


	//   ....[65]....
        /*0968*/ 	.word	0x00010150
        /*096c*/ 	.word	0x00000003
        /*0970*/ 	.word	0x0002e820
        /*0974*/ 	.short	0x010a
        /*0976*/ 	.byte	0x3f
	.zero		1


	//   ....[66]....
        /*0978*/ 	.word	0x000101a0
        /*097c*/ 	.word	0x00000004
        /*0980*/ 	.word	0x0002e880
        /*0984*/ 	.short	0x010a
        /*0986*/ 	.byte	0x3f
	.zero		1


	//   ....[67]....
        /*0988*/ 	.word	0x000101f0
        /*098c*/ 	.word	0x00000004
        /*0990*/ 	.word	0x0002e840
        /*0994*/ 	.short	0x010a
        /*0996*/ 	.byte	0x3f
	.zero		1


	//   ....[68]....
        /*0998*/ 	.word	0x00010240
        /*099c*/ 	.word	0x00000012
        /*09a0*/ 	.word	0x0002e870
        /*09a4*/ 	.short	0x010a
        /*09a6*/ 	.byte	0x3f
	.zero		1


	//   ....[69]....
        /*09a8*/ 	.word	0x00010290
        /*09ac*/ 	.word	0x00000012
        /*09b0*/ 	.word	0x0002e860
        /*09b4*/ 	.short	0x010a
        /*09b6*/ 	.byte	0x3f
	.zero		1


	//   ....[70]....
        /*09b8*/ 	.word	0x000102e0
        /*09bc*/ 	.word	0x00000010
        /*09c0*/ 	.word	0x0002e870
        /*09c4*/ 	.short	0x010a
        /*09c6*/ 	.byte	0x3f
	.zero		1


	//   ....[71]....
        /*09c8*/ 	.word	0x00010330
        /*09cc*/ 	.word	0x00000010
        /*09d0*/ 	.word	0x0002e860
        /*09d4*/ 	.short	0x010a
        /*09d6*/ 	.byte	0x3f
	.zero		1


	//   ....[72]....
        /*09d8*/ 	.word	0x00010380
        /*09dc*/ 	.word	0x00000009
        /*09e0*/ 	.word	0x0002e820
        /*09e4*/ 	.short	0x010a
        /*09e6*/ 	.byte	0x3f
	.zero		1


	//   ....[73]....
        /*09e8*/ 	.word	0x000103d0
        /*09ec*/ 	.word	0x00000005
        /*09f0*/ 	.word	0x00000000
        /*09f4*/ 	.short	0x010a
        /*09f6*/ 	.byte	0x3f
	.zero		1


	//   ....[74]....
        /*09f8*/ 	.word	0x00010420
        /*09fc*/ 	.word	0x00000007
        /*0a00*/ 	.word	0x00000000
        /*0a04*/ 	.short	0x010a
        /*0a06*/ 	.byte	0x3f
	.zero		1


	//   ....[75]....
        /*0a08*/ 	.word	0x00010470
        /*0a0c*/ 	.word	0x00000005
        /*0a10*/ 	.word	0x0002e860
        /*0a14*/ 	.short	0x010a
        /*0a16*/ 	.byte	0x3f
	.zero		1


	//   ....[76]....
        /*0a18*/ 	.word	0x000104c0
        /*0a1c*/ 	.word	0x00000003
        /*0a20*/ 	.word	0x0002e860
        /*0a24*/ 	.short	0x010a
        /*0a26*/ 	.byte	0x3f
	.zero		1


	//   ....[77]....
        /*0a28*/ 	.word	0x00010510
        /*0a2c*/ 	.word	0x00000005
        /*0a30*/ 	.word	0x0002e880
        /*0a34*/ 	.short	0x010a
        /*0a36*/ 	.byte	0x3f
	.zero		1


	//----- nvinfo : EIATTR_NUM_MBARRIERS
	.align		4
.L_91:
        /*0a38*/ 	.byte	0x03, 0x38
        /*0a3a*/ 	.short	0x0016


	//----- nvinfo : EIATTR_EXIT_INSTR_OFFSETS
	.align		4
        /*0a3c*/ 	.byte	0x04, 0x1c
        /*0a3e*/ 	.short	(.L_93 - .L_92)


	//   ....[0]....
.L_92:
        /*0a40*/ 	.word	0x0000f2e0


	//----- nvinfo : EIATTR_MAX_THREADS
	.align		4
.L_93:
        /*0a44*/ 	.byte	0x04, 0x05
        /*0a46*/ 	.short	(.L_95 - .L_94)
.L_94:
        /*0a48*/ 	.word	0x00000180
        /*0a4c*/ 	.word	0x00000001
        /*0a50*/ 	.word	0x00000001


	//----- nvinfo : EIATTR_CRS_STACK_SIZE
	.align		4
.L_95:
        /*0a54*/ 	.byte	0x04, 0x1e
        /*0a56*/ 	.short	(.L_97 - .L_96)
.L_96:
        /*0a58*/ 	.word	0x00000000


	//----- nvinfo : EIATTR_CBANK_PARAM_SIZE
	.align		4
.L_97:
        /*0a5c*/ 	.byte	0x03, 0x19
        /*0a5e*/ 	.short	0x0a70


	//----- nvinfo : EIATTR_PARAM_CBANK
	.align		4
        /*0a60*/ 	.byte	0x04, 0x0a
        /*0a62*/ 	.short	(.L_99 - .L_98)
	.align		4
.L_98:
        /*0a64*/ 	.word	index@(.nv.constant0._ZN7cutlass13device_kernelIN5flash11enable_sm90INS1_16FlashAttnFwdSm90INS1_25CollectiveMainloopFwdSm90ILi2EN4cute5tupleIJNS5_1CILi1EEES8_S8_EEENS6_IJNS7_ILi128EEENS7_ILi224EEESA_EEELi128ENS_12float_e4m3_tEfNS_4arch4Sm90ELb0ELb0ELb0ELb0ELb0ELb0ELb0ELb1ELb1ELb1ELb1ELb0EEENS1_21CollectiveEpilogueFwdINS6_IJSA_SA_SB_EEES9_NS_10bfloat16_tESF_Li256ELb0ELb1ELb1ELb1EEENS1_19SingleTileSchedulerILb0ELb1ELb1ELi128EEEEEEEEEvNT_6ParamsE)
        /*0a68*/ 	.short	0x0210
        /*0a6a*/ 	.short	0x0a70


	//----- nvinfo : EIATTR_SW_WAR
	.align		4
.L_99:
        /*0a6c*/ 	.byte	0x04, 0x36
        /*0a6e*/ 	.short	(.L_101 - .L_100)
.L_100:
        /*0a70*/ 	.word	0x00000008
.L_101:


//--------------------- .nv.info._ZN7cutlass13device_kernelIN5flash11enable_sm90INS1_16FlashAttnFwdSm90INS1_25CollectiveMainloopFwdSm90ILi2EN4cute5tupleIJNS5_1CILi1EEES8_S8_EEENS6_IJNS7_ILi128EEENS7_ILi224EEESA_EEELi128ENS_12float_e4m3_tEfNS_4arch4Sm90ELb0ELb0ELb0ELb1ELb0ELb0ELb0ELb1ELb1ELb1ELb1ELb0EEENS1_21CollectiveEpilogueFwdINS6_IJSA_SA_SB_EEES9_NS_10bfloat16_tESF_Li256ELb1ELb1ELb1ELb1EEENS1_36VarlenDynamicPersistentTileSchedulerILi128ELi224ELi256ELi128ELb1ELb1ELb1ELb0ELb1ELb1EEEEEEEEEvNT_6ParamsE --------------------------
	.section	.nv.info._ZN7cutlass13device_kernelIN5flash11enable_sm90INS1_16FlashAttnFwdSm90INS1_25CollectiveMainloopFwdSm90ILi2EN4cute5tupleIJNS5_1CILi1EEES8_S8_EEENS6_IJNS7_ILi128EEENS7_ILi224EEESA_EEELi128ENS_12float_e4m3_tEfNS_4arch4Sm90ELb0ELb0ELb0ELb1ELb0ELb0ELb0ELb1ELb1ELb1ELb1ELb0EEENS1_21CollectiveEpilogueFwdINS6_IJSA_SA_SB_EEES9_NS_10bfloat16_tESF_Li256ELb1ELb1ELb1ELb1EEENS1_36VarlenDynamicPersistentTileSchedulerILi128ELi224ELi256ELi128ELb1ELb1ELb1ELb0ELb1ELb1EEEEEEEEEvNT_6ParamsE,"",@"SHT_CUDA_INFO"
	.sectionflags	@""
	.align	4


	//----- nvinfo : EIATTR_CUDA_API_VERSION
	.align		4
        /*0000*/ 	.byte	0x04, 0x37
        /*0002*/ 	.short	(.L_103 - .L_102)
.L_102:
        /*0004*/ 	.word	0x00000082


	//----- nvinfo : EIATTR_KPARAM_INFO
	.align		4
.L_103:
        /*0008*/ 	.byte	0x04, 0x17
        /*000a*/ 	.short	(.L_105 - .L_104)
.L_104:
        /*000c*/ 	.word	0x00000000
        /*0010*/ 	.short	0x0000
        /*0012*/ 	.short	0x0070
        /*0014*/ 	.byte	0x00, 0xf0, 0x01, 0x2a


	//----- nvinfo : EIATTR_SPARSE_MMA_MASK
	.align		4
.L_105:
        /*0018*/ 	.byte	0x03, 0x50
        /*001a*/ 	.short	0x0000


	//----- nvinfo : EIATTR_MAXREG_COUNT
	.align		4
        /*001c*/ 	.byte	0x03, 0x1b
        /*001e*/ 	.short	0x00a8


	//----- nvinfo : EIATTR_NUM_BARRIERS
	.align		4
        /*0020*/ 	.byte	0x02, 0x4c
        /*0022*/ 	.byte	0x10
	.zero		1


	//----- nvinfo : EIATTR_EXTERNS
	.align		4
        /*0024*/ 	.byte	0x04, 0x0f
        /*0026*/ 	.short	(.L_107 - .L_106)


	//   ....[0]....
	.align		4
.L_106:
        /*0028*/ 	.word	index@(__assertfail)


	//----- nvinfo : EIATTR_ANNOTATIONS
	.align		4
.L_107:
        /*002c*/ 	.byte	0x04, 0x55
        /*002e*/ 	.short	(.L_109 - .L_108)


	//   ....[0]....
.L_108:
        /* <DEDUP_REMOVED lines=53> */


	//----- nvinfo : EIATTR_MERCURY_ISA_VERSION
	.align		4
.L_109:
        /*0368*/ 	.byte	0x03, 0x5f
        /*036a*/ 	.short	0x0101


	//----- nvinfo : EIATTR_UNUSED_LOAD_BYTE_OFFSET
	.align		4
        /*036c*/ 	.byte	0x04, 0x44
        /*036e*/ 	.short	(.L_111 - .L_110)


	//   ....[0]....
.L_110:
        /*0370*/ 	.word	0x00000a40
        /*0374*/ 	.word	0x0000fff0


	//   ....[1]....
        /*0378*/ 	.word	0x0000a060
        /*037c*/ 	.word	0x0000fff0


	//----- nvinfo : EIATTR_INT_WARP_WIDE_INSTR_OFFSETS
	.align		4
.L_111:
        /*0380*/ 	.byte	0x04, 0x31
        /*0382*/ 	.short	(.L_113 - .L_112)


	//   ....[0]....
.L_112:
        /*0384*/ 	.word	0x00000130


	//   ....[1]....
        /*0388*/ 	.word	0x00000170


	//   ....[2]....
        /*038c*/ 	.word	0x000001e0


	//   ....[3]....
        /*0390*/ 	.word	0x0000f600


	//   ....[4]....
        /*0394*/ 	.word	0x0000f690


	//   ....[5]....
        /*0398*/ 	.word	0x00011ee0


	//   ....[6]....
        /*039c*/ 	.word	0x00011f70


	//----- nvinfo : EIATTR_COOP_GROUP_MASK_REGIDS
	.align		4
.L_113:
        /*03a0*/ 	.byte	0x04, 0x29
        /*03a2*/ 	.short	(.L_115 - .L_114)


	//   ....[0]....
.L_114:
        /*03a4*/ 	.word	0xffffffff


	//   ....[1]....
        /*03a8*/ 	.word	0xffffffff


	//   ....[2]....
        /*03ac*/ 	.word	0xffffffff


	//   ....[3]....
        /*03b0*/ 	.word	0xffffffff


	//   ....[4]....
        /*03b4*/ 	.word	0xffffffff


	//   ....[5]....
        /*03b8*/ 	.word	0xffffffff


	//   ....[6]....
        /*03bc*/ 	.word	0xffffffff


	//   ....[7]....
        /*03c0*/ 	.word	0xffffffff


	//   ....[8]....
        /*03c4*/ 	.word	0xffffffff


	//   ....[9]....
        /*03c8*/ 	.word	0xffffffff


	//   ....[10]....
        /*03cc*/ 	.word	0xffffffff


	//   ....[11]....
        /*03d0*/ 	.word	0xffffffff


	//   ....[12]....
        /*03d4*/ 	.word	0xffffffff


	//   ....[13]....
        /*03d8*/ 	.word	0xffffffff


	//   ....[14]....
        /*03dc*/ 	.word	0xffffffff


	//   ....[15]....
        /*03e0*/ 	.word	0xffffffff


	//   ....[16]....
        /*03e4*/ 	.word	0xffffffff


	//   ....[17]....
        /*03e8*/ 	.word	0xffffffff


	//   ....[18]....
        /*03ec*/ 	.word	0xffffffff


	//   ....[19]....
        /*03f0*/ 	.word	0xffffffff


	//   ....[20]....
        /*03f4*/ 	.word	0xffffffff


	//   ....[21]....
        /*03f8*/ 	.word	0xffffffff


	//   ....[22]....
        /*03fc*/ 	.word	0xffffffff


	//   ....[23]....
        /*0400*/ 	.word	0xffffffff


	//   ....[24]....
        /*0404*/ 	.word	0xffffffff


	//   ....[25]....
        /*0408*/ 	.word	0xffffffff


	//   ....[26]....
        /*040c*/ 	.word	0xffffffff


	//   ....[27]....
        /*0410*/ 	.word	0xffffffff


	//   ....[28]....
        /*0414*/ 	.word	0xffffffff


	//   ....[29]....
        /*0418*/ 	.word	0xffffffff


	//   ....[30]....
        /*041c*/ 	.word	0xffffffff


	//   ....[31]....
        /*0420*/ 	.word	0xffffffff


	//   ....[32]....
        /*0424*/ 	.word	0xffffffff


	//   ....[33]....
        /*0428*/ 	.word	0xffffffff


	//   ....[34]....
        /*042c*/ 	.word	0xffffffff


	//   ....[35]....
        /*0430*/ 	.word	0xffffffff


	//   ....[36]....
        /*0434*/ 	.word	0xffffffff


	//   ....[37]....
        /*0438*/ 	.word	0xffffffff


	//   ....[38]....
        /*043c*/ 	.word	0xffffffff


	//   ....[39]....
        /*0440*/ 	.word	0xffffffff


	//   ....[40]....
        /*0444*/ 	.word	0xffffffff


	//   ....[41]....
        /*0448*/ 	.word	0xffffffff


	//   ....[42]....
        /*044c*/ 	.word	0xffffffff


	//   ....[43]....
        /*0450*/ 	.word	0xffffffff


	//   ....[44]....
        /*0454*/ 	.word	0xffffffff


	//   ....[45]....
        /*0458*/ 	.word	0xffffffff


	//   ....[46]....
        /*045c*/ 	.word	0xffffffff


	//   ....[47]....
        /*0460*/ 	.word	0xffffffff


	//   ....[48]....
        /*0464*/ 	.word	0xffffffff


	//   ....[49]....
        /*0468*/ 	.word	0xffffffff


	//   ....[50]....
        /*046c*/ 	.word	0xffffffff


	//   ....[51]....
        /*0470*/ 	.word	0xffffffff


	//   ....[52]....
        /*0474*/ 	.word	0xffffffff


	//   ....[53]....
        /*0478*/ 	.word	0xffffffff


	//   ....[54]....
        /*047c*/ 	.word	0xffffffff


	//   ....[55]....
        /*0480*/ 	.word	0xffffffff


	//   ....[56]....
        /*0484*/ 	.word	0xffffffff


	//   ....[57]....
        /*0488*/ 	.word	0xffffffff


	//   ....[58]....
        /*048c*/ 	.word	0xffffffff


	//   ....[59]....
        /*0490*/ 	.word	0xffffffff


	//   ....[60]....
        /*0494*/ 	.word	0xffffffff


	//   ....[61]....
        /*0498*/ 	.word	0xffffffff


	//   ....[62]....
        /*049c*/ 	.word	0xffffffff


	//   ....[63]....
        /*04a0*/ 	.word	0xffffffff


	//   ....[64]....
        /*04a4*/ 	.word	0xffffffff


	//   ....[65]....
        /*04a8*/ 	.word	0xffffffff


	//   ....[66]....
        /*04ac*/ 	.word	0xffffffff


	//   ....[67]....
        /*04b0*/ 	.word	0xffffffff


	//   ....[68]....
        /*04b4*/ 	.word	0xffffffff


	//   ....[69]....
        /*04b8*/ 	.word	0xffffffff


	//   ....[70]....
        /*04bc*/ 	.word	0xffffffff


	//   ....[71]....
        /*04c0*/ 	.word	0xffffffff


	//   ....[72]....
        /*04c4*/ 	.word	0xffffffff


	//   ....[73]....
        /*04c8*/ 	.word	0xffffffff


	//   ....[74]....
        /*04cc*/ 	.word	0xffffffff


	//   ....[75]....
        /*04d0*/ 	.word	0xffffffff


	//   ....[76]....
        /*04d4*/ 	.word	0xffffffff


	//   ....[77]....
        /*04d8*/ 	.word	0xffffffff


	//   ....[78]....
        /*04dc*/ 	.word	0xffffffff


	//   ....[79]....
        /*04e0*/ 	.word	0xffffffff


	//   ....[80]....
        /*04e4*/ 	.word	0xffffffff


	//   ....[81]....
        /*04e8*/ 	.word	0xffffffff


	//   ....[82]....
        /*04ec*/ 	.word	0xffffffff


	//   ....[83]....
        /*04f0*/ 	.word	0xffffffff


	//   ....[84]....
        /*04f4*/ 	.word	0xffffffff


	//   ....[85]....
        /*04f8*/ 	.word	0xffffffff


	//   ....[86]....
        /*04fc*/ 	.word	0xffffffff


	//   ....[87]....
        /*0500*/ 	.word	0xffffffff


	//   ....[88]....
        /*0504*/ 	.word	0xffffffff


	//   ....[89]....
        /*0508*/ 	.word	0xffffffff


	//   ....[90]....
        /*050c*/ 	.word	0xffffffff


	//   ....[91]....
        /*0510*/ 	.word	0xffffffff


	//   ....[92]....
        /*0514*/ 	.word	0xffffffff


	//   ....[93]....
        /*0518*/ 	.word	0xffffffff


	//   ....[94]....
        /*051c*/ 	.word	0xffffffff


	//   ....[95]....
        /*0520*/ 	.word	0xffffffff


	//   ....[96]....
        /*0524*/ 	.word	0xffffffff


	//   ....[97]....
        /*0528*/ 	.word	0xffffffff


	//   ....[98]....
        /*052c*/ 	.word	0xffffffff


	//   ....[99]....
        /*0530*/ 	.word	0xffffffff


	//   ....[100]....
        /*0534*/ 	.word	0xffffffff


	//   ....[101]....
        /*0538*/ 	.word	0xffffffff


	//   ....[102]....
        /*053c*/ 	.word	0xffffffff


	//   ....[103]....
        /*0540*/ 	.word	0xffffffff


	//   ....[104]....
        /*0544*/ 	.word	0xffffffff


	//   ....[105]....
        /*0548*/ 	.word	0xffffffff


	//   ....[106]....
        /*054c*/ 	.word	0xffffffff


	//   ....[107]....
        /*0550*/ 	.word	0xffffffff


	//   ....[108]....
        /*0554*/ 	.word	0xffffffff


	//   ....[109]....
        /*0558*/ 	.word	0xffffffff


	//   ....[110]....
        /*055c*/ 	.word	0xffffffff


	//   ....[111]....
        /*0560*/ 	.word	0xffffffff


	//   ....[112]....
        /*0564*/ 	.word	0xffffffff


	//   ....[113]....
        /*0568*/ 	.word	0xffffffff


	//   ....[114]....
        /*056c*/ 	.word	0xffffffff


	//   ....[115]....
        /*0570*/ 	.word	0xffffffff


	//   ....[116]....
        /*0574*/ 	.word	0xffffffff


	//   ....[117]....
        /*0578*/ 	.word	0xffffffff


	//   ....[118]....
        /*057c*/ 	.word	0xffffffff


	//   ....[119]....
        /*0580*/ 	.word	0xffffffff


	//   ....[120]....
        /*0584*/ 	.word	0xffffffff


	//   ....[121]....
        /*0588*/ 	.word	0xffffffff


	//   ....[122]....
        /*058c*/ 	.word	0xffffffff


	//   ....[123]....
        /*0590*/ 	.word	0xffffffff


	//   ....[124]....
        /*0594*/ 	.word	0xffffffff


	//   ....[125]....
        /*0598*/ 	.word	0xffffffff


	//   ....[126]....
        /*059c*/ 	.word	0xffffffff


	//   ....[127]....
        /*05a0*/ 	.word	0xffffffff


	//   ....[128]....
        /*05a4*/ 	.word	0xffffffff


	//   ....[129]....
        /*05a8*/ 	.word	0xffffffff


	//   ....[130]....
        /*05ac*/ 	.word	0xffffffff


	//   ....[131]....
        /*05b0*/ 	.word	0xffffffff


	//   ....[132]....
        /*05b4*/ 	.word	0xffffffff


	//   ....[133]....
        /*05b8*/ 	.word	0xffffffff


	//   ....[134]....
        /*05bc*/ 	.word	0xffffffff


	//   ....[135]....
        /*05c0*/ 	.word	0xffffffff


	//   ....[136]....
        /*05c4*/ 	.word	0xffffffff


	//   ....[137]....
        /*05c8*/ 	.word	0xffffffff


	//   ....[138]....
        /*05cc*/ 	.word	0xffffffff


	//   ....[139]....
        /*05d0*/ 	.word	0xffffffff


	//   ....[140]....
        /*05d4*/ 	.word	0xffffffff


	//   ....[141]....
        /*05d8*/ 	.word	0xffffffff


	//   ....[142]....
        /*05dc*/ 	.word	0xffffffff


	//   ....[143]....
        /*05e0*/ 	.word	0xffffffff


	//   ....[144]....
        /*05e4*/ 	.word	0xffffffff


	//   ....[145]....
        /*05e8*/ 	.word	0xffffffff


	//   ....[146]....
        /*05ec*/ 	.word	0xffffffff


	//   ....[147]....
        /*05f0*/ 	.word	0xffffffff


	//   ....[148]....
        /*05f4*/ 	.word	0xffffffff


	//   ....[149]....
        /*05f8*/ 	.word	0xffffffff


	//   ....[150]....
        /*05fc*/ 	.word	0xffffffff


	//   ....[151]....
        /*0600*/ 	.word	0xffffffff


	//   ....[152]....
        /*0604*/ 	.word	0xffffffff


	//   ....[153]....
        /*0608*/ 	.word	0xffffffff


	//   ....[154]....
        /*060c*/ 	.word	0xffffffff


	//   ....[155]....
        /*0610*/ 	.word	0xffffffff


	//   ....[156]....
        /*0614*/ 	.word	0xffffffff


	//   ....[157]....
        /*0618*/ 	.word	0xffffffff


	//   ....[158]....
        /*061c*/ 	.word	0xffffffff


	//   ....[159]....
        /*0620*/ 	.word	0xffffffff


	//   ....[160]....
        /*0624*/ 	.word	0xffffffff


	//   ....[161]....
        /*0628*/ 	.word	0x0500000f


	//   ....[162]....
        /*062c*/ 	.word	0x0500000f


	//   ....[163]....
        /*0630*/ 	.word	0x0500000f


	//   ....[164]....
        /*0634*/ 	.word	0x0500000f


	//   ....[165]....
        /*0638*/ 	.word	0x0500000f


	//   ....[166]....
        /*063c*/ 	.word	0x0500000f


	//   ....[167]....
        /*0640*/ 	.word	0x0500000f


	//   ....[168]....
        /*0644*/ 	.word	0x0500000f


	//   ....[169]....
        /*0648*/ 	.word	0x0500000f


	//   ....[170]....
        /*064c*/ 	.word	0x0500000f


	//   ....[171]....
        /*0650*/ 	.word	0x0500000f


	//   ....[172]....
        /*0654*/ 	.word	0x0500000f


	//   ....[173]....
        /*0658*/ 	.word	0x0500000f


	//   ....[174]....
        /*065c*/ 	.word	0x0500000f


	//   ....[175]....
        /*0660*/ 	.word	0x0500000f


	//   ....[176]....
        /*0664*/ 	.word	0x0500000f


	//   ....[177]....
        /*0668*/ 	.word	0x0500000f


	//   ....[178]....
        /*066c*/ 	.word	0x0500000f


	//----- nvinfo : EIATTR_COOP_GROUP_INSTR_OFFSETS
	.align		4
.L_115:
        /*0670*/ 	.byte	0x04, 0x28
        /*0672*/ 	.short	(.L_117 - .L_116)


	//   ....[0]....
.L_116:
        /*0674*/ 	.word	0x00000070


	//   ....[1]....
        /*0678*/ 	.word	0x00000140


	//   ....[2]....
        /*067c*/ 	.word	0x00000190


	//   ....[3]....
        /*0680*/ 	.word	0x000003c0


	//   ....[4]....
        /*0684*/ 	.word	0x00000520


	//   ....[5]....
        /*0688*/ 	.word	0x00000640


	//   ....[6]....
        /*068c*/ 	.word	0x000007a0


	//   ....[7]....
        /*0690*/ 	.word	0x00001c40


	//   ....[8]....
        /*0694*/ 	.word	0x000038e0


	//   ....[9]....
        /*0698*/ 	.word	0x000039e0


	//   ....[10]....
        /*069c*/ 	.word	0x000042b0


	//   ....[11]....
        /*06a0*/ 	.word	0x00004350


	//   ....[12]....
        /*06a4*/ 	.word	0x00007370


	//   ....[13]....
        /*06a8*/ 	.word	0x00007380


	//   ....[14]....
        /*06ac*/ 	.word	0x000073c0


	//   ....[15]....
        /*06b0*/ 	.word	0x000073d0


	//   ....[16]....
        /*06b4*/ 	.word	0x000098a0


	//   ....[17]....
        /*06b8*/ 	.word	0x000098b0


	//   ....[18]....
        /*06bc*/ 	.word	0x00009930


	//   ....[19]....
        /*06c0*/ 	.word	0x00009940


	//   ....[20]....
        /*06c4*/ 	.word	0x0000a880


	//   ....[21]....
        /*06c8*/ 	.word	0x0000a8a0


	//   ....[22]....
        /*06cc*/ 	.word	0x0000a8d0


	//   ....[23]....
        /*06d0*/ 	.word	0x0000a8f0


	//   ....[24]....
        /*06d4*/ 	.word	0x0000a910


	//   ....[25]....
        /*06d8*/ 	.word	0x0000a930


	//   ....[26]....
        /*06dc*/ 	.word	0x0000a950


	//   ....[27]....
        /*06e0*/ 	.word	0x0000a960


	//   ....[28]....
        /*06e4*/ 	.word	0x0000a970


	//   ....[29]....
        /*06e8*/ 	.word	0x0000a980


	//   ....[30]....
        /*06ec*/ 	.word	0x0000a990


	//   ....[31]....
        /*06f0*/ 	.word	0x0000a9a0


	//   ....[32]....
        /*06f4*/ 	.word	0x0000a9b0


	//   ....[33]....
        /*06f8*/ 	.word	0x0000a9c0


	//   ....[34]....
        /*06fc*/ 	.word	0x0000a9d0


	//   ....[35]....
        /*0700*/ 	.word	0x0000a9e0


	//   ....[36]....
        /*0704*/ 	.word	0x0000a9f0


	//   ....[37]....
        /*0708*/ 	.word	0x0000aa00


	//   ....[38]....
        /*070c*/ 	.word	0x0000aa10


	//   ....[39]....
        /*0710*/ 	.word	0x0000aa20


	//   ....[40]....
        /*0714*/ 	.word	0x0000aa30


	//   ....[41]....
        /*0718*/ 	.word	0x0000aa40


	//   ....[42]....
        /*071c*/ 	.word	0x0000aa50


	//   ....[43]....
        /*0720*/ 	.word	0x0000aa60


	//   ....[44]....
        /*0724*/ 	.word	0x0000aa70


	//   ....[45]....
        /*0728*/ 	.word	0x0000aa80


	//   ....[46]....
        /*072c*/ 	.word	0x0000aa90


	//   ....[47]....
        /*0730*/ 	.word	0x0000aaa0


	//   ....[48]....
        /*0734*/ 	.word	0x0000aab0


	//   ....[49]....
        /*0738*/ 	.word	0x0000aac0


	//   ....[50]....
        /*073c*/ 	.word	0x0000aad0


	//   ....[51]....
        /*0740*/ 	.word	0x0000aae0


	//   ....[52]....
        /*0744*/ 	.word	0x0000aaf0


	//   ....[53]....
        /*0748*/ 	.word	0x0000ab00


	//   ....[54]....
        /*074c*/ 	.word	0x0000ab10


	//   ....[55]....
        /*0750*/ 	.word	0x0000ab20


	//   ....[56]....
        /*0754*/ 	.word	0x0000ab30


	//   ....[57]....
        /*0758*/ 	.word	0x0000ab40


	//   ....[58]....
        /*075c*/ 	.word	0x0000ab50


	//   ....[59]....
        /*0760*/ 	.word	0x0000ab60


	//   ....[60]....
        /*0764*/ 	.word	0x0000ab70


	//   ....[61]....
        /*0768*/ 	.word	0x0000ab80


	//   ....[62]....
        /*076c*/ 	.word	0x0000ab90


	//   ....[63]....
        /*0770*/ 	.word	0x0000aba0


	//   ....[64]....
        /*0774*/ 	.word	0x0000abb0


	//   ....[65]....
        /*0778*/ 	.word	0x0000abc0


	//   ....[66]....
        /*077c*/ 	.word	0x0000abd0


	//   ....[67]....
        /*0780*/ 	.word	0x0000abe0


	//   ....[68]....
        /*0784*/ 	.word	0x0000abf0


	//   ....[69]....
        /*0788*/ 	.word	0x0000ac00


	//   ....[70]....
        /*078c*/ 	.word	0x0000ac10


	//   ....[71]....
        /*0790*/ 	.word	0x0000ac20


	//   ....[72]....
        /*0794*/ 	.word	0x0000ac30


	//   ....[73]....
        /*0798*/ 	.word	0x0000ac40


	//   ....[74]....
        /*079c*/ 	.word	0x0000ac50


	//   ....[75]....
        /*07a0*/ 	.word	0x0000ac60


	//   ....[76]....
        /*07a4*/ 	.word	0x0000ac70


	//   ....[77]....
        /*07a8*/ 	.word	0x0000ac80


	//   ....[78]....
        /*07ac*/ 	.word	0x0000ac90


	//   ....[79]....
        /*07b0*/ 	.word	0x0000aca0


	//   ....[80]....
        /*07b4*/ 	.word	0x0000acb0


	//   ....[81]....
        /*07b8*/ 	.word	0x0000acc0


	//   ....[82]....
        /*07bc*/ 	.word	0x0000acd0


	//   ....[83]....
        /*07c0*/ 	.word	0x0000ace0


	//   ....[84]....
        /*07c4*/ 	.word	0x0000b850


	//   ....[85]....
        /*07c8*/ 	.word	0x0000b860


	//   ....[86]....
        /*07cc*/ 	.word	0x0000b8b0


	//   ....[87]....
        /*07d0*/ 	.word	0x0000b8e0


	//   ....[88]....
        /*07d4*/ 	.word	0x0000c060


	//   ....[89]....
        /*07d8*/ 	.word	0x0000c080


	//   ....[90]....
        /*07dc*/ 	.word	0x0000c170


	//   ....[91]....
        /*07e0*/ 	.word	0x0000c190


	//   ....[92]....
        /*07e4*/ 	.word	0x0000c250


	//   ....[93]....
        /*07e8*/ 	.word	0x0000c270


	//   ....[94]....
        /*07ec*/ 	.word	0x0000c340


	//   ....[95]....
        /*07f0*/ 	.word	0x0000c360


	//   ....[96]....
        /*07f4*/ 	.word	0x0000c850


	//   ....[97]....
        /*07f8*/ 	.word	0x0000c860


	//   ....[98]....
        /*07fc*/ 	.word	0x0000cca0


	//   ....[99]....
        /*0800*/ 	.word	0x0000ccb0


	//   ....[100]....
        /*0804*/ 	.word	0x0000da30


	//   ....[101]....
        /*0808*/ 	.word	0x0000da50


	//   ....[102]....
        /*080c*/ 	.word	0x0000db10


	//   ....[103]....
        /*0810*/ 	.word	0x0000db30


	//   ....[104]....
        /*0814*/ 	.word	0x0000dbf0


	//   ....[105]....
        /*0818*/ 	.word	0x0000dc10


	//   ....[106]....
        /*081c*/ 	.word	0x0000dce0


	//   ....[107]....
        /*0820*/ 	.word	0x0000dd00


	//   ....[108]....
        /*0824*/ 	.word	0x0000de50


	//   ....[109]....
        /*0828*/ 	.word	0x0000e090


	//   ....[110]....
        /*082c*/ 	.word	0x0000e0c0


	//   ....[111]....
        /*0830*/ 	.word	0x0000e100


	//   ....[112]....
        /*0834*/ 	.word	0x0000e130


	//   ....[113]....
        /*0838*/ 	.word	0x0000e160


	//   ....[114]....
        /*083c*/ 	.word	0x0000e1a0


	//   ....[115]....
        /*0840*/ 	.word	0x0000e330


	//   ....[116]....
        /*0844*/ 	.word	0x0000e360


	//   ....[117]....
        /*0848*/ 	.word	0x0000e390


	//   ....[118]....
        /*084c*/ 	.word	0x0000e3c0


	//   ....[119]....
        /*0850*/ 	.word	0x0000e3f0


	//   ....[120]....
        /*0854*/ 	.word	0x0000e430


	//   ....[121]....
        /*0858*/ 	.word	0x0000e4c0


	//   ....[122]....
        /*085c*/ 	.word	0x0000e510


	//   ....[123]....
        /*0860*/ 	.word	0x0000e520


	//   ....[124]....
        /*0864*/ 	.word	0x0000e5b0


	//   ....[125]....
        /*0868*/ 	.word	0x0000fdb0


	//   ....[126]....
        /*086c*/ 	.word	0x00010910


	//   ....[127]....
        /*0870*/ 	.word	0x00010940


	//   ....[128]....
        /*0874*/ 	.word	0x000109f0


	//   ....[129]....
        /*0878*/ 	.word	0x00010a00


	//   ....[130]....
        /*087c*/ 	.word	0x00010a70


	//   ....[131]....
        /*0880*/ 	.word	0x00010a80


	//   ....[132]....
        /*0884*/ 	.word	0x00010af0


	//   ....[133]....
        /*0888*/ 	.word	0x00010b00


	//   ....[134]....
        /*088c*/ 	.word	0x00010b70


	//   ....[135]....
        /*0890*/ 	.word	0x00010b80


	//   ....[136]....
        /*0894*/ 	.word	0x00010bf0


	//   ....[137]....
        /*0898*/ 	.word	0x00010c00


	//   ....[138]....
        /*089c*/ 	.word	0x00010c70


	//   ....[139]....
        /*08a0*/ 	.word	0x00010c80


	//   ....[140]....
        /*08a4*/ 	.word	0x00010c90


	//   ....[141]....
        /*08a8*/ 	.word	0x00010cd0


	//   ....[142]....
        /*08ac*/ 	.word	0x00012aa0


	//   ....[143]....
        /*08b0*/ 	.word	0x00012ad0


	//   ....[144]....
        /*08b4*/ 	.word	0x00012b00


	//   ....[145]....
        /*08b8*/ 	.word	0x00012b10


	//   ....[146]....
        /*08bc*/ 	.word	0x00012b50


	//   ....[147]....
        /*08c0*/ 	.word	0x00012b90


	//   ....[148]....
        /*08c4*/ 	.word	0x00012ba0


	//   ....[149]....
        /*08c8*/ 	.word	0x00012bd0


	//   ....[150]....
        /*08cc*/ 	.word	0x00012d30


	//   ....[151]....
        /*08d0*/ 	.word	0x00012d60


	//   ....[152]....
        /*08d4*/ 	.word	0x00012d90


	//   ....[153]....
        /*08d8*/ 	.word	0x00012dc0


	//   ....[154]....
        /*08dc*/ 	.word	0x00012df0


	//   ....[155]....
        /*08e0*/ 	.word	0x00012e30


	//   ....[156]....
        /*08e4*/ 	.word	0x00012eb0


	//   ....[157]....
        /*08e8*/ 	.word	0x00012ef0


	//   ....[158]....
        /*08ec*/ 	.word	0x00012f00


	//   ....[159]....
        /*08f0*/ 	.word	0x00012f40


	//   ....[160]....
        /*08f4*/ 	.word	0x000135c0


	//   ....[161]....
        /*08f8*/ 	.word	0x00013ae0


	//   ....[162]....
        /*08fc*/ 	.word	0x00013ca0


	//   ....[163]....
        /*0900*/ 	.word	0x00013d10


	//   ....[164]....
        /*0904*/ 	.word	0x00013d70


	//   ....[165]....
        /*0908*/ 	.word	0x00013e60


	//   ....[166]....
        /*090c*/ 	.word	0x00013ec0


	//   ....[167]....
        /*0910*/ 	.word	0x00013fa0


	//   ....[168]....
        /*0914*/ 	.word	0x00014000


	//   ....[169]....
        /*0918*/ 	.word	0x000140e0


	//   ....[170]....
        /*091c*/ 	.word	0x00014140


	//   ....[171]....
        /*0920*/ 	.word	0x00014220


	//   ....[172]....
        /*0924*/ 	.word	0x00014280


	//   ....[173]....
        /*0928*/ 	.word	0x00014360


	//   ....[174]....
        /*092c*/ 	.word	0x000143c0


	//   ....[175]....
        /*0930*/ 	.word	0x00014480


	//   ....[176]....
        /*0934*/ 	.word	0x00014500


	//   ....[177]....
        /*0938*/ 	.word	0x000145c0


	//   ....[178]....
        /*093c*/ 	.word	0x00014910


	//----- nvinfo : EIATTR_REG_RECONFIG
	.align		4
.L_117:
        /*0940*/ 	.byte	0x01, 0x54
	.zero		2


	//----- nvinfo : EIATTR_SYSCALL_OFFSETS
	.align		4
        /*0944*/ 	.byte	0x04, 0x46
        /*0946*/ 	.short	(.L_119 - .L_118)


	//   ....[0]....
.L_118:
        /*0948*/ 	.word	0x00001dc0


	//   ....[1]....
        /*094c*/ 	.word	0x0000f800


	//   ....[2]....
        /*0950*/ 	.word	0x0000f990


	//   ....[3]....
        /*0954*/ 	.word	0x0000fae0


	//   ....[4]....
        /*0958*/ 	.word	0x0000fc20


	//   ....[5]....
        /*095c*/ 	.word	0x000105a0


	//----- nvinfo : EIATTR_MBARRIER_INSTR_OFFSETS
	.align		4
.L_119:
        /*0960*/ 	.byte	0x04, 0x39
        /*0962*/ 	.short	(.L_121 - .L_120)


	//   ....[0]....
.L_120:
        /*0964*/ 	.word	0x00000270
        /*0968*/ 	.word	0x000000ff
        /*096c*/ 	.word	0x0002e800
        /*0970*/ 	.short	0x0100
        /*0972*/ 	.byte	0x08
	.zero		1


	//   ....[1]....
        /*0974*/ 	.word	0x00000280
        /*0978*/ 	.word	0x000000ff
        /*097c*/ 	.word	0x0002e820
        /*0980*/ 	.short	0x0100
        /*0982*/ 	.byte	0x08
	.zero		1


	//   ....[2]....
        /*0984*/ 	.word	0x00000370
        /*0988*/ 	.word	0x000000ff
        /*098c*/ 	.word	0x0002e830
        /*0990*/ 	.short	0x0100
        /*0992*/ 	.byte	0x08
	.zero		1


	//   ....[3]....
        /*0994*/ 	.word	0x00000380
        /*0998*/ 	.word	0x000000ff
        /*099c*/ 	.word	0x0002e840
        /*09a0*/ 	.short	0x0100
        /*09a2*/ 	.byte	0x08
	.zero		1


	//   ....[4]....
        /*09a4*/ 	.word	0x00000390
        /*09a8*/ 	.word	0x000000ff
        /*09ac*/ 	.word	0x0002e838
        /*09b0*/ 	.short	0x0100
        /*09b2*/ 	.byte	0x08
	.zero		1


	//   ....[5]....
        /*09b4*/ 	.word	0x000003a0
        /*09b8*/ 	.word	0x000000ff
        /*09bc*/ 	.word	0x0002e848
        /*09c0*/ 	.short	0x0100
        /*09c2*/ 	.byte	0x08
	.zero		1


	//   ....[6]....
        /*09c4*/ 	.word	0x000004d0
        /*09c8*/ 	.word	0x000000ff
        /*09cc*/ 	.word	0x0002e850
        /*09d0*/ 	.short	0x0100
        /*09d2*/ 	.byte	0x08
	.zero		1


	//   ....[7]....
        /*09d4*/ 	.word	0x000004e0
        /*09d8*/ 	.word	0x000000ff
        /*09dc*/ 	.word	0x0002e860
        /*09e0*/ 	.short	0x0100
        /*09e2*/ 	.byte	0x08
	.zero		1


	//   ....[8]....
        /*09e4*/ 	.word	0x000004f0
        /*09e8*/ 	.word	0x000000ff
        /*09ec*/ 	.word	0x0002e858
        /*09f0*/ 	.short	0x0100
        /*09f2*/ 	.byte	0x08
	.zero		1


	//   ....[9]....
        /*09f4*/ 	.word	0x00000500
        /*09f8*/ 	.word	0x000000ff
        /*09fc*/ 	.word	0x0002e868
        /*0a00*/ 	.short	0x0100
        /*0a02*/ 	.byte	0x08
	.zero		1


	//   ....[10]....
        /*0a04*/ 	.word	0x000005f0
        /*0a08*/ 	.word	0x000000ff
        /*0a0c*/ 	.word	0x0002e870
        /*0a10*/ 	.short	0x0100
        /*0a12*/ 	.byte	0x06
	.zero		1


	//   ....[11]....
        /*0a14*/ 	.word	0x00000600
        /*0a18*/ 	.word	0x000000ff
        /*0a1c*/ 	.word	0x0002e880
        /*0a20*/ 	.short	0x0100
        /*0a22*/ 	.byte	0x06
	.zero		1


	//   ....[12]....
        /*0a24*/ 	.word	0x00000610
        /*0a28*/ 	.word	0x000000ff
        /*0a2c*/ 	.word	0x0002e878
        /*0a30*/ 	.short	0x0100
        /*0a32*/ 	.byte	0x06
	.zero		1


	//   ....[13]....
        /*0a34*/ 	.word	0x00000620
        /*0a38*/ 	.word	0x000000ff
        /*0a3c*/ 	.word	0x0002e888
        /*0a40*/ 	.short	0x0100
        /*0a42*/ 	.byte	0x06
	.zero		1


	//   ....[14]....
        /*0a44*/ 	.word	0x00000750
        /*0a48*/ 	.word	0x000000ff
        /*0a4c*/ 	.word	0x0002e890
        /*0a50*/ 	.short	0x0100
        /*0a52*/ 	.byte	0x08
	.zero		1


	//   ....[15]....
        /*0a54*/ 	.word	0x00000760
        /*0a58*/ 	.word	0x000000ff
        /*0a5c*/ 	.word	0x0002e8a0
        /*0a60*/ 	.short	0x0100
        /*0a62*/ 	.byte	0x08
	.zero		1


	//   ....[16]....
        /*0a64*/ 	.word	0x00000770
        /*0a68*/ 	.word	0x000000ff
        /*0a6c*/ 	.word	0x0002e898
        /*0a70*/ 	.short	0x0100
        /*0a72*/ 	.byte	0x08
	.zero		1


	//   ....[17]....
        /*0a74*/ 	.word	0x00000780
        /*0a78*/ 	.word	0x000000ff
        /*0a7c*/ 	.word	0x0002e8a8
        /*0a80*/ 	.short	0x0100
        /*0a82*/ 	.byte	0x08
	.zero		1


	//   ....[18]....
        /*0a84*/ 	.word	0x000008b0
        /*0a88*/ 	.word	0x000000ff
        /*0a8c*/ 	.word	0x0002e8b0
        /*0a90*/ 	.short	0x0100
        /*0a92*/ 	.byte	0x08
	.zero		1


	//   ....[19]....
        /*0a94*/ 	.word	0x000008c0
        /*0a98*/ 	.word	0x000000ff
        /*0a9c*/ 	.word	0x0002e8c0
        /*0aa0*/ 	.short	0x0100
        /*0aa2*/ 	.byte	0x08
	.zero		1


	//   ....[20]....
        /*0aa4*/ 	.word	0x000008d0
        /*0aa8*/ 	.word	0x000000ff
        /*0aac*/ 	.word	0x0002e8b8
        /*0ab0*/ 	.short	0x0100
        /*0ab2*/ 	.byte	0x08
	.zero		1


	//   ....[21]....
        /*0ab4*/ 	.word	0x000008e0
        /*0ab8*/ 	.word	0x000000ff
        /*0abc*/ 	.word	0x0002e8c8
        /*0ac0*/ 	.short	0x0100
        /*0ac2*/ 	.byte	0x08
	.zero		1


	//   ....[22]....
        /*0ac4*/ 	.word	0x00001e70
        /*0ac8*/ 	.word	0x00000000
        /*0acc*/ 	.word	0x0002e800
        /*0ad0*/ 	.short	0x010a
        /*0ad2*/ 	.byte	0x3f
	.zero		1


	//   ....[23]....
        /*0ad4*/ 	.word	0x00001f00
        /*0ad8*/ 	.word	0x00000007
        /*0adc*/ 	.word	0x0002e830
        /*0ae0*/ 	.short	0x010a
        /*0ae2*/ 	.byte	0x3f
	.zero		1


	//   ....[24]....
        /*0ae4*/ 	.word	0x00001f90
        /*0ae8*/ 	.word	0x00000007
        /*0aec*/ 	.word	0x0002e830
        /*0af0*/ 	.short	0x010a
        /*0af2*/ 	.byte	0x3f
	.zero		1


	//   ....[25]....
        /*0af4*/ 	.word	0x000046e0
        /*0af8*/ 	.word	0x0000003e
        /*0afc*/ 	.word	0x00000000
        /*0b00*/ 	.short	0x0101
        /*0b02*/ 	.byte	0x3f
	.zero		1


	//   ....[26]....
        /*0b04*/ 	.word	0x00005e10
        /*0b08*/ 	.word	0x000000ff
        /*0b0c*/ 	.word	0x0002e830
        /*0b10*/ 	.short	0x010a
        /*0b12*/ 	.byte	0x06
	.zero		1


	//   ....[27]....
        /*0b14*/ 	.word	0x00005e50
        /*0b18*/ 	.word	0x000000ff
        /*0b1c*/ 	.word	0x0002e830
        /*0b20*/ 	.short	0x010a
        /*0b22*/ 	.byte	0x06
	.zero		1


	//   ....[28]....
        /*0b24*/ 	.word	0x00006aa0
        /*0b28*/ 	.word	0x000000ff
        /*0b2c*/ 	.word	0x0002e850
        /*0b30*/ 	.short	0x010a
        /*0b32*/ 	.byte	0x06
	.zero		1


	//   ....[29]....
        /*0b34*/ 	.word	0x00006ae0
        /*0b38*/ 	.word	0x000000ff
        /*0b3c*/ 	.word	0x0002e850
        /*0b40*/ 	.short	0x010a
        /*0b42*/ 	.byte	0x06
	.zero		1


	//   ....[30]....
        /*0b44*/ 	.word	0x00008920
        /*0b48*/ 	.word	0x00000007
        /*0b4c*/ 	.word	0x00000000
        /*0b50*/ 	.short	0x0101
        /*0b52*/ 	.byte	0x3f
	.zero		1


	//   ....[31]....
        /*0b54*/ 	.word	0x00008cf0
        /*0b58*/ 	.word	0x0000000b
        /*0b5c*/ 	.word	0x00000000
        /*0b60*/ 	.short	0x0101
        /*0b62*/ 	.byte	0x3f
	.zero		1


	//   ....[32]....
        /*0b64*/ 	.word	0x00009470
        /*0b68*/ 	.word	0x00000014
        /*0b6c*/ 	.word	0x0002e850
        /*0b70*/ 	.short	0x010a
        /*0b72*/ 	.byte	0x3f
	.zero		1


	//   ....[33]....
        /*0b74*/ 	.word	0x00009500
        /*0b78*/ 	.word	0x00000014
        /*0b7c*/ 	.word	0x0002e850
        /*0b80*/ 	.short	0x010a
        /*0b82*/ 	.byte	0x3f
	.zero		1


	//   ....[34]....
        /*0b84*/ 	.word	0x00009be0
        /*0b88*/ 	.word	0x00000005
        /*0b8c*/ 	.word	0x00000000
        /*0b90*/ 	.short	0x0101
        /*0b92*/ 	.byte	0x3f
	.zero		1


	//   ....[35]....
        /*0b94*/ 	.word	0x0000c050
        /*0b98*/ 	.word	0x00000002
        /*0b9c*/ 	.word	0x00000000
        /*0ba0*/ 	.short	0x0101
        /*0ba2*/ 	.byte	0x3f
	.zero		1


	//   ....[36]....
        /*0ba4*/ 	.word	0x0000c5a0
        /*0ba8*/ 	.word	0x00000002
        /*0bac*/ 	.word	0x00000000
        /*0bb0*/ 	.short	0x0101
        /*0bb2*/ 	.byte	0x3f
	.zero		1


	//   ....[37]....
        /*0bb4*/ 	.word	0x00010030
        /*0bb8*/ 	.word	0x00000003
        /*0bbc*/ 	.word	0x0002e880
        /*0bc0*/ 	.short	0x010a
        /*0bc2*/ 	.byte	0x3f
	.zero		1


	//   ....[38]....
        /*0bc4*/ 	.word	0x000101d0
        /*0bc8*/ 	.word	0x00000003
        /*0bcc*/ 	.word	0x0002e840
        /*0bd0*/ 	.short	0x010a
        /*0bd2*/ 	.byte	0x3f
	.zero		1


	//   ....[39]....
        /*0bd4*/ 	.word	0x00010d80
        /*0bd8*/ 	.word	0x00000012
        /*0bdc*/ 	.word	0x0002e800
        /*0be0*/ 	.short	0x0107
        /*0be2*/ 	.byte	0x3f
	.zero		1


	//   ....[40]....
        /*0be4*/ 	.word	0x00010e70
        /*0be8*/ 	.word	0x00000012
        /*0bec*/ 	.word	0x0002e800
        /*0bf0*/ 	.short	0x0101
        /*0bf2*/ 	.byte	0x3f
	.zero		1


	//   ....[41]....
        /*0bf4*/ 	.word	0x00010e90
        /*0bf8*/ 	.word	0x00000012
        /*0bfc*/ 	.word	0x0002e820
        /*0c00*/ 	.short	0x010a
        /*0c02*/ 	.byte	0x3f
	.zero		1


	//   ....[42]....
        /*0c04*/ 	.word	0x000111c0
        /*0c08*/ 	.word	0x00000003
        /*0c0c*/ 	.word	0x0002e880
        /*0c10*/ 	.short	0x010a
        /*0c12*/ 	.byte	0x3f
	.zero		1


	//   ....[43]....
        /*0c14*/ 	.word	0x00011400
        /*0c18*/ 	.word	0x00000003
        /*0c1c*/ 	.word	0x0002e840
        /*0c20*/ 	.short	0x010a
        /*0c22*/ 	.byte	0x3f
	.zero		1


	//   ....[44]....
        /*0c24*/ 	.word	0x000116d0
        /*0c28*/ 	.word	0x00000013
        /*0c2c*/ 	.word	0x0002e870
        /*0c30*/ 	.short	0x010a
        /*0c32*/ 	.byte	0x3f
	.zero		1


	//   ....[45]....
        /*0c34*/ 	.word	0x00011740
        /*0c38*/ 	.word	0x00000013
        /*0c3c*/ 	.word	0x0002e860
        /*0c40*/ 	.short	0x010a
        /*0c42*/ 	.byte	0x3f
	.zero		1


	//   ....[46]....
        /*0c44*/ 	.word	0x00011db0
        /*0c48*/ 	.word	0x00000013
        /*0c4c*/ 	.word	0x0002e850
        /*0c50*/ 	.short	0x0101
        /*0c52*/ 	.byte	0x3f
	.zero		1


	//   ....[47]....
        /*0c54*/ 	.word	0x00011e30
        /*0c58*/ 	.word	0x00000013
        /*0c5c*/ 	.word	0x00000000
        /*0c60*/ 	.short	0x0101
        /*0c62*/ 	.byte	0x3f
	.zero		1


	//   ....[48]....
        /*0c64*/ 	.word	0x00012050
        /*0c68*/ 	.word	0x00000010
        /*0c6c*/ 	.word	0x0002e870
        /*0c70*/ 	.short	0x010a
        /*0c72*/ 	.byte	0x3f
	.zero		1


	//   ....[49]....
        /*0c74*/ 	.word	0x000120e0
        /*0c78*/ 	.word	0x00000010
        /*0c7c*/ 	.word	0x0002e860
        /*0c80*/ 	.short	0x010a
        /*0c82*/ 	.byte	0x3f
	.zero		1


	//   ....[50]....
        /*0c84*/ 	.word	0x00012770
        /*0c88*/ 	.word	0x00000010
        /*0c8c*/ 	.word	0x0002e850
        /*0c90*/ 	.short	0x0101
        /*0c92*/ 	.byte	0x3f
	.zero		1


	//   ....[51]....
        /*0c94*/ 	.word	0x000127b0
        /*0c98*/ 	.word	0x00000000
        /*0c9c*/ 	.word	0x00000000
        /*0ca0*/ 	.short	0x0101
        /*0ca2*/ 	.byte	0x3f
	.zero		1


	//   ....[52]....
        /*0ca4*/ 	.word	0x00013540
        /*0ca8*/ 	.word	0x00000000
        /*0cac*/ 	.word	0x0002e820
        /*0cb0*/ 	.short	0x010a
        /*0cb2*/ 	.byte	0x3f
	.zero		1


	//   ....[53]....
        /*0cb4*/ 	.word	0x00013700
        /*0cb8*/ 	.word	0x00000006
        /*0cbc*/ 	.word	0x00000000
        /*0cc0*/ 	.short	0x010a
        /*0cc2*/ 	.byte	0x3f
	.zero		1


	//   ....[54]....
        /*0cc4*/ 	.word	0x00013770
        /*0cc8*/ 	.word	0x00000007
        /*0ccc*/ 	.word	0x00000000
        /*0cd0*/ 	.short	0x010a
        /*0cd2*/ 	.byte	0x3f
	.zero		1


	//   ....[55]....
        /*0cd4*/ 	.word	0x000137d0
        /*0cd8*/ 	.word	0x00000004
        /*0cdc*/ 	.word	0x0002e860
        /*0ce0*/ 	.short	0x010a
        /*0ce2*/ 	.byte	0x3f
	.zero		1


	//   ....[56]....
        /*0ce4*/ 	.word	0x00013820
        /*0ce8*/ 	.word	0x00000003
        /*0cec*/ 	.word	0x0002e860
        /*0cf0*/ 	.short	0x010a
        /*0cf2*/ 	.byte	0x3f
	.zero		1


	//   ....[57]....
        /*0cf4*/ 	.word	0x00013860
        /*0cf8*/ 	.word	0x00000004
        /*0cfc*/ 	.word	0x0002e880
        /*0d00*/ 	.short	0x010a
        /*0d02*/ 	.byte	0x3f
	.zero		1


	//   ....[58]....
        /*0d04*/ 	.word	0x00013880
        /*0d08*/ 	.word	0x00000003
        /*0d0c*/ 	.word	0x0002e880
        /*0d10*/ 	.short	0x010a
        /*0d12*/ 	.byte	0x3f
	.zero		1


	//   ....[59]....
        /*0d14*/ 	.word	0x000138e0
        /*0d18*/ 	.word	0x00000000
        /*0d1c*/ 	.word	0x0002e800
        /*0d20*/ 	.short	0x010a
        /*0d22*/ 	.byte	0x3f
	.zero		1


	//   ....[60]....
        /*0d24*/ 	.word	0x00013930
        /*0d28*/ 	.word	0x00000007
        /*0d2c*/ 	.word	0x0002e830
        /*0d30*/ 	.short	0x010a
        /*0d32*/ 	.byte	0x3f
	.zero		1


	//   ....[61]....
        /*0d34*/ 	.word	0x00013990
        /*0d38*/ 	.word	0x00000005
        /*0d3c*/ 	.word	0x0002e830
        /*0d40*/ 	.short	0x010a
        /*0d42*/ 	.byte	0x3f
	.zero		1


	//   ....[62]....
        /*0d44*/ 	.word	0x000139f0
        /*0d48*/ 	.word	0x00000002
        /*0d4c*/ 	.word	0x0002e850
        /*0d50*/ 	.short	0x010a
        /*0d52*/ 	.byte	0x3f
	.zero		1


	//   ....[63]....
        /*0d54*/ 	.word	0x00013a40
        /*0d58*/ 	.word	0x00000014
        /*0d5c*/ 	.word	0x0002e850
        /*0d60*/ 	.short	0x010a
        /*0d62*/ 	.byte	0x3f
	.zero		1


	//   ....[64]....
        /*0d64*/ 	.word	0x00013b90
        /*0d68*/ 	.word	0x00000003
        /*0d6c*/ 	.word	0x0002e880
        /*0d70*/ 	.short	0x010a
        /*0d72*/ 	.byte	0x3f
	.zero		1


	//   ....[65]....
        /*0d74*/ 	.word	0x00013be0
        /*0d78*/ 	.word	0x00000003
        /*0d7c*/ 	.word	0x0002e840
        /*0d80*/ 	.short	0x010a
        /*0d82*/ 	.byte	0x3f
	.zero		1


	//   ....[66]....
        /*0d84*/ 	.word	0x00014600
        /*0d88*/ 	.word	0x00000012
        /*0d8c*/ 	.word	0x0002e820
        /*0d90*/ 	.short	0x010a
        /*0d92*/ 	.byte	0x3f
	.zero		1


	//   ....[67]....
        /*0d94*/ 	.word	0x00014650
        /*0d98*/ 	.word	0x00000003
        /*0d9c*/ 	.word	0x0002e880
        /*0da0*/ 	.short	0x010a
        /*0da2*/ 	.byte	0x3f
	.zero		1


	//   ....[68]....
        /*0da4*/ 	.word	0x000146a0
        /*0da8*/ 	.word	0x00000003
        /*0dac*/ 	.word	0x0002e840
        /*0db0*/ 	.short	0x010a
        /*0db2*/ 	.byte	0x3f
	.zero		1


	//   ....[69]....
        /*0db4*/ 	.word	0x000146f0
        /*0db8*/ 	.word	0x00000013
        /*0dbc*/ 	.word	0x0002e870
        /*0dc0*/ 	.short	0x010a
        /*0dc2*/ 	.byte	0x3f
	.zero		1


	//   ....[70]....
        /*0dc4*/ 	.word	0x00014740
        /*0dc8*/ 	.word	0x00000013
        /*0dcc*/ 	.word	0x0002e860
        /*0dd0*/ 	.short	0x010a
        /*0dd2*/ 	.byte	0x3f
	.zero		1


	//   ....[71]....
        /*0dd4*/ 	.word	0x00014790
        /*0dd8*/ 	.word	0x00000010
        /*0ddc*/ 	.word	0x0002e870
        /*0de0*/ 	.short	0x010a
        /*0de2*/ 	.byte	0x3f
	.zero		1


	//   ....[72]....
        /*0de4*/ 	.word	0x000147e0
        /*0de8*/ 	.word	0x00000010
        /*0dec*/ 	.word	0x0002e860
        /*0df0*/ 	.short	0x010a
        /*0df2*/ 	.byte	0x3f
	.zero		1


	//   ....[73]....
        /*0df4*/ 	.word	0x00014830
        /*0df8*/ 	.word	0x00000000
        /*0dfc*/ 	.word	0x0002e820
        /*0e00*/ 	.short	0x010a
        /*0e02*/ 	.byte	0x3f
	.zero		1


	//   ....[74]....
        /*0e04*/ 	.word	0x000149d0
        /*0e08*/ 	.word	0x00000006
        /*0e0c*/ 	.word	0x00000000
        /*0e10*/ 	.short	0x010a
        /*0e12*/ 	.byte	0x3f
	.zero		1


	//   ....[75]....
        /*0e14*/ 	.word	0x00014a20
        /*0e18*/ 	.word	0x00000007
        /*0e1c*/ 	.word	0x00000000
        /*0e20*/ 	.short	0x010a
        /*0e22*/ 	.byte	0x3f
	.zero		1


	//   ....[76]....
        /*0e24*/ 	.word	0x00014a70
        /*0e28*/ 	.word	0x00000004
        /*0e2c*/ 	.word	0x0002e860
        /*0e30*/ 	.short	0x010a
        /*0e32*/ 	.byte	0x3f
	.zero		1


	//   ....[77]....
        /*0e34*/ 	.word	0x00014ac0
        /*0e38*/ 	.word	0x00000003
        /*0e3c*/ 	.word	0x0002e860
        /*0e40*/ 	.short	0x010a
        /*0e42*/ 	.byte	0x3f
	.zero		1


	//   ....[78]....
        /*0e44*/ 	.word	0x00014b10
        /*0e48*/ 	.word	0x00000004
        /*0e4c*/ 	.word	0x0002e880
        /*0e50*/ 	.short	0x010a
        /*0e52*/ 	.byte	0x3f
	.zero		1


	//----- nvinfo : EIATTR_NUM_MBARRIERS
	.align		4
.L_121:
        /*0e54*/ 	.byte	0x03, 0x38
        /*0e56*/ 	.short	0x0016


	//----- nvinfo : EIATTR_EXIT_INSTR_OFFSETS
	.align		4
        /*0e58*/ 	.byte	0x04, 0x1c
        /*0e5a*/ 	.short	(.L_123 - .L_122)


	//   ....[0]....
.L_122:
        /*0e5c*/ 	.word	0x00000a80


	//   ....[1]....
        /*0e60*/ 	.word	0x0000ddf0


	//   ....[2]....
        /*0e64*/ 	.word	0x000138d0


	//----- nvinfo : EIATTR_MAX_THREADS
	.align		4
.L_123:
        /*0e68*/ 	.byte	0x04, 0x05
        /*0e6a*/ 	.short	(.L_125 - .L_124)
.L_124:
        /*0e6c*/ 	.word	0x00000180
        /*0e70*/ 	.word	0x00000001
        /*0e74*/ 	.word	0x00000001


	//----- nvinfo : EIATTR_CRS_STACK_SIZE
	.align		4
.L_125:
        /*0e78*/ 	.byte	0x04, 0x1e
        /*0e7a*/ 	.short	(.L_127 - .L_126)
.L_126:
        /*0e7c*/ 	.word	0x00000000


	//----- nvinfo : EIATTR_CBANK_PARAM_SIZE
	.align		4
.L_127:
        /*0e80*/ 	.byte	0x03, 0x19
        /*0e82*/ 	.short	0x0af0


	//----- nvinfo : EIATTR_PARAM_CBANK
	.align		4
        /*0e84*/ 	.byte	0x04, 0x0a
        /*0e86*/ 	.short	(.L_129 - .L_128)
	.align		4
.L_128:
        /*0e88*/ 	.word	index@(.nv.constant0._ZN7cutlass13device_kernelIN5flash11enable_sm90INS1_16FlashAttnFwdSm90INS1_25CollectiveMainloopFwdSm90ILi2EN4cute5tupleIJNS5_1CILi1EEES8_S8_EEENS6_IJNS7_ILi128EEENS7_ILi224EEESA_EEELi128ENS_12float_e4m3_tEfNS_4arch4Sm90ELb0ELb0ELb0ELb1ELb0ELb0ELb0ELb1ELb1ELb1ELb1ELb0EEENS1_21CollectiveEpilogueFwdINS6_IJSA_SA_SB_EEES9_NS_10bfloat16_tESF_Li256ELb1ELb1ELb1ELb1EEENS1_36VarlenDynamicPersistentTileSchedulerILi128ELi224ELi256ELi128ELb1ELb1ELb1ELb0ELb1ELb1EEEEEEEEEvNT_6ParamsE)
        /*0e8c*/ 	.short	0x0210
        /*0e8e*/ 	.short	0x0af0


	//----- nvinfo : EIATTR_SW_WAR
	.align		4
.L_129:
        /*0e90*/ 	.byte	0x04, 0x36
        /*0e92*/ 	.short	(.L_131 - .L_130)
.L_130:
        /*0e94*/ 	.word	0x00000008
.L_131:


//--------------------- .nv.info._ZN7cutlass13device_kernelIN5flash11enable_sm90INS1_16FlashAttnFwdSm90INS1_25CollectiveMainloopFwdSm90ILi2EN4cute5tupleIJNS5_1CILi1EEES8_S8_EEENS6_IJNS7_ILi128EEENS7_ILi224EEESA_EEELi128ENS_12float_e4m3_tEfNS_4arch4Sm90ELb0ELb0ELb0ELb1ELb0ELb1ELb0ELb1ELb1ELb1ELb1ELb0EEENS1_21CollectiveEpilogueFwdINS6_IJSA_SA_SB_EEES9_NS_10bfloat16_tESF_Li256ELb1ELb1ELb1ELb1EEENS1_36VarlenDynamicPersistentTileSchedulerILi128ELi224ELi256ELi128ELb1ELb1ELb1ELb0ELb1ELb1EEEEEEEEEvNT_6ParamsE --------------------------
	.section	.nv.info._ZN7cutlass13device_kernelIN5flash11enable_sm90INS1_16FlashAttnFwdSm90INS1_25CollectiveMainloopFwdSm90ILi2EN4cute5tupleIJNS5_1CILi1EEES8_S8_EEENS6_IJNS7_ILi128EEENS7_ILi224EEESA_EEELi128ENS_12float_e4m3_tEfNS_4arch4Sm90ELb0ELb0ELb0ELb1ELb0ELb1ELb0ELb1ELb1ELb1ELb1ELb0EEENS1_21CollectiveEpilogueFwdINS6_IJSA_SA_SB_EEES9_NS_10bfloat16_tESF_Li256ELb1ELb1ELb1ELb1EEENS1_36VarlenDynamicPersistentTileSchedulerILi128ELi224ELi256ELi128ELb1ELb1ELb1ELb0ELb1ELb1EEEEEEEEEvNT_6ParamsE,"",@"SHT_CUDA_INFO"
	.sectionflags	@""
	.align	4


	//----- nvinfo : EIATTR_CUDA_API_VERSION
	.align		4
        /*0000*/ 	.byte	0x04, 0x37
        /*0002*/ 	.short	(.L_133 - .L_132)
.L_132:
        /*0004*/ 	.word	0x00000082


	//----- nvinfo : EIATTR_KPARAM_INFO
	.align		4
.L_133:
        /*0008*/ 	.byte	0x04, 0x17
        /*000a*/ 	.short	(.L_135 - .L_134)
.L_134:
        /*000c*/ 	.word	0x00000000
        /*0010*/ 	.short	0x0000
        /*0012*/ 	.short	0x0070
        /*0014*/ 	.byte	0x00, 0xf0, 0x01, 0x2a


	//----- nvinfo : EIATTR_SPARSE_MMA_MASK
	.align		4
.L_135:
        /*0018*/ 	.byte	0x03, 0x50
        /*001a*/ 	.short	0x0000


	//----- nvinfo : EIATTR_MAXREG_COUNT
	.align		4
        /*001c*/ 	.byte	0x03, 0x1b
        /*001e*/ 	.short	0x00a8


	//----- nvinfo : EIATTR_NUM_BARRIERS
	.align		4
        /*0020*/ 	.byte	0x02, 0x4c
        /*0022*/ 	.byte	0x10
	.zero		1


	//----- nvinfo : EIATTR_EXTERNS
	.align		4
        /*0024*/ 	.byte	0x04, 0x0f
        /*0026*/ 	.short	(.L_137 - .L_136)


	//   ....[0]....
	.align		4
.L_136:
        /*0028*/ 	.word	index@(__assertfail)


	//----- nvinfo : EIATTR_ANNOTATIONS
	.align		4
.L_137:
        /*002c*/ 	.byte	0x04, 0x55
        /*002e*/ 	.short	(.L_139 - .L_138)


	//   ....[0]....
.L_138:
        /* <DEDUP_REMOVED lines=145> */
        /*0934*/ 	.byte	0x10, 0x94, 0x02, 0x00, 0x01, 0x00, 0x00, 0x00, 0xb0, 0x94, 0x02, 0x00


	//----- nvinfo : EIATTR_MERCURY_ISA_VERSION
	.align		4
.L_139:
        /*0940*/ 	.byte	0x03, 0x5f
        /*0942*/ 	.short	0x0101


	//----- nvinfo : EIATTR_UNUSED_LOAD_BYTE_OFFSET
	.align		4
        /*0944*/ 	.byte	0x04, 0x44
        /*0946*/ 	.short	(.L_141 - .L_140)


	//   ....[0]....
.L_140:
        /*0948*/ 	.word	0x00000ab0
        /*094c*/ 	.word	0x0000fff0


	//   ....[1]....
        /*0950*/ 	.word	0x0001a300
        /*0954*/ 	.word	0x0000fff0


	//----- nvinfo : EIATTR_INT_WARP_WIDE_INSTR_OFFSETS
	.align		4
.L_141:
        /*0958*/ 	.byte	0x04, 0x31
        /*095a*/ 	.short	(.L_143 - .L_142)


	//   ....[0]....
.L_142:
        /*095c*/ 	.word	0x00000180


	//   ....[1]....
        /*0960*/ 	.word	0x00000220


	//   ....[2]....
        /*0964*/ 	.word	0x00000290


	//   ....[3]....
        /*0968*/ 	.word	0x00020e00


	//   ....[4]....
        /*096c*/ 	.word	0x00020e60


	//   ....[5]....
        /*0970*/ 	.word	0x000237f0


	//   ....[6]....
        /*0974*/ 	.word	0x00023850


	//----- nvinfo : EIATTR_COOP_GROUP_MASK_REGIDS
	.align		4
.L_143:
        /*0978*/ 	.byte	0x04, 0x29
        /*097a*/ 	.short	(.L_145 - .L_144)


	//   ....[0]....
.L_144:
        /*097c*/ 	.word	0xffffffff


	//   ....[1]....
        /*0980*/ 	.word	0xffffffff


	//   ....[2]....
        /*0984*/ 	.word	0xffffffff


	//   ....[3]....
        /*0988*/ 	.word	0xffffffff


	//   ....[4]....
        /*098c*/ 	.word	0xffffffff


	//   ....[5]....
        /*0990*/ 	.word	0xffffffff


	//   ....[6]....
        /*0994*/ 	.word	0xffffffff


	//   ....[7]....
        /*0998*/ 	.word	0xffffffff


	//   ....[8]....
        /*099c*/ 	.word	0xffffffff


	//   ....[9]....
        /*09a0*/ 	.word	0xffffffff


	//   ....[10]....
        /*09a4*/ 	.word	0xffffffff


	//   ....[11]....
        /*09a8*/ 	.word	0xffffffff


	//   ....[12]....
        /*09ac*/ 	.word	0xffffffff


	//   ....[13]....
        /*09b0*/ 	.word	0xffffffff


	//   ....[14]....
        /*09b4*/ 	.word	0xffffffff


	//   ....[15]....
        /*09b8*/ 	.word	0xffffffff


	//   ....[16]....
        /*09bc*/ 	.word	0xffffffff


	//   ....[17]....
        /*09c0*/ 	.word	0xffffffff


	//   ....[18]....
        /*09c4*/ 	.word	0xffffffff


	//   ....[19]....
        /*09c8*/ 	.word	0xffffffff


	//   ....[20]....
        /*09cc*/ 	.word	0xffffffff


	//   ....[21]....
        /*09d0*/ 	.word	0xffffffff


	//   ....[22]....
        /*09d4*/ 	.word	0xffffffff


	//   ....[23]....
        /*09d8*/ 	.word	0xffffffff


	//   ....[24]....
        /*09dc*/ 	.word	0xffffffff


	//   ....[25]....
        /*09e0*/ 	.word	0xffffffff


	//   ....[26]....
        /*09e4*/ 	.word	0xffffffff


	//   ....[27]....
        /*09e8*/ 	.word	0xffffffff


	//   ....[28]....
        /*09ec*/ 	.word	0xffffffff


	//   ....[29]....
        /*09f0*/ 	.word	0xffffffff


	//   ....[30]....
        /*09f4*/ 	.word	0xffffffff


	//   ....[31]....
        /*09f8*/ 	.word	0xffffffff


	//   ....[32]....
        /*09fc*/ 	.word	0xffffffff


	//   ....[33]....
        /*0a00*/ 	.word	0xffffffff


	//   ....[34]....
        /*0a04*/ 	.word	0xffffffff


	//   ....[35]....
        /*0a08*/ 	.word	0xffffffff


	//   ....[36]....
        /*0a0c*/ 	.word	0xffffffff


	//   ....[37]....
        /*0a10*/ 	.word	0xffffffff


	//   ....[38]....
        /*0a14*/ 	.word	0xffffffff


	//   ....[39]....
        /*0a18*/ 	.word	0xffffffff


	//   ....[40]....
        /*0a1c*/ 	.word	0xffffffff


	//   ....[41]....
        /*0a20*/ 	.word	0xffffffff


	//   ....[42]....
        /*0a24*/ 	.word	0xffffffff


	//   ....[43]....
        /*0a28*/ 	.word	0xffffffff


	//   ....[44]....
        /*0a2c*/ 	.word	0xffffffff


	//   ....[45]....
        /*0a30*/ 	.word	0xffffffff


	//   ....[46]....
        /*0a34*/ 	.word	0xffffffff


	//   ....[47]....
        /*0a38*/ 	.word	0xffffffff


	//   ....[48]....
        /*0a3c*/ 	.word	0xffffffff


	//   ....[49]....
        /*0a40*/ 	.word	0xffffffff


	//   ....[50]....
        /*0a44*/ 	.word	0xffffffff


	//   ....[51]....
        /*0a48*/ 	.word	0xffffffff


	//   ....[52]....
        /*0a4c*/ 	.word	0xffffffff


	//   ....[53]....
        /*0a50*/ 	.word	0xffffffff


	//   ....[54]....
        /*0a54*/ 	.word	0xffffffff


	//   ....[55]....
        /*0a58*/ 	.word	0xffffffff


	//   ....[56]....
        /*0a5c*/ 	.word	0xffffffff


	//   ....[57]....
        /*0a60*/ 	.word	0xffffffff


	//   ....[58]....
        /*0a64*/ 	.word	0xffffffff


	//   ....[59]....
        /*0a68*/ 	.word	0xffffffff


	//   ....[60]....
        /*0a6c*/ 	.word	0xffffffff


	//   ....[61]....
        /*0a70*/ 	.word	0xffffffff


	//   ....[62]....
        /*0a74*/ 	.word	0xffffffff


	//   ....[63]....
        /*0a78*/ 	.word	0xffffffff


	//   ....[64]....
        /*0a7c*/ 	.word	0xffffffff


	//   ....[65]....
        /*0a80*/ 	.word	0xffffffff


	//   ....[66]....
        /*0a84*/ 	.word	0xffffffff


	//   ....[67]....
        /*0a88*/ 	.word	0xffffffff


	//   ....[68]....
        /*0a8c*/ 	.word	0xffffffff


	//   ....[69]....
        /*0a90*/ 	.word	0xffffffff


	//   ....[70]....
        /*0a94*/ 	.word	0xffffffff


	//   ....[71]....
        /*0a98*/ 	.word	0xffffffff


	//   ....[72]....
        /*0a9c*/ 	.word	0xffffffff


	//   ....[73]....
        /*0aa0*/ 	.word	0xffffffff


	//   ....[74]....
        /*0aa4*/ 	.word	0xffffffff


	//   ....[75]....
        /*0aa8*/ 	.word	0xffffffff


	//   ....[76]....
        /*0aac*/ 	.word	0xffffffff


	//   ....[77]....
        /*0ab0*/ 	.word	0xffffffff


	//   ....[78]....
        /*0ab4*/ 	.word	0xffffffff


	//   ....[79]....
        /*0ab8*/ 	.word	0xffffffff


	//   ....[80]....
        /*0abc*/ 	.word	0xffffffff


	//   ....[81]....
        /*0ac0*/ 	.word	0xffffffff


	//   ....[82]....
        /*0ac4*/ 	.word	0xffffffff


	//   ....[83]....
        /*0ac8*/ 	.word	0xffffffff


	//   ....[84]....
        /*0acc*/ 	.word	0xffffffff


	//   ....[85]....
        /*0ad0*/ 	.word	0xffffffff


	//   ....[86]....
        /*0ad4*/ 	.word	0xffffffff


	//   ....[87]....
        /*0ad8*/ 	.word	0xffffffff


	//   ....[88]....
        /*0adc*/ 	.word	0xffffffff


	//   ....[89]....
        /*0ae0*/ 	.word	0xffffffff


	//   ....[90]....
        /*0ae4*/ 	.word	0xffffffff


	//   ....[91]....
        /*0ae8*/ 	.word	0xffffffff


	//   ....[92]....
        /*0aec*/ 	.word	0xffffffff


	//   ....[93]....
        /*0af0*/ 	.word	0xffffffff


	//   ....[94]....
        /*0af4*/ 	.word	0xffffffff


	//   ....[95]....
        /*0af8*/ 	.word	0xffffffff


	//   ....[96]....
        /*0afc*/ 	.word	0xffffffff


	//   ....[97]....
        /*0b00*/ 	.word	0xffffffff


	//   ....[98]....
        /*0b04*/ 	.word	0xffffffff


	//   ....[99]....
        /*0b08*/ 	.word	0xffffffff


	//   ....[100]....
        /*0b0c*/ 	.word	0xffffffff


	//   ....[101]....
        /*0b10*/ 	.word	0xffffffff


	//   ....[102]....
        /*0b14*/ 	.word	0xffffffff


	//   ....[103]....
        /*0b18*/ 	.word	0xffffffff


	//   ....[104]....
        /*0b1c*/ 	.word	0xffffffff


	//   ....[105]....
        /*0b20*/ 	.word	0xffffffff


	//   ....[106]....
        /*0b24*/ 	.word	0xffffffff


	//   ....[107]....
        /*0b28*/ 	.word	0xffffffff


	//   ....[108]....
        /*0b2c*/ 	.word	0xffffffff


	//   ....[109]....
        /*0b30*/ 	.word	0xffffffff


	//   ....[110]....
        /*0b34*/ 	.word	0xffffffff


	//   ....[111]....
        /*0b38*/ 	.word	0xffffffff


	//   ....[112]....
        /*0b3c*/ 	.word	0xffffffff


	//   ....[113]....
        /*0b40*/ 	.word	0xffffffff


	//   ....[114]....
        /*0b44*/ 	.word	0xffffffff


	//   ....[115]....
        /*0b48*/ 	.word	0xffffffff


	//   ....[116]....
        /*0b4c*/ 	.word	0xffffffff


	//   ....[117]....
        /*0b50*/ 	.word	0xffffffff


	//   ....[118]....
        /*0b54*/ 	.word	0xffffffff


	//   ....[119]....
        /*0b58*/ 	.word	0xffffffff


	//   ....[120]....
        /*0b5c*/ 	.word	0xffffffff


	//   ....[121]....
        /*0b60*/ 	.word	0xffffffff


	//   ....[122]....
        /*0b64*/ 	.word	0xffffffff


	//   ....[123]....
        /*0b68*/ 	.word	0xffffffff


	//   ....[124]....
        /*0b6c*/ 	.word	0xffffffff


	//   ....[125]....
        /*0b70*/ 	.word	0xffffffff


	//   ....[126]....
        /*0b74*/ 	.word	0xffffffff


	//   ....[127]....
        /*0b78*/ 	.word	0xffffffff


	//   ....[128]....
        /*0b7c*/ 	.word	0xffffffff


	//   ....[129]....
        /*0b80*/ 	.word	0xffffffff


	//   ....[130]....
        /*0b84*/ 	.word	0xffffffff


	//   ....[131]....
        /*0b88*/ 	.word	0xffffffff


	//   ....[132]....
        /*0b8c*/ 	.word	0xffffffff


	//   ....[133]....
        /*0b90*/ 	.word	0xffffffff


	//   ....[134]....
        /*0b94*/ 	.word	0xffffffff


	//   ....[135]....
        /*0b98*/ 	.word	0xffffffff


	//   ....[136]....
        /*0b9c*/ 	.word	0xffffffff


	//   ....[137]....
        /*0ba0*/ 	.word	0xffffffff


	//   ....[138]....
        /*0ba4*/ 	.word	0xffffffff


	//   ....[139]....
        /*0ba8*/ 	.word	0xffffffff


	//   ....[140]....
        /*0bac*/ 	.word	0xffffffff


	//   ....[141]....
        /*0bb0*/ 	.word	0xffffffff


	//   ....[142]....
        /*0bb4*/ 	.word	0xffffffff


	//   ....[143]....
        /*0bb8*/ 	.word	0xffffffff


	//   ....[144]....
        /*0bbc*/ 	.word	0xffffffff


	//   ....[145]....
        /*0bc0*/ 	.word	0xffffffff


	//   ....[146]....
        /*0bc4*/ 	.word	0xffffffff


	//   ....[147]....
        /*0bc8*/ 	.word	0xffffffff


	//   ....[148]....
        /*0bcc*/ 	.word	0xffffffff


	//   ....[149]....
        /*0bd0*/ 	.word	0xffffffff


	//   ....[150]....
        /*0bd4*/ 	.word	0xffffffff


	//   ....[151]....
        /*0bd8*/ 	.word	0xffffffff


	//   ....[152]....
        /*0bdc*/ 	.word	0xffffffff


	//   ....[153]....
        /*0be0*/ 	.word	0xffffffff


	//   ....[154]....
        /*0be4*/ 	.word	0xffffffff


	//   ....[155]....
        /*0be8*/ 	.word	0xffffffff


	//   ....[156]....
        /*0bec*/ 	.word	0xffffffff


	//   ....[157]....
        /*0bf0*/ 	.word	0xffffffff


	//   ....[158]....
        /*0bf4*/ 	.word	0xffffffff


	//   ....[159]....
        /*0bf8*/ 	.word	0xffffffff


	//   ....[160]....
        /*0bfc*/ 	.word	0xffffffff


	//   ....[161]....
        /*0c00*/ 	.word	0xffffffff


	//   ....[162]....
        /*0c04*/ 	.word	0xffffffff


	//   ....[163]....
        /*0c08*/ 	.word	0xffffffff


	//   ....[164]....
        /*0c0c*/ 	.word	0xffffffff


	//   ....[165]....
        /*0c10*/ 	.word	0xffffffff


	//   ....[166]....
        /*0c14*/ 	.word	0xffffffff


	//   ....[167]....
        /*0c18*/ 	.word	0xffffffff


	//   ....[168]....
        /*0c1c*/ 	.word	0xffffffff


	//   ....[169]....
        /*0c20*/ 	.word	0xffffffff


	//   ....[170]....
        /*0c24*/ 	.word	0x0500000f


	//   ....[171]....
        /*0c28*/ 	.word	0x0500000f


	//   ....[172]....
        /*0c2c*/ 	.word	0x0500000f


	//   ....[173]....
        /*0c30*/ 	.word	0x0500000f


	//   ....[174]....
        /*0c34*/ 	.word	0x0500000f


	//   ....[175]....
        /*0c38*/ 	.word	0x0500000f


	//   ....[176]....
        /*0c3c*/ 	.word	0x0500000f


	//   ....[177]....
        /*0c40*/ 	.word	0x0500000f


	//   ....[178]....
        /*0c44*/ 	.word	0x0500000f


	//   ....[179]....
        /*0c48*/ 	.word	0x0500000f


	//   ....[180]....
        /*0c4c*/ 	.word	0x0500000f


	//   ....[181]....
        /*0c50*/ 	.word	0x0500000f


	//   ....[182]....
        /*0c54*/ 	.word	0x0500000f


	//   ....[183]....
        /*0c58*/ 	.word	0x0500000f


	//   ....[184]....
        /*0c5c*/ 	.word	0x0500000f


	//   ....[185]....
        /*0c60*/ 	.word	0x0500000f


	//   ....[186]....
        /*0c64*/ 	.word	0x0500000f


	//   ....[187]....
        /*0c68*/ 	.word	0x0500000f


	//   ....[188]....
        /*0c6c*/ 	.word	0x0500000f


	//   ....[189]....
        /*0c70*/ 	.word	0x0500000f


	//   ....[190]....
        /*0c74*/ 	.word	0x0500000f


	//   ....[191]....
        /*0c78*/ 	.word	0x0500000f


	//   ....[192]....
        /*0c7c*/ 	.word	0x0500000f


	//   ....[193]....
        /*0c80*/ 	.word	0x0500000f


	//   ....[194]....
        /*0c84*/ 	.word	0x0500000f


	//   ....[195]....
        /*0c88*/ 	.word	0x0500000f


	//   ....[196]....
        /*0c8c*/ 	.word	0x0500000f


	//   ....[197]....
        /*0c90*/ 	.word	0x0500000f


	//   ....[198]....
        /*0c94*/ 	.word	0x0500000f


	//   ....[199]....
        /*0c98*/ 	.word	0x0500000f


	//   ....[200]....
        /*0c9c*/ 	.word	0x0500000f


	//   ....[201]....
        /*0ca0*/ 	.word	0x0500000f


	//   ....[202]....
        /*0ca4*/ 	.word	0x0500000f


	//   ....[203]....
        /*0ca8*/ 	.word	0x0500000f


	//   ....[204]....
        /*0cac*/ 	.word	0x0500000f


	//   ....[205]....
        /*0cb0*/ 	.word	0x0500000f


	//   ....[206]....
        /*0cb4*/ 	.word	0x0500000f


	//   ....[207]....
        /*0cb8*/ 	.word	0x0500000f


	//   ....[208]....
        /*0cbc*/ 	.word	0x0500000f


	//   ....[209]....
        /*0cc0*/ 	.word	0x0500000f


	//   ....[210]....
        /*0cc4*/ 	.word	0x0500000f


	//   ....[211]....
        /*0cc8*/ 	.word	0x0500000f


	//   ....[212]....
        /*0ccc*/ 	.word	0x0500000f


	//   ....[213]....
        /*0cd0*/ 	.word	0x0500000f


	//   ....[214]....
        /*0cd4*/ 	.word	0x0500000f


	//   ....[215]....
        /*0cd8*/ 	.word	0x0500000f


	//   ....[216]....
        /*0cdc*/ 	.word	0x0500000f


	//   ....[217]....
        /*0ce0*/ 	.word	0x0500000f


	//   ....[218]....
        /*0ce4*/ 	.word	0x0500000f


	//   ....[219]....
        /*0ce8*/ 	.word	0x0500000f


	//   ....[220]....
        /*0cec*/ 	.word	0x0500000f


	//   ....[221]....
        /*0cf0*/ 	.word	0x0500000f


	//   ....[222]....
        /*0cf4*/ 	.word	0x0500000f


	//   ....[223]....
        /*0cf8*/ 	.word	0x0500000f


	//   ....[224]....
        /*0cfc*/ 	.word	0x0500000f


	//   ....[225]....
        /*0d00*/ 	.word	0x0500000f


	//   ....[226]....
        /*0d04*/ 	.word	0x0500000f


	//   ....[227]....
        /*0d08*/ 	.word	0x0500000f


	//   ....[228]....
        /*0d0c*/ 	.word	0x0500000f


	//   ....[229]....
        /*0d10*/ 	.word	0x0500000f


	//   ....[230]....
        /*0d14*/ 	.word	0x0500000f


	//   ....[231]....
        /*0d18*/ 	.word	0x0500000f


	//   ....[232]....
        /*0d1c*/ 	.word	0x0500000f


	//   ....[233]....
        /*0d20*/ 	.word	0x0500000f


	//   ....[234]....
        /*0d24*/ 	.word	0x0500000f


	//   ....[235]....
        /*0d28*/ 	.word	0x0500000f


	//   ....[236]....
        /*0d2c*/ 	.word	0x0500000f


	//   ....[237]....
        /*0d30*/ 	.word	0x0500000f


	//   ....[238]....
        /*0d34*/ 	.word	0x0500000f


	//   ....[239]....
        /*0d38*/ 	.word	0x0500000f


	//   ....[240]....
        /*0d3c*/ 	.word	0x0500000f


	//   ....[241]....
        /*0d40*/ 	.word	0x0500000f


	//   ....[242]....
        /*0d44*/ 	.word	0x0500000f


	//   ....[243]....
        /*0d48*/ 	.word	0x0500000f


	//   ....[244]....
        /*0d4c*/ 	.word	0x0500000f


	//   ....[245]....
        /*0d50*/ 	.word	0x0500000f


	//   ....[246]....
        /*0d54*/ 	.word	0x0500000f


	//   ....[247]....
        /*0d58*/ 	.word	0x0500000f


	//   ....[248]....
        /*0d5c*/ 	.word	0x0500000f


	//   ....[249]....
        /*0d60*/ 	.word	0x0500000f


	//   ....[250]....
        /*0d64*/ 	.word	0x0500000f


	//   ....[251]....
        /*0d68*/ 	.word	0x0500000f


	//   ....[252]....
        /*0d6c*/ 	.word	0x0500000f


	//   ....[253]....
        /*0d70*/ 	.word	0x0500000f


	//   ....[254]....
        /*0d74*/ 	.word	0x0500000f


	//   ....[255]....
        /*0d78*/ 	.word	0x0500000f


	//   ....[0]....
        /*0d7c*/ 	.word	0x0500000f


	//   ....[1]....
        /*0d80*/ 	.word	0x0500000f


	//   ....[2]....
        /*0d84*/ 	.word	0x0500000f


	//   ....[3]....
        /*0d88*/ 	.word	0x0500000f


	//   ....[4]....
        /*0d8c*/ 	.word	0x0500000f


	//   ....[5]....
        /*0d90*/ 	.word	0x0500000f


	//   ....[6]....
        /*0d94*/ 	.word	0x0500000f


	//   ....[7]....
        /*0d98*/ 	.word	0x0500000f


	//   ....[8]....
        /*0d9c*/ 	.word	0x0500000f


	//   ....[9]....
        /*0da0*/ 	.word	0x0500000f


	//   ....[10]....
        /*0da4*/ 	.word	0x0500000f


	//   ....[11]....
        /*0da8*/ 	.word	0x0500000f


	//   ....[12]....
        /*0dac*/ 	.word	0x0500000f


	//   ....[13]....
        /*0db0*/ 	.word	0x0500000f


	//   ....[14]....
        /*0db4*/ 	.word	0x0500000f


	//   ....[15]....
        /*0db8*/ 	.word	0x0500000f


	//   ....[16]....
        /*0dbc*/ 	.word	0x0500000f


	//   ....[17]....
        /*0dc0*/ 	.word	0x0500000f


	//   ....[18]....
        /*0dc4*/ 	.word	0x0500000f


	//   ....[19]....
        /*0dc8*/ 	.word	0x0500000f


	//   ....[20]....
        /*0dcc*/ 	.word	0x0500000f


	//   ....[21]....
        /*0dd0*/ 	.word	0x0500000f


	//   ....[22]....
        /*0dd4*/ 	.word	0x0500000f


	//   ....[23]....
        /*0dd8*/ 	.word	0x0500000f


	//   ....[24]....
        /*0ddc*/ 	.word	0x0500000f


	//   ....[25]....
        /*0de0*/ 	.word	0x0500000f


	//   ....[26]....
        /*0de4*/ 	.word	0x0500000f


	//   ....[27]....
        /*0de8*/ 	.word	0x0500000f


	//   ....[28]....
        /*0dec*/ 	.word	0x0500000f


	//   ....[29]....
        /*0df0*/ 	.word	0x0500000f


	//   ....[30]....
        /*0df4*/ 	.word	0x0500000f


	//   ....[31]....
        /*0df8*/ 	.word	0x0500000f


	//   ....[32]....
        /*0dfc*/ 	.word	0x0500000f


	//   ....[33]....
        /*0e00*/ 	.word	0x0500000f


	//   ....[34]....
        /*0e04*/ 	.word	0x0500000f


	//   ....[35]....
        /*0e08*/ 	.word	0x0500000f


	//   ....[36]....
        /*0e0c*/ 	.word	0x0500000f


	//   ....[37]....
        /*0e10*/ 	.word	0x0500000f


	//   ....[38]....
        /*0e14*/ 	.word	0x0500000f


	//   ....[39]....
        /*0e18*/ 	.word	0x0500000f


	//   ....[40]....
        /*0e1c*/ 	.word	0x0500000f


	//   ....[41]....
        /*0e20*/ 	.word	0x0500000f


	//   ....[42]....
        /*0e24*/ 	.word	0x0500000f


	//   ....[43]....
        /*0e28*/ 	.word	0x0500000f


	//----- nvinfo : EIATTR_COOP_GROUP_INSTR_OFFSETS
	.align		4
.L_145:
        /*0e2c*/ 	.byte	0x04, 0x28
        /*0e2e*/ 	.short	(.L_147 - .L_146)


	//   ....[0]....
.L_146:
        /*0e30*/ 	.word	0x00000060


	//   ....[1]....
        /*0e34*/ 	.word	0x00000190


	//   ....[2]....
        /*0e38*/ 	.word	0x00000240


	//   ....[3]....
        /*0e3c*/ 	.word	0x00000400


	//   ....[4]....
        /*0e40*/ 	.word	0x00000560


	//   ....[5]....
        /*0e44*/ 	.word	0x00000680


	//   ....[6]....
        /*0e48*/ 	.word	0x000007e0


	//   ....[7]....
        /*0e4c*/ 	.word	0x0000ce20


	//   ....[8]....
        /*0e50*/ 	.word	0x0000d3b0


	//   ....[9]....
        /*0e54*/ 	.word	0x0000d3c0


	//   ....[10]....
        /*0e58*/ 	.word	0x0000d3d0


	//   ....[11]....
        /*0e5c*/ 	.word	0x0000d3e0


	//   ....[12]....
        /*0e60*/ 	.word	0x0000f300


	//   ....[13]....
        /*0e64*/ 	.word	0x0000f310


	//   ....[14]....
        /*0e68*/ 	.word	0x0000f320


	//   ....[15]....
        /*0e6c*/ 	.word	0x0000f330


	//   ....[16]....
        /*0e70*/ 	.word	0x00013170


	//   ....[17]....
        /*0e74*/ 	.word	0x00013270


	//   ....[18]....
        /*0e78*/ 	.word	0x00013af0


	//   ....[19]....
        /*0e7c*/ 	.word	0x00013b50


	//   ....[20]....
        /*0e80*/ 	.word	0x00017660


	//   ....[21]....
        /*0e84*/ 	.word	0x00017680


	//   ....[22]....
        /*0e88*/ 	.word	0x000176c0


	//   ....[23]....
        /*0e8c*/ 	.word	0x000176e0


	//   ....[24]....
        /*0e90*/ 	.word	0x00019b30


	//   ....[25]....
        /*0e94*/ 	.word	0x00019b40


	//   ....[26]....
        /*0e98*/ 	.word	0x00019bc0


	//   ....[27]....
        /*0e9c*/ 	.word	0x00019bd0


	//   ....[28]....
        /*0ea0*/ 	.word	0x0001a790


	//   ....[29]....
        /*0ea4*/ 	.word	0x0001a7c0


	//   ....[30]....
        /*0ea8*/ 	.word	0x0001a830


	//   ....[31]....
        /*0eac*/ 	.word	0x0001a860


	//   ....[32]....
        /*0eb0*/ 	.word	0x0001a890


	//   ....[33]....
        /*0eb4*/ 	.word	0x0001a8c0


	//   ....[34]....
        /*0eb8*/ 	.word	0x0001a8f0


	//   ....[35]....
        /*0ebc*/ 	.word	0x0001a920


	//   ....[36]....
        /*0ec0*/ 	.word	0x0001a950


	//   ....[37]....
        /*0ec4*/ 	.word	0x0001a980


	//   ....[38]....
        /*0ec8*/ 	.word	0x0001a9b0


	//   ....[39]....
        /*0ecc*/ 	.word	0x0001a9e0


	//   ....[40]....
        /*0ed0*/ 	.word	0x0001aa10


	//   ....[41]....
        /*0ed4*/ 	.word	0x0001aa40


	//   ....[42]....
        /*0ed8*/ 	.word	0x0001aa70


	//   ....[43]....
        /*0edc*/ 	.word	0x0001aaa0


	//   ....[44]....
        /*0ee0*/ 	.word	0x0001aad0


	//   ....[45]....
        /*0ee4*/ 	.word	0x0001ab00


	//   ....[46]....
        /*0ee8*/ 	.word	0x0001ab30


	//   ....[47]....
        /*0eec*/ 	.word	0x0001ab60


	//   ....[48]....
        /*0ef0*/ 	.word	0x0001ab90


	//   ....[49]....
        /*0ef4*/ 	.word	0x0001abc0


	//   ....[50]....
        /*0ef8*/ 	.word	0x0001abf0


	//   ....[51]....
        /*0efc*/ 	.word	0x0001ac20


	//   ....[52]....
        /*0f00*/ 	.word	0x0001ac50


	//   ....[53]....
        /*0f04*/ 	.word	0x0001ac80


	//   ....[54]....
        /*0f08*/ 	.word	0x0001acb0


	//   ....[55]....
        /*0f0c*/ 	.word	0x0001ace0


	//   ....[56]....
        /*0f10*/ 	.word	0x0001ad10


	//   ....[57]....
        /*0f14*/ 	.word	0x0001ad40


	//   ....[58]....
        /*0f18*/ 	.word	0x0001ad70


	//   ....[59]....
        /*0f1c*/ 	.word	0x0001ada0


	//   ....[60]....
        /*0f20*/ 	.word	0x0001add0


	//   ....[61]....
        /*0f24*/ 	.word	0x0001ae00


	//   ....[62]....
        /*0f28*/ 	.word	0x0001ae30


	//   ....[63]....
        /*0f2c*/ 	.word	0x0001ae60


	//   ....[64]....
        /*0f30*/ 	.word	0x0001ae90


	//   ....[65]....
        /*0f34*/ 	.word	0x0001aec0


	//   ....[66]....
        /*0f38*/ 	.word	0x0001aef0


	//   ....[67]....
        /*0f3c*/ 	.word	0x0001af20


	//   ....[68]....
        /*0f40*/ 	.word	0x0001af50


	//   ....[69]....
        /*0f44*/ 	.word	0x0001af80


	//   ....[70]....
        /*0f48*/ 	.word	0x0001afb0


	//   ....[71]....
        /*0f4c*/ 	.word	0x0001afc0


	//   ....[72]....
        /*0f50*/ 	.word	0x0001afd0


	//   ....[73]....
        /*0f54*/ 	.word	0x0001afe0


	//   ....[74]....
        /*0f58*/ 	.word	0x0001aff0


	//   ....[75]....
        /*0f5c*/ 	.word	0x0001b000


	//   ....[76]....
        /*0f60*/ 	.word	0x0001b030


	//   ....[77]....
        /*0f64*/ 	.word	0x0001b060


	//   ....[78]....
        /*0f68*/ 	.word	0x0001b090


	//   ....[79]....
        /*0f6c*/ 	.word	0x0001b0c0


	//   ....[80]....
        /*0f70*/ 	.word	0x0001b0f0


	//   ....[81]....
        /*0f74*/ 	.word	0x0001b120


	//   ....[82]....
        /*0f78*/ 	.word	0x0001b150


	//   ....[83]....
        /*0f7c*/ 	.word	0x0001b180


	//   ....[84]....
        /*0f80*/ 	.word	0x0001b1b0


	//   ....[85]....
        /*0f84*/ 	.word	0x0001b1d0


	//   ....[86]....
        /*0f88*/ 	.word	0x0001b1e0


	//   ....[87]....
        /*0f8c*/ 	.word	0x0001b1f0


	//   ....[88]....
        /*0f90*/ 	.word	0x0001b220


	//   ....[89]....
        /*0f94*/ 	.word	0x0001b240


	//   ....[90]....
        /*0f98*/ 	.word	0x0001b270


	//   ....[91]....
        /*0f9c*/ 	.word	0x0001b2a0


	//   ....[92]....
        /*0fa0*/ 	.word	0x0001bb40


	//   ....[93]....
        /*0fa4*/ 	.word	0x0001bb60


	//   ....[94]....
        /*0fa8*/ 	.word	0x0001bb80


	//   ....[95]....
        /*0fac*/ 	.word	0x0001bb90


	//   ....[96]....
        /*0fb0*/ 	.word	0x0001c2c0


	//   ....[97]....
        /*0fb4*/ 	.word	0x0001c2d0


	//   ....[98]....
        /*0fb8*/ 	.word	0x0001c410


	//   ....[99]....
        /*0fbc*/ 	.word	0x0001c420


	//   ....[100]....
        /*0fc0*/ 	.word	0x0001c560


	//   ....[101]....
        /*0fc4*/ 	.word	0x0001c570


	//   ....[102]....
        /*0fc8*/ 	.word	0x0001c6b0


	//   ....[103]....
        /*0fcc*/ 	.word	0x0001c6c0


	//   ....[104]....
        /*0fd0*/ 	.word	0x0001cc90


	//   ....[105]....
        /*0fd4*/ 	.word	0x0001cca0


	//   ....[106]....
        /*0fd8*/ 	.word	0x0001d1d0


	//   ....[107]....
        /*0fdc*/ 	.word	0x0001d1e0


	//   ....[108]....
        /*0fe0*/ 	.word	0x0001df50


	//   ....[109]....
        /*0fe4*/ 	.word	0x0001df60


	//   ....[110]....
        /*0fe8*/ 	.word	0x0001e0c0


	//   ....[111]....
        /*0fec*/ 	.word	0x0001e0d0


	//   ....[112]....
        /*0ff0*/ 	.word	0x0001e220


	//   ....[113]....
        /*0ff4*/ 	.word	0x0001e230


	//   ....[114]....
        /*0ff8*/ 	.word	0x0001e380


	//   ....[115]....
        /*0ffc*/ 	.word	0x0001e390


	//   ....[116]....
        /*1000*/ 	.word	0x0001e540


	//   ....[117]....
        /*1004*/ 	.word	0x0001e780


	//   ....[118]....
        /*1008*/ 	.word	0x0001e7b0


	//   ....[119]....
        /*100c*/ 	.word	0x0001e7e0


	//   ....[120]....
        /*1010*/ 	.word	0x0001e810


	//   ....[121]....
        /*1014*/ 	.word	0x0001e840


	//   ....[122]....
        /*1018*/ 	.word	0x0001e870


	//   ....[123]....
        /*101c*/ 	.word	0x0001ea10


	//   ....[124]....
        /*1020*/ 	.word	0x0001ea40


	//   ....[125]....
        /*1024*/ 	.word	0x0001ea70


	//   ....[126]....
        /*1028*/ 	.word	0x0001eaa0


	//   ....[127]....
        /*102c*/ 	.word	0x0001ead0


	//   ....[128]....
        /*1030*/ 	.word	0x0001eb00


	//   ....[129]....
        /*1034*/ 	.word	0x0001eb90


	//   ....[130]....
        /*1038*/ 	.word	0x0001ebc0


	//   ....[131]....
        /*103c*/ 	.word	0x0001ebd0


	//   ....[132]....
        /*1040*/ 	.word	0x0001ec80


	//   ....[133]....
        /*1044*/ 	.word	0x0001fe50


	//   ....[134]....
        /*1048*/ 	.word	0x000215a0


	//   ....[135]....
        /*104c*/ 	.word	0x00022190


	//   ....[136]....
        /*1050*/ 	.word	0x000221c0


	//   ....[137]....
        /*1054*/ 	.word	0x00022260


	//   ....[138]....
        /*1058*/ 	.word	0x00022270


	//   ....[139]....
        /*105c*/ 	.word	0x000222f0


	//   ....[140]....
        /*1060*/ 	.word	0x00022300


	//   ....[141]....
        /*1064*/ 	.word	0x00022380


	//   ....[142]....
        /*1068*/ 	.word	0x00022390


	//   ....[143]....
        /*106c*/ 	.word	0x00022410


	//   ....[144]....
        /*1070*/ 	.word	0x00022420


	//   ....[145]....
        /*1074*/ 	.word	0x000224a0


	//   ....[146]....
        /*1078*/ 	.word	0x000224b0


	//   ....[147]....
        /*107c*/ 	.word	0x00022530


	//   ....[148]....
        /*1080*/ 	.word	0x00022540


	//   ....[149]....
        /*1084*/ 	.word	0x00022590


	//   ....[150]....
        /*1088*/ 	.word	0x000225b0


	//   ....[151]....
        /*108c*/ 	.word	0x00024360


	//   ....[152]....
        /*1090*/ 	.word	0x00024390


	//   ....[153]....
        /*1094*/ 	.word	0x000243f0


	//   ....[154]....
        /*1098*/ 	.word	0x00024420


	//   ....[155]....
        /*109c*/ 	.word	0x00024450


	//   ....[156]....
        /*10a0*/ 	.word	0x00024480


	//   ....[157]....
        /*10a4*/ 	.word	0x000244b0


	//   ....[158]....
        /*10a8*/ 	.word	0x000244e0


	//   ....[159]....
        /*10ac*/ 	.word	0x000246a0


	//   ....[160]....
        /*10b0*/ 	.word	0x000246d0


	//   ....[161]....
        /*10b4*/ 	.word	0x00024700


	//   ....[162]....
        /*10b8*/ 	.word	0x00024730


	//   ....[163]....
        /*10bc*/ 	.word	0x00024760


	//   ....[164]....
        /*10c0*/ 	.word	0x00024790


	//   ....[165]....
        /*10c4*/ 	.word	0x00024850


	//   ....[166]....
        /*10c8*/ 	.word	0x00024870


	//   ....[167]....
        /*10cc*/ 	.word	0x00024880


	//   ....[168]....
        /*10d0*/ 	.word	0x000248e0


	//   ....[169]....
        /*10d4*/ 	.word	0x00025020


	//   ....[170]....
        /*10d8*/ 	.word	0x00025520


	//   ....[171]....
        /*10dc*/ 	.word	0x000255d0


	//   ....[172]....
        /*10e0*/ 	.word	0x00025660


	//   ....[173]....
        /*10e4*/ 	.word	0x000256b0


	//   ....[174]....
        /*10e8*/ 	.word	0x00025700


	//   ....[175]....
        /*10ec*/ 	.word	0x000257e0


	//   ....[176]....
        /*10f0*/ 	.word	0x00025870


	//   ....[177]....
        /*10f4*/ 	.word	0x000258c0


	//   ....[178]....
        /*10f8*/ 	.word	0x00025910


	//   ....[179]....
        /*10fc*/ 	.word	0x00025bd0


	//   ....[180]....
        /*1100*/ 	.word	0x00025cf0


	//   ....[181]....
        /*1104*/ 	.word	0x00025e20


	//   ....[182]....
        /*1108*/ 	.word	0x00025f30


	//   ....[183]....
        /*110c*/ 	.word	0x00026060


	//   ....[184]....
        /*1110*/ 	.word	0x000260d0


	//   ....[185]....
        /*1114*/ 	.word	0x00026130


	//   ....[186]....
        /*1118*/ 	.word	0x00026180


	//   ....[187]....
        /*111c*/ 	.word	0x000261e0


	//   ....[188]....
        /*1120*/ 	.word	0x00026250


	//   ....[189]....
        /*1124*/ 	.word	0x000262b0


	//   ....[190]....
        /*1128*/ 	.word	0x00026300


	//   ....[191]....
        /*112c*/ 	.word	0x00026390


	//   ....[192]....
        /*1130*/ 	.word	0x00026410


	//   ....[193]....
        /*1134*/ 	.word	0x00026470


	//   ....[194]....
        /*1138*/ 	.word	0x000264c0


	//   ....[195]....
        /*113c*/ 	.word	0x00026530


	//   ....[196]....
        /*1140*/ 	.word	0x000265a0


	//   ....[197]....
        /*1144*/ 	.word	0x00026600


	//   ....[198]....
        /*1148*/ 	.word	0x00026660


	//   ....[199]....
        /*114c*/ 	.word	0x000266e0


	//   ....[200]....
        /*1150*/ 	.word	0x00026750


	//   ....[201]....
        /*1154*/ 	.word	0x000267b0


	//   ....[202]....
        /*1158*/ 	.word	0x00026800


	//   ....[203]....
        /*115c*/ 	.word	0x00026880


	//   ....[204]....
        /*1160*/ 	.word	0x000268f0


	//   ....[205]....
        /*1164*/ 	.word	0x00026950


	//   ....[206]....
        /*1168*/ 	.word	0x000269a0


	//   ....[207]....
        /*116c*/ 	.word	0x00026a20


	//   ....[208]....
        /*1170*/ 	.word	0x00026a90


	//   ....[209]....
        /*1174*/ 	.word	0x00026af0


	//   ....[210]....
        /*1178*/ 	.word	0x00026b40


	//   ....[211]....
        /*117c*/ 	.word	0x00026bc0


	//   ....[212]....
        /*1180*/ 	.word	0x00026c30


	//   ....[213]....
        /*1184*/ 	.word	0x00026c90


	//   ....[214]....
        /*1188*/ 	.word	0x00026ce0


	//   ....[215]....
        /*118c*/ 	.word	0x00026d60


	//   ....[216]....
        /*1190*/ 	.word	0x00026dd0


	//   ....[217]....
        /*1194*/ 	.word	0x00026e30


	//   ....[218]....
        /*1198*/ 	.word	0x00026e80


	//   ....[219]....
        /*119c*/ 	.word	0x00026ee0


	//   ....[220]....
        /*11a0*/ 	.word	0x00026f50


	//   ....[221]....
        /*11a4*/ 	.word	0x00026fc0


	//   ....[222]....
        /*11a8*/ 	.word	0x00027020


	//   ....[223]....
        /*11ac*/ 	.word	0x00027080


	//   ....[224]....
        /*11b0*/ 	.word	0x000270f0


	//   ....[225]....
        /*11b4*/ 	.word	0x00027150


	//   ....[226]....
        /*11b8*/ 	.word	0x000271a0


	//   ....[227]....
        /*11bc*/ 	.word	0x00027210


	//   ....[228]....
        /*11c0*/ 	.word	0x00027260


	//   ....[229]....
        /*11c4*/ 	.word	0x000272d0


	//   ....[230]....
        /*11c8*/ 	.word	0x00027330


	//   ....[231]....
        /*11cc*/ 	.word	0x000273a0


	//   ....[232]....
        /*11d0*/ 	.word	0x00027410


	//   ....[233]....
        /*11d4*/ 	.word	0x00027470


	//   ....[234]....
        /*11d8*/ 	.word	0x000274c0


	//   ....[235]....
        /*11dc*/ 	.word	0x00027570


	//   ....[236]....
        /*11e0*/ 	.word	0x000275e0


	//   ....[237]....
        /*11e4*/ 	.word	0x00027640


	//   ....[238]....
        /*11e8*/ 	.word	0x00027690


	//   ....[239]....
        /*11ec*/ 	.word	0x00027700


	//   ....[240]....
        /*11f0*/ 	.word	0x00027770


	//   ....[241]....
        /*11f4*/ 	.word	0x00027800


	//   ....[242]....
        /*11f8*/ 	.word	0x00027850


	//   ....[243]....
        /*11fc*/ 	.word	0x000278d0


	//   ....[244]....
        /*1200*/ 	.word	0x00027920


	//   ....[245]....
        /*1204*/ 	.word	0x000279b0


	//   ....[246]....
        /*1208*/ 	.word	0x00027a40


	//   ....[247]....
        /*120c*/ 	.word	0x00027ad0


	//   ....[248]....
        /*1210*/ 	.word	0x00027b60


	//   ....[249]....
        /*1214*/ 	.word	0x00027bf0


	//   ....[250]....
        /*1218*/ 	.word	0x00027c80


	//   ....[251]....
        /*121c*/ 	.word	0x00027d00


	//   ....[252]....
        /*1220*/ 	.word	0x00027d50


	//   ....[253]....
        /*1224*/ 	.word	0x00027de0


	//   ....[254]....
        /*1228*/ 	.word	0x00027e70


	//   ....[255]....
        /*122c*/ 	.word	0x00027ef0


	//   ....[0]....
        /*1230*/ 	.word	0x00027f40


	//   ....[1]....
        /*1234*/ 	.word	0x00027fd0


	//   ....[2]....
        /*1238*/ 	.word	0x00028060


	//   ....[3]....
        /*123c*/ 	.word	0x000280f0


	//   ....[4]....
        /*1240*/ 	.word	0x00028180


	//   ....[5]....
        /*1244*/ 	.word	0x00028210


	//   ....[6]....
        /*1248*/ 	.word	0x000282a0


	//   ....[7]....
        /*124c*/ 	.word	0x00028360


	//   ....[8]....
        /*1250*/ 	.word	0x00028640


	//   ....[9]....
        /*1254*/ 	.word	0x00028840


	//   ....[10]....
        /*1258*/ 	.word	0x00028890


	//   ....[11]....
        /*125c*/ 	.word	0x000288f0


	//   ....[12]....
        /*1260*/ 	.word	0x000289e0


	//   ....[13]....
        /*1264*/ 	.word	0x00028a40


	//   ....[14]....
        /*1268*/ 	.word	0x00028b30


	//   ....[15]....
        /*126c*/ 	.word	0x00028b90


	//   ....[16]....
        /*1270*/ 	.word	0x00028c80


	//   ....[17]....
        /*1274*/ 	.word	0x00028ce0


	//   ....[18]....
        /*1278*/ 	.word	0x00028dd0


	//   ....[19]....
        /*127c*/ 	.word	0x00028e30


	//   ....[20]....
        /*1280*/ 	.word	0x00028f20


	//   ....[21]....
        /*1284*/ 	.word	0x00028f80


	//   ....[22]....
        /*1288*/ 	.word	0x00029050


	//   ....[23]....
        /*128c*/ 	.word	0x000290d0


	//   ....[24]....
        /*1290*/ 	.word	0x000291a0


	//   ....[25]....
        /*1294*/ 	.word	0x00029480


	//   ....[26]....
        /*1298*/ 	.word	0x00029520


	//   ....[27]....
        /*129c*/ 	.word	0x000296c0


	//   ....[28]....
        /*12a0*/ 	.word	0x00029740


	//   ....[29]....
        /*12a4*/ 	.word	0x000297c0


	//   ....[30]....
        /*12a8*/ 	.word	0x00029840


	//   ....[31]....
        /*12ac*/ 	.word	0x000298c0


	//   ....[32]....
        /*12b0*/ 	.word	0x00029950


	//   ....[33]....
        /*12b4*/ 	.word	0x000299f0


	//   ....[34]....
        /*12b8*/ 	.word	0x00029aa0


	//   ....[35]....
        /*12bc*/ 	.word	0x00029b20


	//   ....[36]....
        /*12c0*/ 	.word	0x00029ba0


	//   ....[37]....
        /*12c4*/ 	.word	0x00029c20


	//   ....[38]....
        /*12c8*/ 	.word	0x00029cb0


	//   ....[39]....
        /*12cc*/ 	.word	0x00029d30


	//   ....[40]....
        /*12d0*/ 	.word	0x00029dd0


	//   ....[41]....
        /*12d4*/ 	.word	0x00029e20


	//   ....[42]....
        /*12d8*/ 	.word	0x00029eb0


	//   ....[43]....
        /*12dc*/ 	.word	0x00029fe0


	//----- nvinfo : EIATTR_REG_RECONFIG
	.align		4
.L_147:
        /*12e0*/ 	.byte	0x01, 0x54
	.zero		2


	//----- nvinfo : EIATTR_SYSCALL_OFFSETS
	.align		4
        /*12e4*/ 	.byte	0x04, 0x46
        /*12e6*/ 	.short	(.L_149 - .L_148)


	//   ....[0]....
.L_148:
        /*12e8*/ 	.word	0x00001c60


	//   ....[1]....
        /*12ec*/ 	.word	0x00001db0


	//   ....[2]....
        /*12f0*/ 	.word	0x0000cfe0


	//   ....[3]....
        /*12f4*/ 	.word	0x0000d320


	//   ....[4]....
        /*12f8*/ 	.word	0x00021000


	//   ....[5]....
        /*12fc*/ 	.word	0x00021190


	//   ....[6]....
        /*1300*/ 	.word	0x000212e0


	//   ....[7]....
        /*1304*/ 	.word	0x00021420


	//   ....[8]....
        /*1308*/ 	.word	0x00021e00


	//----- nvinfo : EIATTR_MBARRIER_INSTR_OFFSETS
	.align		4
.L_149:
        /*130c*/ 	.byte	0x04, 0x39
        /*130e*/ 	.short	(.L_151 - .L_150)


	//   ....[0]....
.L_150:
        /*1310*/ 	.word	0x000002b0
        /*1314*/ 	.word	0x000000ff
        /*1318*/ 	.word	0x0002e800
        /*131c*/ 	.short	0x0100
        /*131e*/ 	.byte	0x08
	.zero		1


	//   ....[1]....
        /*1320*/ 	.word	0x000002c0
        /*1324*/ 	.word	0x000000ff
        /*1328*/ 	.word	0x0002e820
        /*132c*/ 	.short	0x0100
        /*132e*/ 	.byte	0x08
	.zero		1


	//   ....[2]....
        /*1330*/ 	.word	0x000003b0
        /*1334*/ 	.word	0x000000ff
        /*1338*/ 	.word	0x0002e830
        /*133c*/ 	.short	0x0100
        /*133e*/ 	.byte	0x08
	.zero		1


	//   ....[3]....
        /*1340*/ 	.word	0x000003c0
        /*1344*/ 	.word	0x000000ff
        /*1348*/ 	.word	0x0002e840
        /*134c*/ 	.short	0x0100
        /*134e*/ 	.byte	0x08
	.zero		1


	//   ....[4]....
        /*1350*/ 	.word	0x000003d0
        /*1354*/ 	.word	0x000000ff
        /*1358*/ 	.word	0x0002e838
        /*135c*/ 	.short	0x0100
        /*135e*/ 	.byte	0x08
	.zero		1


	//   ....[5]....
        /*1360*/ 	.word	0x000003e0
        /*1364*/ 	.word	0x000000ff
        /*1368*/ 	.word	0x0002e848
        /*136c*/ 	.short	0x0100
        /*136e*/ 	.byte	0x08
	.zero		1


	//   ....[6]....
        /*1370*/ 	.word	0x00000510
        /*1374*/ 	.word	0x000000ff
        /*1378*/ 	.word	0x0002e850
        /*137c*/ 	.short	0x0100
        /*137e*/ 	.byte	0x08
	.zero		1


	//   ....[7]....
        /*1380*/ 	.word	0x00000520
        /*1384*/ 	.word	0x000000ff
        /*1388*/ 	.word	0x0002e860
        /*138c*/ 	.short	0x0100
        /*138e*/ 	.byte	0x08
	.zero		1


	//   ....[8]....
        /*1390*/ 	.word	0x00000530
        /*1394*/ 	.word	0x000000ff
        /*1398*/ 	.word	0x0002e858
        /*139c*/ 	.short	0x0100
        /*139e*/ 	.byte	0x08
	.zero		1


	//   ....[9]....
        /*13a0*/ 	.word	0x00000540
        /*13a4*/ 	.word	0x000000ff
        /*13a8*/ 	.word	0x0002e868
        /*13ac*/ 	.short	0x0100
        /*13ae*/ 	.byte	0x08
	.zero		1


	//   ....[10]....
        /*13b0*/ 	.word	0x00000630
        /*13b4*/ 	.word	0x000000ff
        /*13b8*/ 	.word	0x0002e870
        /*13bc*/ 	.short	0x0100
        /*13be*/ 	.byte	0x06
	.zero		1


	//   ....[11]....
        /*13c0*/ 	.word	0x00000640
        /*13c4*/ 	.word	0x000000ff
        /*13c8*/ 	.word	0x0002e880
        /*13cc*/ 	.short	0x0100
        /*13ce*/ 	.byte	0x06
	.zero		1


	//   ....[12]....
        /*13d0*/ 	.word	0x00000650
        /*13d4*/ 	.word	0x000000ff
        /*13d8*/ 	.word	0x0002e878
        /*13dc*/ 	.short	0x0100
        /*13de*/ 	.byte	0x06
	.zero		1


	//   ....[13]....
        /*13e0*/ 	.word	0x00000660
        /*13e4*/ 	.word	0x000000ff
        /*13e8*/ 	.word	0x0002e888
        /*13ec*/ 	.short	0x0100
        /*13ee*/ 	.byte	0x06
	.zero		1


	//   ....[14]....
        /*13f0*/ 	.word	0x00000790
        /*13f4*/ 	.word	0x000000ff
        /*13f8*/ 	.word	0x0002e890
        /*13fc*/ 	.short	0x0100
        /*13fe*/ 	.byte	0x08
	.zero		1


	//   ....[15]....
        /*1400*/ 	.word	0x000007a0
        /*1404*/ 	.word	0x000000ff
        /*1408*/ 	.word	0x0002e8a0
        /*140c*/ 	.short	0x0100
        /*140e*/ 	.byte	0x08
	.zero		1


	//   ....[16]....
        /*1410*/ 	.word	0x000007b0
        /*1414*/ 	.word	0x000000ff
        /*1418*/ 	.word	0x0002e898
        /*141c*/ 	.short	0x0100
        /*141e*/ 	.byte	0x08
	.zero		1


	//   ....[17]....
        /*1420*/ 	.word	0x000007c0
        /*1424*/ 	.word	0x000000ff
        /*1428*/ 	.word	0x0002e8a8
        /*142c*/ 	.short	0x0100
        /*142e*/ 	.byte	0x08
	.zero		1


	//   ....[18]....
        /*1430*/ 	.word	0x000008f0
        /*1434*/ 	.word	0x000000ff
        /*1438*/ 	.word	0x0002e8b0
        /*143c*/ 	.short	0x0100
        /*143e*/ 	.byte	0x08
	.zero		1


	//   ....[19]....
        /*1440*/ 	.word	0x00000900
        /*1444*/ 	.word	0x000000ff
        /*1448*/ 	.word	0x0002e8c0
        /*144c*/ 	.short	0x0100
        /*144e*/ 	.byte	0x08
	.zero		1


	//   ....[20]....
        /*1450*/ 	.word	0x00000910
        /*1454*/ 	.word	0x000000ff
        /*1458*/ 	.word	0x0002e8b8
        /*145c*/ 	.short	0x0100
        /*145e*/ 	.byte	0x08
	.zero		1


	//   ....[21]....
        /*1460*/ 	.word	0x00000920
        /*1464*/ 	.word	0x000000ff
        /*1468*/ 	.word	0x0002e8c8
        /*146c*/ 	.short	0x0100
        /*146e*/ 	.byte	0x08
	.zero		1


	//   ....[22]....
        /*1470*/ 	.word	0x00003340
        /*1474*/ 	.word	0x0000006e
        /*1478*/ 	.word	0x0002e890
        /*147c*/ 	.short	0x010a
        /*147e*/ 	.byte	0x3f
	.zero		1


	//   ....[23]....
        /*1480*/ 	.word	0x00007570
        /*1484*/ 	.word	0x0000006e
        /*1488*/ 	.word	0x0002e890
        /*148c*/ 	.short	0x010a
        /*148e*/ 	.byte	0x3f
	.zero		1


	//   ....[24]....
        /*1490*/ 	.word	0x0000b610
        /*1494*/ 	.word	0x0000006e
        /*1498*/ 	.word	0x0002e890
        /*149c*/ 	.short	0x010a
        /*149e*/ 	.byte	0x3f
	.zero		1


	//   ....[25]....
        /*14a0*/ 	.word	0x0000bd30
        /*14a4*/ 	.word	0x00000030
        /*14a8*/ 	.word	0x00000000
        /*14ac*/ 	.short	0x0101
        /*14ae*/ 	.byte	0x3f
	.zero		1


	//   ....[26]....
        /*14b0*/ 	.word	0x0000bd70
        /*14b4*/ 	.word	0x0000006e
        /*14b8*/ 	.word	0x0002e8b0
        /*14bc*/ 	.short	0x010a
        /*14be*/ 	.byte	0x3f
	.zero		1


	//   ....[27]....
        /*14c0*/ 	.word	0x0000c520
        /*14c4*/ 	.word	0x0000006e
        /*14c8*/ 	.word	0x00000000
        /*14cc*/ 	.short	0x0101
        /*14ce*/ 	.byte	0x3f
	.zero		1


	//   ....[28]....
        /*14d0*/ 	.word	0x0000d080
        /*14d4*/ 	.word	0x00000010
        /*14d8*/ 	.word	0x0002e800
        /*14dc*/ 	.short	0x010a
        /*14de*/ 	.byte	0x3f
	.zero		1


	//   ....[29]....
        /*14e0*/ 	.word	0x0000d0d0
        /*14e4*/ 	.word	0x00000010
        /*14e8*/ 	.word	0x0002e800
        /*14ec*/ 	.short	0x010a
        /*14ee*/ 	.byte	0x3f
	.zero		1


	//   ....[30]....
        /*14f0*/ 	.word	0x0000d730
        /*14f4*/ 	.word	0x00000010
        /*14f8*/ 	.word	0x0002e800
        /*14fc*/ 	.short	0x010a
        /*14fe*/ 	.byte	0x3f
	.zero		1


	//   ....[31]....
        /*1500*/ 	.word	0x0000f540
        /*1504*/ 	.word	0x00000010
        /*1508*/ 	.word	0x0002e800
        /*150c*/ 	.short	0x010a
        /*150e*/ 	.byte	0x3f
	.zero		1


	//   ....[32]....
        /*1510*/ 	.word	0x00011270
        /*1514*/ 	.word	0x00000003
        /*1518*/ 	.word	0x0002e830
        /*151c*/ 	.short	0x010a
        /*151e*/ 	.byte	0x3f
	.zero		1


	//   ....[33]....
        /*1520*/ 	.word	0x00011320
        /*1524*/ 	.word	0x00000003
        /*1528*/ 	.word	0x0002e830
        /*152c*/ 	.short	0x010a
        /*152e*/ 	.byte	0x3f
	.zero		1


	//   ....[34]....
        /*1530*/ 	.word	0x000145b0
        /*1534*/ 	.word	0x00000003
        /*1538*/ 	.word	0x00000000
        /*153c*/ 	.short	0x0101
        /*153e*/ 	.byte	0x3f
	.zero		1


	//   ....[35]....
        /*1540*/ 	.word	0x000156a0
        /*1544*/ 	.word	0x0000000d
        /*1548*/ 	.word	0x0002e830
        /*154c*/ 	.short	0x010a
        /*154e*/ 	.byte	0x3f
	.zero		1


	//   ....[36]....
        /*1550*/ 	.word	0x000156f0
        /*1554*/ 	.word	0x0000000d
        /*1558*/ 	.word	0x0002e830
        /*155c*/ 	.short	0x010a
        /*155e*/ 	.byte	0x3f
	.zero		1


	//   ....[37]....
        /*1560*/ 	.word	0x00016c80
        /*1564*/ 	.word	0x0000000c
        /*1568*/ 	.word	0x0002e850
        /*156c*/ 	.short	0x010a
        /*156e*/ 	.byte	0x3f
	.zero		1


	//   ....[38]....
        /*1570*/ 	.word	0x00016cc0
        /*1574*/ 	.word	0x0000000c
        /*1578*/ 	.word	0x0002e850
        /*157c*/ 	.short	0x010a
        /*157e*/ 	.byte	0x3f
	.zero		1


	//   ....[39]....
        /*1580*/ 	.word	0x00018cc0
        /*1584*/ 	.word	0x00000072
        /*1588*/ 	.word	0x00000000
        /*158c*/ 	.short	0x0101
        /*158e*/ 	.byte	0x3f
	.zero		1


	//   ....[40]....
        /*1590*/ 	.word	0x00018e70
        /*1594*/ 	.word	0x00000066
        /*1598*/ 	.word	0x00000000
        /*159c*/ 	.short	0x0101
        /*159e*/ 	.byte	0x3f
	.zero		1


	//   ....[41]....
        /*15a0*/ 	.word	0x000196e0
        /*15a4*/ 	.word	0x0000000c
        /*15a8*/ 	.word	0x0002e850
        /*15ac*/ 	.short	0x010a
        /*15ae*/ 	.byte	0x3f
	.zero		1


	//   ....[42]....
        /*15b0*/ 	.word	0x00019760
        /*15b4*/ 	.word	0x0000000c
        /*15b8*/ 	.word	0x0002e850
        /*15bc*/ 	.short	0x010a
        /*15be*/ 	.byte	0x3f
	.zero		1


	//   ....[43]....
        /*15c0*/ 	.word	0x00019f60
        /*15c4*/ 	.word	0x00000002
        /*15c8*/ 	.word	0x00000000
        /*15cc*/ 	.short	0x0101
        /*15ce*/ 	.byte	0x3f
	.zero		1


	//   ....[44]....
        /*15d0*/ 	.word	0x0001c1f0
        /*15d4*/ 	.word	0x00000000
        /*15d8*/ 	.word	0x00000000
        /*15dc*/ 	.short	0x0101
        /*15de*/ 	.byte	0x3f
	.zero		1


	//   ....[45]....
        /*15e0*/ 	.word	0x0001ca90
        /*15e4*/ 	.word	0x0000000a
        /*15e8*/ 	.word	0x00000000
        /*15ec*/ 	.short	0x0101
        /*15ee*/ 	.byte	0x3f
	.zero		1


	//   ....[46]....
        /*15f0*/ 	.word	0x0001ff30
        /*15f4*/ 	.word	0x00000012
        /*15f8*/ 	.word	0x0002e820
        /*15fc*/ 	.short	0x010a
        /*15fe*/ 	.byte	0x3f
	.zero		1


	//   ....[47]....
        /*1600*/ 	.word	0x00020000
        /*1604*/ 	.word	0x00000007
        /*1608*/ 	.word	0x0002e8a0
        /*160c*/ 	.short	0x010a
        /*160e*/ 	.byte	0x3f
	.zero		1


	//   ....[48]....
        /*1610*/ 	.word	0x00020240
        /*1614*/ 	.word	0x00000007
        /*1618*/ 	.word	0x0002e8c0
        /*161c*/ 	.short	0x010a
        /*161e*/ 	.byte	0x3f
	.zero		1


	//   ....[49]....
        /*1620*/ 	.word	0x000205f0
        /*1624*/ 	.word	0x00000005
        /*1628*/ 	.word	0x0002e8a0
        /*162c*/ 	.short	0x010a
        /*162e*/ 	.byte	0x3f
	.zero		1


	//   ....[50]....
        /*1630*/ 	.word	0x00020820
        /*1634*/ 	.word	0x00000005
        /*1638*/ 	.word	0x0002e8c0
        /*163c*/ 	.short	0x010a
        /*163e*/ 	.byte	0x3f
	.zero		1


	//   ....[51]....
        /*1640*/ 	.word	0x00021830
        /*1644*/ 	.word	0x00000002
        /*1648*/ 	.word	0x0002e880
        /*164c*/ 	.short	0x010a
        /*164e*/ 	.byte	0x3f
	.zero		1


	//   ....[52]....
        /*1650*/ 	.word	0x000219e0
        /*1654*/ 	.word	0x00000002
        /*1658*/ 	.word	0x0002e840
        /*165c*/ 	.short	0x010a
        /*165e*/ 	.byte	0x3f
	.zero		1


	//   ....[53]....
        /*1660*/ 	.word	0x00022650
        /*1664*/ 	.word	0x00000012
        /*1668*/ 	.word	0x0002e800
        /*166c*/ 	.short	0x0107
        /*166e*/ 	.byte	0x3f
	.zero		1


	//   ....[54]....
        /*1670*/ 	.word	0x00022740
        /*1674*/ 	.word	0x00000012
        /*1678*/ 	.word	0x0002e800
        /*167c*/ 	.short	0x0101
        /*167e*/ 	.byte	0x3f
	.zero		1


	//   ....[55]....
        /*1680*/ 	.word	0x00022760
        /*1684*/ 	.word	0x00000012
        /*1688*/ 	.word	0x0002e820
        /*168c*/ 	.short	0x010a
        /*168e*/ 	.byte	0x3f
	.zero		1


	//   ....[56]....
        /*1690*/ 	.word	0x00022a80
        /*1694*/ 	.word	0x00000006
        /*1698*/ 	.word	0x0002e880
        /*169c*/ 	.short	0x010a
        /*169e*/ 	.byte	0x3f
	.zero		1


	//   ....[57]....
        /*16a0*/ 	.word	0x00022ce0
        /*16a4*/ 	.word	0x00000006
        /*16a8*/ 	.word	0x0002e840
        /*16ac*/ 	.short	0x010a
        /*16ae*/ 	.byte	0x3f
	.zero		1


	//   ....[58]....
        /*16b0*/ 	.word	0x00022fa0
        /*16b4*/ 	.word	0x00000013
        /*16b8*/ 	.word	0x0002e870
        /*16bc*/ 	.short	0x010a
        /*16be*/ 	.byte	0x3f
	.zero		1


	//   ....[59]....
        /*16c0*/ 	.word	0x00023020
        /*16c4*/ 	.word	0x00000013
        /*16c8*/ 	.word	0x0002e860
        /*16cc*/ 	.short	0x010a
        /*16ce*/ 	.byte	0x3f
	.zero		1


	//   ....[60]....
        /*16d0*/ 	.word	0x000236a0
        /*16d4*/ 	.word	0x00000013
        /*16d8*/ 	.word	0x0002e850
        /*16dc*/ 	.short	0x0101
        /*16de*/ 	.byte	0x3f
	.zero		1


	//   ....[61]....
        /*16e0*/ 	.word	0x00023720
        /*16e4*/ 	.word	0x00000013
        /*16e8*/ 	.word	0x00000000
        /*16ec*/ 	.short	0x0101
        /*16ee*/ 	.byte	0x3f
	.zero		1


	//   ....[62]....
        /*16f0*/ 	.word	0x00023960
        /*16f4*/ 	.word	0x00000010
        /*16f8*/ 	.word	0x0002e870
        /*16fc*/ 	.short	0x010a
        /*16fe*/ 	.byte	0x3f
	.zero		1


	//   ....[63]....
        /*1700*/ 	.word	0x000239d0
        /*1704*/ 	.word	0x00000010
        /*1708*/ 	.word	0x0002e860
        /*170c*/ 	.short	0x010a
        /*170e*/ 	.byte	0x3f
	.zero		1


	//   ....[64]....
        /*1710*/ 	.word	0x00024070
        /*1714*/ 	.word	0x00000010
        /*1718*/ 	.word	0x0002e850
        /*171c*/ 	.short	0x0101
        /*171e*/ 	.byte	0x3f
	.zero		1


	//   ....[65]....
        /*1720*/ 	.word	0x000240c0
        /*1724*/ 	.word	0x00000010
        /*1728*/ 	.word	0x00000000
        /*172c*/ 	.short	0x0101
        /*172e*/ 	.byte	0x3f
	.zero		1


	//   ....[66]....
        /*1730*/ 	.word	0x00024fa0
        /*1734*/ 	.word	0x00000000
        /*1738*/ 	.word	0x0002e820
        /*173c*/ 	.short	0x010a
        /*173e*/ 	.byte	0x3f
	.zero		1


	//   ....[67]....
        /*1740*/ 	.word	0x00025150
        /*1744*/ 	.word	0x00000006
        /*1748*/ 	.word	0x00000000
        /*174c*/ 	.short	0x010a
        /*174e*/ 	.byte	0x3f
	.zero		1


	//   ....[68]....
        /*1750*/ 	.word	0x000251c0
        /*1754*/ 	.word	0x00000007
        /*1758*/ 	.word	0x00000000
        /*175c*/ 	.short	0x010a
        /*175e*/ 	.byte	0x3f
	.zero		1


	//   ....[69]....
        /*1760*/ 	.word	0x00025220
        /*1764*/ 	.word	0x00000004
        /*1768*/ 	.word	0x0002e860
        /*176c*/ 	.short	0x010a
        /*176e*/ 	.byte	0x3f
	.zero		1


	//   ....[70]....
        /*1770*/ 	.word	0x00025270
        /*1774*/ 	.word	0x00000003
        /*1778*/ 	.word	0x0002e860
        /*177c*/ 	.short	0x010a
        /*177e*/ 	.byte	0x3f
	.zero		1


	//   ....[71]....
        /*1780*/ 	.word	0x000252b0
        /*1784*/ 	.word	0x00000004
        /*1788*/ 	.word	0x0002e880
        /*178c*/ 	.short	0x010a
        /*178e*/ 	.byte	0x3f
	.zero		1


	//   ....[72]....
        /*1790*/ 	.word	0x000252d0
        /*1794*/ 	.word	0x00000003
        /*1798*/ 	.word	0x0002e880
        /*179c*/ 	.short	0x010a
        /*179e*/ 	.byte	0x3f
	.zero		1


	//   ....[73]....
        /*17a0*/ 	.word	0x00025330
        /*17a4*/ 	.word	0x0000006e
        /*17a8*/ 	.word	0x0002e890
        /*17ac*/ 	.short	0x010a
        /*17ae*/ 	.byte	0x3f
	.zero		1


	//   ....[74]....
        /*17b0*/ 	.word	0x00025380
        /*17b4*/ 	.word	0x0000006e
        /*17b8*/ 	.word	0x0002e890
        /*17bc*/ 	.short	0x010a
        /*17be*/ 	.byte	0x3f
	.zero		1


	//   ....[75]....
        /*17c0*/ 	.word	0x000253d0
        /*17c4*/ 	.word	0x0000006e
        /*17c8*/ 	.word	0x0002e890
        /*17cc*/ 	.short	0x010a
        /*17ce*/ 	.byte	0x3f
	.zero		1


	//   ....[76]....
        /*17d0*/ 	.word	0x00025420
        /*17d4*/ 	.word	0x0000006e
        /*17d8*/ 	.word	0x0002e8b0
        /*17dc*/ 	.short	0x010a
        /*17de*/ 	.byte	0x3f
	.zero		1


	//   ....[77]....
        /*17e0*/ 	.word	0x00025730
        /*17e4*/ 	.word	0x00000010
        /*17e8*/ 	.word	0x0002e800
        /*17ec*/ 	.short	0x010a
        /*17ee*/ 	.byte	0x3f
	.zero		1


	//   ....[78]....
        /*17f0*/ 	.word	0x00025940
        /*17f4*/ 	.word	0x00000010
        /*17f8*/ 	.word	0x0002e800
        /*17fc*/ 	.short	0x010a
        /*17fe*/ 	.byte	0x3f
	.zero		1


	//   ....[79]....
        /*1800*/ 	.word	0x00025990
        /*1804*/ 	.word	0x00000003
        /*1808*/ 	.word	0x0002e830
        /*180c*/ 	.short	0x010a
        /*180e*/ 	.byte	0x3f
	.zero		1


	//   ....[80]....
        /*1810*/ 	.word	0x000259e0
        /*1814*/ 	.word	0x0000000d
        /*1818*/ 	.word	0x0002e830
        /*181c*/ 	.short	0x010a
        /*181e*/ 	.byte	0x3f
	.zero		1


	//   ....[81]....
        /*1820*/ 	.word	0x00025a30
        /*1824*/ 	.word	0x0000000c
        /*1828*/ 	.word	0x0002e850
        /*182c*/ 	.short	0x010a
        /*182e*/ 	.byte	0x3f
	.zero		1


	//   ....[82]....
        /*1830*/ 	.word	0x00025a80
        /*1834*/ 	.word	0x0000000c
        /*1838*/ 	.word	0x0002e850
        /*183c*/ 	.short	0x010a
        /*183e*/ 	.byte	0x3f
	.zero		1


	//   ....[83]....
        /*1840*/ 	.word	0x00028420
        /*1844*/ 	.word	0x00000012
        /*1848*/ 	.word	0x0002e820
        /*184c*/ 	.short	0x010a
        /*184e*/ 	.byte	0x3f
	.zero		1


	//   ....[84]....
        /*1850*/ 	.word	0x00028470
        /*1854*/ 	.word	0x00000007
        /*1858*/ 	.word	0x0002e8a0
        /*185c*/ 	.short	0x010a
        /*185e*/ 	.byte	0x3f
	.zero		1


	//   ....[85]....
        /*1860*/ 	.word	0x000284c0
        /*1864*/ 	.word	0x00000007
        /*1868*/ 	.word	0x0002e8c0
        /*186c*/ 	.short	0x010a
        /*186e*/ 	.byte	0x3f
	.zero		1


	//   ....[86]....
        /*1870*/ 	.word	0x00028510
        /*1874*/ 	.word	0x00000005
        /*1878*/ 	.word	0x0002e8a0
        /*187c*/ 	.short	0x010a
        /*187e*/ 	.byte	0x3f
	.zero		1


	//   ....[87]....
        /*1880*/ 	.word	0x00028560
        /*1884*/ 	.word	0x00000005
        /*1888*/ 	.word	0x0002e8c0
        /*188c*/ 	.short	0x010a
        /*188e*/ 	.byte	0x3f
	.zero		1


	//   ....[88]....
        /*1890*/ 	.word	0x00028700
        /*1894*/ 	.word	0x00000002
        /*1898*/ 	.word	0x0002e880
        /*189c*/ 	.short	0x010a
        /*189e*/ 	.byte	0x3f
	.zero		1


	//   ....[89]....
        /*18a0*/ 	.word	0x00028750
        /*18a4*/ 	.word	0x00000002
        /*18a8*/ 	.word	0x0002e840
        /*18ac*/ 	.short	0x010a
        /*18ae*/ 	.byte	0x3f
	.zero		1


	//   ....[90]....
        /*18b0*/ 	.word	0x000291e0
        /*18b4*/ 	.word	0x00000012
        /*18b8*/ 	.word	0x0002e820
        /*18bc*/ 	.short	0x010a
        /*18be*/ 	.byte	0x3f
	.zero		1


	//   ....[91]....
        /*18c0*/ 	.word	0x00029230
        /*18c4*/ 	.word	0x00000006
        /*18c8*/ 	.word	0x0002e880
        /*18cc*/ 	.short	0x010a
        /*18ce*/ 	.byte	0x3f
	.zero		1


	//   ....[92]....
        /*18d0*/ 	.word	0x00029280
        /*18d4*/ 	.word	0x00000006
        /*18d8*/ 	.word	0x0002e840
        /*18dc*/ 	.short	0x010a
        /*18de*/ 	.byte	0x3f
	.zero		1


	//   ....[93]....
        /*18e0*/ 	.word	0x000292d0
        /*18e4*/ 	.word	0x00000013
        /*18e8*/ 	.word	0x0002e870
        /*18ec*/ 	.short	0x010a
        /*18ee*/ 	.byte	0x3f
	.zero		1


	//   ....[94]....
        /*18f0*/ 	.word	0x00029320
        /*18f4*/ 	.word	0x00000013
        /*18f8*/ 	.word	0x0002e860
        /*18fc*/ 	.short	0x010a
        /*18fe*/ 	.byte	0x3f
	.zero		1


	//   ....[95]....
        /*1900*/ 	.word	0x00029370
        /*1904*/ 	.word	0x00000010
        /*1908*/ 	.word	0x0002e870
        /*190c*/ 	.short	0x010a
        /*190e*/ 	.byte	0x3f
	.zero		1


	//   ....[96]....
        /*1910*/ 	.word	0x000293c0
        /*1914*/ 	.word	0x00000010
        /*1918*/ 	.word	0x0002e860
        /*191c*/ 	.short	0x010a
        /*191e*/ 	.byte	0x3f
	.zero		1


	//   ....[97]....
        /*1920*/ 	.word	0x00029f00
        /*1924*/ 	.word	0x00000000
        /*1928*/ 	.word	0x0002e820
        /*192c*/ 	.short	0x010a
        /*192e*/ 	.byte	0x3f
	.zero		1


	//   ....[98]....
        /*1930*/ 	.word	0x0002a0a0
        /*1934*/ 	.word	0x00000006
        /*1938*/ 	.word	0x00000000
        /*193c*/ 	.short	0x010a
        /*193e*/ 	.byte	0x3f
	.zero		1


	//   ....[99]....
        /*1940*/ 	.word	0x0002a0f0
        /*1944*/ 	.word	0x00000007
        /*1948*/ 	.word	0x00000000
        /*194c*/ 	.short	0x010a
        /*194e*/ 	.byte	0x3f
	.zero		1


	//   ....[100]....
        /*1950*/ 	.word	0x0002a140
        /*1954*/ 	.word	0x00000004
        /*1958*/ 	.word	0x0002e860
        /*195c*/ 	.short	0x010a
        /*195e*/ 	.byte	0x3f
	.zero		1


	//   ....[101]....
        /*1960*/ 	.word	0x0002a190
        /*1964*/ 	.word	0x00000003
        /*1968*/ 	.word	0x0002e860
        /*196c*/ 	.short	0x010a
        /*196e*/ 	.byte	0x3f
	.zero		1


	//   ....[102]....
        /*1970*/ 	.word	0x0002a1e0
        /*1974*/ 	.word	0x00000004
        /*1978*/ 	.word	0x0002e880
        /*197c*/ 	.short	0x010a
        /*197e*/ 	.byte	0x3f
	.zero		1


	//----- nvinfo : EIATTR_NUM_MBARRIERS
	.align		4
.L_151:
        /*1980*/ 	.byte	0x03, 0x38
        /*1982*/ 	.short	0x0016


	//----- nvinfo : EIATTR_EXIT_INSTR_OFFSETS
	.align		4
        /*1984*/ 	.byte	0x04, 0x1c
        /*1986*/ 	.short	(.L_153 - .L_152)


	//   ....[0]....
.L_152:
        /*1988*/ 	.word	0x00025320


	//----- nvinfo : EIATTR_MAX_THREADS
	.align		4
.L_153:
        /*198c*/ 	.byte	0x04, 0x05
        /*198e*/ 	.short	(.L_155 - .L_154)
.L_154:
        /*1990*/ 	.word	0x00000180
        /*1994*/ 	.word	0x00000001
        /*1998*/ 	.word	0x00000001


	//----- nvinfo : EIATTR_CRS_STACK_SIZE
	.align		4
.L_155:
        /*199c*/ 	.byte	0x04, 0x1e
        /*199e*/ 	.short	(.L_157 - .L_156)
.L_156:
        /*19a0*/ 	.word	0x00000000


	//----- nvinfo : EIATTR_CBANK_PARAM_SIZE
	.align		4
.L_157:
        /*19a4*/ 	.byte	0x03, 0x19
        /*19a6*/ 	.short	0x0af0


	//----- nvinfo : EIATTR_PARAM_CBANK
	.align		4
        /*19a8*/ 	.byte	0x04, 0x0a
        /*19aa*/ 	.short	(.L_159 - .L_158)
	.align		4
.L_158:
        /*19ac*/ 	.word	index@(.nv.constant0._ZN7cutlass13device_kernelIN5flash11enable_sm90INS1_16FlashAttnFwdSm90INS1_25CollectiveMainloopFwdSm90ILi2EN4cute5tupleIJNS5_1CILi1EEES8_S8_EEENS6_IJNS7_ILi128EEENS7_ILi224EEESA_EEELi128ENS_12float_e4m3_tEfNS_4arch4Sm90ELb0ELb0ELb0ELb1ELb0ELb1ELb0ELb1ELb1ELb1ELb1ELb0EEENS1_21CollectiveEpilogueFwdINS6_IJSA_SA_SB_EEES9_NS_10bfloat16_tESF_Li256ELb1ELb1ELb1ELb1EEENS1_36VarlenDynamicPersistentTileSchedulerILi128ELi224ELi256ELi128ELb1ELb1ELb1ELb0ELb1ELb1EEEEEEEEEvNT_6ParamsE)
        /*19b0*/ 	.short	0x0210
        /*19b2*/ 	.short	0x0af0


	//----- nvinfo : EIATTR_SW_WAR
	.align		4
.L_159:
        /*19b4*/ 	.byte	0x04, 0x36
        /*19b6*/ 	.short	(.L_161 - .L_160)
.L_160:
        /*19b8*/ 	.word	0x00000008
.L_161:


//--------------------- .nv.info._ZN7cutlass13device_kernelIN5flash11enable_sm90INS1_16FlashAttnFwdSm90INS1_25CollectiveMainloopFwdSm90ILi2EN4cute5tupleIJNS5_1CILi1EEES8_S8_EEENS6_IJNS7_ILi128EEENS7_ILi224EEESA_EEELi128ENS_12float_e4m3_tEfNS_4arch4Sm90ELb0ELb1ELb0ELb0ELb0ELb0ELb0ELb1ELb1ELb1ELb1ELb0EEENS1_21CollectiveEpilogueFwdINS6_IJSA_SA_SB_EEES9_NS_10bfloat16_tESF_Li256ELb0ELb1ELb1ELb1EEENS1_19SingleTileSchedulerILb0ELb1ELb1ELi128EEEEEEEEEvNT_6ParamsE --------------------------
	.section	.nv.info._ZN7cutlass13device_kernelIN5flash11enable_sm90INS1_16FlashAttnFwdSm90INS1_25CollectiveMainloopFwdSm90ILi2EN4cute5tupleIJNS5_1CILi1EEES8_S8_EEENS6_IJNS7_ILi128EEENS7_ILi224EEESA_EEELi128ENS_12float_e4m3_tEfNS_4arch4Sm90ELb0ELb1ELb0ELb0ELb0ELb0ELb0ELb1ELb1ELb1ELb1ELb0EEENS1_21CollectiveEpilogueFwdINS6_IJSA_SA_SB_EEES9_NS_10bfloat16_tESF_Li256ELb0ELb1ELb1ELb1EEENS1_19SingleTileSchedulerILb0ELb1ELb1ELi128EEEEEEEEEvNT_6ParamsE,"",@"SHT_CUDA_INFO"
	.sectionflags	@""
	.align	4


	//----- nvinfo : EIATTR_CUDA_API_VERSION
	.align		4
        /*0000*/ 	.byte	0x04, 0x37
        /*0002*/ 	.short	(.L_163 - .L_162)
.L_162:
        /*0004*/ 	.word	0x00000082


	//----- nvinfo : EIATTR_KPARAM_INFO
	.align		4
.L_163:
        /*0008*/ 	.byte	0x04, 0x17
        /*000a*/ 	.short	(.L_165 - .L_164)
.L_164:
        /*000c*/ 	.word	0x00000000
        /*0010*/ 	.short	0x0000
        /*0012*/ 	.short	0x0070
        /*0014*/ 	.byte	0x00, 0xf0, 0x01, 0x28


	//----- nvinfo : EIATTR_SPARSE_MMA_MASK
	.align		4
.L_165:
        /*0018*/ 	.byte	0x03, 0x50
        /*001a*/ 	.short	0x0000


	//----- nvinfo : EIATTR_MAXREG_COUNT
	.align		4
        /*001c*/ 	.byte	0x03, 0x1b
        /*001e*/ 	.short	0x00a8


	//----- nvinfo : EIATTR_NUM_BARRIERS
	.align		4
        /*0020*/ 	.byte	0x02, 0x4c
        /*0022*/ 	.byte	0x10
	.zero		1


	//----- nvinfo : EIATTR_EXTERNS
	.align		4
        /*0024*/ 	.byte	0x04, 0x0f
        /*0026*/ 	.short	(.L_167 - .L_166)


	//   ....[0]....
	.align		4
.L_166:
        /*0028*/ 	.word	index@(__assertfail)


	//----- nvinfo : EIATTR_ANNOTATIONS
	.align		4
.L_167:
        /*002c*/ 	.byte	0x04, 0x55
        /*002e*/ 	.short	(.L_169 - .L_168)


	//   ....[0]....
.L_168:
        /* <DEDUP_REMOVED lines=9> */


	//----- nvinfo : EIATTR_MERCURY_ISA_VERSION
	.align		4
.L_169:
        /*00a8*/ 	.byte	0x03, 0x5f
        /*00aa*/ 	.short	0x0101


	//----- nvinfo : EIATTR_INT_WARP_WIDE_INSTR_OFFSETS
	.align		4
        /*00ac*/ 	.byte	0x04, 0x31
        /*00ae*/ 	.short	(.L_171 - .L_170)


	//   ....[0]....
.L_170:
        /*00b0*/ 	.word	0x00000130


	//   ....[1]....
        /*00b4*/ 	.word	0x00000170


	//   ....[2]....
        /*00b8*/ 	.word	0x000001e0


	//----- nvinfo : EIATTR_COOP_GROUP_MASK_REGIDS
	.align		4
.L_171:
        /*00bc*/ 	.byte	0x04, 0x29
        /*00be*/ 	.short	(.L_173 - .L_172)


	//   ....[0]....
.L_172:
        /*00c0*/ 	.word	0xffffffff


	//   ....[1]....
        /*00c4*/ 	.word	0xffffffff


	//   ....[2]....
        /*00c8*/ 	.word	0xffffffff


	//   ....[3]....
        /*00cc*/ 	.word	0xffffffff


	//   ....[4]....
        /*00d0*/ 	.word	0xffffffff


	//   ....[5]....
        /*00d4*/ 	.word	0xffffffff


	//   ....[6]....
        /*00d8*/ 	.word	0xffffffff


	//   ....[7]....
        /*00dc*/ 	.word	0xffffffff


	//   ....[8]....
        /*00e0*/ 	.word	0xffffffff


	//   ....[9]....
        /*00e4*/ 	.word	0xffffffff


	//   ....[10]....
        /*00e8*/ 	.word	0xffffffff


	//   ....[11]....
        /*00ec*/ 	.word	0xffffffff


	//   ....[12]....
        /*00f0*/ 	.word	0xffffffff


	//   ....[13]....
        /*00f4*/ 	.word	0xffffffff


	//   ....[14]....
        /*00f8*/ 	.word	0xffffffff


	//   ....[15]....
        /*00fc*/ 	.word	0xffffffff


	//   ....[16]....
        /*0100*/ 	.word	0xffffffff


	//   ....[17]....
        /*0104*/ 	.word	0xffffffff


	//   ....[18]....
        /*0108*/ 	.word	0xffffffff


	//   ....[19]....
        /*010c*/ 	.word	0xffffffff


	//   ....[20]....
        /*0110*/ 	.word	0xffffffff


	//   ....[21]....
        /*0114*/ 	.word	0xffffffff


	//   ....[22]....
        /*0118*/ 	.word	0xffffffff


	//   ....[23]....
        /*011c*/ 	.word	0xffffffff


	//   ....[24]....
        /*0120*/ 	.word	0xffffffff


	//   ....[25]....
        /*0124*/ 	.word	0xffffffff


	//   ....[26]....
        /*0128*/ 	.word	0xffffffff


	//   ....[27]....
        /*012c*/ 	.word	0xffffffff


	//   ....[28]....
        /*0130*/ 	.word	0xffffffff


	//   ....[29]....
        /*0134*/ 	.word	0xffffffff


	//   ....[30]....
        /*0138*/ 	.word	0xffffffff


	//   ....[31]....
        /*013c*/ 	.word	0xffffffff


	//   ....[32]....
        /*0140*/ 	.word	0xffffffff


	//   ....[33]....
        /*0144*/ 	.word	0xffffffff


	//   ....[34]....
        /*0148*/ 	.word	0xffffffff


	//   ....[35]....
        /*014c*/ 	.word	0xffffffff


	//   ....[36]....
        /*0150*/ 	.word	0xffffffff


	//   ....[37]....
        /*0154*/ 	.word	0xffffffff


	//   ....[38]....
        /*0158*/ 	.word	0xffffffff


	//   ....[39]....
        /*015c*/ 	.word	0xffffffff


	//   ....[40]....
        /*0160*/ 	.word	0xffffffff


	//   ....[41]....
        /*0164*/ 	.word	0xffffffff


	//   ....[42]....
        /*0168*/ 	.word	0xffffffff


	//   ....[43]....
        /*016c*/ 	.word	0xffffffff


	//   ....[44]....
        /*0170*/ 	.word	0xffffffff


	//   ....[45]....
        /*0174*/ 	.word	0xffffffff


	//   ....[46]....
        /*0178*/ 	.word	0xffffffff


	//   ....[47]....
        /*017c*/ 	.word	0xffffffff


	//   ....[48]....
        /*0180*/ 	.word	0xffffffff


	//   ....[49]....
        /*0184*/ 	.word	0xffffffff


	//   ....[50]....
        /*0188*/ 	.word	0xffffffff


	//   ....[51]....
        /*018c*/ 	.word	0xffffffff


	//   ....[52]....
        /*0190*/ 	.word	0xffffffff


	//   ....[53]....
        /*0194*/ 	.word	0xffffffff


	//   ....[54]....
        /*0198*/ 	.word	0xffffffff


	//   ....[55]....
        /*019c*/ 	.word	0xffffffff


	//   ....[56]....
        /*01a0*/ 	.word	0xffffffff


	//   ....[57]....
        /*01a4*/ 	.word	0xffffffff


	//   ....[58]....
        /*01a8*/ 	.word	0xffffffff


	//   ....[59]....
        /*01ac*/ 	.word	0xffffffff


	//   ....[60]....
        /*01b0*/ 	.word	0xffffffff


	//   ....[61]....
        /*01b4*/ 	.word	0xffffffff


	//   ....[62]....
        /*01b8*/ 	.word	0xffffffff


	//   ....[63]....
        /*01bc*/ 	.word	0xffffffff


	//   ....[64]....
        /*01c0*/ 	.word	0xffffffff


	//   ....[65]....
        /*01c4*/ 	.word	0xffffffff


	//   ....[66]....
        /*01c8*/ 	.word	0xffffffff


	//   ....[67]....
        /*01cc*/ 	.word	0xffffffff


	//   ....[68]....
        /*01d0*/ 	.word	0xffffffff


	//   ....[69]....
        /*01d4*/ 	.word	0xffffffff


	//   ....[70]....
        /*01d8*/ 	.word	0xffffffff


	//   ....[71]....
        /*01dc*/ 	.word	0xffffffff


	//   ....[72]....
        /*01e0*/ 	.word	0xffffffff


	//   ....[73]....
        /*01e4*/ 	.word	0xffffffff


	//   ....[74]....
        /*01e8*/ 	.word	0xffffffff


	//   ....[75]....
        /*01ec*/ 	.word	0xffffffff


	//   ....[76]....
        /*01f0*/ 	.word	0xffffffff


	//   ....[77]....
        /*01f4*/ 	.word	0xffffffff


	//   ....[78]....
        /*01f8*/ 	.word	0xffffffff


	//   ....[79]....
        /*01fc*/ 	.word	0xffffffff


	//   ....[80]....
        /*0200*/ 	.word	0xffffffff


	//   ....[81]....
        /*0204*/ 	.word	0xffffffff


	//   ....[82]....
        /*0208*/ 	.word	0xffffffff


	//   ....[83]....
        /*020c*/ 	.word	0xffffffff


	//   ....[84]....
        /*0210*/ 	.word	0xffffffff


	//   ....[85]....
        /*0214*/ 	.word	0xffffffff


	//   ....[86]....
        /*0218*/ 	.word	0xffffffff


	//   ....[87]....
        /*021c*/ 	.word	0xffffffff


	//   ....[88]....
        /*0220*/ 	.word	0xffffffff


	//   ....[89]....
        /*0224*/ 	.word	0xffffffff


	//   ....[90]....
        /*0228*/ 	.word	0xffffffff


	//   ....[91]....
        /*022c*/ 	.word	0xffffffff


	//   ....[92]....
        /*0230*/ 	.word	0xffffffff


	//   ....[93]....
        /*0234*/ 	.word	0xffffffff


	//   ....[94]....
        /*0238*/ 	.word	0xffffffff


	//   ....[95]....
        /*023c*/ 	.word	0xffffffff


	//   ....[96]....
        /*0240*/ 	.word	0xffffffff


	//   ....[97]....
        /*0244*/ 	.word	0xffffffff


	//   ....[98]....
        /*0248*/ 	.word	0xffffffff


	//   ....[99]....
        /*024c*/ 	.word	0xffffffff


	//   ....[100]....
        /*0250*/ 	.word	0xffffffff


	//   ....[101]....
        /*0254*/ 	.word	0xffffffff


	//   ....[102]....
        /*0258*/ 	.word	0xffffffff


	//   ....[103]....
        /*025c*/ 	.word	0xffffffff


	//   ....[104]....
        /*0260*/ 	.word	0xffffffff


	//   ....[105]....
        /*0264*/ 	.word	0xffffffff


	//   ....[106]....
        /*0268*/ 	.word	0xffffffff


	//   ....[107]....
        /*026c*/ 	.word	0xffffffff


	//   ....[108]....
        /*0270*/ 	.word	0xffffffff


	//   ....[109]....
        /*0274*/ 	.word	0xffffffff


	//   ....[110]....
        /*0278*/ 	.word	0xffffffff


	//   ....[111]....
        /*027c*/ 	.word	0xffffffff


	//   ....[112]....
        /*0280*/ 	.word	0xffffffff


	//   ....[113]....
        /*0284*/ 	.word	0xffffffff


	//   ....[114]....
        /*0288*/ 	.word	0xffffffff


	//   ....[115]....
        /*028c*/ 	.word	0xffffffff


	//   ....[116]....
        /*0290*/ 	.word	0xffffffff


	//   ....[117]....
        /*0294*/ 	.word	0xffffffff


	//   ....[118]....
        /*0298*/ 	.word	0xffffffff


	//   ....[119]....
        /*029c*/ 	.word	0xffffffff


	//   ....[120]....
        /*02a0*/ 	.word	0xffffffff


	//   ....[121]....
        /*02a4*/ 	.word	0xffffffff


	//   ....[122]....
        /*02a8*/ 	.word	0xffffffff


	//   ....[123]....
        /*02ac*/ 	.word	0xffffffff


	//   ....[124]....
        /*02b0*/ 	.word	0xffffffff


	//   ....[125]....
        /*02b4*/ 	.word	0x0500000f


	//   ....[126]....
        /*02b8*/ 	.word	0x0500000f


	//   ....[127]....
        /*02bc*/ 	.word	0x0500000f


	//   ....[128]....
        /*02c0*/ 	.word	0x0500000f


	//   ....[129]....
        /*02c4*/ 	.word	0x0500000f


	//   ....[130]....
        /*02c8*/ 	.word	0x0500000f


	//   ....[131]....
        /*02cc*/ 	.word	0x0500000f


	//   ....[132]....
        /*02d0*/ 	.word	0x0500000f


	//   ....[133]....
        /*02d4*/ 	.word	0x0500000f


	//   ....[134]....
        /*02d8*/ 	.word	0x0500000f


	//   ....[135]....
        /*02dc*/ 	.word	0x0500000f


	//   ....[136]....
        /*02e0*/ 	.word	0x0500000f


	//   ....[137]....
        /*02e4*/ 	.word	0x0500000f


	//   ....[138]....
        /*02e8*/ 	.word	0x0500000f


	//   ....[139]....
        /*02ec*/ 	.word	0x0500000f


	//   ....[140]....
        /*02f0*/ 	.word	0x0500000f


	//   ....[141]....
        /*02f4*/ 	.word	0x0500000f


	//----- nvinfo : EIATTR_COOP_GROUP_INSTR_OFFSETS
	.align		4
.L_173:
        /*02f8*/ 	.byte	0x04, 0x28
        /*02fa*/ 	.short	(.L_175 - .L_174)


	//   ....[0]....
.L_174:
        /*02fc*/ 	.word	0x00000070


	//   ....[1]....
        /*0300*/ 	.word	0x00000140


	//   ....[2]....
        /*0304*/ 	.word	0x00000190


	//   ....[3]....
        /*0308*/ 	.word	0x000003c0


	//   ....[4]....
        /*030c*/ 	.word	0x00000520


	//   ....[5]....
        /*0310*/ 	.word	0x00000640


	//   ....[6]....
        /*0314*/ 	.word	0x000007a0


	//   ....[7]....
        /*0318*/ 	.word	0x000018f0


	//   ....[8]....
        /*031c*/ 	.word	0x00002970


	//   ....[9]....
        /*0320*/ 	.word	0x00002cf0


	//   ....[10]....
        /*0324*/ 	.word	0x000048c0


	//   ....[11]....
        /*0328*/ 	.word	0x000049d0


	//   ....[12]....
        /*032c*/ 	.word	0x00005b40


	//   ....[13]....
        /*0330*/ 	.word	0x00005bc0


	//   ....[14]....
        /*0334*/ 	.word	0x000085a0


	//   ....[15]....
        /*0338*/ 	.word	0x00009c10


	//   ....[16]....
        /*033c*/ 	.word	0x0000a6b0


	//   ....[17]....
        /*0340*/ 	.word	0x0000a7c0


	//   ....[18]....
        /*0344*/ 	.word	0x0000b7f0


	//   ....[19]....
        /*0348*/ 	.word	0x0000b850


	//   ....[20]....
        /*034c*/ 	.word	0x0000ea40


	//   ....[21]....
        /*0350*/ 	.word	0x0000ea50


	//   ....[22]....
        /*0354*/ 	.word	0x0000ea80


	//   ....[23]....
        /*0358*/ 	.word	0x0000ea90


	//   ....[24]....
        /*035c*/ 	.word	0x00011c10


	//   ....[25]....
        /*0360*/ 	.word	0x00013290


	//   ....[26]....
        /*0364*/ 	.word	0x00013d10


	//   ....[27]....
        /*0368*/ 	.word	0x00013e20


	//   ....[28]....
        /*036c*/ 	.word	0x00014e40


	//   ....[29]....
        /*0370*/ 	.word	0x00014ec0


	//   ....[30]....
        /*0374*/ 	.word	0x00016c50


	//   ....[31]....
        /*0378*/ 	.word	0x00016c60


	//   ....[32]....
        /*037c*/ 	.word	0x00016ce0


	//   ....[33]....
        /*0380*/ 	.word	0x00016cf0


	//   ....[34]....
        /*0384*/ 	.word	0x00017ba0


	//   ....[35]....
        /*0388*/ 	.word	0x00017bb0


	//   ....[36]....
        /*038c*/ 	.word	0x00017bc0


	//   ....[37]....
        /*0390*/ 	.word	0x00017be0


	//   ....[38]....
        /*0394*/ 	.word	0x00017bf0


	//   ....[39]....
        /*0398*/ 	.word	0x00017c00


	//   ....[40]....
        /*039c*/ 	.word	0x00017c10


	//   ....[41]....
        /*03a0*/ 	.word	0x00017c30


	//   ....[42]....
        /*03a4*/ 	.word	0x00017c40


	//   ....[43]....
        /*03a8*/ 	.word	0x00017c50


	//   ....[44]....
        /*03ac*/ 	.word	0x00017c60


	//   ....[45]....
        /*03b0*/ 	.word	0x00017c70


	//   ....[46]....
        /*03b4*/ 	.word	0x00017c80


	//   ....[47]....
        /*03b8*/ 	.word	0x00017c90


	//   ....[48]....
        /*03bc*/ 	.word	0x00017ca0


	//   ....[49]....
        /*03c0*/ 	.word	0x00017cb0


	//   ....[50]....
        /*03c4*/ 	.word	0x00017cc0


	//   ....[51]....
        /*03c8*/ 	.word	0x00017cd0


	//   ....[52]....
        /*03cc*/ 	.word	0x00017ce0


	//   ....[53]....
        /*03d0*/ 	.word	0x00017cf0


	//   ....[54]....
        /*03d4*/ 	.word	0x00017d00


	//   ....[55]....
        /*03d8*/ 	.word	0x00017d10


	//   ....[56]....
        /*03dc*/ 	.word	0x00017d20


	//   ....[57]....
        /*03e0*/ 	.word	0x00017d30


	//   ....[58]....
        /*03e4*/ 	.word	0x00017d40


	//   ....[59]....
        /*03e8*/ 	.word	0x00017d50


	//   ....[60]....
        /*03ec*/ 	.word	0x00017d60


	//   ....[61]....
        /*03f0*/ 	.word	0x00017d70


	//   ....[62]....
        /*03f4*/ 	.word	0x00017d80


	//   ....[63]....
        /*03f8*/ 	.word	0x00017d90


	//   ....[64]....
        /*03fc*/ 	.word	0x00017da0


	//   ....[65]....
        /*0400*/ 	.word	0x00017db0


	//   ....[66]....
        /*0404*/ 	.word	0x00017dc0


	//   ....[67]....
        /*0408*/ 	.word	0x00017dd0


	//   ....[68]....
        /*040c*/ 	.word	0x00017de0


	//   ....[69]....
        /*0410*/ 	.word	0x00017df0


	//   ....[70]....
        /*0414*/ 	.word	0x00017e10


	//   ....[71]....
        /*0418*/ 	.word	0x00017e20


	//   ....[72]....
        /*041c*/ 	.word	0x00017e40


	//   ....[73]....
        /*0420*/ 	.word	0x00017e50


	//   ....[74]....
        /*0424*/ 	.word	0x00017e60


	//   ....[75]....
        /*0428*/ 	.word	0x00017e70


	//   ....[76]....
        /*042c*/ 	.word	0x00017e90


	//   ....[77]....
        /*0430*/ 	.word	0x00017ea0


	//   ....[78]....
        /*0434*/ 	.word	0x00017ec0


	//   ....[79]....
        /*0438*/ 	.word	0x00017ed0


	//   ....[80]....
        /*043c*/ 	.word	0x00017ee0


	//   ....[81]....
        /*0440*/ 	.word	0x00017ef0


	//   ....[82]....
        /*0444*/ 	.word	0x00017f10


	//   ....[83]....
        /*0448*/ 	.word	0x00017f40


	//   ....[84]....
        /*044c*/ 	.word	0x00017f80


	//   ....[85]....
        /*0450*/ 	.word	0x00017fb0


	//   ....[86]....
        /*0454*/ 	.word	0x00017fe0


	//   ....[87]....
        /*0458*/ 	.word	0x00018010


	//   ....[88]....
        /*045c*/ 	.word	0x00018040


	//   ....[89]....
        /*0460*/ 	.word	0x00018070


	//   ....[90]....
        /*0464*/ 	.word	0x000180a0


	//   ....[91]....
        /*0468*/ 	.word	0x000180e0


	//   ....[92]....
        /*046c*/ 	.word	0x00018100


	//   ....[93]....
        /*0470*/ 	.word	0x00018110


	//   ....[94]....
        /*0474*/ 	.word	0x00018120


	//   ....[95]....
        /*0478*/ 	.word	0x00018130


	//   ....[96]....
        /*047c*/ 	.word	0x00018140


	//   ....[97]....
        /*0480*/ 	.word	0x00018150


	//   ....[98]....
        /*0484*/ 	.word	0x00018570


	//   ....[99]....
        /*0488*/ 	.word	0x000185c0


	//   ....[100]....
        /*048c*/ 	.word	0x00018600


	//   ....[101]....
        /*0490*/ 	.word	0x00018640


	//   ....[102]....
        /*0494*/ 	.word	0x00018670


	//   ....[103]....
        /*0498*/ 	.word	0x000186a0


	//   ....[104]....
        /*049c*/ 	.word	0x00018d80


	//   ....[105]....
        /*04a0*/ 	.word	0x00018db0


	//   ....[106]....
        /*04a4*/ 	.word	0x00019910


	//   ....[107]....
        /*04a8*/ 	.word	0x0001ab20


	//   ....[108]....
        /*04ac*/ 	.word	0x0001b4a0


	//   ....[109]....
        /*04b0*/ 	.word	0x0001b4e0


	//   ....[110]....
        /*04b4*/ 	.word	0x0001b550


	//   ....[111]....
        /*04b8*/ 	.word	0x0001b590


	//   ....[112]....
        /*04bc*/ 	.word	0x0001b5e0


	//   ....[113]....
        /*04c0*/ 	.word	0x0001b620


	//   ....[114]....
        /*04c4*/ 	.word	0x0001b670


	//   ....[115]....
        /*04c8*/ 	.word	0x0001b6b0


	//   ....[116]....
        /*04cc*/ 	.word	0x0001b700


	//   ....[117]....
        /*04d0*/ 	.word	0x0001b740


	//   ....[118]....
        /*04d4*/ 	.word	0x0001b790


	//   ....[119]....
        /*04d8*/ 	.word	0x0001b7d0


	//   ....[120]....
        /*04dc*/ 	.word	0x0001b820


	//   ....[121]....
        /*04e0*/ 	.word	0x0001b850


	//   ....[122]....
        /*04e4*/ 	.word	0x0001b870


	//   ....[123]....
        /*04e8*/ 	.word	0x0001b8b0


	//   ....[124]....
        /*04ec*/ 	.word	0x0001d2c0


	//   ....[125]....
        /*04f0*/ 	.word	0x0001d930


	//   ....[126]....
        /*04f4*/ 	.word	0x0001db00


	//   ....[127]....
        /*04f8*/ 	.word	0x0001db50


	//   ....[128]....
        /*04fc*/ 	.word	0x0001dc80


	//   ....[129]....
        /*0500*/ 	.word	0x0001dcf0


	//   ....[130]....
        /*0504*/ 	.word	0x0001dd70


	//   ....[131]....
        /*0508*/ 	.word	0x0001de30


	//   ....[132]....
        /*050c*/ 	.word	0x0001deb0


	//   ....[133]....
        /*0510*/ 	.word	0x0001df70


	//   ....[134]....
        /*0514*/ 	.word	0x0001dff0


	//   ....[135]....
        /*0518*/ 	.word	0x0001e0b0


	//   ....[136]....
        /*051c*/ 	.word	0x0001e130


	//   ....[137]....
        /*0520*/ 	.word	0x0001e1e0


	//   ....[138]....
        /*0524*/ 	.word	0x0001e260


	//   ....[139]....
        /*0528*/ 	.word	0x0001e310


	//   ....[140]....
        /*052c*/ 	.word	0x0001e3a0


	//   ....[141]....
        /*0530*/ 	.word	0x0001e430


	//----- nvinfo : EIATTR_REG_RECONFIG
	.align		4
.L_175:
        /*0534*/ 	.byte	0x01, 0x54
	.zero		2


	//----- nvinfo : EIATTR_SYSCALL_OFFSETS
	.align		4
        /*0538*/ 	.byte	0x04, 0x46
        /*053a*/ 	.short	(.L_177 - .L_176)


	//   ....[0]....
.L_176:
        /*053c*/ 	.word	0x00001ab0


	//   ....[1]....
        /*0540*/ 	.word	0x0001a4b0


	//   ....[2]....
        /*0544*/ 	.word	0x0001a5f0


	//   ....[3]....
        /*0548*/ 	.word	0x0001a730


	//   ....[4]....
        /*054c*/ 	.word	0x0001a850


	//   ....[5]....
        /*0550*/ 	.word	0x0001b160


	//----- nvinfo : EIATTR_MBARRIER_INSTR_OFFSETS
	.align		4
.L_177:
        /*0554*/ 	.byte	0x04, 0x39
        /*0556*/ 	.short	(.L_179 - .L_178)


	//   ....[0]....
.L_178:
        /*0558*/ 	.word	0x00000270
        /*055c*/ 	.word	0x000000ff
        /*0560*/ 	.word	0x0002e800
        /*0564*/ 	.short	0x0100
        /*0566*/ 	.byte	0x08
	.zero		1


	//   ....[1]....
        /*0568*/ 	.word	0x00000280
        /*056c*/ 	.word	0x000000ff
        /*0570*/ 	.word	0x0002e820
        /*0574*/ 	.short	0x0100
        /*0576*/ 	.byte	0x08
	.zero		1


	//   ....[2]....
        /*0578*/ 	.word	0x00000370
        /*057c*/ 	.word	0x000000ff
        /*0580*/ 	.word	0x0002e830
        /*0584*/ 	.short	0x0100
        /*0586*/ 	.byte	0x08
	.zero		1


	//   ....[3]....
        /*0588*/ 	.word	0x00000380
        /*058c*/ 	.word	0x000000ff
        /*0590*/ 	.word	0x0002e840
        /*0594*/ 	.short	0x0100
        /*0596*/ 	.byte	0x08
	.zero		1


	//   ....[4]....
        /*0598*/ 	.word	0x00000390
        /*059c*/ 	.word	0x000000ff
        /*05a0*/ 	.word	0x0002e838
        /*05a4*/ 	.short	0x0100
        /*05a6*/ 	.byte	0x08
	.zero		1


	//   ....[5]....
        /*05a8*/ 	.word	0x000003a0
        /*05ac*/ 	.word	0x000000ff
        /*05b0*/ 	.word	0x0002e848
        /*05b4*/ 	.short	0x0100
        /*05b6*/ 	.byte	0x08
	.zero		1


	//   ....[6]....
        /*05b8*/ 	.word	0x000004d0
        /*05bc*/ 	.word	0x000000ff
        /*05c0*/ 	.word	0x0002e850
        /*05c4*/ 	.short	0x0100
        /*05c6*/ 	.byte	0x08
	.zero		1


	//   ....[7]....
        /*05c8*/ 	.word	0x000004e0
        /*05cc*/ 	.word	0x000000ff
        /*05d0*/ 	.word	0x0002e860
        /*05d4*/ 	.short	0x0100
        /*05d6*/ 	.byte	0x08
	.zero		1


	//   ....[8]....
        /*05d8*/ 	.word	0x000004f0
        /*05dc*/ 	.word	0x000000ff
        /*05e0*/ 	.word	0x0002e858
        /*05e4*/ 	.short	0x0100
        /*05e6*/ 	.byte	0x08
	.zero		1


	//   ....[9]....
        /*05e8*/ 	.word	0x00000500
        /*05ec*/ 	.word	0x000000ff
        /*05f0*/ 	.word	0x0002e868
        /*05f4*/ 	.short	0x0100
        /*05f6*/ 	.byte	0x08
	.zero		1


	//   ....[10]....
        /*05f8*/ 	.word	0x000005f0
        /*05fc*/ 	.word	0x000000ff
        /*0600*/ 	.word	0x0002e870
        /*0604*/ 	.short	0x0100
        /*0606*/ 	.byte	0x06
	.zero		1


	//   ....[11]....
        /*0608*/ 	.word	0x00000600
        /*060c*/ 	.word	0x000000ff
        /*0610*/ 	.word	0x0002e880
        /*0614*/ 	.short	0x0100
        /*0616*/ 	.byte	0x06
	.zero		1


	//   ....[12]....
        /*0618*/ 	.word	0x00000610
        /*061c*/ 	.word	0x000000ff
        /*0620*/ 	.word	0x0002e878
        /*0624*/ 	.short	0x0100
        /*0626*/ 	.byte	0x06
	.zero		1


	//   ....[13]....
        /*0628*/ 	.word	0x00000620
        /*062c*/ 	.word	0x000000ff
        /*0630*/ 	.word	0x0002e888
        /*0634*/ 	.short	0x0100
        /*0636*/ 	.byte	0x06
	.zero		1


	//   ....[14]....
        /*0638*/ 	.word	0x00000750
        /*063c*/ 	.word	0x000000ff
        /*0640*/ 	.word	0x0002e890
        /*0644*/ 	.short	0x0100
        /*0646*/ 	.byte	0x08
	.zero		1


	//   ....[15]....
        /*0648*/ 	.word	0x00000760
        /*064c*/ 	.word	0x000000ff
        /*0650*/ 	.word	0x0002e8a0
        /*0654*/ 	.short	0x0100
        /*0656*/ 	.byte	0x08
	.zero		1


	//   ....[16]....
        /*0658*/ 	.word	0x00000770
        /*065c*/ 	.word	0x000000ff
        /*0660*/ 	.word	0x0002e898
        /*0664*/ 	.short	0x0100
        /*0666*/ 	.byte	0x08
	.zero		1


	//   ....[17]....
        /*0668*/ 	.word	0x00000780
        /*066c*/ 	.word	0x000000ff
        /*0670*/ 	.word	0x0002e8a8
        /*0674*/ 	.short	0x0100
        /*0676*/ 	.byte	0x08
	.zero		1


	//   ....[18]....
        /*0678*/ 	.word	0x000008b0
        /*067c*/ 	.word	0x000000ff
        /*0680*/ 	.word	0x0002e8b0
        /*0684*/ 	.short	0x0100
        /*0686*/ 	.byte	0x08
	.zero		1


	//   ....[19]....
        /*0688*/ 	.word	0x000008c0
        /*068c*/ 	.word	0x000000ff
        /*0690*/ 	.word	0x0002e8c0
        /*0694*/ 	.short	0x0100
        /*0696*/ 	.byte	0x08
	.zero		1


	//   ....[20]....
        /*0698*/ 	.word	0x000008d0
        /*069c*/ 	.word	0x000000ff
        /*06a0*/ 	.word	0x0002e8b8
        /*06a4*/ 	.short	0x0100
        /*06a6*/ 	.byte	0x08
	.zero		1


	//   ....[21]....
        /*06a8*/ 	.word	0x000008e0
        /*06ac*/ 	.word	0x000000ff
        /*06b0*/ 	.word	0x0002e8c8
        /*06b4*/ 	.short	0x0100
        /*06b6*/ 	.byte	0x08
	.zero		1


	//   ....[22]....
        /*06b8*/ 	.word	0x00001ad0
        /*06bc*/ 	.word	0x000000ff
        /*06c0*/ 	.word	0x0002e800
        /*06c4*/ 	.short	0x010a
        /*06c6*/ 	.byte	0x28
	.zero		1


	//   ....[23]....
        /*06c8*/ 	.word	0x00001b40
        /*06cc*/ 	.word	0x000000ff
        /*06d0*/ 	.word	0x0002e830
        /*06d4*/ 	.short	0x010a
        /*06d6*/ 	.byte	0x28
	.zero		1


	//   ....[24]....
        /*06d8*/ 	.word	0x00001bd0
        /*06dc*/ 	.word	0x000000ff
        /*06e0*/ 	.word	0x0002e830
        /*06e4*/ 	.short	0x010a
        /*06e6*/ 	.byte	0x28
	.zero		1


	//   ....[25]....
        /*06e8*/ 	.word	0x00002b00
        /*06ec*/ 	.word	0x00000000
        /*06f0*/ 	.word	0x00000000
        /*06f4*/ 	.short	0x0101
        /*06f6*/ 	.byte	0x3f
	.zero		1


	//   ....[26]....
        /*06f8*/ 	.word	0x00007570
        /*06fc*/ 	.word	0x000000ff
        /*0700*/ 	.word	0x0002e830
        /*0704*/ 	.short	0x010a
        /*0706*/ 	.byte	0x06
	.zero		1


	//   ....[27]....
        /*0708*/ 	.word	0x000075b0
        /*070c*/ 	.word	0x000000ff
        /*0710*/ 	.word	0x0002e830
        /*0714*/ 	.short	0x010a
        /*0716*/ 	.byte	0x06
	.zero		1


	//   ....[28]....
        /*0718*/ 	.word	0x000081c0
        /*071c*/ 	.word	0x000000ff
        /*0720*/ 	.word	0x0002e850
        /*0724*/ 	.short	0x010a
        /*0726*/ 	.byte	0x06
	.zero		1


	//   ....[29]....
        /*0728*/ 	.word	0x00008200
        /*072c*/ 	.word	0x000000ff
        /*0730*/ 	.word	0x0002e850
        /*0734*/ 	.short	0x010a
        /*0736*/ 	.byte	0x06
	.zero		1


	//   ....[30]....
        /*0738*/ 	.word	0x000085c0
        /*073c*/ 	.word	0x0000000b
        /*0740*/ 	.word	0x00000000
        /*0744*/ 	.short	0x0101
        /*0746*/ 	.byte	0x3f
	.zero		1


	//   ....[31]....
        /*0748*/ 	.word	0x0000ca60
        /*074c*/ 	.word	0x000000ff
        /*0750*/ 	.word	0x00000000
        /*0754*/ 	.short	0x0101
        /*0756*/ 	.byte	0x06
	.zero		1


	//   ....[32]....
        /*0758*/ 	.word	0x0000d570
        /*075c*/ 	.word	0x000000ff
        /*0760*/ 	.word	0x0002e830
        /*0764*/ 	.short	0x010a
        /*0766*/ 	.byte	0x06
	.zero		1


	//   ....[33]....
        /*0768*/ 	.word	0x0000d5b0
        /*076c*/ 	.word	0x000000ff
        /*0770*/ 	.word	0x0002e830
        /*0774*/ 	.short	0x010a
        /*0776*/ 	.byte	0x06
	.zero		1


	//   ....[34]....
        /*0778*/ 	.word	0x0000e1e0
        /*077c*/ 	.word	0x000000ff
        /*0780*/ 	.word	0x0002e850
        /*0784*/ 	.short	0x010a
        /*0786*/ 	.byte	0x06
	.zero		1


	//   ....[35]....
        /*0788*/ 	.word	0x0000e220
        /*078c*/ 	.word	0x000000ff
        /*0790*/ 	.word	0x0002e850
        /*0794*/ 	.short	0x010a
        /*0796*/ 	.byte	0x06
	.zero		1


	//   ....[36]....
        /*0798*/ 	.word	0x000100c0
        /*079c*/ 	.word	0x00000007
        /*07a0*/ 	.word	0x00000000
        /*07a4*/ 	.short	0x0101
        /*07a6*/ 	.byte	0x3f
	.zero		1


	//   ....[37]....
        /*07a8*/ 	.word	0x00010390
        /*07ac*/ 	.word	0x000000ff
        /*07b0*/ 	.word	0x00000000
        /*07b4*/ 	.short	0x0101
        /*07b6*/ 	.byte	0x06
	.zero		1


	//   ....[38]....
        /*07b8*/ 	.word	0x00010c20
        /*07bc*/ 	.word	0x000000ff
        /*07c0*/ 	.word	0x0002e830
        /*07c4*/ 	.short	0x010a
        /*07c6*/ 	.byte	0x06
	.zero		1


	//   ....[39]....
        /*07c8*/ 	.word	0x00010c60
        /*07cc*/ 	.word	0x000000ff
        /*07d0*/ 	.word	0x0002e830
        /*07d4*/ 	.short	0x010a
        /*07d6*/ 	.byte	0x06
	.zero		1


	//   ....[40]....
        /*07d8*/ 	.word	0x00011850
        /*07dc*/ 	.word	0x000000ff
        /*07e0*/ 	.word	0x0002e850
        /*07e4*/ 	.short	0x010a
        /*07e6*/ 	.byte	0x06
	.zero		1


	//   ....[41]....
        /*07e8*/ 	.word	0x00011890
        /*07ec*/ 	.word	0x000000ff
        /*07f0*/ 	.word	0x0002e850
        /*07f4*/ 	.short	0x010a
        /*07f6*/ 	.byte	0x06
	.zero		1


	//   ....[42]....
        /*07f8*/ 	.word	0x00011c30
        /*07fc*/ 	.word	0x00000004
        /*0800*/ 	.word	0x00000000
        /*0804*/ 	.short	0x0101
        /*0806*/ 	.byte	0x3f
	.zero		1


	//   ....[43]....
        /*0808*/ 	.word	0x000160d0
        /*080c*/ 	.word	0x000000ff
        /*0810*/ 	.word	0x00000000
        /*0814*/ 	.short	0x0101
        /*0816*/ 	.byte	0x06
	.zero		1


	//   ....[44]....
        /*0818*/ 	.word	0x00016840
        /*081c*/ 	.word	0x000000ff
        /*0820*/ 	.word	0x0002e850
        /*0824*/ 	.short	0x010a
        /*0826*/ 	.byte	0x09
	.zero		1


	//   ....[45]....
        /*0828*/ 	.word	0x00016880
        /*082c*/ 	.word	0x000000ff
        /*0830*/ 	.word	0x0002e850
        /*0834*/ 	.short	0x010a
        /*0836*/ 	.byte	0x09
	.zero		1


	//   ....[46]....
        /*0838*/ 	.word	0x00016fd0
        /*083c*/ 	.word	0x000000ff
        /*0840*/ 	.word	0x00000000
        /*0844*/ 	.short	0x0101
        /*0846*/ 	.byte	0x04
	.zero		1


	//   ....[47]....
        /*0848*/ 	.word	0x00018690
        /*084c*/ 	.word	0x000000ff
        /*0850*/ 	.word	0x00000000
        /*0854*/ 	.short	0x0101
        /*0856*/ 	.byte	0x04
	.zero		1


	//   ....[48]....
        /*0858*/ 	.word	0x0001ad30
        /*085c*/ 	.word	0x000000ff
        /*0860*/ 	.word	0x0002e880
        /*0864*/ 	.short	0x010a
        /*0866*/ 	.byte	0x27
	.zero		1


	//   ....[49]....
        /*0868*/ 	.word	0x0001ae90
        /*086c*/ 	.word	0x000000ff
        /*0870*/ 	.word	0x0002e840
        /*0874*/ 	.short	0x010a
        /*0876*/ 	.byte	0x27
	.zero		1


	//   ....[50]....
        /*0878*/ 	.word	0x0001b980
        /*087c*/ 	.word	0x000000ff
        /*0880*/ 	.word	0x0002e800
        /*0884*/ 	.short	0x0107
        /*0886*/ 	.byte	0x27
	.zero		1


	//   ....[51]....
        /*0888*/ 	.word	0x0001b9c0
        /*088c*/ 	.word	0x000000ff
        /*0890*/ 	.word	0x0002e800
        /*0894*/ 	.short	0x0101
        /*0896*/ 	.byte	0x27
	.zero		1


	//   ....[52]....
        /*0898*/ 	.word	0x0001b9f0
        /*089c*/ 	.word	0x000000ff
        /*08a0*/ 	.word	0x0002e820
        /*08a4*/ 	.short	0x010a
        /*08a6*/ 	.byte	0x27
	.zero		1


	//   ....[53]....
        /*08a8*/ 	.word	0x0001bc70
        /*08ac*/ 	.word	0x00000004
        /*08b0*/ 	.word	0x0002e880
        /*08b4*/ 	.short	0x010a
        /*08b6*/ 	.byte	0x3f
	.zero		1


	//   ....[54]....
        /*08b8*/ 	.word	0x0001beb0
        /*08bc*/ 	.word	0x00000004
        /*08c0*/ 	.word	0x0002e840
        /*08c4*/ 	.short	0x010a
        /*08c6*/ 	.byte	0x3f
	.zero		1


	//   ....[55]....
        /*08c8*/ 	.word	0x0001c170
        /*08cc*/ 	.word	0x00000013
        /*08d0*/ 	.word	0x0002e870
        /*08d4*/ 	.short	0x010a
        /*08d6*/ 	.byte	0x3f
	.zero		1


	//   ....[56]....
        /*08d8*/ 	.word	0x0001c1e0
        /*08dc*/ 	.word	0x00000013
        /*08e0*/ 	.word	0x0002e860
        /*08e4*/ 	.short	0x010a
        /*08e6*/ 	.byte	0x3f
	.zero		1


	//   ....[57]....
        /*08e8*/ 	.word	0x0001c880
        /*08ec*/ 	.word	0x00000013
        /*08f0*/ 	.word	0x0002e850
        /*08f4*/ 	.short	0x0101
        /*08f6*/ 	.byte	0x3f
	.zero		1


	//   ....[58]....
        /*08f8*/ 	.word	0x0001c8f0
        /*08fc*/ 	.word	0x00000000
        /*0900*/ 	.word	0x00000000
        /*0904*/ 	.short	0x0101
        /*0906*/ 	.byte	0x3f
	.zero		1


	//   ....[59]....
        /*0908*/ 	.word	0x0001ca00
        /*090c*/ 	.word	0x00000002
        /*0910*/ 	.word	0x0002e870
        /*0914*/ 	.short	0x010a
        /*0916*/ 	.byte	0x3f
	.zero		1


	//   ....[60]....
        /*0918*/ 	.word	0x0001cab0
        /*091c*/ 	.word	0x00000000
        /*0920*/ 	.word	0x0002e860
        /*0924*/ 	.short	0x010a
        /*0926*/ 	.byte	0x3f
	.zero		1


	//   ....[61]....
        /*0928*/ 	.word	0x0001d180
        /*092c*/ 	.word	0x00000002
        /*0930*/ 	.word	0x0002e850
        /*0934*/ 	.short	0x0101
        /*0936*/ 	.byte	0x3f
	.zero		1


	//   ....[62]....
        /*0938*/ 	.word	0x0001d1c0
        /*093c*/ 	.word	0x00000000
        /*0940*/ 	.word	0x00000000
        /*0944*/ 	.short	0x0101
        /*0946*/ 	.byte	0x3f
	.zero		1


	//   ....[63]....
        /*0948*/ 	.word	0x0001d270
        /*094c*/ 	.word	0x00000007
        /*0950*/ 	.word	0x0002e820
        /*0954*/ 	.short	0x010a
        /*0956*/ 	.byte	0x3f
	.zero		1


	//   ....[64]....
        /*0958*/ 	.word	0x0001d3b0
        /*095c*/ 	.word	0x00000006
        /*0960*/ 	.word	0x00000000
        /*0964*/ 	.short	0x010a
        /*0966*/ 	.byte	0x3f
	.zero		1


	//   ....[65]....
        /*0968*/ 	.word	0x0001d420
        /*096c*/ 	.word	0x00000005
        /*0970*/ 	.word	0x00000000
        /*0974*/ 	.short	0x010a
        /*0976*/ 	.byte	0x3f
	.zero		1


	//   ....[66]....
        /*0978*/ 	.word	0x0001d470
        /*097c*/ 	.word	0x00000000
        /*0980*/ 	.word	0x0002e860
        /*0984*/ 	.short	0x010a
        /*0986*/ 	.byte	0x3f
	.zero		1


	//   ....[67]....
        /*0988*/ 	.word	0x0001d4c0
        /*098c*/ 	.word	0x00000005
        /*0990*/ 	.word	0x0002e860
        /*0994*/ 	.short	0x010a
        /*0996*/ 	.byte	0x3f
	.zero		1


	//   ....[68]....
        /*0998*/ 	.word	0x0001d500
        /*099c*/ 	.word	0x00000000
        /*09a0*/ 	.word	0x0002e880
        /*09a4*/ 	.short	0x010a
        /*09a6*/ 	.byte	0x3f
	.zero		1


	//   ....[69]....
        /*09a8*/ 	.word	0x0001d520
        /*09ac*/ 	.word	0x00000005
        /*09b0*/ 	.word	0x0002e880
        /*09b4*/ 	.short	0x010a
        /*09b6*/ 	.byte	0x3f
	.zero		1


	//   ....[70]....
        /*09b8*/ 	.word	0x0001d590
        /*09bc*/ 	.word	0x00000003
        /*09c0*/ 	.word	0x0002e800
        /*09c4*/ 	.short	0x010a
        /*09c6*/ 	.byte	0x3f
	.zero		1


	//   ....[71]....
        /*09c8*/ 	.word	0x0001d5f0
        /*09cc*/ 	.word	0x00000005
        /*09d0*/ 	.word	0x0002e830
        /*09d4*/ 	.short	0x010a
        /*09d6*/ 	.byte	0x3f
	.zero		1


	//   ....[72]....
        /*09d8*/ 	.word	0x0001d650
        /*09dc*/ 	.word	0x0000000c
        /*09e0*/ 	.word	0x0002e830
        /*09e4*/ 	.short	0x010a
        /*09e6*/ 	.byte	0x3f
	.zero		1


	//   ....[73]....
        /*09e8*/ 	.word	0x0001d6b0
        /*09ec*/ 	.word	0x0000000c
        /*09f0*/ 	.word	0x0002e850
        /*09f4*/ 	.short	0x010a
        /*09f6*/ 	.byte	0x3f
	.zero		1


	//   ....[74]....
        /*09f8*/ 	.word	0x0001d710
        /*09fc*/ 	.word	0x00000005
        /*0a00*/ 	.word	0x0002e830
        /*0a04*/ 	.short	0x010a
        /*0a06*/ 	.byte	0x3f
	.zero		1


	//   ....[75]....
        /*0a08*/ 	.word	0x0001d770
        /*0a0c*/ 	.word	0x00000005
        /*0a10*/ 	.word	0x0002e850
        /*0a14*/ 	.short	0x010a
        /*0a16*/ 	.byte	0x3f
	.zero		1


	//   ....[76]....
        /*0a18*/ 	.word	0x0001d7d0
        /*0a1c*/ 	.word	0x00000005
        /*0a20*/ 	.word	0x0002e830
        /*0a24*/ 	.short	0x010a
        /*0a26*/ 	.byte	0x3f
	.zero		1


	//   ....[77]....
        /*0a28*/ 	.word	0x0001d830
        /*0a2c*/ 	.word	0x00000005
        /*0a30*/ 	.word	0x0002e850
        /*0a34*/ 	.short	0x010a
        /*0a36*/ 	.byte	0x3f
	.zero		1


	//   ....[78]....
        /*0a38*/ 	.word	0x0001d890
        /*0a3c*/ 	.word	0x00000003
        /*0a40*/ 	.word	0x0002e850
        /*0a44*/ 	.short	0x010a
        /*0a46*/ 	.byte	0x3f
	.zero		1


	//   ....[79]....
        /*0a48*/ 	.word	0x0001d9f0
        /*0a4c*/ 	.word	0x00000003
        /*0a50*/ 	.word	0x0002e880
        /*0a54*/ 	.short	0x010a
        /*0a56*/ 	.byte	0x3f
	.zero		1


	//   ....[80]....
        /*0a58*/ 	.word	0x0001da50
        /*0a5c*/ 	.word	0x00000003
        /*0a60*/ 	.word	0x0002e840
        /*0a64*/ 	.short	0x010a
        /*0a66*/ 	.byte	0x3f
	.zero		1


	//   ....[81]....
        /*0a68*/ 	.word	0x0001e470
        /*0a6c*/ 	.word	0x00000003
        /*0a70*/ 	.word	0x0002e820
        /*0a74*/ 	.short	0x010a
        /*0a76*/ 	.byte	0x3f
	.zero		1


	//   ....[82]....
        /*0a78*/ 	.word	0x0001e4c0
        /*0a7c*/ 	.word	0x00000004
        /*0a80*/ 	.word	0x0002e880
        /*0a84*/ 	.short	0x010a
        /*0a86*/ 	.byte	0x3f
	.zero		1


	//   ....[83]....
        /*0a88*/ 	.word	0x0001e510
        /*0a8c*/ 	.word	0x00000004
        /*0a90*/ 	.word	0x0002e840
        /*0a94*/ 	.short	0x010a
        /*0a96*/ 	.byte	0x3f
	.zero		1


	//   ....[84]....
        /*0a98*/ 	.word	0x0001e560
        /*0a9c*/ 	.word	0x00000013
        /*0aa0*/ 	.word	0x0002e870
        /*0aa4*/ 	.short	0x010a
        /*0aa6*/ 	.byte	0x3f
	.zero		1


	//   ....[85]....
        /*0aa8*/ 	.word	0x0001e5b0
        /*0aac*/ 	.word	0x00000013
        /*0ab0*/ 	.word	0x0002e860
        /*0ab4*/ 	.short	0x010a
        /*0ab6*/ 	.byte	0x3f
	.zero		1


	//   ....[86]....
        /*0ab8*/ 	.word	0x0001e610
        /*0abc*/ 	.word	0x00000002
        /*0ac0*/ 	.word	0x0002e870
        /*0ac4*/ 	.short	0x010a
        /*0ac6*/ 	.byte	0x3f
	.zero		1


	//   ....[87]....
        /*0ac8*/ 	.word	0x0001e670
        /*0acc*/ 	.word	0x00000004
        /*0ad0*/ 	.word	0x0002e860
        /*0ad4*/ 	.short	0x010a
        /*0ad6*/ 	.byte	0x3f
	.zero		1


	//   ....[88]....
        /*0ad8*/ 	.word	0x0001e6c0
        /*0adc*/ 	.word	0x00000007
        /*0ae0*/ 	.word	0x0002e820
        /*0ae4*/ 	.short	0x010a
        /*0ae6*/ 	.byte	0x3f
	.zero		1


	//   ....[89]....
        /*0ae8*/ 	.word	0x0001e710
        /*0aec*/ 	.word	0x00000006
        /*0af0*/ 	.word	0x00000000
        /*0af4*/ 	.short	0x010a
        /*0af6*/ 	.byte	0x3f
	.zero		1


	//   ....[90]....
        /*0af8*/ 	.word	0x0001e760
        /*0afc*/ 	.word	0x00000005
        /*0b00*/ 	.word	0x00000000
        /*0b04*/ 	.short	0x010a
        /*0b06*/ 	.byte	0x3f
	.zero		1


	//   ....[91]....
        /*0b08*/ 	.word	0x0001e7b0
        /*0b0c*/ 	.word	0x00000000
        /*0b10*/ 	.word	0x0002e860
        /*0b14*/ 	.short	0x010a
        /*0b16*/ 	.byte	0x3f
	.zero		1


	//   ....[92]....
        /*0b18*/ 	.word	0x0001e800
        /*0b1c*/ 	.word	0x00000005
        /*0b20*/ 	.word	0x0002e860
        /*0b24*/ 	.short	0x010a
        /*0b26*/ 	.byte	0x3f
	.zero		1


	//   ....[93]....
        /*0b28*/ 	.word	0x0001e850
        /*0b2c*/ 	.word	0x00000000
        /*0b30*/ 	.word	0x0002e880
        /*0b34*/ 	.short	0x010a
        /*0b36*/ 	.byte	0x3f
	.zero		1


	//----- nvinfo : EIATTR_NUM_MBARRIERS
	.align		4
.L_179:
        /*0b38*/ 	.byte	0x03, 0x38
        /*0b3a*/ 	.short	0x0016


	//----- nvinfo : EIATTR_EXIT_INSTR_OFFSETS
	.align		4
        /*0b3c*/ 	.byte	0x04, 0x1c
        /*0b3e*/ 	.short	(.L_181 - .L_180)


	//   ....[0]....
.L_180:
        /*0b40*/ 	.word	0x0001d570


	//----- nvinfo : EIATTR_MAX_THREADS
	.align		4
.L_181:
        /*0b44*/ 	.byte	0x04, 0x05
        /*0b46*/ 	.short	(.L_183 - .L_182)
.L_182:
        /*0b48*/ 	.word	0x00000180
        /*0b4c*/ 	.word	0x00000001
        /*0b50*/ 	.word	0x00000001


	//----- nvinfo : EIATTR_CRS_STACK_SIZE
	.align		4
.L_183:
        /*0b54*/ 	.byte	0x04, 0x1e
        /*0b56*/ 	.short	(.L_185 - .L_184)
.L_184:
        /*0b58*/ 	.word	0x00000000


	//----- nvinfo : EIATTR_CBANK_PARAM_SIZE
	.align		4
.L_185:
        /*0b5c*/ 	.byte	0x03, 0x19
        /*0b5e*/ 	.short	0x0a70


	//----- nvinfo : EIATTR_PARAM_CBANK
	.align		4
        /*0b60*/ 	.byte	0x04, 0x0a
        /*0b62*/ 	.short	(.L_187 - .L_186)
	.align		4
.L_186:
        /*0b64*/ 	.word	index@(.nv.constant0._ZN7cutlass13device_kernelIN5flash11enable_sm90INS1_16FlashAttnFwdSm90INS1_25CollectiveMainloopFwdSm90ILi2EN4cute5tupleIJNS5_1CILi1EEES8_S8_EEENS6_IJNS7_ILi128EEENS7_ILi224EEESA_EEELi128ENS_12float_e4m3_tEfNS_4arch4Sm90ELb0ELb1ELb0ELb0ELb0ELb0ELb0ELb1ELb1ELb1ELb1ELb0EEENS1_21CollectiveEpilogueFwdINS6_IJSA_SA_SB_EEES9_NS_10bfloat16_tESF_Li256ELb0ELb1ELb1ELb1EEENS1_19SingleTileSchedulerILb0ELb1ELb1ELi128EEEEEEEEEvNT_6ParamsE)
        /*0b68*/ 	.short	0x0210
        /*0b6a*/ 	.short	0x0a70


	//----- nvinfo : EIATTR_SW_WAR
	.align		4
.L_187:
        /*0b6c*/ 	.byte	0x04, 0x36
        /*0b6e*/ 	.short	(.L_189 - .L_188)
.L_188:
        /*0b70*/ 	.word	0x00000008
.L_189:


//--------------------- .nv.info._ZN7cutlass13device_kernelIN5flash11enable_sm90INS1_16FlashAttnFwdSm90INS1_25CollectiveMainloopFwdSm90ILi2EN4cute5tupleIJNS5_1CILi1EEES8_S8_EEENS6_IJNS7_ILi128EEENS7_ILi224EEESA_EEELi128ENS_12float_e4m3_tEfNS_4arch4Sm90ELb0ELb1ELb0ELb1ELb0ELb0ELb0ELb1ELb1ELb1ELb1ELb0EEENS1_21CollectiveEpilogueFwdINS6_IJSA_SA_SB_EEES9_NS_10bfloat16_tESF_Li256ELb1ELb1ELb1ELb1EEENS1_36VarlenDynamicPersistentTileSchedulerILi128ELi224ELi256ELi128ELb1ELb1ELb1ELb1ELb0ELb1EEEEEEEEEvNT_6ParamsE --------------------------
	.section	.nv.info._ZN7cutlass13device_kernelIN5flash11enable_sm90INS1_16FlashAttnFwdSm90INS1_25CollectiveMainloopFwdSm90ILi2EN4cute5tupleIJNS5_1CILi1EEES8_S8_EEENS6_IJNS7_ILi128EEENS7_ILi224EEESA_EEELi128ENS_12float_e4m3_tEfNS_4arch4Sm90ELb0ELb1ELb0ELb1ELb0ELb0ELb0ELb1ELb1ELb1ELb1ELb0EEENS1_21CollectiveEpilogueFwdINS6_IJSA_SA_SB_EEES9_NS_10bfloat16_tESF_Li256ELb1ELb1ELb1ELb1EEENS1_36VarlenDynamicPersistentTileSchedulerILi128ELi224ELi256ELi128ELb1ELb1ELb1ELb1ELb0ELb1EEEEEEEEEvNT_6ParamsE,"",@"SHT_CUDA_INFO"
	.sectionflags	@""
	.align	4


	//----- nvinfo : EIATTR_CUDA_API_VERSION
	.align		4
        /*0000*/ 	.byte	0x04, 0x37
        /*0002*/ 	.short	(.L_191 - .L_190)
.L_190:
        /*0004*/ 	.word	0x00000082


	//----- nvinfo : EIATTR_KPARAM_INFO
	.align		4
.L_191:
        /*0008*/ 	.byte	0x04, 0x17
        /*000a*/ 	.short	(.L_193 - .L_192)
.L_192:
        /*000c*/ 	.word	0x00000000
        /*0010*/ 	.short	0x0000
        /*0012*/ 	.short	0x0070
        /*0014*/ 	.byte	0x00, 0xf0, 0x01, 0x2a


	//----- nvinfo : EIATTR_SPARSE_MMA_MASK
	.align		4
.L_193:
        /*0018*/ 	.byte	0x03, 0x50
        /*001a*/ 	.short	0x0000


	//----- nvinfo : EIATTR_MAXREG_COUNT
	.align		4
        /*001c*/ 	.byte	0x03, 0x1b
        /*001e*/ 	.short	0x00a8


	//----- nvinfo : EIATTR_NUM_BARRIERS
	.align		4
        /*0020*/ 	.byte	0x02, 0x4c
        /*0022*/ 	.byte	0x10
	.zero		1


	//----- nvinfo : EIATTR_EXTERNS
	.align		4
        /*0024*/ 	.byte	0x04, 0x0f
        /*0026*/ 	.short	(.L_195 - .L_194)


	//   ....[0]....
	.align		4
.L_194:
        /*0028*/ 	.word	index@(__assertfail)


	//----- nvinfo : EIATTR_ANNOTATIONS
	.align		4
.L_195:
        /*002c*/ 	.byte	0x04, 0x55
        /*002e*/ 	.short	(.L_197 - .L_196)


	//   ....[0]....
.L_196:
        /* <DEDUP_REMOVED lines=43> */


	//----- nvinfo : EIATTR_MERCURY_ISA_VERSION
	.align		4
.L_197:
        /*02c8*/ 	.byte	0x03, 0x5f
        /*02ca*/ 	.short	0x0101


	//----- nvinfo : EIATTR_UNUSED_LOAD_BYTE_OFFSET
	.align		4
        /*02cc*/ 	.byte	0x04, 0x44
        /*02ce*/ 	.short	(.L_199 - .L_198)


	//   ....[0]....
.L_198:
        /*02d0*/ 	.word	0x00000a40
        /*02d4*/ 	.word	0x0000fff0


	//   ....[1]....
        /*02d8*/ 	.word	0x00017500
        /*02dc*/ 	.word	0x0000fff0


	//----- nvinfo : EIATTR_INT_WARP_WIDE_INSTR_OFFSETS
	.align		4
.L_199:
        /*02e0*/ 	.byte	0x04, 0x31
        /*02e2*/ 	.short	(.L_201 - .L_200)


	//   ....[0]....
.L_200:
        /*02e4*/ 	.word	0x00000130


	//   ....[1]....
        /*02e8*/ 	.word	0x00000170


	//   ....[2]....
        /*02ec*/ 	.word	0x000001e0


	//   ....[3]....
        /*02f0*/ 	.word	0x0001d400


	//   ....[4]....
        /*02f4*/ 	.word	0x0001d490


	//   ....[5]....
        /*02f8*/ 	.word	0x0001fcf0


	//   ....[6]....
        /*02fc*/ 	.word	0x0001fd80


	//----- nvinfo : EIATTR_COOP_GROUP_MASK_REGIDS
	.align		4
.L_201:
        /*0300*/ 	.byte	0x04, 0x29
        /*0302*/ 	.short	(.L_203 - .L_202)


	//   ....[0]....
.L_202:
        /*0304*/ 	.word	0xffffffff


	//   ....[1]....
        /*0308*/ 	.word	0xffffffff


	//   ....[2]....
        /*030c*/ 	.word	0xffffffff


	//   ....[3]....
        /*0310*/ 	.word	0xffffffff


	//   ....[4]....
        /*0314*/ 	.word	0xffffffff


	//   ....[5]....
        /*0318*/ 	.word	0xffffffff


	//   ....[6]....
        /*031c*/ 	.word	0xffffffff


	//   ....[7]....
        /*0320*/ 	.word	0xffffffff


	//   ....[8]....
        /*0324*/ 	.word	0xffffffff


	//   ....[9]....
        /*0328*/ 	.word	0xffffffff


	//   ....[10]....
        /*032c*/ 	.word	0xffffffff


	//   ....[11]....
        /*0330*/ 	.word	0xffffffff


	//   ....[12]....
        /*0334*/ 	.word	0xffffffff


	//   ....[13]....
        /*0338*/ 	.word	0xffffffff


	//   ....[14]....
        /*033c*/ 	.word	0xffffffff


	//   ....[15]....
        /*0340*/ 	.word	0xffffffff


	//   ....[16]....
        /*0344*/ 	.word	0xffffffff


	//   ....[17]....
        /*0348*/ 	.word	0xffffffff


	//   ....[18]....
        /*034c*/ 	.word	0xffffffff


	//   ....[19]....
        /*0350*/ 	.word	0xffffffff


	//   ....[20]....
        /*0354*/ 	.word	0xffffffff


	//   ....[21]....
        /*0358*/ 	.word	0xffffffff


	//   ....[22]....
        /*035c*/ 	.word	0xffffffff


	//   ....[23]....
        /*0360*/ 	.word	0xffffffff


	//   ....[24]....
        /*0364*/ 	.word	0xffffffff


	//   ....[25]....
        /*0368*/ 	.word	0xffffffff


	//   ....[26]....
        /*036c*/ 	.word	0xffffffff


	//   ....[27]....
        /*0370*/ 	.word	0xffffffff


	//   ....[28]....
        /*0374*/ 	.word	0xffffffff


	//   ....[29]....
        /*0378*/ 	.word	0xffffffff


	//   ....[30]....
        /*037c*/ 	.word	0xffffffff


	//   ....[31]....
        /*0380*/ 	.word	0xffffffff


	//   ....[32]....
        /*0384*/ 	.word	0xffffffff


	//   ....[33]....
        /*0388*/ 	.word	0xffffffff


	//   ....[34]....
        /*038c*/ 	.word	0xffffffff


	//   ....[35]....
        /*0390*/ 	.word	0xffffffff


	//   ....[36]....
        /*0394*/ 	.word	0xffffffff


	//   ....[37]....
        /*0398*/ 	.word	0xffffffff


	//   ....[38]....
        /*039c*/ 	.word	0xffffffff


	//   ....[39]....
        /*03a0*/ 	.word	0xffffffff


	//   ....[40]....
        /*03a4*/ 	.word	0xffffffff


	//   ....[41]....
        /*03a8*/ 	.word	0xffffffff


	//   ....[42]....
        /*03ac*/ 	.word	0xffffffff


	//   ....[43]....
        /*03b0*/ 	.word	0xffffffff


	//   ....[44]....
        /*03b4*/ 	.word	0xffffffff


	//   ....[45]....
        /*03b8*/ 	.word	0xffffffff


	//   ....[46]....
        /*03bc*/ 	.word	0xffffffff


	//   ....[47]....
        /*03c0*/ 	.word	0xffffffff


	//   ....[48]....
        /*03c4*/ 	.word	0xffffffff


	//   ....[49]....
        /*03c8*/ 	.word	0xffffffff


	//   ....[50]....
        /*03cc*/ 	.word	0xffffffff


	//   ....[51]....
        /*03d0*/ 	.word	0xffffffff


	//   ....[52]....
        /*03d4*/ 	.word	0xffffffff


	//   ....[53]....
        /*03d8*/ 	.word	0xffffffff


	//   ....[54]....
        /*03dc*/ 	.word	0xffffffff


	//   ....[55]....
        /*03e0*/ 	.word	0xffffffff


	//   ....[56]....
        /*03e4*/ 	.word	0xffffffff


	//   ....[57]....
        /*03e8*/ 	.word	0xffffffff


	//   ....[58]....
        /*03ec*/ 	.word	0xffffffff


	//   ....[59]....
        /*03f0*/ 	.word	0xffffffff


	//   ....[60]....
        /*03f4*/ 	.word	0xffffffff


	//   ....[61]....
        /*03f8*/ 	.word	0xffffffff


	//   ....[62]....
        /*03fc*/ 	.word	0xffffffff


	//   ....[63]....
        /*0400*/ 	.word	0xffffffff


	//   ....[64]....
        /*0404*/ 	.word	0xffffffff


	//   ....[65]....
        /*0408*/ 	.word	0xffffffff


	//   ....[66]....
        /*040c*/ 	.word	0xffffffff


	//   ....[67]....
        /*0410*/ 	.word	0xffffffff


	//   ....[68]....
        /*0414*/ 	.word	0xffffffff


	//   ....[69]....
        /*0418*/ 	.word	0xffffffff


	//   ....[70]....
        /*041c*/ 	.word	0xffffffff


	//   ....[71]....
        /*0420*/ 	.word	0xffffffff


	//   ....[72]....
        /*0424*/ 	.word	0xffffffff


	//   ....[73]....
        /*0428*/ 	.word	0xffffffff


	//   ....[74]....
        /*042c*/ 	.word	0xffffffff


	//   ....[75]....
        /*0430*/ 	.word	0xffffffff


	//   ....[76]....
        /*0434*/ 	.word	0xffffffff


	//   ....[77]....
        /*0438*/ 	.word	0xffffffff


	//   ....[78]....
        /*043c*/ 	.word	0xffffffff


	//   ....[79]....
        /*0440*/ 	.word	0xffffffff


	//   ....[80]....
        /*0444*/ 	.word	0xffffffff


	//   ....[81]....
        /*0448*/ 	.word	0xffffffff


	//   ....[82]....
        /*044c*/ 	.word	0xffffffff


	//   ....[83]....
        /*0450*/ 	.word	0xffffffff


	//   ....[84]....
        /*0454*/ 	.word	0xffffffff


	//   ....[85]....
        /*0458*/ 	.word	0xffffffff


	//   ....[86]....
        /*045c*/ 	.word	0xffffffff


	//   ....[87]....
        /*0460*/ 	.word	0xffffffff


	//   ....[88]....
        /*0464*/ 	.word	0xffffffff


	//   ....[89]....
        /*0468*/ 	.word	0xffffffff


	//   ....[90]....
        /*046c*/ 	.word	0xffffffff


	//   ....[91]....
        /*0470*/ 	.word	0xffffffff


	//   ....[92]....
        /*0474*/ 	.word	0xffffffff


	//   ....[93]....
        /*0478*/ 	.word	0xffffffff


	//   ....[94]....
        /*047c*/ 	.word	0xffffffff


	//   ....[95]....
        /*0480*/ 	.word	0xffffffff


	//   ....[96]....
        /*0484*/ 	.word	0xffffffff


	//   ....[97]....
        /*0488*/ 	.word	0xffffffff


	//   ....[98]....
        /*048c*/ 	.word	0xffffffff


	//   ....[99]....
        /*0490*/ 	.word	0xffffffff


	//   ....[100]....
        /*0494*/ 	.word	0xffffffff


	//   ....[101]....
        /*0498*/ 	.word	0xffffffff


	//   ....[102]....
        /*049c*/ 	.word	0xffffffff


	//   ....[103]....
        /*04a0*/ 	.word	0xffffffff


	//   ....[104]....
        /*04a4*/ 	.word	0xffffffff


	//   ....[105]....
        /*04a8*/ 	.word	0xffffffff


	//   ....[106]....
        /*04ac*/ 	.word	0xffffffff


	//   ....[107]....
        /*04b0*/ 	.word	0xffffffff


	//   ....[108]....
        /*04b4*/ 	.word	0xffffffff


	//   ....[109]....
        /*04b8*/ 	.word	0xffffffff


	//   ....[110]....
        /*04bc*/ 	.word	0xffffffff


	//   ....[111]....
        /*04c0*/ 	.word	0xffffffff


	//   ....[112]....
        /*04c4*/ 	.word	0xffffffff


	//   ....[113]....
        /*04c8*/ 	.word	0xffffffff


	//   ....[114]....
        /*04cc*/ 	.word	0xffffffff


	//   ....[115]....
        /*04d0*/ 	.word	0xffffffff


	//   ....[116]....
        /*04d4*/ 	.word	0xffffffff


	//   ....[117]....
        /*04d8*/ 	.word	0xffffffff


	//   ....[118]....
        /*04dc*/ 	.word	0xffffffff


	//   ....[119]....
        /*04e0*/ 	.word	0xffffffff


	//   ....[120]....
        /*04e4*/ 	.word	0xffffffff


	//   ....[121]....
        /*04e8*/ 	.word	0xffffffff


	//   ....[122]....
        /*04ec*/ 	.word	0xffffffff


	//   ....[123]....
        /*04f0*/ 	.word	0xffffffff


	//   ....[124]....
        /*04f4*/ 	.word	0xffffffff


	//   ....[125]....
        /*04f8*/ 	.word	0xffffffff


	//   ....[126]....
        /*04fc*/ 	.word	0xffffffff


	//   ....[127]....
        /*0500*/ 	.word	0xffffffff


	//   ....[128]....
        /*0504*/ 	.word	0xffffffff


	//   ....[129]....
        /*0508*/ 	.word	0xffffffff


	//   ....[130]....
        /*050c*/ 	.word	0xffffffff


	//   ....[131]....
        /*0510*/ 	.word	0xffffffff


	//   ....[132]....
        /*0514*/ 	.word	0xffffffff


	//   ....[133]....
        /*0518*/ 	.word	0xffffffff


	//   ....[134]....
        /*051c*/ 	.word	0xffffffff


	//   ....[135]....
        /*0520*/ 	.word	0xffffffff


	//   ....[136]....
        /*0524*/ 	.word	0xffffffff


	//   ....[137]....
        /*0528*/ 	.word	0xffffffff


	//   ....[138]....
        /*052c*/ 	.word	0xffffffff


	//   ....[139]....
        /*0530*/ 	.word	0xffffffff


	//   ....[140]....
        /*0534*/ 	.word	0xffffffff


	//   ....[141]....
        /*0538*/ 	.word	0xffffffff


	//   ....[142]....
        /*053c*/ 	.word	0xffffffff


	//   ....[143]....
        /*0540*/ 	.word	0xffffffff


	//   ....[144]....
        /*0544*/ 	.word	0xffffffff


	//   ....[145]....
        /*0548*/ 	.word	0xffffffff


	//   ....[146]....
        /*054c*/ 	.word	0xffffffff


	//   ....[147]....
        /*0550*/ 	.word	0xffffffff


	//   ....[148]....
        /*0554*/ 	.word	0xffffffff


	//   ....[149]....
        /*0558*/ 	.word	0xffffffff


	//   ....[150]....
        /*055c*/ 	.word	0xffffffff


	//   ....[151]....
        /*0560*/ 	.word	0xffffffff


	//   ....[152]....
        /*0564*/ 	.word	0xffffffff


	//   ....[153]....
        /*0568*/ 	.word	0xffffffff


	//   ....[154]....
        /*056c*/ 	.word	0xffffffff


	//   ....[155]....
        /*0570*/ 	.word	0xffffffff


	//   ....[156]....
        /*0574*/ 	.word	0xffffffff


	//   ....[157]....
        /*0578*/ 	.word	0xffffffff


	//   ....[158]....
        /*057c*/ 	.word	0xffffffff


	//   ....[159]....
        /*0580*/ 	.word	0xffffffff


	//   ....[160]....
        /*0584*/ 	.word	0xffffffff


	//   ....[161]....
        /*0588*/ 	.word	0xffffffff


	//   ....[162]....
        /*058c*/ 	.word	0xffffffff


	//   ....[163]....
        /*0590*/ 	.word	0xffffffff


	//   ....[164]....
        /*0594*/ 	.word	0xffffffff


	//   ....[165]....
        /*0598*/ 	.word	0xffffffff


	//   ....[166]....
        /*059c*/ 	.word	0xffffffff


	//   ....[167]....
        /*05a0*/ 	.word	0xffffffff


	//   ....[168]....
        /*05a4*/ 	.word	0xffffffff


	//   ....[169]....
        /*05a8*/ 	.word	0xffffffff


	//   ....[170]....
        /*05ac*/ 	.word	0xffffffff


	//   ....[171]....
        /*05b0*/ 	.word	0xffffffff


	//   ....[172]....
        /*05b4*/ 	.word	0xffffffff


	//   ....[173]....
        /*05b8*/ 	.word	0xffffffff


	//   ....[174]....
        /*05bc*/ 	.word	0xffffffff


	//   ....[175]....
        /*05c0*/ 	.word	0x0500000f


	//   ....[176]....
        /*05c4*/ 	.word	0x0500000f


	//   ....[177]....
        /*05c8*/ 	.word	0x0500000f


	//   ....[178]....
        /*05cc*/ 	.word	0x0500000f


	//   ....[179]....
        /*05d0*/ 	.word	0x0500000f


	//   ....[180]....
        /*05d4*/ 	.word	0x0500000f


	//   ....[181]....
        /*05d8*/ 	.word	0x0500000f


	//   ....[182]....
        /*05dc*/ 	.word	0x0500000f


	//   ....[183]....
        /*05e0*/ 	.word	0x0500000f


	//   ....[184]....
        /*05e4*/ 	.word	0x0500000f


	//   ....[185]....
        /*05e8*/ 	.word	0x0500000f


	//   ....[186]....
        /*05ec*/ 	.word	0x0500000f


	//   ....[187]....
        /*05f0*/ 	.word	0x0500000f


	//   ....[188]....
        /*05f4*/ 	.word	0x0500000f


	//   ....[189]....
        /*05f8*/ 	.word	0x0500000f


	//   ....[190]....
        /*05fc*/ 	.word	0x0500000f


	//   ....[191]....
        /*0600*/ 	.word	0x0500000f


	//   ....[192]....
        /*0604*/ 	.word	0x0500000f


	//----- nvinfo : EIATTR_COOP_GROUP_INSTR_OFFSETS
	.align		4
.L_203:
        /*0608*/ 	.byte	0x04, 0x28
        /*060a*/ 	.short	(.L_205 - .L_204)


	//   ....[0]....
.L_204:
        /*060c*/ 	.word	0x00000070


	//   ....[1]....
        /*0610*/ 	.word	0x00000140


	//   ....[2]....
        /*0614*/ 	.word	0x00000190


	//   ....[3]....
        /*0618*/ 	.word	0x000003c0


	//   ....[4]....
        /*061c*/ 	.word	0x00000520


	//   ....[5]....
        /*0620*/ 	.word	0x00000640


	//   ....[6]....
        /*0624*/ 	.word	0x000007a0


	//   ....[7]....
        /*0628*/ 	.word	0x00001e10


	//   ....[8]....
        /*062c*/ 	.word	0x00002ce0


	//   ....[9]....
        /*0630*/ 	.word	0x00002fd0


	//   ....[10]....
        /*0634*/ 	.word	0x00004c60


	//   ....[11]....
        /*0638*/ 	.word	0x00004d70


	//   ....[12]....
        /*063c*/ 	.word	0x00005df0


	//   ....[13]....
        /*0640*/ 	.word	0x00005e70


	//   ....[14]....
        /*0644*/ 	.word	0x000087c0


	//   ....[15]....
        /*0648*/ 	.word	0x000089e0


	//   ....[16]....
        /*064c*/ 	.word	0x0000a8a0


	//   ....[17]....
        /*0650*/ 	.word	0x0000a9b0


	//   ....[18]....
        /*0654*/ 	.word	0x0000b9e0


	//   ....[19]....
        /*0658*/ 	.word	0x0000ba40


	//   ....[20]....
        /*065c*/ 	.word	0x0000ebd0


	//   ....[21]....
        /*0660*/ 	.word	0x0000ebf0


	//   ....[22]....
        /*0664*/ 	.word	0x0000ec10


	//   ....[23]....
        /*0668*/ 	.word	0x0000ec40


	//   ....[24]....
        /*066c*/ 	.word	0x00011db0


	//   ....[25]....
        /*0670*/ 	.word	0x00013400


	//   ....[26]....
        /*0674*/ 	.word	0x00013e80


	//   ....[27]....
        /*0678*/ 	.word	0x00013f90


	//   ....[28]....
        /*067c*/ 	.word	0x00014fc0


	//   ....[29]....
        /*0680*/ 	.word	0x00015030


	//   ....[30]....
        /*0684*/ 	.word	0x00016d30


	//   ....[31]....
        /*0688*/ 	.word	0x00016d40


	//   ....[32]....
        /*068c*/ 	.word	0x00016dc0


	//   ....[33]....
        /*0690*/ 	.word	0x00016dd0


	//   ....[34]....
        /*0694*/ 	.word	0x00017e80


	//   ....[35]....
        /*0698*/ 	.word	0x00017e90


	//   ....[36]....
        /*069c*/ 	.word	0x00017ea0


	//   ....[37]....
        /*06a0*/ 	.word	0x00017eb0


	//   ....[38]....
        /*06a4*/ 	.word	0x00017ec0


	//   ....[39]....
        /*06a8*/ 	.word	0x00017ed0


	//   ....[40]....
        /*06ac*/ 	.word	0x00017ee0


	//   ....[41]....
        /*06b0*/ 	.word	0x00017ef0


	//   ....[42]....
        /*06b4*/ 	.word	0x00017f20


	//   ....[43]....
        /*06b8*/ 	.word	0x00017f30


	//   ....[44]....
        /*06bc*/ 	.word	0x00017f60


	//   ....[45]....
        /*06c0*/ 	.word	0x00017f70


	//   ....[46]....
        /*06c4*/ 	.word	0x00017f80


	//   ....[47]....
        /*06c8*/ 	.word	0x00017f90


	//   ....[48]....
        /*06cc*/ 	.word	0x00017fa0


	//   ....[49]....
        /*06d0*/ 	.word	0x00017fd0


	//   ....[50]....
        /*06d4*/ 	.word	0x00017fe0


	//   ....[51]....
        /*06d8*/ 	.word	0x00017ff0


	//   ....[52]....
        /*06dc*/ 	.word	0x00018000


	//   ....[53]....
        /*06e0*/ 	.word	0x00018030


	//   ....[54]....
        /*06e4*/ 	.word	0x00018060


	//   ....[55]....
        /*06e8*/ 	.word	0x00018070


	//   ....[56]....
        /*06ec*/ 	.word	0x00018080


	//   ....[57]....
        /*06f0*/ 	.word	0x000180b0


	//   ....[58]....
        /*06f4*/ 	.word	0x000180e0


	//   ....[59]....
        /*06f8*/ 	.word	0x000180f0


	//   ....[60]....
        /*06fc*/ 	.word	0x00018120


	//   ....[61]....
        /*0700*/ 	.word	0x00018130


	//   ....[62]....
        /*0704*/ 	.word	0x00018140


	//   ....[63]....
        /*0708*/ 	.word	0x00018170


	//   ....[64]....
        /*070c*/ 	.word	0x000181a0


	//   ....[65]....
        /*0710*/ 	.word	0x000181b0


	//   ....[66]....
        /*0714*/ 	.word	0x000181c0


	//   ....[67]....
        /*0718*/ 	.word	0x000181f0


	//   ....[68]....
        /*071c*/ 	.word	0x00018210


	//   ....[69]....
        /*0720*/ 	.word	0x00018220


	//   ....[70]....
        /*0724*/ 	.word	0x00018240


	//   ....[71]....
        /*0728*/ 	.word	0x00018270


	//   ....[72]....
        /*072c*/ 	.word	0x000182a0


	//   ....[73]....
        /*0730*/ 	.word	0x000182c0


	//   ....[74]....
        /*0734*/ 	.word	0x000182d0


	//   ....[75]....
        /*0738*/ 	.word	0x000182f0


	//   ....[76]....
        /*073c*/ 	.word	0x00018300


	//   ....[77]....
        /*0740*/ 	.word	0x00018330


	//   ....[78]....
        /*0744*/ 	.word	0x00018340


	//   ....[79]....
        /*0748*/ 	.word	0x00018370


	//   ....[80]....
        /*074c*/ 	.word	0x00018390


	//   ....[81]....
        /*0750*/ 	.word	0x000183a0


	//   ....[82]....
        /*0754*/ 	.word	0x000183b0


	//   ....[83]....
        /*0758*/ 	.word	0x000183d0


	//   ....[84]....
        /*075c*/ 	.word	0x000183e0


	//   ....[85]....
        /*0760*/ 	.word	0x000183f0


	//   ....[86]....
        /*0764*/ 	.word	0x00018400


	//   ....[87]....
        /*0768*/ 	.word	0x00018420


	//   ....[88]....
        /*076c*/ 	.word	0x00018450


	//   ....[89]....
        /*0770*/ 	.word	0x00018470


	//   ....[90]....
        /*0774*/ 	.word	0x00018490


	//   ....[91]....
        /*0778*/ 	.word	0x000184a0


	//   ....[92]....
        /*077c*/ 	.word	0x000184c0


	//   ....[93]....
        /*0780*/ 	.word	0x000184f0


	//   ....[94]....
        /*0784*/ 	.word	0x00018520


	//   ....[95]....
        /*0788*/ 	.word	0x00018550


	//   ....[96]....
        /*078c*/ 	.word	0x00018580


	//   ....[97]....
        /*0790*/ 	.word	0x000185b0


	//   ....[98]....
        /*0794*/ 	.word	0x00018e00


	//   ....[99]....
        /*0798*/ 	.word	0x00018e30


	//   ....[100]....
        /*079c*/ 	.word	0x00018e70


	//   ....[101]....
        /*07a0*/ 	.word	0x00018e90


	//   ....[102]....
        /*07a4*/ 	.word	0x00019570


	//   ....[103]....
        /*07a8*/ 	.word	0x000195b0


	//   ....[104]....
        /*07ac*/ 	.word	0x00019690


	//   ....[105]....
        /*07b0*/ 	.word	0x000196b0


	//   ....[106]....
        /*07b4*/ 	.word	0x00019770


	//   ....[107]....
        /*07b8*/ 	.word	0x00019790


	//   ....[108]....
        /*07bc*/ 	.word	0x00019860


	//   ....[109]....
        /*07c0*/ 	.word	0x00019880


	//   ....[110]....
        /*07c4*/ 	.word	0x00019d90


	//   ....[111]....
        /*07c8*/ 	.word	0x00019dd0


	//   ....[112]....
        /*07cc*/ 	.word	0x0001a270


	//   ....[113]....
        /*07d0*/ 	.word	0x0001a280


	//   ....[114]....
        /*07d4*/ 	.word	0x0001b020


	//   ....[115]....
        /*07d8*/ 	.word	0x0001b030


	//   ....[116]....
        /*07dc*/ 	.word	0x0001b0f0


	//   ....[117]....
        /*07e0*/ 	.word	0x0001b110


	//   ....[118]....
        /*07e4*/ 	.word	0x0001b1d0


	//   ....[119]....
        /*07e8*/ 	.word	0x0001b1f0


	//   ....[120]....
        /*07ec*/ 	.word	0x0001b2c0


	//   ....[121]....
        /*07f0*/ 	.word	0x0001b2e0


	//   ....[122]....
        /*07f4*/ 	.word	0x0001b440


	//   ....[123]....
        /*07f8*/ 	.word	0x0001b660


	//   ....[124]....
        /*07fc*/ 	.word	0x0001b6a0


	//   ....[125]....
        /*0800*/ 	.word	0x0001b6e0


	//   ....[126]....
        /*0804*/ 	.word	0x0001b710


	//   ....[127]....
        /*0808*/ 	.word	0x0001b740


	//   ....[128]....
        /*080c*/ 	.word	0x0001b770


	//   ....[129]....
        /*0810*/ 	.word	0x0001b900


	//   ....[130]....
        /*0814*/ 	.word	0x0001b930


	//   ....[131]....
        /*0818*/ 	.word	0x0001b970


	//   ....[132]....
        /*081c*/ 	.word	0x0001b9a0


	//   ....[133]....
        /*0820*/ 	.word	0x0001b9d0


	//   ....[134]....
        /*0824*/ 	.word	0x0001ba00


	//   ....[135]....
        /*0828*/ 	.word	0x0001baa0


	//   ....[136]....
        /*082c*/ 	.word	0x0001baf0


	//   ....[137]....
        /*0830*/ 	.word	0x0001bb00


	//   ....[138]....
        /*0834*/ 	.word	0x0001bb40


	//   ....[139]....
        /*0838*/ 	.word	0x0001db90


	//   ....[140]....
        /*083c*/ 	.word	0x0001e700


	//   ....[141]....
        /*0840*/ 	.word	0x0001e730


	//   ....[142]....
        /*0844*/ 	.word	0x0001e7d0


	//   ....[143]....
        /*0848*/ 	.word	0x0001e7e0


	//   ....[144]....
        /*084c*/ 	.word	0x0001e850


	//   ....[145]....
        /*0850*/ 	.word	0x0001e860


	//   ....[146]....
        /*0854*/ 	.word	0x0001e8d0


	//   ....[147]....
        /*0858*/ 	.word	0x0001e8e0


	//   ....[148]....
        /*085c*/ 	.word	0x0001e950


	//   ....[149]....
        /*0860*/ 	.word	0x0001e960


	//   ....[150]....
        /*0864*/ 	.word	0x0001e9d0


	//   ....[151]....
        /*0868*/ 	.word	0x0001e9e0


	//   ....[152]....
        /*086c*/ 	.word	0x0001ea50


	//   ....[153]....
        /*0870*/ 	.word	0x0001ea60


	//   ....[154]....
        /*0874*/ 	.word	0x0001ea70


	//   ....[155]....
        /*0878*/ 	.word	0x0001eab0


	//   ....[156]....
        /*087c*/ 	.word	0x000208e0


	//   ....[157]....
        /*0880*/ 	.word	0x00020910


	//   ....[158]....
        /*0884*/ 	.word	0x00020940


	//   ....[159]....
        /*0888*/ 	.word	0x00020970


	//   ....[160]....
        /*088c*/ 	.word	0x00020980


	//   ....[161]....
        /*0890*/ 	.word	0x000209b0


	//   ....[162]....
        /*0894*/ 	.word	0x000209c0


	//   ....[163]....
        /*0898*/ 	.word	0x00020a00


	//   ....[164]....
        /*089c*/ 	.word	0x00020b70


	//   ....[165]....
        /*08a0*/ 	.word	0x00020ba0


	//   ....[166]....
        /*08a4*/ 	.word	0x00020bd0


	//   ....[167]....
        /*08a8*/ 	.word	0x00020c00


	//   ....[168]....
        /*08ac*/ 	.word	0x00020c30


	//   ....[169]....
        /*08b0*/ 	.word	0x00020c60


	//   ....[170]....
        /*08b4*/ 	.word	0x00020ce0


	//   ....[171]....
        /*08b8*/ 	.word	0x00020d20


	//   ....[172]....
        /*08bc*/ 	.word	0x00020d30


	//   ....[173]....
        /*08c0*/ 	.word	0x00020d70


	//   ....[174]....
        /*08c4*/ 	.word	0x00021850


	//   ....[175]....
        /*08c8*/ 	.word	0x00021f10


	//   ....[176]....
        /*08cc*/ 	.word	0x00022110


	//   ....[177]....
        /*08d0*/ 	.word	0x00022160


	//   ....[178]....
        /*08d4*/ 	.word	0x000221c0


	//   ....[179]....
        /*08d8*/ 	.word	0x000222b0


	//   ....[180]....
        /*08dc*/ 	.word	0x00022310


	//   ....[181]....
        /*08e0*/ 	.word	0x000223f0


	//   ....[182]....
        /*08e4*/ 	.word	0x00022450


	//   ....[183]....
        /*08e8*/ 	.word	0x00022530


	//   ....[184]....
        /*08ec*/ 	.word	0x00022590


	//   ....[185]....
        /*08f0*/ 	.word	0x00022670


	//   ....[186]....
        /*08f4*/ 	.word	0x000226d0


	//   ....[187]....
        /*08f8*/ 	.word	0x000227b0


	//   ....[188]....
        /*08fc*/ 	.word	0x00022810


	//   ....[189]....
        /*0900*/ 	.word	0x000228d0


	//   ....[190]....
        /*0904*/ 	.word	0x00022950


	//   ....[191]....
        /*0908*/ 	.word	0x00022a10


	//   ....[192]....
        /*090c*/ 	.word	0x00022d60


	//----- nvinfo : EIATTR_REG_RECONFIG
	.align		4
.L_205:
        /*0910*/ 	.byte	0x01, 0x54
	.zero		2


	//----- nvinfo : EIATTR_SYSCALL_OFFSETS
	.align		4
        /*0914*/ 	.byte	0x04, 0x46
        /*0916*/ 	.short	(.L_207 - .L_206)


	//   ....[0]....
.L_206:
        /*0918*/ 	.word	0x00001f90


	//   ....[1]....
        /*091c*/ 	.word	0x0001d600


	//   ....[2]....
        /*0920*/ 	.word	0x0001d770


	//   ....[3]....
        /*0924*/ 	.word	0x0001d8c0


	//   ....[4]....
        /*0928*/ 	.word	0x0001da00


	//   ....[5]....
        /*092c*/ 	.word	0x0001e300


	//----- nvinfo : EIATTR_MBARRIER_INSTR_OFFSETS
	.align		4
.L_207:
        /*0930*/ 	.byte	0x04, 0x39
        /*0932*/ 	.short	(.L_209 - .L_208)


	//   ....[0]....
.L_208:
        /*0934*/ 	.word	0x00000270
        /*0938*/ 	.word	0x000000ff
        /*093c*/ 	.word	0x0002e800
        /*0940*/ 	.short	0x0100
        /*0942*/ 	.byte	0x08
	.zero		1


	//   ....[1]....
        /*0944*/ 	.word	0x00000280
        /*0948*/ 	.word	0x000000ff
        /*094c*/ 	.word	0x0002e820
        /*0950*/ 	.short	0x0100
        /*0952*/ 	.byte	0x08
	.zero		1


	//   ....[2]....
        /*0954*/ 	.word	0x00000370
        /*0958*/ 	.word	0x000000ff
        /*095c*/ 	.word	0x0002e830
        /*0960*/ 	.short	0x0100
        /*0962*/ 	.byte	0x08
	.zero		1


	//   ....[3]....
        /*0964*/ 	.word	0x00000380
        /*0968*/ 	.word	0x000000ff
        /*096c*/ 	.word	0x0002e840
        /*0970*/ 	.short	0x0100
        /*0972*/ 	.byte	0x08
	.zero		1


	//   ....[4]....
        /*0974*/ 	.word	0x00000390
        /*0978*/ 	.word	0x000000ff
        /*097c*/ 	.word	0x0002e838
        /*0980*/ 	.short	0x0100
        /*0982*/ 	.byte	0x08
	.zero		1


	//   ....[5]....
        /*0984*/ 	.word	0x000003a0
        /*0988*/ 	.word	0x000000ff
        /*098c*/ 	.word	0x0002e848
        /*0990*/ 	.short	0x0100
        /*0992*/ 	.byte	0x08
	.zero		1


	//   ....[6]....
        /*0994*/ 	.word	0x000004d0
        /*0998*/ 	.word	0x000000ff
        /*099c*/ 	.word	0x0002e850
        /*09a0*/ 	.short	0x0100
        /*09a2*/ 	.byte	0x08
	.zero		1


	//   ....[7]....
        /*09a4*/ 	.word	0x000004e0
        /*09a8*/ 	.word	0x000000ff
        /*09ac*/ 	.word	0x0002e860
        /*09b0*/ 	.short	0x0100
        /*09b2*/ 	.byte	0x08
	.zero		1


	//   ....[8]....
        /*09b4*/ 	.word	0x000004f0
        /*09b8*/ 	.word	0x000000ff
        /*09bc*/ 	.word	0x0002e858
        /*09c0*/ 	.short	0x0100
        /*09c2*/ 	.byte	0x08
	.zero		1


	//   ....[9]....
        /*09c4*/ 	.word	0x00000500
        /*09c8*/ 	.word	0x000000ff
        /*09cc*/ 	.word	0x0002e868
        /*09d0*/ 	.short	0x0100
        /*09d2*/ 	.byte	0x08
	.zero		1


	//   ....[10]....
        /*09d4*/ 	.word	0x000005f0
        /*09d8*/ 	.word	0x000000ff
        /*09dc*/ 	.word	0x0002e870
        /*09e0*/ 	.short	0x0100
        /*09e2*/ 	.byte	0x06
	.zero		1


	//   ....[11]....
        /*09e4*/ 	.word	0x00000600
        /*09e8*/ 	.word	0x000000ff
        /*09ec*/ 	.word	0x0002e880
        /*09f0*/ 	.short	0x0100
        /*09f2*/ 	.byte	0x06
	.zero		1


	//   ....[12]....
        /*09f4*/ 	.word	0x00000610
        /*09f8*/ 	.word	0x000000ff
        /*09fc*/ 	.word	0x0002e878
        /*0a00*/ 	.short	0x0100
        /*0a02*/ 	.byte	0x06
	.zero		1


	//   ....[13]....
        /*0a04*/ 	.word	0x00000620
        /*0a08*/ 	.word	0x000000ff
        /*0a0c*/ 	.word	0x0002e888
        /*0a10*/ 	.short	0x0100
        /*0a12*/ 	.byte	0x06
	.zero		1


	//   ....[14]....
        /*0a14*/ 	.word	0x00000750
        /*0a18*/ 	.word	0x000000ff
        /*0a1c*/ 	.word	0x0002e890
        /*0a20*/ 	.short	0x0100
        /*0a22*/ 	.byte	0x08
	.zero		1


	//   ....[15]....
        /*0a24*/ 	.word	0x00000760
        /*0a28*/ 	.word	0x000000ff
        /*0a2c*/ 	.word	0x0002e8a0
        /*0a30*/ 	.short	0x0100
        /*0a32*/ 	.byte	0x08
	.zero		1


	//   ....[16]....
        /*0a34*/ 	.word	0x00000770
        /*0a38*/ 	.word	0x000000ff
        /*0a3c*/ 	.word	0x0002e898
        /*0a40*/ 	.short	0x0100
        /*0a42*/ 	.byte	0x08
	.zero		1


	//   ....[17]....
        /*0a44*/ 	.word	0x00000780
        /*0a48*/ 	.word	0x000000ff
        /*0a4c*/ 	.word	0x0002e8a8
        /*0a50*/ 	.short	0x0100
        /*0a52*/ 	.byte	0x08
	.zero		1


	//   ....[18]....
        /*0a54*/ 	.word	0x000008b0
        /*0a58*/ 	.word	0x000000ff
        /*0a5c*/ 	.word	0x0002e8b0
        /*0a60*/ 	.short	0x0100
        /*0a62*/ 	.byte	0x08
	.zero		1


	//   ....[19]....
        /*0a64*/ 	.word	0x000008c0
        /*0a68*/ 	.word	0x000000ff
        /*0a6c*/ 	.word	0x0002e8c0
        /*0a70*/ 	.short	0x0100
        /*0a72*/ 	.byte	0x08
	.zero		1


	//   ....[20]....
        /*0a74*/ 	.word	0x000008d0
        /*0a78*/ 	.word	0x000000ff
        /*0a7c*/ 	.word	0x0002e8b8
        /*0a80*/ 	.short	0x0100
        /*0a82*/ 	.byte	0x08
	.zero		1


	//   ....[21]....
        /*0a84*/ 	.word	0x000008e0
        /*0a88*/ 	.word	0x000000ff
        /*0a8c*/ 	.word	0x0002e8c8
        /*0a90*/ 	.short	0x0100
        /*0a92*/ 	.byte	0x08
	.zero		1


	//   ....[22]....
        /*0a94*/ 	.word	0x00002010
        /*0a98*/ 	.word	0x000000ff
        /*0a9c*/ 	.word	0x0002e800
        /*0aa0*/ 	.short	0x010a
        /*0aa2*/ 	.byte	0x29
	.zero		1


	//   ....[23]....
        /*0aa4*/ 	.word	0x00002090
        /*0aa8*/ 	.word	0x00000005
        /*0aac*/ 	.word	0x0002e830
        /*0ab0*/ 	.short	0x010a
        /*0ab2*/ 	.byte	0x3f
	.zero		1


	//   ....[24]....
        /*0ab4*/ 	.word	0x000020d0
        /*0ab8*/ 	.word	0x00000005
        /*0abc*/ 	.word	0x0002e830
        /*0ac0*/ 	.short	0x010a
        /*0ac2*/ 	.byte	0x3f
	.zero		1


	//   ....[25]....
        /*0ac4*/ 	.word	0x00002e20
        /*0ac8*/ 	.word	0x00000000
        /*0acc*/ 	.word	0x00000000
        /*0ad0*/ 	.short	0x0101
        /*0ad2*/ 	.byte	0x3f
	.zero		1


	//   ....[26]....
        /*0ad4*/ 	.word	0x000077e0
        /*0ad8*/ 	.word	0x000000ff
        /*0adc*/ 	.word	0x0002e830
        /*0ae0*/ 	.short	0x010a
        /*0ae2*/ 	.byte	0x06
	.zero		1


	//   ....[27]....
        /*0ae4*/ 	.word	0x00007820
        /*0ae8*/ 	.word	0x000000ff
        /*0aec*/ 	.word	0x0002e830
        /*0af0*/ 	.short	0x010a
        /*0af2*/ 	.byte	0x06
	.zero		1


	//   ....[28]....
        /*0af4*/ 	.word	0x000083e0
        /*0af8*/ 	.word	0x000000ff
        /*0afc*/ 	.word	0x0002e850
        /*0b00*/ 	.short	0x010a
        /*0b02*/ 	.byte	0x06
	.zero		1


	//   ....[29]....
        /*0b04*/ 	.word	0x00008420
        /*0b08*/ 	.word	0x000000ff
        /*0b0c*/ 	.word	0x0002e850
        /*0b10*/ 	.short	0x010a
        /*0b12*/ 	.byte	0x06
	.zero		1


	//   ....[30]....
        /*0b14*/ 	.word	0x000087f0
        /*0b18*/ 	.word	0x00000008
        /*0b1c*/ 	.word	0x00000000
        /*0b20*/ 	.short	0x0101
        /*0b22*/ 	.byte	0x3f
	.zero		1


	//   ....[31]....
        /*0b24*/ 	.word	0x0000cc40
        /*0b28*/ 	.word	0x000000ff
        /*0b2c*/ 	.word	0x00000000
        /*0b30*/ 	.short	0x0101
        /*0b32*/ 	.byte	0x06
	.zero		1


	//   ....[32]....
        /*0b34*/ 	.word	0x0000d730
        /*0b38*/ 	.word	0x000000ff
        /*0b3c*/ 	.word	0x0002e830
        /*0b40*/ 	.short	0x010a
        /*0b42*/ 	.byte	0x06
	.zero		1


	//   ....[33]....
        /*0b44*/ 	.word	0x0000d770
        /*0b48*/ 	.word	0x000000ff
        /*0b4c*/ 	.word	0x0002e830
        /*0b50*/ 	.short	0x010a
        /*0b52*/ 	.byte	0x06
	.zero		1


	//   ....[34]....
        /*0b54*/ 	.word	0x0000e360
        /*0b58*/ 	.word	0x000000ff
        /*0b5c*/ 	.word	0x0002e850
        /*0b60*/ 	.short	0x010a
        /*0b62*/ 	.byte	0x06
	.zero		1


	//   ....[35]....
        /*0b64*/ 	.word	0x0000e3a0
        /*0b68*/ 	.word	0x000000ff
        /*0b6c*/ 	.word	0x0002e850
        /*0b70*/ 	.short	0x010a
        /*0b72*/ 	.byte	0x06
	.zero		1


	//   ....[36]....
        /*0b74*/ 	.word	0x00010260
        /*0b78*/ 	.word	0x00000005
        /*0b7c*/ 	.word	0x00000000
        /*0b80*/ 	.short	0x0101
        /*0b82*/ 	.byte	0x3f
	.zero		1


	//   ....[37]....
        /*0b84*/ 	.word	0x00010530
        /*0b88*/ 	.word	0x000000ff
        /*0b8c*/ 	.word	0x00000000
        /*0b90*/ 	.short	0x0101
        /*0b92*/ 	.byte	0x06
	.zero		1


	//   ....[38]....
        /*0b94*/ 	.word	0x00010da0
        /*0b98*/ 	.word	0x000000ff
        /*0b9c*/ 	.word	0x0002e830
        /*0ba0*/ 	.short	0x010a
        /*0ba2*/ 	.byte	0x06
	.zero		1


	//   ....[39]....
        /*0ba4*/ 	.word	0x00010de0
        /*0ba8*/ 	.word	0x000000ff
        /*0bac*/ 	.word	0x0002e830
        /*0bb0*/ 	.short	0x010a
        /*0bb2*/ 	.byte	0x06
	.zero		1


	//   ....[40]....
        /*0bb4*/ 	.word	0x000119d0
        /*0bb8*/ 	.word	0x000000ff
        /*0bbc*/ 	.word	0x0002e850
        /*0bc0*/ 	.short	0x010a
        /*0bc2*/ 	.byte	0x06
	.zero		1


	//   ....[41]....
        /*0bc4*/ 	.word	0x00011a10
        /*0bc8*/ 	.word	0x000000ff
        /*0bcc*/ 	.word	0x0002e850
        /*0bd0*/ 	.short	0x010a
        /*0bd2*/ 	.byte	0x06
	.zero		1


	//   ....[42]....
        /*0bd4*/ 	.word	0x00011de0
        /*0bd8*/ 	.word	0x00000000
        /*0bdc*/ 	.word	0x00000000
        /*0be0*/ 	.short	0x0101
        /*0be2*/ 	.byte	0x3f
	.zero		1


	//   ....[43]....
        /*0be4*/ 	.word	0x00016230
        /*0be8*/ 	.word	0x000000ff
        /*0bec*/ 	.word	0x00000000
        /*0bf0*/ 	.short	0x0101
        /*0bf2*/ 	.byte	0x06
	.zero		1


	//   ....[44]....
        /*0bf4*/ 	.word	0x000169b0
        /*0bf8*/ 	.word	0x000000ff
        /*0bfc*/ 	.word	0x0002e850
        /*0c00*/ 	.short	0x010a
        /*0c02*/ 	.byte	0x04
	.zero		1


	//   ....[45]....
        /*0c04*/ 	.word	0x000169f0
        /*0c08*/ 	.word	0x000000ff
        /*0c0c*/ 	.word	0x0002e850
        /*0c10*/ 	.short	0x010a
        /*0c12*/ 	.byte	0x04
	.zero		1


	//   ....[46]....
        /*0c14*/ 	.word	0x000170b0
        /*0c18*/ 	.word	0x000000ff
        /*0c1c*/ 	.word	0x00000000
        /*0c20*/ 	.short	0x0101
        /*0c22*/ 	.byte	0x04
	.zero		1


	//   ....[47]....
        /*0c24*/ 	.word	0x000195a0
        /*0c28*/ 	.word	0x0000000e
        /*0c2c*/ 	.word	0x00000000
        /*0c30*/ 	.short	0x0101
        /*0c32*/ 	.byte	0x3f
	.zero		1


	//   ....[48]....
        /*0c34*/ 	.word	0x00019a60
        /*0c38*/ 	.word	0x0000000e
        /*0c3c*/ 	.word	0x00000000
        /*0c40*/ 	.short	0x0101
        /*0c42*/ 	.byte	0x3f
	.zero		1


	//   ....[49]....
        /*0c44*/ 	.word	0x0001de00
        /*0c48*/ 	.word	0x00000004
        /*0c4c*/ 	.word	0x0002e880
        /*0c50*/ 	.short	0x010a
        /*0c52*/ 	.byte	0x3f
	.zero		1


	//   ....[50]....
        /*0c54*/ 	.word	0x0001dfa0
        /*0c58*/ 	.word	0x00000004
        /*0c5c*/ 	.word	0x0002e840
        /*0c60*/ 	.short	0x010a
        /*0c62*/ 	.byte	0x3f
	.zero		1


	//   ....[51]....
        /*0c64*/ 	.word	0x0001eb60
        /*0c68*/ 	.word	0x00000013
        /*0c6c*/ 	.word	0x0002e800
        /*0c70*/ 	.short	0x0107
        /*0c72*/ 	.byte	0x3f
	.zero		1


	//   ....[52]....
        /*0c74*/ 	.word	0x0001ec50
        /*0c78*/ 	.word	0x00000013
        /*0c7c*/ 	.word	0x0002e800
        /*0c80*/ 	.short	0x0101
        /*0c82*/ 	.byte	0x3f
	.zero		1


	//   ....[53]....
        /*0c84*/ 	.word	0x0001ec70
        /*0c88*/ 	.word	0x00000013
        /*0c8c*/ 	.word	0x0002e820
        /*0c90*/ 	.short	0x010a
        /*0c92*/ 	.byte	0x3f
	.zero		1


	//   ....[54]....
        /*0c94*/ 	.word	0x0001ef80
        /*0c98*/ 	.word	0x00000004
        /*0c9c*/ 	.word	0x0002e880
        /*0ca0*/ 	.short	0x010a
        /*0ca2*/ 	.byte	0x3f
	.zero		1


	//   ....[55]....
        /*0ca4*/ 	.word	0x0001f1e0
        /*0ca8*/ 	.word	0x00000004
        /*0cac*/ 	.word	0x0002e840
        /*0cb0*/ 	.short	0x010a
        /*0cb2*/ 	.byte	0x3f
	.zero		1


	//   ....[56]....
        /*0cb4*/ 	.word	0x0001f4b0
        /*0cb8*/ 	.word	0x00000014
        /*0cbc*/ 	.word	0x0002e870
        /*0cc0*/ 	.short	0x010a
        /*0cc2*/ 	.byte	0x3f
	.zero		1


	//   ....[57]....
        /*0cc4*/ 	.word	0x0001f520
        /*0cc8*/ 	.word	0x00000014
        /*0ccc*/ 	.word	0x0002e860
        /*0cd0*/ 	.short	0x010a
        /*0cd2*/ 	.byte	0x3f
	.zero		1


	//   ....[58]....
        /*0cd4*/ 	.word	0x0001fbc0
        /*0cd8*/ 	.word	0x00000014
        /*0cdc*/ 	.word	0x0002e850
        /*0ce0*/ 	.short	0x0101
        /*0ce2*/ 	.byte	0x3f
	.zero		1


	//   ....[59]....
        /*0ce4*/ 	.word	0x0001fc40
        /*0ce8*/ 	.word	0x00000014
        /*0cec*/ 	.word	0x00000000
        /*0cf0*/ 	.short	0x0101
        /*0cf2*/ 	.byte	0x3f
	.zero		1


	//   ....[60]....
        /*0cf4*/ 	.word	0x0001fe60
        /*0cf8*/ 	.word	0x00000011
        /*0cfc*/ 	.word	0x0002e870
        /*0d00*/ 	.short	0x010a
        /*0d02*/ 	.byte	0x3f
	.zero		1


	//   ....[61]....
        /*0d04*/ 	.word	0x0001fef0
        /*0d08*/ 	.word	0x00000011
        /*0d0c*/ 	.word	0x0002e860
        /*0d10*/ 	.short	0x010a
        /*0d12*/ 	.byte	0x3f
	.zero		1


	//   ....[62]....
        /*0d14*/ 	.word	0x000205b0
        /*0d18*/ 	.word	0x00000011
        /*0d1c*/ 	.word	0x0002e850
        /*0d20*/ 	.short	0x0101
        /*0d22*/ 	.byte	0x3f
	.zero		1


	//   ....[63]....
        /*0d24*/ 	.word	0x000205f0
        /*0d28*/ 	.word	0x00000000
        /*0d2c*/ 	.word	0x00000000
        /*0d30*/ 	.short	0x0101
        /*0d32*/ 	.byte	0x3f
	.zero		1


	//   ....[64]....
        /*0d34*/ 	.word	0x000217d0
        /*0d38*/ 	.word	0x00000000
        /*0d3c*/ 	.word	0x0002e820
        /*0d40*/ 	.short	0x010a
        /*0d42*/ 	.byte	0x3f
	.zero		1


	//   ....[65]....
        /*0d44*/ 	.word	0x00021990
        /*0d48*/ 	.word	0x00000006
        /*0d4c*/ 	.word	0x00000000
        /*0d50*/ 	.short	0x010a
        /*0d52*/ 	.byte	0x3f
	.zero		1


	//   ....[66]....
        /*0d54*/ 	.word	0x00021a00
        /*0d58*/ 	.word	0x00000007
        /*0d5c*/ 	.word	0x00000000
        /*0d60*/ 	.short	0x010a
        /*0d62*/ 	.byte	0x3f
	.zero		1


	//   ....[67]....
        /*0d64*/ 	.word	0x00021a60
        /*0d68*/ 	.word	0x00000004
        /*0d6c*/ 	.word	0x0002e860
        /*0d70*/ 	.short	0x010a
        /*0d72*/ 	.byte	0x3f
	.zero		1


	//   ....[68]....
        /*0d74*/ 	.word	0x00021ab0
        /*0d78*/ 	.word	0x00000003
        /*0d7c*/ 	.word	0x0002e860
        /*0d80*/ 	.short	0x010a
        /*0d82*/ 	.byte	0x3f
	.zero		1


	//   ....[69]....
        /*0d84*/ 	.word	0x00021af0
        /*0d88*/ 	.word	0x00000004
        /*0d8c*/ 	.word	0x0002e880
        /*0d90*/ 	.short	0x010a
        /*0d92*/ 	.byte	0x3f
	.zero		1


	//   ....[70]....
        /*0d94*/ 	.word	0x00021b10
        /*0d98*/ 	.word	0x00000003
        /*0d9c*/ 	.word	0x0002e880
        /*0da0*/ 	.short	0x010a
        /*0da2*/ 	.byte	0x3f
	.zero		1


	//   ....[71]....
        /*0da4*/ 	.word	0x00021b80
        /*0da8*/ 	.word	0x00000003
        /*0dac*/ 	.word	0x0002e800
        /*0db0*/ 	.short	0x010a
        /*0db2*/ 	.byte	0x3f
	.zero		1


	//   ....[72]....
        /*0db4*/ 	.word	0x00021bd0
        /*0db8*/ 	.word	0x00000005
        /*0dbc*/ 	.word	0x0002e830
        /*0dc0*/ 	.short	0x010a
        /*0dc2*/ 	.byte	0x3f
	.zero		1


	//   ....[73]....
        /*0dc4*/ 	.word	0x00021c30
        /*0dc8*/ 	.word	0x00000009
        /*0dcc*/ 	.word	0x0002e830
        /*0dd0*/ 	.short	0x010a
        /*0dd2*/ 	.byte	0x3f
	.zero		1


	//   ....[74]....
        /*0dd4*/ 	.word	0x00021c90
        /*0dd8*/ 	.word	0x00000009
        /*0ddc*/ 	.word	0x0002e850
        /*0de0*/ 	.short	0x010a
        /*0de2*/ 	.byte	0x3f
	.zero		1


	//   ....[75]....
        /*0de4*/ 	.word	0x00021cf0
        /*0de8*/ 	.word	0x00000003
        /*0dec*/ 	.word	0x0002e830
        /*0df0*/ 	.short	0x010a
        /*0df2*/ 	.byte	0x3f
	.zero		1


	//   ....[76]....
        /*0df4*/ 	.word	0x00021d50
        /*0df8*/ 	.word	0x00000003
        /*0dfc*/ 	.word	0x0002e850
        /*0e00*/ 	.short	0x010a
        /*0e02*/ 	.byte	0x3f
	.zero		1


	//   ....[77]....
        /*0e04*/ 	.word	0x00021db0
        /*0e08*/ 	.word	0x00000003
        /*0e0c*/ 	.word	0x0002e830
        /*0e10*/ 	.short	0x010a
        /*0e12*/ 	.byte	0x3f
	.zero		1


	//   ....[78]....
        /*0e14*/ 	.word	0x00021e10
        /*0e18*/ 	.word	0x00000003
        /*0e1c*/ 	.word	0x0002e850
        /*0e20*/ 	.short	0x010a
        /*0e22*/ 	.byte	0x3f
	.zero		1


	//   ....[79]....
        /*0e24*/ 	.word	0x00021e70
        /*0e28*/ 	.word	0x00000007
        /*0e2c*/ 	.word	0x0002e850
        /*0e30*/ 	.short	0x010a
        /*0e32*/ 	.byte	0x3f
	.zero		1


	//   ....[80]....
        /*0e34*/ 	.word	0x00021fc0
        /*0e38*/ 	.word	0x00000004
        /*0e3c*/ 	.word	0x0002e880
        /*0e40*/ 	.short	0x010a
        /*0e42*/ 	.byte	0x3f
	.zero		1


	//   ....[81]....
        /*0e44*/ 	.word	0x00022010
        /*0e48*/ 	.word	0x00000004
        /*0e4c*/ 	.word	0x0002e840
        /*0e50*/ 	.short	0x010a
        /*0e52*/ 	.byte	0x3f
	.zero		1


	//   ....[82]....
        /*0e54*/ 	.word	0x00022a50
        /*0e58*/ 	.word	0x00000013
        /*0e5c*/ 	.word	0x0002e820
        /*0e60*/ 	.short	0x010a
        /*0e62*/ 	.byte	0x3f
	.zero		1


	//   ....[83]....
        /*0e64*/ 	.word	0x00022aa0
        /*0e68*/ 	.word	0x00000004
        /*0e6c*/ 	.word	0x0002e880
        /*0e70*/ 	.short	0x010a
        /*0e72*/ 	.byte	0x3f
	.zero		1


	//   ....[84]....
        /*0e74*/ 	.word	0x00022af0
        /*0e78*/ 	.word	0x00000004
        /*0e7c*/ 	.word	0x0002e840
        /*0e80*/ 	.short	0x010a
        /*0e82*/ 	.byte	0x3f
	.zero		1


	//   ....[85]....
        /*0e84*/ 	.word	0x00022b40
        /*0e88*/ 	.word	0x00000014
        /*0e8c*/ 	.word	0x0002e870
        /*0e90*/ 	.short	0x010a
        /*0e92*/ 	.byte	0x3f
	.zero		1


	//   ....[86]....
        /*0e94*/ 	.word	0x00022b90
        /*0e98*/ 	.word	0x00000014
        /*0e9c*/ 	.word	0x0002e860
        /*0ea0*/ 	.short	0x010a
        /*0ea2*/ 	.byte	0x3f
	.zero		1


	//   ....[87]....
        /*0ea4*/ 	.word	0x00022be0
        /*0ea8*/ 	.word	0x00000011
        /*0eac*/ 	.word	0x0002e870
        /*0eb0*/ 	.short	0x010a
        /*0eb2*/ 	.byte	0x3f
	.zero		1


	//   ....[88]....
        /*0eb4*/ 	.word	0x00022c30
        /*0eb8*/ 	.word	0x00000011
        /*0ebc*/ 	.word	0x0002e860
        /*0ec0*/ 	.short	0x010a
        /*0ec2*/ 	.byte	0x3f
	.zero		1


	//   ....[89]....
        /*0ec4*/ 	.word	0x00022c80
        /*0ec8*/ 	.word	0x00000000
        /*0ecc*/ 	.word	0x0002e820
        /*0ed0*/ 	.short	0x010a
        /*0ed2*/ 	.byte	0x3f
	.zero		1


	//   ....[90]....
        /*0ed4*/ 	.word	0x00022e20
        /*0ed8*/ 	.word	0x00000006
        /*0edc*/ 	.word	0x00000000
        /*0ee0*/ 	.short	0x010a
        /*0ee2*/ 	.byte	0x3f
	.zero		1


	//   ....[91]....
        /*0ee4*/ 	.word	0x00022e70
        /*0ee8*/ 	.word	0x00000007
        /*0eec*/ 	.word	0x00000000
        /*0ef0*/ 	.short	0x010a
        /*0ef2*/ 	.byte	0x3f
	.zero		1


	//   ....[92]....
        /*0ef4*/ 	.word	0x00022ec0
        /*0ef8*/ 	.word	0x00000004
        /*0efc*/ 	.word	0x0002e860
        /*0f00*/ 	.short	0x010a
        /*0f02*/ 	.byte	0x3f
	.zero		1


	//   ....[93]....
        /*0f04*/ 	.word	0x00022f10
        /*0f08*/ 	.word	0x00000003
        /*0f0c*/ 	.word	0x0002e860
        /*0f10*/ 	.short	0x010a
        /*0f12*/ 	.byte	0x3f
	.zero		1


	//   ....[94]....
        /*0f14*/ 	.word	0x00022f60
        /*0f18*/ 	.word	0x00000004
        /*0f1c*/ 	.word	0x0002e880
        /*0f20*/ 	.short	0x010a
        /*0f22*/ 	.byte	0x3f
	.zero		1


	//----- nvinfo : EIATTR_NUM_MBARRIERS
	.align		4
.L_209:
        /*0f24*/ 	.byte	0x03, 0x38
        /*0f26*/ 	.short	0x0016


	//----- nvinfo : EIATTR_EXIT_INSTR_OFFSETS
	.align		4
        /*0f28*/ 	.byte	0x04, 0x1c
        /*0f2a*/ 	.short	(.L_211 - .L_210)


	//   ....[0]....
.L_210:
        /*0f2c*/ 	.word	0x00000a80


	//   ....[1]....
        /*0f30*/ 	.word	0x0001b3e0


	//   ....[2]....
        /*0f34*/ 	.word	0x00021b60


	//----- nvinfo : EIATTR_MAX_THREADS
	.align		4
.L_211:
        /*0f38*/ 	.byte	0x04, 0x05
        /*0f3a*/ 	.short	(.L_213 - .L_212)
.L_212:
        /*0f3c*/ 	.word	0x00000180
        /*0f40*/ 	.word	0x00000001
        /*0f44*/ 	.word	0x00000001


	//----- nvinfo : EIATTR_CRS_STACK_SIZE
	.align		4
.L_213:
        /*0f48*/ 	.byte	0x04, 0x1e
        /*0f4a*/ 	.short	(.L_215 - .L_214)
.L_214:
        /*0f4c*/ 	.word	0x00000000


	//----- nvinfo : EIATTR_CBANK_PARAM_SIZE
	.align		4
.L_215:
        /*0f50*/ 	.byte	0x03, 0x19
        /*0f52*/ 	.short	0x0af0


	//----- nvinfo : EIATTR_PARAM_CBANK
	.align		4
        /*0f54*/ 	.byte	0x04, 0x0a
        /*0f56*/ 	.short	(.L_217 - .L_216)
	.align		4
.L_216:
        /*0f58*/ 	.word	index@(.nv.constant0._ZN7cutlass13device_kernelIN5flash11enable_sm90INS1_16FlashAttnFwdSm90INS1_25CollectiveMainloopFwdSm90ILi2EN4cute5tupleIJNS5_1CILi1EEES8_S8_EEENS6_IJNS7_ILi128EEENS7_ILi224EEESA_EEELi128ENS_12float_e4m3_tEfNS_4arch4Sm90ELb0ELb1ELb0ELb1ELb0ELb0ELb0ELb1ELb1ELb1ELb1ELb0EEENS1_21CollectiveEpilogueFwdINS6_IJSA_SA_SB_EEES9_NS_10bfloat16_tESF_Li256ELb1ELb1ELb1ELb1EEENS1_36VarlenDynamicPersistentTileSchedulerILi128ELi224ELi256ELi128ELb1ELb1ELb1ELb1ELb0ELb1EEEEEEEEEvNT_6ParamsE)
        /*0f5c*/ 	.short	0x0210
        /*0f5e*/ 	.short	0x0af0


	//----- nvinfo : EIATTR_SW_WAR
	.align		4
.L_217:
        /*0f60*/ 	.byte	0x04, 0x36
        /*0f62*/ 	.short	(.L_219 - .L_218)
.L_218:
        /*0f64*/ 	.word	0x00000008
.L_219:


//--------------------- .nv.info._ZN7cutlass13device_kernelIN5flash11enable_sm90INS1_16FlashAttnFwdSm90INS1_25CollectiveMainloopFwdSm90ILi2EN4cute5tupleIJNS5_1CILi1EEES8_S8_EEENS6_IJNS7_ILi128EEENS7_ILi224EEESA_EEELi128ENS_12float_e4m3_tEfNS_4arch4Sm90ELb0ELb1ELb0ELb1ELb0ELb1ELb0ELb1ELb1ELb1ELb1ELb0EEENS1_21CollectiveEpilogueFwdINS6_IJSA_SA_SB_EEES9_NS_10bfloat16_tESF_Li256ELb1ELb1ELb1ELb1EEENS1_36VarlenDynamicPersistentTileSchedulerILi128ELi224ELi256ELi128ELb1ELb1ELb1ELb1ELb0ELb1EEEEEEEEEvNT_6ParamsE --------------------------
	.section	.nv.info._ZN7cutlass13device_kernelIN5flash11enable_sm90INS1_16FlashAttnFwdSm90INS1_25CollectiveMainloopFwdSm90ILi2EN4cute5tupleIJNS5_1CILi1EEES8_S8_EEENS6_IJNS7_ILi128EEENS7_ILi224EEESA_EEELi128ENS_12float_e4m3_tEfNS_4arch4Sm90ELb0ELb1ELb0ELb1ELb0ELb1ELb0ELb1ELb1ELb1ELb1ELb0EEENS1_21CollectiveEpilogueFwdINS6_IJSA_SA_SB_EEES9_NS_10bfloat16_tESF_Li256ELb1ELb1ELb1ELb1EEENS1_36VarlenDynamicPersistentTileSchedulerILi128ELi224ELi256ELi128ELb1ELb1ELb1ELb1ELb0ELb1EEEEEEEEEvNT_6ParamsE,"",@"SHT_CUDA_INFO"
	.sectionflags	@""
	.align	4


	//----- nvinfo : EIATTR_CUDA_API_VERSION
	.align		4
        /*0000*/ 	.byte	0x04, 0x37
        /*0002*/ 	.short	(.L_221 - .L_220)
.L_220:
        /*0004*/ 	.word	0x00000082


	//----- nvinfo : EIATTR_KPARAM_INFO
	.align		4
.L_221:
        /*0008*/ 	.byte	0x04, 0x17
        /*000a*/ 	.short	(.L_223 - .L_222)
.L_222:
        /*000c*/ 	.word	0x00000000
        /*0010*/ 	.short	0x0000
        /*0012*/ 	.short	0x0070
        /*0014*/ 	.byte	0x00, 0xf0, 0x01, 0x2a


	//----- nvinfo : EIATTR_SPARSE_MMA_MASK
	.align		4
.L_223:
        /*0018*/ 	.byte	0x03, 0x50
        /*001a*/ 	.short	0x0000


	//----- nvinfo : EIATTR_MAXREG_COUNT
	.align		4
        /*001c*/ 	.byte	0x03, 0x1b
        /*001e*/ 	.short	0x00a8


	//----- nvinfo : EIATTR_NUM_BARRIERS
	.align		4
        /*0020*/ 	.byte	0x02, 0x4c
        /*0022*/ 	.byte	0x10
	.zero		1


	//----- nvinfo : EIATTR_EXTERNS
	.align		4
        /*0024*/ 	.byte	0x04, 0x0f
        /*0026*/ 	.short	(.L_225 - .L_224)


	//   ....[0]....
	.align		4
.L_224:
        /*0028*/ 	.word	index@(__assertfail)


	//----- nvinfo : EIATTR_ANNOTATIONS
	.align		4
.L_225:
        /*002c*/ 	.byte	0x04, 0x55
        /*002e*/ 	.short	(.L_227 - .L_226)


	//   ....[0]....
.L_226:
        /* <DEDUP_REMOVED lines=172> */


	//----- nvinfo : EIATTR_MERCURY_ISA_VERSION
	.align		4
.L_227:
        /*0ae0*/ 	.byte	0x03, 0x5f
        /*0ae2*/ 	.short	0x0101


	//----- nvinfo : EIATTR_UNUSED_LOAD_BYTE_OFFSET
	.align		4
        /*0ae4*/ 	.byte	0x04, 0x44
        /*0ae6*/ 	.short	(.L_229 - .L_228)


	//   ....[0]....
.L_228:
        /*0ae8*/ 	.word	0x00000b20
        /*0aec*/ 	.word	0x0000fff0


	//   ....[1]....
        /*0af0*/ 	.word	0x0002a8e0
        /*0af4*/ 	.word	0x0000fff0


	//----- nvinfo : EIATTR_INT_WARP_WIDE_INSTR_OFFSETS
	.align		4
.L_229:
        /*0af8*/ 	.byte	0x04, 0x31
        /*0afa*/ 	.short	(.L_231 - .L_230)


	//   ....[0]....
.L_230:
        /*0afc*/ 	.word	0x00000190


	//   ....[1]....
        /*0b00*/ 	.word	0x000001d0


	//   ....[2]....
        /*0b04*/ 	.word	0x00000240


	//   ....[3]....
        /*0b08*/ 	.word	0x00032160


	//   ....[4]....
        /*0b0c*/ 	.word	0x00032200


	//   ....[5]....
        /*0b10*/ 	.word	0x00034b10


	//   ....[6]....
        /*0b14*/ 	.word	0x00034bb0


	//----- nvinfo : EIATTR_COOP_GROUP_MASK_REGIDS
	.align		4
.L_231:
        /*0b18*/ 	.byte	0x04, 0x29
        /*0b1a*/ 	.short	(.L_233 - .L_232)


	//   ....[0]....
.L_232:
        /*0b1c*/ 	.word	0xffffffff


	//   ....[1]....
        /*0b20*/ 	.word	0xffffffff


	//   ....[2]....
        /*0b24*/ 	.word	0xffffffff


	//   ....[3]....
        /*0b28*/ 	.word	0xffffffff


	//   ....[4]....
        /*0b2c*/ 	.word	0xffffffff


	//   ....[5]....
        /*0b30*/ 	.word	0xffffffff


	//   ....[6]....
        /*0b34*/ 	.word	0xffffffff


	//   ....[7]....
        /*0b38*/ 	.word	0xffffffff


	//   ....[8]....
        /*0b3c*/ 	.word	0xffffffff


	//   ....[9]....
        /*0b40*/ 	.word	0xffffffff


	//   ....[10]....
        /*0b44*/ 	.word	0xffffffff


	//   ....[11]....
        /*0b48*/ 	.word	0xffffffff


	//   ....[12]....
        /*0b4c*/ 	.word	0xffffffff


	//   ....[13]....
        /*0b50*/ 	.word	0xffffffff


	//   ....[14]....
        /*0b54*/ 	.word	0xffffffff


	//   ....[15]....
        /*0b58*/ 	.word	0xffffffff


	//   ....[16]....
        /*0b5c*/ 	.word	0xffffffff


	//   ....[17]....
        /*0b60*/ 	.word	0xffffffff


	//   ....[18]....
        /*0b64*/ 	.word	0xffffffff


	//   ....[19]....
        /*0b68*/ 	.word	0xffffffff


	//   ....[20]....
        /*0b6c*/ 	.word	0xffffffff


	//   ....[21]....
        /*0b70*/ 	.word	0xffffffff


	//   ....[22]....
        /*0b74*/ 	.word	0xffffffff


	//   ....[23]....
        /*0b78*/ 	.word	0xffffffff


	//   ....[24]....
        /*0b7c*/ 	.word	0xffffffff


	//   ....[25]....
        /*0b80*/ 	.word	0xffffffff


	//   ....[26]....
        /*0b84*/ 	.word	0xffffffff


	//   ....[27]....
        /*0b88*/ 	.word	0xffffffff


	//   ....[28]....
        /*0b8c*/ 	.word	0xffffffff


	//   ....[29]....
        /*0b90*/ 	.word	0xffffffff


	//   ....[30]....
        /*0b94*/ 	.word	0xffffffff


	//   ....[31]....
        /*0b98*/ 	.word	0xffffffff


	//   ....[32]....
        /*0b9c*/ 	.word	0xffffffff


	//   ....[33]....
        /*0ba0*/ 	.word	0xffffffff


	//   ....[34]....
        /*0ba4*/ 	.word	0xffffffff


	//   ....[35]....
        /*0ba8*/ 	.word	0xffffffff


	//   ....[36]....
        /*0bac*/ 	.word	0xffffffff


	//   ....[37]....
        /*0bb0*/ 	.word	0xffffffff


	//   ....[38]....
        /*0bb4*/ 	.word	0xffffffff


	//   ....[39]....
        /*0bb8*/ 	.word	0xffffffff


	//   ....[40]....
        /*0bbc*/ 	.word	0xffffffff


	//   ....[41]....
        /*0bc0*/ 	.word	0xffffffff


	//   ....[42]....
        /*0bc4*/ 	.word	0xffffffff


	//   ....[43]....
        /*0bc8*/ 	.word	0xffffffff


	//   ....[44]....
        /*0bcc*/ 	.word	0xffffffff


	//   ....[45]....
        /*0bd0*/ 	.word	0xffffffff


	//   ....[46]....
        /*0bd4*/ 	.word	0xffffffff


	//   ....[47]....
        /*0bd8*/ 	.word	0xffffffff


	//   ....[48]....
        /*0bdc*/ 	.word	0xffffffff


	//   ....[49]....
        /*0be0*/ 	.word	0xffffffff


	//   ....[50]....
        /*0be4*/ 	.word	0xffffffff


	//   ....[51]....
        /*0be8*/ 	.word	0xffffffff


	//   ....[52]....
        /*0bec*/ 	.word	0xffffffff


	//   ....[53]....
        /*0bf0*/ 	.word	0xffffffff


	//   ....[54]....
        /*0bf4*/ 	.word	0xffffffff


	//   ....[55]....
        /*0bf8*/ 	.word	0xffffffff


	//   ....[56]....
        /*0bfc*/ 	.word	0xffffffff


	//   ....[57]....
        /*0c00*/ 	.word	0xffffffff


	//   ....[58]....
        /*0c04*/ 	.word	0xffffffff


	//   ....[59]....
        /*0c08*/ 	.word	0xffffffff


	//   ....[60]....
        /*0c0c*/ 	.word	0xffffffff


	//   ....[61]....
        /*0c10*/ 	.word	0xffffffff


	//   ....[62]....
        /*0c14*/ 	.word	0xffffffff


	//   ....[63]....
        /*0c18*/ 	.word	0xffffffff


	//   ....[64]....
        /*0c1c*/ 	.word	0xffffffff


	//   ....[65]....
        /*0c20*/ 	.word	0xffffffff


	//   ....[66]....
        /*0c24*/ 	.word	0xffffffff


	//   ....[67]....
        /*0c28*/ 	.word	0xffffffff


	//   ....[68]....
        /*0c2c*/ 	.word	0xffffffff


	//   ....[69]....
        /*0c30*/ 	.word	0xffffffff


	//   ....[70]....
        /*0c34*/ 	.word	0xffffffff


	//   ....[71]....
        /*0c38*/ 	.word	0xffffffff


	//   ....[72]....
        /*0c3c*/ 	.word	0xffffffff


	//   ....[73]....
        /*0c40*/ 	.word	0xffffffff


	//   ....[74]....
        /*0c44*/ 	.word	0xffffffff


	//   ....[75]....
        /*0c48*/ 	.word	0xffffffff


	//   ....[76]....
        /*0c4c*/ 	.word	0xffffffff


	//   ....[77]....
        /*0c50*/ 	.word	0xffffffff


	//   ....[78]....
        /*0c54*/ 	.word	0xffffffff


	//   ....[79]....
        /*0c58*/ 	.word	0xffffffff


	//   ....[80]....
        /*0c5c*/ 	.word	0xffffffff


	//   ....[81]....
        /*0c60*/ 	.word	0xffffffff


	//   ....[82]....
        /*0c64*/ 	.word	0xffffffff


	//   ....[83]....
        /*0c68*/ 	.word	0xffffffff


	//   ....[84]....
        /*0c6c*/ 	.word	0xffffffff


	//   ....[85]....
        /*0c70*/ 	.word	0xffffffff


	//   ....[86]....
        /*0c74*/ 	.word	0xffffffff


	//   ....[87]....
        /*0c78*/ 	.word	0xffffffff


	//   ....[88]....
        /*0c7c*/ 	.word	0xffffffff


	//   ....[89]....
        /*0c80*/ 	.word	0xffffffff


	//   ....[90]....
        /*0c84*/ 	.word	0xffffffff


	//   ....[91]....
        /*0c88*/ 	.word	0xffffffff


	//   ....[92]....
        /*0c8c*/ 	.word	0xffffffff


	//   ....[93]....
        /*0c90*/ 	.word	0xffffffff


	//   ....[94]....
        /*0c94*/ 	.word	0xffffffff


	//   ....[95]....
        /*0c98*/ 	.word	0xffffffff


	//   ....[96]....
        /*0c9c*/ 	.word	0xffffffff


	//   ....[97]....
        /*0ca0*/ 	.word	0xffffffff


	//   ....[98]....
        /*0ca4*/ 	.word	0xffffffff


	//   ....[99]....
        /*0ca8*/ 	.word	0xffffffff


	//   ....[100]....
        /*0cac*/ 	.word	0xffffffff


	//   ....[101]....
        /*0cb0*/ 	.word	0xffffffff


	//   ....[102]....
        /*0cb4*/ 	.word	0xffffffff


	//   ....[103]....
        /*0cb8*/ 	.word	0xffffffff


	//   ....[104]....
        /*0cbc*/ 	.word	0xffffffff


	//   ....[105]....
        /*0cc0*/ 	.word	0xffffffff


	//   ....[106]....
        /*0cc4*/ 	.word	0xffffffff


	//   ....[107]....
        /*0cc8*/ 	.word	0xffffffff


	//   ....[108]....
        /*0ccc*/ 	.word	0xffffffff


	//   ....[109]....
        /*0cd0*/ 	.word	0xffffffff


	//   ....[110]....
        /*0cd4*/ 	.word	0xffffffff


	//   ....[111]....
        /*0cd8*/ 	.word	0xffffffff


	//   ....[112]....
        /*0cdc*/ 	.word	0xffffffff


	//   ....[113]....
        /*0ce0*/ 	.word	0xffffffff


	//   ....[114]....
        /*0ce4*/ 	.word	0xffffffff


	//   ....[115]....
        /*0ce8*/ 	.word	0xffffffff


	//   ....[116]....
        /*0cec*/ 	.word	0xffffffff


	//   ....[117]....
        /*0cf0*/ 	.word	0xffffffff


	//   ....[118]....
        /*0cf4*/ 	.word	0xffffffff


	//   ....[119]....
        /*0cf8*/ 	.word	0xffffffff


	//   ....[120]....
        /*0cfc*/ 	.word	0xffffffff


	//   ....[121]....
        /*0d00*/ 	.word	0xffffffff


	//   ....[122]....
        /*0d04*/ 	.word	0xffffffff


	//   ....[123]....
        /*0d08*/ 	.word	0xffffffff


	//   ....[124]....
        /*0d0c*/ 	.word	0xffffffff


	//   ....[125]....
        /*0d10*/ 	.word	0xffffffff


	//   ....[126]....
        /*0d14*/ 	.word	0xffffffff


	//   ....[127]....
        /*0d18*/ 	.word	0xffffffff


	//   ....[128]....
        /*0d1c*/ 	.word	0xffffffff


	//   ....[129]....
        /*0d20*/ 	.word	0xffffffff


	//   ....[130]....
        /*0d24*/ 	.word	0xffffffff


	//   ....[131]....
        /*0d28*/ 	.word	0xffffffff


	//   ....[132]....
        /*0d2c*/ 	.word	0xffffffff


	//   ....[133]....
        /*0d30*/ 	.word	0xffffffff


	//   ....[134]....
        /*0d34*/ 	.word	0xffffffff


	//   ....[135]....
        /*0d38*/ 	.word	0xffffffff


	//   ....[136]....
        /*0d3c*/ 	.word	0xffffffff


	//   ....[137]....
        /*0d40*/ 	.word	0xffffffff


	//   ....[138]....
        /*0d44*/ 	.word	0xffffffff


	//   ....[139]....
        /*0d48*/ 	.word	0xffffffff


	//   ....[140]....
        /*0d4c*/ 	.word	0xffffffff


	//   ....[141]....
        /*0d50*/ 	.word	0xffffffff


	//   ....[142]....
        /*0d54*/ 	.word	0xffffffff


	//   ....[143]....
        /*0d58*/ 	.word	0xffffffff


	//   ....[144]....
        /*0d5c*/ 	.word	0xffffffff


	//   ....[145]....
        /*0d60*/ 	.word	0xffffffff


	//   ....[146]....
        /*0d64*/ 	.word	0xffffffff


	//   ....[147]....
        /*0d68*/ 	.word	0xffffffff


	//   ....[148]....
        /*0d6c*/ 	.word	0xffffffff


	//   ....[149]....
        /*0d70*/ 	.word	0xffffffff


	//   ....[150]....
        /*0d74*/ 	.word	0xffffffff


	//   ....[151]....
        /*0d78*/ 	.word	0xffffffff


	//   ....[152]....
        /*0d7c*/ 	.word	0xffffffff


	//   ....[153]....
        /*0d80*/ 	.word	0xffffffff


	//   ....[154]....
        /*0d84*/ 	.word	0xffffffff


	//   ....[155]....
        /*0d88*/ 	.word	0xffffffff


	//   ....[156]....
        /*0d8c*/ 	.word	0xffffffff


	//   ....[157]....
        /*0d90*/ 	.word	0xffffffff


	//   ....[158]....
        /*0d94*/ 	.word	0xffffffff


	//   ....[159]....
        /*0d98*/ 	.word	0xffffffff


	//   ....[160]....
        /*0d9c*/ 	.word	0xffffffff


	//   ....[161]....
        /*0da0*/ 	.word	0xffffffff


	//   ....[162]....
        /*0da4*/ 	.word	0xffffffff


	//   ....[163]....
        /*0da8*/ 	.word	0xffffffff


	//   ....[164]....
        /*0dac*/ 	.word	0xffffffff


	//   ....[165]....
        /*0db0*/ 	.word	0xffffffff


	//   ....[166]....
        /*0db4*/ 	.word	0xffffffff


	//   ....[167]....
        /*0db8*/ 	.word	0xffffffff


	//   ....[168]....
        /*0dbc*/ 	.word	0xffffffff


	//   ....[169]....
        /*0dc0*/ 	.word	0xffffffff


	//   ....[170]....
        /*0dc4*/ 	.word	0xffffffff


	//   ....[171]....
        /*0dc8*/ 	.word	0xffffffff


	//   ....[172]....
        /*0dcc*/ 	.word	0xffffffff


	//   ....[173]....
        /*0dd0*/ 	.word	0xffffffff


	//   ....[174]....
        /*0dd4*/ 	.word	0xffffffff


	//   ....[175]....
        /*0dd8*/ 	.word	0xffffffff


	//   ....[176]....
        /*0ddc*/ 	.word	0xffffffff


	//   ....[177]....
        /*0de0*/ 	.word	0xffffffff


	//   ....[178]....
        /*0de4*/ 	.word	0xffffffff


	//   ....[179]....
        /*0de8*/ 	.word	0xffffffff


	//   ....[180]....
        /*0dec*/ 	.word	0xffffffff


	//   ....[181]....
        /*0df0*/ 	.word	0xffffffff


	//   ....[182]....
        /*0df4*/ 	.word	0xffffffff


	//   ....[183]....
        /*0df8*/ 	.word	0xffffffff


	//   ....[184]....
        /*0dfc*/ 	.word	0xffffffff


	//   ....[185]....
        /*0e00*/ 	.word	0xffffffff


	//   ....[186]....
        /*0e04*/ 	.word	0xffffffff


	//   ....[187]....
        /*0e08*/ 	.word	0xffffffff


	//   ....[188]....
        /*0e0c*/ 	.word	0xffffffff


	//   ....[189]....
        /*0e10*/ 	.word	0xffffffff


	//   ....[190]....
        /*0e14*/ 	.word	0xffffffff


	//   ....[191]....
        /*0e18*/ 	.word	0xffffffff


	//   ....[192]....
        /*0e1c*/ 	.word	0x0500000f


	//   ....[193]....
        /*0e20*/ 	.word	0x0500000f


	//   ....[194]....
        /*0e24*/ 	.word	0x0500000f


	//   ....[195]....
        /*0e28*/ 	.word	0x0500000f


	//   ....[196]....
        /*0e2c*/ 	.word	0x0500000f


	//   ....[197]....
        /*0e30*/ 	.word	0x0500000f


	//   ....[198]....
        /*0e34*/ 	.word	0x0500000f


	//   ....[199]....
        /*0e38*/ 	.word	0x0500000f


	//   ....[200]....
        /*0e3c*/ 	.word	0x0500000f


	//   ....[201]....
        /*0e40*/ 	.word	0x0500000f


	//   ....[202]....
        /*0e44*/ 	.word	0x0500000f


	//   ....[203]....
        /*0e48*/ 	.word	0x0500000f


	//   ....[204]....
        /*0e4c*/ 	.word	0x0500000f


	//   ....[205]....
        /*0e50*/ 	.word	0x0500000f


	//   ....[206]....
        /*0e54*/ 	.word	0x0500000f


	//   ....[207]....
        /*0e58*/ 	.word	0x0500000f


	//   ....[208]....
        /*0e5c*/ 	.word	0x0500000f


	//   ....[209]....
        /*0e60*/ 	.word	0x0500000f


	//   ....[210]....
        /*0e64*/ 	.word	0x0500000f


	//   ....[211]....
        /*0e68*/ 	.word	0x0500000f


	//   ....[212]....
        /*0e6c*/ 	.word	0x0500000f


	//   ....[213]....
        /*0e70*/ 	.word	0x0500000f


	//   ....[214]....
        /*0e74*/ 	.word	0x0500000f


	//   ....[215]....
        /*0e78*/ 	.word	0x0500000f


	//   ....[216]....
        /*0e7c*/ 	.word	0x0500000f


	//   ....[217]....
        /*0e80*/ 	.word	0x0500000f


	//   ....[218]....
        /*0e84*/ 	.word	0x0500000f


	//   ....[219]....
        /*0e88*/ 	.word	0x0500000f


	//   ....[220]....
        /*0e8c*/ 	.word	0x0500000f


	//   ....[221]....
        /*0e90*/ 	.word	0x0500000f


	//   ....[222]....
        /*0e94*/ 	.word	0x0500000f


	//   ....[223]....
        /*0e98*/ 	.word	0x0500000f


	//   ....[224]....
        /*0e9c*/ 	.word	0x0500000f


	//   ....[225]....
        /*0ea0*/ 	.word	0x0500000f


	//   ....[226]....
        /*0ea4*/ 	.word	0x0500000f


	//   ....[227]....
        /*0ea8*/ 	.word	0x0500000f


	//   ....[228]....
        /*0eac*/ 	.word	0x0500000f


	//   ....[229]....
        /*0eb0*/ 	.word	0x0500000f


	//   ....[230]....
        /*0eb4*/ 	.word	0x0500000f


	//   ....[231]....
        /*0eb8*/ 	.word	0x0500000f


	//   ....[232]....
        /*0ebc*/ 	.word	0x0500000f


	//   ....[233]....
        /*0ec0*/ 	.word	0x0500000f


	//   ....[234]....
        /*0ec4*/ 	.word	0x0500000f


	//   ....[235]....
        /*0ec8*/ 	.word	0x0500000f


	//   ....[236]....
        /*0ecc*/ 	.word	0x0500000f


	//   ....[237]....
        /*0ed0*/ 	.word	0x0500000f


	//   ....[238]....
        /*0ed4*/ 	.word	0x0500000f


	//   ....[239]....
        /*0ed8*/ 	.word	0x0500000f


	//   ....[240]....
        /*0edc*/ 	.word	0x0500000f


	//   ....[241]....
        /*0ee0*/ 	.word	0x0500000f


	//   ....[242]....
        /*0ee4*/ 	.word	0x0500000f


	//   ....[243]....
        /*0ee8*/ 	.word	0x0500000f


	//   ....[244]....
        /*0eec*/ 	.word	0x0500000f


	//   ....[245]....
        /*0ef0*/ 	.word	0x0500000f


	//   ....[246]....
        /*0ef4*/ 	.word	0x0500000f


	//   ....[247]....
        /*0ef8*/ 	.word	0x0500000f


	//   ....[248]....
        /*0efc*/ 	.word	0x0500000f


	//   ....[249]....
        /*0f00*/ 	.word	0x0500000f


	//   ....[250]....
        /*0f04*/ 	.word	0x0500000f


	//   ....[251]....
        /*0f08*/ 	.word	0x0500000f


	//   ....[252]....
        /*0f0c*/ 	.word	0x0500000f


	//   ....[253]....
        /*0f10*/ 	.word	0x0500000f


	//   ....[254]....
        /*0f14*/ 	.word	0x0500000f


	//   ....[255]....
        /*0f18*/ 	.word	0x0500000f


	//   ....[0]....
        /*0f1c*/ 	.word	0x0500000f


	//   ....[1]....
        /*0f20*/ 	.word	0x0500000f


	//   ....[2]....
        /*0f24*/ 	.word	0x0500000f


	//   ....[3]....
        /*0f28*/ 	.word	0x0500000f


	//   ....[4]....
        /*0f2c*/ 	.word	0x0500000f


	//   ....[5]....
        /*0f30*/ 	.word	0x0500000f


	//   ....[6]....
        /*0f34*/ 	.word	0x0500000f


	//   ....[7]....
        /*0f38*/ 	.word	0x0500000f


	//   ....[8]....
        /*0f3c*/ 	.word	0x0500000f


	//   ....[9]....
        /*0f40*/ 	.word	0x0500000f


	//   ....[10]....
        /*0f44*/ 	.word	0x0500000f


	//   ....[11]....
        /*0f48*/ 	.word	0x0500000f


	//   ....[12]....
        /*0f4c*/ 	.word	0x0500000f


	//   ....[13]....
        /*0f50*/ 	.word	0x0500000f


	//   ....[14]....
        /*0f54*/ 	.word	0x0500000f


	//   ....[15]....
        /*0f58*/ 	.word	0x0500000f


	//   ....[16]....
        /*0f5c*/ 	.word	0x0500000f


	//   ....[17]....
        /*0f60*/ 	.word	0x0500000f


	//   ....[18]....
        /*0f64*/ 	.word	0x0500000f


	//   ....[19]....
        /*0f68*/ 	.word	0x0500000f


	//   ....[20]....
        /*0f6c*/ 	.word	0x0500000f


	//   ....[21]....
        /*0f70*/ 	.word	0x0500000f


	//   ....[22]....
        /*0f74*/ 	.word	0x0500000f


	//   ....[23]....
        /*0f78*/ 	.word	0x0500000f


	//   ....[24]....
        /*0f7c*/ 	.word	0x0500000f


	//   ....[25]....
        /*0f80*/ 	.word	0x0500000f


	//   ....[26]....
        /*0f84*/ 	.word	0x0500000f


	//   ....[27]....
        /*0f88*/ 	.word	0x0500000f


	//   ....[28]....
        /*0f8c*/ 	.word	0x0500000f


	//   ....[29]....
        /*0f90*/ 	.word	0x0500000f


	//   ....[30]....
        /*0f94*/ 	.word	0x0500000f


	//   ....[31]....
        /*0f98*/ 	.word	0x0500000f


	//   ....[32]....
        /*0f9c*/ 	.word	0x0500000f


	//   ....[33]....
        /*0fa0*/ 	.word	0x0500000f


	//   ....[34]....
        /*0fa4*/ 	.word	0x0500000f


	//   ....[35]....
        /*0fa8*/ 	.word	0x0500000f


	//   ....[36]....
        /*0fac*/ 	.word	0x0500000f


	//   ....[37]....
        /*0fb0*/ 	.word	0x0500000f


	//   ....[38]....
        /*0fb4*/ 	.word	0x0500000f


	//   ....[39]....
        /*0fb8*/ 	.word	0x0500000f


	//   ....[40]....
        /*0fbc*/ 	.word	0x0500000f


	//   ....[41]....
        /*0fc0*/ 	.word	0x0500000f


	//   ....[42]....
        /*0fc4*/ 	.word	0x0500000f


	//   ....[43]....
        /*0fc8*/ 	.word	0x0500000f


	//   ....[44]....
        /*0fcc*/ 	.word	0x0500000f


	//   ....[45]....
        /*0fd0*/ 	.word	0x0500000f


	//   ....[46]....
        /*0fd4*/ 	.word	0x0500000f


	//   ....[47]....
        /*0fd8*/ 	.word	0x0500000f


	//   ....[48]....
        /*0fdc*/ 	.word	0x0500000f


	//   ....[49]....
        /*0fe0*/ 	.word	0x0500000f


	//   ....[50]....
        /*0fe4*/ 	.word	0x0500000f


	//   ....[51]....
        /*0fe8*/ 	.word	0x0500000f


	//   ....[52]....
        /*0fec*/ 	.word	0x0500000f


	//   ....[53]....
        /*0ff0*/ 	.word	0x0500000f


	//   ....[54]....
        /*0ff4*/ 	.word	0x0500000f


	//   ....[55]....
        /*0ff8*/ 	.word	0x0500000f


	//   ....[56]....
        /*0ffc*/ 	.word	0x0500000f


	//   ....[57]....
        /*1000*/ 	.word	0x0500000f


	//   ....[58]....
        /*1004*/ 	.word	0x0500000f


	//   ....[59]....
        /*1008*/ 	.word	0x0500000f


	//   ....[60]....
        /*100c*/ 	.word	0x0500000f


	//   ....[61]....
        /*1010*/ 	.word	0x0500000f


	//   ....[62]....
        /*1014*/ 	.word	0x0500000f


	//   ....[63]....
        /*1018*/ 	.word	0x0500000f


	//   ....[64]....
        /*101c*/ 	.word	0x0500000f


	//   ....[65]....
        /*1020*/ 	.word	0x0500000f


	//   ....[66]....
        /*1024*/ 	.word	0x0500000f


	//   ....[67]....
        /*1028*/ 	.word	0x0500000f


	//   ....[68]....
        /*102c*/ 	.word	0x0500000f


	//   ....[69]....
        /*1030*/ 	.word	0x0500000f


	//   ....[70]....
        /*1034*/ 	.word	0x0500000f


	//   ....[71]....
        /*1038*/ 	.word	0x0500000f


	//   ....[72]....
        /*103c*/ 	.word	0x0500000f


	//   ....[73]....
        /*1040*/ 	.word	0x0500000f


	//----- nvinfo : EIATTR_COOP_GROUP_INSTR_OFFSETS
	.align		4
.L_233:
        /*1044*/ 	.byte	0x04, 0x28
        /*1046*/ 	.short	(.L_235 - .L_234)


	//   ....[0]....
.L_234:
        /*1048*/ 	.word	0x00000070


	//   ....[1]....
        /*104c*/ 	.word	0x000001a0


	//   ....[2]....
        /*1050*/ 	.word	0x000001f0


	//   ....[3]....
        /*1054*/ 	.word	0x00000420


	//   ....[4]....
        /*1058*/ 	.word	0x00000580


	//   ....[5]....
        /*105c*/ 	.word	0x000006a0


	//   ....[6]....
        /*1060*/ 	.word	0x00000800


	//   ....[7]....
        /*1064*/ 	.word	0x0000d990


	//   ....[8]....
        /*1068*/ 	.word	0x0000e120


	//   ....[9]....
        /*106c*/ 	.word	0x0000e130


	//   ....[10]....
        /*1070*/ 	.word	0x0000e140


	//   ....[11]....
        /*1074*/ 	.word	0x0000e150


	//   ....[12]....
        /*1078*/ 	.word	0x0000e370


	//   ....[13]....
        /*107c*/ 	.word	0x0000e380


	//   ....[14]....
        /*1080*/ 	.word	0x0000e390


	//   ....[15]....
        /*1084*/ 	.word	0x0000e3a0


	//   ....[16]....
        /*1088*/ 	.word	0x00010830


	//   ....[17]....
        /*108c*/ 	.word	0x00010840


	//   ....[18]....
        /*1090*/ 	.word	0x00010850


	//   ....[19]....
        /*1094*/ 	.word	0x00010860


	//   ....[20]....
        /*1098*/ 	.word	0x00010960


	//   ....[21]....
        /*109c*/ 	.word	0x00010980


	//   ....[22]....
        /*10a0*/ 	.word	0x00010990


	//   ....[23]....
        /*10a4*/ 	.word	0x000109a0


	//   ....[24]....
        /*10a8*/ 	.word	0x00013f30


	//   ....[25]....
        /*10ac*/ 	.word	0x000141d0


	//   ....[26]....
        /*10b0*/ 	.word	0x000163c0


	//   ....[27]....
        /*10b4*/ 	.word	0x00016490


	//   ....[28]....
        /*10b8*/ 	.word	0x00016ec0


	//   ....[29]....
        /*10bc*/ 	.word	0x00016f30


	//   ....[30]....
        /*10c0*/ 	.word	0x0001a350


	//   ....[31]....
        /*10c4*/ 	.word	0x0001a5d0


	//   ....[32]....
        /*10c8*/ 	.word	0x0001c9d0


	//   ....[33]....
        /*10cc*/ 	.word	0x0001cad0


	//   ....[34]....
        /*10d0*/ 	.word	0x0001d690


	//   ....[35]....
        /*10d4*/ 	.word	0x0001d6e0


	//   ....[36]....
        /*10d8*/ 	.word	0x000211f0


	//   ....[37]....
        /*10dc*/ 	.word	0x000212f0


	//   ....[38]....
        /*10e0*/ 	.word	0x00021310


	//   ....[39]....
        /*10e4*/ 	.word	0x00021380


	//   ....[40]....
        /*10e8*/ 	.word	0x00024ef0


	//   ....[41]....
        /*10ec*/ 	.word	0x00025120


	//   ....[42]....
        /*10f0*/ 	.word	0x00027040


	//   ....[43]....
        /*10f4*/ 	.word	0x00027160


	//   ....[44]....
        /*10f8*/ 	.word	0x000283c0


	//   ....[45]....
        /*10fc*/ 	.word	0x00028400


	//   ....[46]....
        /*1100*/ 	.word	0x0002a020


	//   ....[47]....
        /*1104*/ 	.word	0x0002a080


	//   ....[48]....
        /*1108*/ 	.word	0x0002a0a0


	//   ....[49]....
        /*110c*/ 	.word	0x0002a0c0


	//   ....[50]....
        /*1110*/ 	.word	0x0002ae20


	//   ....[51]....
        /*1114*/ 	.word	0x0002ae60


	//   ....[52]....
        /*1118*/ 	.word	0x0002ae90


	//   ....[53]....
        /*111c*/ 	.word	0x0002aec0


	//   ....[54]....
        /*1120*/ 	.word	0x0002aef0


	//   ....[55]....
        /*1124*/ 	.word	0x0002af20


	//   ....[56]....
        /*1128*/ 	.word	0x0002af50


	//   ....[57]....
        /*112c*/ 	.word	0x0002af80


	//   ....[58]....
        /*1130*/ 	.word	0x0002afb0


	//   ....[59]....
        /*1134*/ 	.word	0x0002aff0


	//   ....[60]....
        /*1138*/ 	.word	0x0002b020


	//   ....[61]....
        /*113c*/ 	.word	0x0002b050


	//   ....[62]....
        /*1140*/ 	.word	0x0002b080


	//   ....[63]....
        /*1144*/ 	.word	0x0002b0b0


	//   ....[64]....
        /*1148*/ 	.word	0x0002b0e0


	//   ....[65]....
        /*114c*/ 	.word	0x0002b110


	//   ....[66]....
        /*1150*/ 	.word	0x0002b140


	//   ....[67]....
        /*1154*/ 	.word	0x0002b170


	//   ....[68]....
        /*1158*/ 	.word	0x0002b1a0


	//   ....[69]....
        /*115c*/ 	.word	0x0002b1d0


	//   ....[70]....
        /*1160*/ 	.word	0x0002b200


	//   ....[71]....
        /*1164*/ 	.word	0x0002b230


	//   ....[72]....
        /*1168*/ 	.word	0x0002b260


	//   ....[73]....
        /*116c*/ 	.word	0x0002b290


	//   ....[74]....
        /*1170*/ 	.word	0x0002b2c0


	//   ....[75]....
        /*1174*/ 	.word	0x0002b2f0


	//   ....[76]....
        /*1178*/ 	.word	0x0002b320


	//   ....[77]....
        /*117c*/ 	.word	0x0002b350


	//   ....[78]....
        /*1180*/ 	.word	0x0002b380


	//   ....[79]....
        /*1184*/ 	.word	0x0002b3b0


	//   ....[80]....
        /*1188*/ 	.word	0x0002b3e0


	//   ....[81]....
        /*118c*/ 	.word	0x0002b410


	//   ....[82]....
        /*1190*/ 	.word	0x0002b440


	//   ....[83]....
        /*1194*/ 	.word	0x0002b470


	//   ....[84]....
        /*1198*/ 	.word	0x0002b4a0


	//   ....[85]....
        /*119c*/ 	.word	0x0002b4d0


	//   ....[86]....
        /*11a0*/ 	.word	0x0002b500


	//   ....[87]....
        /*11a4*/ 	.word	0x0002b530


	//   ....[88]....
        /*11a8*/ 	.word	0x0002b560


	//   ....[89]....
        /*11ac*/ 	.word	0x0002b590


	//   ....[90]....
        /*11b0*/ 	.word	0x0002b5c0


	//   ....[91]....
        /*11b4*/ 	.word	0x0002b5f0


	//   ....[92]....
        /*11b8*/ 	.word	0x0002b620


	//   ....[93]....
        /*11bc*/ 	.word	0x0002b650


	//   ....[94]....
        /*11c0*/ 	.word	0x0002b680


	//   ....[95]....
        /*11c4*/ 	.word	0x0002b6b0


	//   ....[96]....
        /*11c8*/ 	.word	0x0002b6e0


	//   ....[97]....
        /*11cc*/ 	.word	0x0002b710


	//   ....[98]....
        /*11d0*/ 	.word	0x0002b730


	//   ....[99]....
        /*11d4*/ 	.word	0x0002b760


	//   ....[100]....
        /*11d8*/ 	.word	0x0002b790


	//   ....[101]....
        /*11dc*/ 	.word	0x0002b7c0


	//   ....[102]....
        /*11e0*/ 	.word	0x0002b7f0


	//   ....[103]....
        /*11e4*/ 	.word	0x0002b820


	//   ....[104]....
        /*11e8*/ 	.word	0x0002b830


	//   ....[105]....
        /*11ec*/ 	.word	0x0002b840


	//   ....[106]....
        /*11f0*/ 	.word	0x0002b850


	//   ....[107]....
        /*11f4*/ 	.word	0x0002b860


	//   ....[108]....
        /*11f8*/ 	.word	0x0002b870


	//   ....[109]....
        /*11fc*/ 	.word	0x0002b880


	//   ....[110]....
        /*1200*/ 	.word	0x0002b8b0


	//   ....[111]....
        /*1204*/ 	.word	0x0002b8e0


	//   ....[112]....
        /*1208*/ 	.word	0x0002b8f0


	//   ....[113]....
        /*120c*/ 	.word	0x0002b920


	//   ....[114]....
        /*1210*/ 	.word	0x0002c290


	//   ....[115]....
        /*1214*/ 	.word	0x0002c2b0


	//   ....[116]....
        /*1218*/ 	.word	0x0002c2d0


	//   ....[117]....
        /*121c*/ 	.word	0x0002c2e0


	//   ....[118]....
        /*1220*/ 	.word	0x0002c9b0


	//   ....[119]....
        /*1224*/ 	.word	0x0002c9c0


	//   ....[120]....
        /*1228*/ 	.word	0x0002cae0


	//   ....[121]....
        /*122c*/ 	.word	0x0002caf0


	//   ....[122]....
        /*1230*/ 	.word	0x0002cc10


	//   ....[123]....
        /*1234*/ 	.word	0x0002cc20


	//   ....[124]....
        /*1238*/ 	.word	0x0002cd40


	//   ....[125]....
        /*123c*/ 	.word	0x0002cd50


	//   ....[126]....
        /*1240*/ 	.word	0x0002d310


	//   ....[127]....
        /*1244*/ 	.word	0x0002d320


	//   ....[128]....
        /*1248*/ 	.word	0x0002d8c0


	//   ....[129]....
        /*124c*/ 	.word	0x0002d8d0


	//   ....[130]....
        /*1250*/ 	.word	0x0002e660


	//   ....[131]....
        /*1254*/ 	.word	0x0002e670


	//   ....[132]....
        /*1258*/ 	.word	0x0002e7a0


	//   ....[133]....
        /*125c*/ 	.word	0x0002e7b0


	//   ....[134]....
        /*1260*/ 	.word	0x0002e8d0


	//   ....[135]....
        /*1264*/ 	.word	0x0002e8e0


	//   ....[136]....
        /*1268*/ 	.word	0x0002ea00


	//   ....[137]....
        /*126c*/ 	.word	0x0002ea10


	//   ....[138]....
        /*1270*/ 	.word	0x0002eba0


	//   ....[139]....
        /*1274*/ 	.word	0x0002edd0


	//   ....[140]....
        /*1278*/ 	.word	0x0002ee00


	//   ....[141]....
        /*127c*/ 	.word	0x0002ee30


	//   ....[142]....
        /*1280*/ 	.word	0x0002ee60


	//   ....[143]....
        /*1284*/ 	.word	0x0002ee90


	//   ....[144]....
        /*1288*/ 	.word	0x0002eec0


	//   ....[145]....
        /*128c*/ 	.word	0x0002f070


	//   ....[146]....
        /*1290*/ 	.word	0x0002f0a0


	//   ....[147]....
        /*1294*/ 	.word	0x0002f0d0


	//   ....[148]....
        /*1298*/ 	.word	0x0002f100


	//   ....[149]....
        /*129c*/ 	.word	0x0002f130


	//   ....[150]....
        /*12a0*/ 	.word	0x0002f160


	//   ....[151]....
        /*12a4*/ 	.word	0x0002f200


	//   ....[152]....
        /*12a8*/ 	.word	0x0002f230


	//   ....[153]....
        /*12ac*/ 	.word	0x0002f240


	//   ....[154]....
        /*12b0*/ 	.word	0x0002f270


	//   ....[155]....
        /*12b4*/ 	.word	0x00030d40


	//   ....[156]....
        /*12b8*/ 	.word	0x000328f0


	//   ....[157]....
        /*12bc*/ 	.word	0x000334c0


	//   ....[158]....
        /*12c0*/ 	.word	0x000334e0


	//   ....[159]....
        /*12c4*/ 	.word	0x00033590


	//   ....[160]....
        /*12c8*/ 	.word	0x000335a0


	//   ....[161]....
        /*12cc*/ 	.word	0x00033620


	//   ....[162]....
        /*12d0*/ 	.word	0x00033630


	//   ....[163]....
        /*12d4*/ 	.word	0x000336b0


	//   ....[164]....
        /*12d8*/ 	.word	0x000336c0


	//   ....[165]....
        /*12dc*/ 	.word	0x00033740


	//   ....[166]....
        /*12e0*/ 	.word	0x00033750


	//   ....[167]....
        /*12e4*/ 	.word	0x000337d0


	//   ....[168]....
        /*12e8*/ 	.word	0x000337e0


	//   ....[169]....
        /*12ec*/ 	.word	0x00033860


	//   ....[170]....
        /*12f0*/ 	.word	0x00033870


	//   ....[171]....
        /*12f4*/ 	.word	0x000338c0


	//   ....[172]....
        /*12f8*/ 	.word	0x000338e0


	//   ....[173]....
        /*12fc*/ 	.word	0x000356b0


	//   ....[174]....
        /*1300*/ 	.word	0x000356e0


	//   ....[175]....
        /*1304*/ 	.word	0x00035740


	//   ....[176]....
        /*1308*/ 	.word	0x00035770


	//   ....[177]....
        /*130c*/ 	.word	0x000357a0


	//   ....[178]....
        /*1310*/ 	.word	0x000357d0


	//   ....[179]....
        /*1314*/ 	.word	0x00035800


	//   ....[180]....
        /*1318*/ 	.word	0x00035830


	//   ....[181]....
        /*131c*/ 	.word	0x00035a00


	//   ....[182]....
        /*1320*/ 	.word	0x00035a30


	//   ....[183]....
        /*1324*/ 	.word	0x00035a60


	//   ....[184]....
        /*1328*/ 	.word	0x00035a90


	//   ....[185]....
        /*132c*/ 	.word	0x00035ac0


	//   ....[186]....
        /*1330*/ 	.word	0x00035af0


	//   ....[187]....
        /*1334*/ 	.word	0x00035bc0


	//   ....[188]....
        /*1338*/ 	.word	0x00035be0


	//   ....[189]....
        /*133c*/ 	.word	0x00035bf0


	//   ....[190]....
        /*1340*/ 	.word	0x00035c70


	//   ....[191]....
        /*1344*/ 	.word	0x000367d0


	//   ....[192]....
        /*1348*/ 	.word	0x00036c90


	//   ....[193]....
        /*134c*/ 	.word	0x00036d40


	//   ....[194]....
        /*1350*/ 	.word	0x00036dd0


	//   ....[195]....
        /*1354*/ 	.word	0x00036e20


	//   ....[196]....
        /*1358*/ 	.word	0x00036e70


	//   ....[197]....
        /*135c*/ 	.word	0x00036f00


	//   ....[198]....
        /*1360*/ 	.word	0x00036f90


	//   ....[199]....
        /*1364*/ 	.word	0x00036fe0


	//   ....[200]....
        /*1368*/ 	.word	0x00037030


	//   ....[201]....
        /*136c*/ 	.word	0x00037120


	//   ....[202]....
        /*1370*/ 	.word	0x000371d0


	//   ....[203]....
        /*1374*/ 	.word	0x00037220


	//   ....[204]....
        /*1378*/ 	.word	0x00037270


	//   ....[205]....
        /*137c*/ 	.word	0x000373c0


	//   ....[206]....
        /*1380*/ 	.word	0x00037410


	//   ....[207]....
        /*1384*/ 	.word	0x00037460


	//   ....[208]....
        /*1388*/ 	.word	0x000374b0


	//   ....[209]....
        /*138c*/ 	.word	0x000378f0


	//   ....[210]....
        /*1390*/ 	.word	0x00037a10


	//   ....[211]....
        /*1394*/ 	.word	0x00037b40


	//   ....[212]....
        /*1398*/ 	.word	0x00037c60


	//   ....[213]....
        /*139c*/ 	.word	0x00037d90


	//   ....[214]....
        /*13a0*/ 	.word	0x00037e50


	//   ....[215]....
        /*13a4*/ 	.word	0x00037eb0


	//   ....[216]....
        /*13a8*/ 	.word	0x00037f00


	//   ....[217]....
        /*13ac*/ 	.word	0x00037f80


	//   ....[218]....
        /*13b0*/ 	.word	0x00037ff0


	//   ....[219]....
        /*13b4*/ 	.word	0x00038050


	//   ....[220]....
        /*13b8*/ 	.word	0x000380a0


	//   ....[221]....
        /*13bc*/ 	.word	0x00038120


	//   ....[222]....
        /*13c0*/ 	.word	0x00038190


	//   ....[223]....
        /*13c4*/ 	.word	0x000381f0


	//   ....[224]....
        /*13c8*/ 	.word	0x00038240


	//   ....[225]....
        /*13cc*/ 	.word	0x000382c0


	//   ....[226]....
        /*13d0*/ 	.word	0x00038330


	//   ....[227]....
        /*13d4*/ 	.word	0x00038390


	//   ....[228]....
        /*13d8*/ 	.word	0x000383e0


	//   ....[229]....
        /*13dc*/ 	.word	0x00038460


	//   ....[230]....
        /*13e0*/ 	.word	0x000384d0


	//   ....[231]....
        /*13e4*/ 	.word	0x00038530


	//   ....[232]....
        /*13e8*/ 	.word	0x00038580


	//   ....[233]....
        /*13ec*/ 	.word	0x00038600


	//   ....[234]....
        /*13f0*/ 	.word	0x00038670


	//   ....[235]....
        /*13f4*/ 	.word	0x000386d0


	//   ....[236]....
        /*13f8*/ 	.word	0x00038720


	//   ....[237]....
        /*13fc*/ 	.word	0x000387a0


	//   ....[238]....
        /*1400*/ 	.word	0x00038810


	//   ....[239]....
        /*1404*/ 	.word	0x00038870


	//   ....[240]....
        /*1408*/ 	.word	0x000388c0


	//   ....[241]....
        /*140c*/ 	.word	0x00038940


	//   ....[242]....
        /*1410*/ 	.word	0x000389b0


	//   ....[243]....
        /*1414*/ 	.word	0x00038a10


	//   ....[244]....
        /*1418*/ 	.word	0x00038a60


	//   ....[245]....
        /*141c*/ 	.word	0x00038ae0


	//   ....[246]....
        /*1420*/ 	.word	0x00038b50


	//   ....[247]....
        /*1424*/ 	.word	0x00038bb0


	//   ....[248]....
        /*1428*/ 	.word	0x00038c00


	//   ....[249]....
        /*142c*/ 	.word	0x00038c80


	//   ....[250]....
        /*1430*/ 	.word	0x00038cf0


	//   ....[251]....
        /*1434*/ 	.word	0x00038d50


	//   ....[252]....
        /*1438*/ 	.word	0x00038da0


	//   ....[253]....
        /*143c*/ 	.word	0x00038e20


	//   ....[254]....
        /*1440*/ 	.word	0x00038e90


	//   ....[255]....
        /*1444*/ 	.word	0x00038ef0


	//   ....[0]....
        /*1448*/ 	.word	0x00038f40


	//   ....[1]....
        /*144c*/ 	.word	0x00038fc0


	//   ....[2]....
        /*1450*/ 	.word	0x00039010


	//   ....[3]....
        /*1454*/ 	.word	0x00039070


	//   ....[4]....
        /*1458*/ 	.word	0x000390c0


	//   ....[5]....
        /*145c*/ 	.word	0x00039140


	//   ....[6]....
        /*1460*/ 	.word	0x000391a0


	//   ....[7]....
        /*1464*/ 	.word	0x00039200


	//   ....[8]....
        /*1468*/ 	.word	0x00039250


	//   ....[9]....
        /*146c*/ 	.word	0x000392d0


	//   ....[10]....
        /*1470*/ 	.word	0x00039330


	//   ....[11]....
        /*1474*/ 	.word	0x000393a0


	//   ....[12]....
        /*1478*/ 	.word	0x000393f0


	//   ....[13]....
        /*147c*/ 	.word	0x00039480


	//   ....[14]....
        /*1480*/ 	.word	0x000394f0


	//   ....[15]....
        /*1484*/ 	.word	0x00039560


	//   ....[16]....
        /*1488*/ 	.word	0x000395c0


	//   ....[17]....
        /*148c*/ 	.word	0x00039650


	//   ....[18]....
        /*1490*/ 	.word	0x000396a0


	//   ....[19]....
        /*1494*/ 	.word	0x00039730


	//   ....[20]....
        /*1498*/ 	.word	0x000397c0


	//   ....[21]....
        /*149c*/ 	.word	0x00039850


	//   ....[22]....
        /*14a0*/ 	.word	0x000398e0


	//   ....[23]....
        /*14a4*/ 	.word	0x00039970


	//   ....[24]....
        /*14a8*/ 	.word	0x00039a00


	//   ....[25]....
        /*14ac*/ 	.word	0x00039a80


	//   ....[26]....
        /*14b0*/ 	.word	0x00039ad0


	//   ....[27]....
        /*14b4*/ 	.word	0x00039b60


	//   ....[28]....
        /*14b8*/ 	.word	0x00039bf0


	//   ....[29]....
        /*14bc*/ 	.word	0x00039c70


	//   ....[30]....
        /*14c0*/ 	.word	0x00039cc0


	//   ....[31]....
        /*14c4*/ 	.word	0x00039d50


	//   ....[32]....
        /*14c8*/ 	.word	0x00039de0


	//   ....[33]....
        /*14cc*/ 	.word	0x00039e70


	//   ....[34]....
        /*14d0*/ 	.word	0x00039f00


	//   ....[35]....
        /*14d4*/ 	.word	0x00039f90


	//   ....[36]....
        /*14d8*/ 	.word	0x0003a020


	//   ....[37]....
        /*14dc*/ 	.word	0x0003a0e0


	//   ....[38]....
        /*14e0*/ 	.word	0x0003a3c0


	//   ....[39]....
        /*14e4*/ 	.word	0x0003a5d0


	//   ....[40]....
        /*14e8*/ 	.word	0x0003a620


	//   ....[41]....
        /*14ec*/ 	.word	0x0003a730


	//   ....[42]....
        /*14f0*/ 	.word	0x0003a780


	//   ....[43]....
        /*14f4*/ 	.word	0x0003a890


	//   ....[44]....
        /*14f8*/ 	.word	0x0003a8e0


	//   ....[45]....
        /*14fc*/ 	.word	0x0003a9f0


	//   ....[46]....
        /*1500*/ 	.word	0x0003aa40


	//   ....[47]....
        /*1504*/ 	.word	0x0003ab50


	//   ....[48]....
        /*1508*/ 	.word	0x0003aba0


	//   ....[49]....
        /*150c*/ 	.word	0x0003acb0


	//   ....[50]....
        /*1510*/ 	.word	0x0003ad00


	//   ....[51]....
        /*1514*/ 	.word	0x0003adf0


	//   ....[52]....
        /*1518*/ 	.word	0x0003ae60


	//   ....[53]....
        /*151c*/ 	.word	0x0003af50


	//   ....[54]....
        /*1520*/ 	.word	0x0003afa0


	//   ....[55]....
        /*1524*/ 	.word	0x0003b280


	//   ....[56]....
        /*1528*/ 	.word	0x0003b320


	//   ....[57]....
        /*152c*/ 	.word	0x0003b4d0


	//   ....[58]....
        /*1530*/ 	.word	0x0003b550


	//   ....[59]....
        /*1534*/ 	.word	0x0003b5d0


	//   ....[60]....
        /*1538*/ 	.word	0x0003b650


	//   ....[61]....
        /*153c*/ 	.word	0x0003b6d0


	//   ....[62]....
        /*1540*/ 	.word	0x0003b760


	//   ....[63]....
        /*1544*/ 	.word	0x0003b800


	//   ....[64]....
        /*1548*/ 	.word	0x0003b8b0


	//   ....[65]....
        /*154c*/ 	.word	0x0003b930


	//   ....[66]....
        /*1550*/ 	.word	0x0003b9b0


	//   ....[67]....
        /*1554*/ 	.word	0x0003ba30


	//   ....[68]....
        /*1558*/ 	.word	0x0003bac0


	//   ....[69]....
        /*155c*/ 	.word	0x0003bb40


	//   ....[70]....
        /*1560*/ 	.word	0x0003bbf0


	//   ....[71]....
        /*1564*/ 	.word	0x0003bc40


	//   ....[72]....
        /*1568*/ 	.word	0x0003bd00


	//   ....[73]....
        /*156c*/ 	.word	0x0003be30


	//----- nvinfo : EIATTR_REG_RECONFIG
	.align		4
.L_235:
        /*1570*/ 	.byte	0x01, 0x54
	.zero		2


	//----- nvinfo : EIATTR_SYSCALL_OFFSETS
	.align		4
        /*1574*/ 	.byte	0x04, 0x46
        /*1576*/ 	.short	(.L_237 - .L_236)


	//   ....[0]....
.L_236:
        /*1578*/ 	.word	0x00002040


	//   ....[1]....
        /*157c*/ 	.word	0x00002190


	//   ....[2]....
        /*1580*/ 	.word	0x0000db50


	//   ....[3]....
        /*1584*/ 	.word	0x0000de90


	//   ....[4]....
        /*1588*/ 	.word	0x00032370


	//   ....[5]....
        /*158c*/ 	.word	0x000324e0


	//   ....[6]....
        /*1590*/ 	.word	0x00032630


	//   ....[7]....
        /*1594*/ 	.word	0x00032770


	//   ....[8]....
        /*1598*/ 	.word	0x000330b0


	//----- nvinfo : EIATTR_MBARRIER_INSTR_OFFSETS
	.align		4
.L_237:
        /*159c*/ 	.byte	0x04, 0x39
        /*159e*/ 	.short	(.L_239 - .L_238)


	//   ....[0]....
.L_238:
        /*15a0*/ 	.word	0x000002d0
        /*15a4*/ 	.word	0x000000ff
        /*15a8*/ 	.word	0x0002e800
        /*15ac*/ 	.short	0x0100
        /*15ae*/ 	.byte	0x08
	.zero		1


	//   ....[1]....
        /*15b0*/ 	.word	0x000002e0
        /*15b4*/ 	.word	0x000000ff
        /*15b8*/ 	.word	0x0002e820
        /*15bc*/ 	.short	0x0100
        /*15be*/ 	.byte	0x08
	.zero		1


	//   ....[2]....
        /*15c0*/ 	.word	0x000003d0
        /*15c4*/ 	.word	0x000000ff
        /*15c8*/ 	.word	0x0002e830
        /*15cc*/ 	.short	0x0100
        /*15ce*/ 	.byte	0x08
	.zero		1


	//   ....[3]....
        /*15d0*/ 	.word	0x000003e0
        /*15d4*/ 	.word	0x000000ff
        /*15d8*/ 	.word	0x0002e840
        /*15dc*/ 	.short	0x0100
        /*15de*/ 	.byte	0x08
	.zero		1


	//   ....[4]....
        /*15e0*/ 	.word	0x000003f0
        /*15e4*/ 	.word	0x000000ff
        /*15e8*/ 	.word	0x0002e838
        /*15ec*/ 	.short	0x0100
        /*15ee*/ 	.byte	0x08
	.zero		1


	//   ....[5]....
        /*15f0*/ 	.word	0x00000400
        /*15f4*/ 	.word	0x000000ff
        /*15f8*/ 	.word	0x0002e848
        /*15fc*/ 	.short	0x0100
        /*15fe*/ 	.byte	0x08
	.zero		1


	//   ....[6]....
        /*1600*/ 	.word	0x00000530
        /*1604*/ 	.word	0x000000ff
        /*1608*/ 	.word	0x0002e850
        /*160c*/ 	.short	0x0100
        /*160e*/ 	.byte	0x08
	.zero		1


	//   ....[7]....
        /*1610*/ 	.word	0x00000540
        /*1614*/ 	.word	0x000000ff
        /*1618*/ 	.word	0x0002e860
        /*161c*/ 	.short	0x0100
        /*161e*/ 	.byte	0x08
	.zero		1


	//   ....[8]....
        /*1620*/ 	.word	0x00000550
        /*1624*/ 	.word	0x000000ff
        /*1628*/ 	.word	0x0002e858
        /*162c*/ 	.short	0x0100
        /*162e*/ 	.byte	0x08
	.zero		1


	//   ....[9]....
        /*1630*/ 	.word	0x00000560
        /*1634*/ 	.word	0x000000ff
        /*1638*/ 	.word	0x0002e868
        /*163c*/ 	.short	0x0100
        /*163e*/ 	.byte	0x08
	.zero		1


	//   ....[10]....
        /*1640*/ 	.word	0x00000650
        /*1644*/ 	.word	0x000000ff
        /*1648*/ 	.word	0x0002e870
        /*164c*/ 	.short	0x0100
        /*164e*/ 	.byte	0x06
	.zero		1


	//   ....[11]....
        /*1650*/ 	.word	0x00000660
        /*1654*/ 	.word	0x000000ff
        /*1658*/ 	.word	0x0002e880
        /*165c*/ 	.short	0x0100
        /*165e*/ 	.byte	0x06
	.zero		1


	//   ....[12]....
        /*1660*/ 	.word	0x00000670
        /*1664*/ 	.word	0x000000ff
        /*1668*/ 	.word	0x0002e878
        /*166c*/ 	.short	0x0100
        /*166e*/ 	.byte	0x06
	.zero		1


	//   ....[13]....
        /*1670*/ 	.word	0x00000680
        /*1674*/ 	.word	0x000000ff
        /*1678*/ 	.word	0x0002e888
        /*167c*/ 	.short	0x0100
        /*167e*/ 	.byte	0x06
	.zero		1


	//   ....[14]....
        /*1680*/ 	.word	0x000007b0
        /*1684*/ 	.word	0x000000ff
        /*1688*/ 	.word	0x0002e890
        /*168c*/ 	.short	0x0100
        /*168e*/ 	.byte	0x08
	.zero		1


	//   ....[15]....
        /*1690*/ 	.word	0x000007c0
        /*1694*/ 	.word	0x000000ff
        /*1698*/ 	.word	0x0002e8a0
        /*169c*/ 	.short	0x0100
        /*169e*/ 	.byte	0x08
	.zero		1


	//   ....[16]....
        /*16a0*/ 	.word	0x000007d0
        /*16a4*/ 	.word	0x000000ff
        /*16a8*/ 	.word	0x0002e898
        /*16ac*/ 	.short	0x0100
        /*16ae*/ 	.byte	0x08
	.zero		1


	//   ....[17]....
        /*16b0*/ 	.word	0x000007e0
        /*16b4*/ 	.word	0x000000ff
        /*16b8*/ 	.word	0x0002e8a8
        /*16bc*/ 	.short	0x0100
        /*16be*/ 	.byte	0x08
	.zero		1


	//   ....[18]....
        /*16c0*/ 	.word	0x00000910
        /*16c4*/ 	.word	0x000000ff
        /*16c8*/ 	.word	0x0002e8b0
        /*16cc*/ 	.short	0x0100
        /*16ce*/ 	.byte	0x08
	.zero		1


	//   ....[19]....
        /*16d0*/ 	.word	0x00000920
        /*16d4*/ 	.word	0x000000ff
        /*16d8*/ 	.word	0x0002e8c0
        /*16dc*/ 	.short	0x0100
        /*16de*/ 	.byte	0x08
	.zero		1


	//   ....[20]....
        /*16e0*/ 	.word	0x00000930
        /*16e4*/ 	.word	0x000000ff
        /*16e8*/ 	.word	0x0002e8b8
        /*16ec*/ 	.short	0x0100
        /*16ee*/ 	.byte	0x08
	.zero		1


	//   ....[21]....
        /*16f0*/ 	.word	0x00000940
        /*16f4*/ 	.word	0x000000ff
        /*16f8*/ 	.word	0x0002e8c8
        /*16fc*/ 	.short	0x0100
        /*16fe*/ 	.byte	0x08
	.zero		1


	//   ....[22]....
        /*1700*/ 	.word	0x00003770
        /*1704*/ 	.word	0x00000067
        /*1708*/ 	.word	0x0002e890
        /*170c*/ 	.short	0x010a
        /*170e*/ 	.byte	0x3f
	.zero		1


	//   ....[23]....
        /*1710*/ 	.word	0x00007ab0
        /*1714*/ 	.word	0x00000067
        /*1718*/ 	.word	0x0002e890
        /*171c*/ 	.short	0x010a
        /*171e*/ 	.byte	0x3f
	.zero		1


	//   ....[24]....
        /*1720*/ 	.word	0x0000bb90
        /*1724*/ 	.word	0x00000067
        /*1728*/ 	.word	0x0002e890
        /*172c*/ 	.short	0x010a
        /*172e*/ 	.byte	0x3f
	.zero		1


	//   ....[25]....
        /*1730*/ 	.word	0x0000c310
        /*1734*/ 	.word	0x0000002c
        /*1738*/ 	.word	0x00000000
        /*173c*/ 	.short	0x0101
        /*173e*/ 	.byte	0x3f
	.zero		1


	//   ....[26]....
        /*1740*/ 	.word	0x0000c350
        /*1744*/ 	.word	0x00000067
        /*1748*/ 	.word	0x0002e8b0
        /*174c*/ 	.short	0x010a
        /*174e*/ 	.byte	0x3f
	.zero		1


	//   ....[27]....
        /*1750*/ 	.word	0x0000cc30
        /*1754*/ 	.word	0x00000067
        /*1758*/ 	.word	0x00000000
        /*175c*/ 	.short	0x0101
        /*175e*/ 	.byte	0x3f
	.zero		1


	//   ....[28]....
        /*1760*/ 	.word	0x0000dc10
        /*1764*/ 	.word	0x00000012
        /*1768*/ 	.word	0x0002e800
        /*176c*/ 	.short	0x010a
        /*176e*/ 	.byte	0x3f
	.zero		1


	//   ....[29]....
        /*1770*/ 	.word	0x0000dc60
        /*1774*/ 	.word	0x00000012
        /*1778*/ 	.word	0x0002e800
        /*177c*/ 	.short	0x010a
        /*177e*/ 	.byte	0x3f
	.zero		1


	//   ....[30]....
        /*1780*/ 	.word	0x0000e6b0
        /*1784*/ 	.word	0x00000012
        /*1788*/ 	.word	0x0002e800
        /*178c*/ 	.short	0x010a
        /*178e*/ 	.byte	0x3f
	.zero		1


	//   ....[31]....
        /*1790*/ 	.word	0x00010c40
        /*1794*/ 	.word	0x00000012
        /*1798*/ 	.word	0x0002e800
        /*179c*/ 	.short	0x010a
        /*179e*/ 	.byte	0x3f
	.zero		1


	//   ....[32]....
        /*17a0*/ 	.word	0x00012d40
        /*17a4*/ 	.word	0x00000000
        /*17a8*/ 	.word	0x0002e830
        /*17ac*/ 	.short	0x010a
        /*17ae*/ 	.byte	0x3f
	.zero		1


	//   ....[33]....
        /*17b0*/ 	.word	0x00012de0
        /*17b4*/ 	.word	0x00000000
        /*17b8*/ 	.word	0x0002e830
        /*17bc*/ 	.short	0x010a
        /*17be*/ 	.byte	0x3f
	.zero		1


	//   ....[34]....
        /*17c0*/ 	.word	0x00013ff0
        /*17c4*/ 	.word	0x00000000
        /*17c8*/ 	.word	0x00000000
        /*17cc*/ 	.short	0x0101
        /*17ce*/ 	.byte	0x3f
	.zero		1


	//   ....[35]....
        /*17d0*/ 	.word	0x000189c0
        /*17d4*/ 	.word	0x0000000f
        /*17d8*/ 	.word	0x0002e830
        /*17dc*/ 	.short	0x010a
        /*17de*/ 	.byte	0x3f
	.zero		1


	//   ....[36]....
        /*17e0*/ 	.word	0x00018a10
        /*17e4*/ 	.word	0x0000000f
        /*17e8*/ 	.word	0x0002e830
        /*17ec*/ 	.short	0x010a
        /*17ee*/ 	.byte	0x3f
	.zero		1


	//   ....[37]....
        /*17f0*/ 	.word	0x00019e60
        /*17f4*/ 	.word	0x0000000f
        /*17f8*/ 	.word	0x0002e850
        /*17fc*/ 	.short	0x010a
        /*17fe*/ 	.byte	0x3f
	.zero		1


	//   ....[38]....
        /*1800*/ 	.word	0x00019ea0
        /*1804*/ 	.word	0x0000000f
        /*1808*/ 	.word	0x0002e850
        /*180c*/ 	.short	0x010a
        /*180e*/ 	.byte	0x3f
	.zero		1


	//   ....[39]....
        /*1810*/ 	.word	0x0001a3a0
        /*1814*/ 	.word	0x0000000e
        /*1818*/ 	.word	0x00000000
        /*181c*/ 	.short	0x0101
        /*181e*/ 	.byte	0x3f
	.zero		1


	//   ....[40]....
        /*1820*/ 	.word	0x0001f000
        /*1824*/ 	.word	0x00000067
        /*1828*/ 	.word	0x00000000
        /*182c*/ 	.short	0x0101
        /*182e*/ 	.byte	0x3f
	.zero		1


	//   ....[41]....
        /*1830*/ 	.word	0x0001f4b0
        /*1834*/ 	.word	0x00000003
        /*1838*/ 	.word	0x0002e830
        /*183c*/ 	.short	0x010a
        /*183e*/ 	.byte	0x3f
	.zero		1


	//   ....[42]....
        /*1840*/ 	.word	0x0001f500
        /*1844*/ 	.word	0x00000003
        /*1848*/ 	.word	0x0002e830
        /*184c*/ 	.short	0x010a
        /*184e*/ 	.byte	0x3f
	.zero		1


	//   ....[43]....
        /*1850*/ 	.word	0x00020960
        /*1854*/ 	.word	0x00000003
        /*1858*/ 	.word	0x0002e850
        /*185c*/ 	.short	0x010a
        /*185e*/ 	.byte	0x3f
	.zero		1


	//   ....[44]....
        /*1860*/ 	.word	0x000209a0
        /*1864*/ 	.word	0x00000003
        /*1868*/ 	.word	0x0002e850
        /*186c*/ 	.short	0x010a
        /*186e*/ 	.byte	0x3f
	.zero		1


	//   ....[45]....
        /*1870*/ 	.word	0x000226a0
        /*1874*/ 	.word	0x00000076
        /*1878*/ 	.word	0x00000000
        /*187c*/ 	.short	0x0101
        /*187e*/ 	.byte	0x3f
	.zero		1


	//   ....[46]....
        /*1880*/ 	.word	0x00022c80
        /*1884*/ 	.word	0x00000014
        /*1888*/ 	.word	0x00000000
        /*188c*/ 	.short	0x0101
        /*188e*/ 	.byte	0x3f
	.zero		1


	//   ....[47]....
        /*1890*/ 	.word	0x000234e0
        /*1894*/ 	.word	0x00000003
        /*1898*/ 	.word	0x0002e830
        /*189c*/ 	.short	0x010a
        /*189e*/ 	.byte	0x3f
	.zero		1


	//   ....[48]....
        /*18a0*/ 	.word	0x00023530
        /*18a4*/ 	.word	0x00000003
        /*18a8*/ 	.word	0x0002e830
        /*18ac*/ 	.short	0x010a
        /*18ae*/ 	.byte	0x3f
	.zero		1


	//   ....[49]....
        /*18b0*/ 	.word	0x000249b0
        /*18b4*/ 	.word	0x00000003
        /*18b8*/ 	.word	0x0002e850
        /*18bc*/ 	.short	0x010a
        /*18be*/ 	.byte	0x3f
	.zero		1


	//   ....[50]....
        /*18c0*/ 	.word	0x000249f0
        /*18c4*/ 	.word	0x00000003
        /*18c8*/ 	.word	0x0002e850
        /*18cc*/ 	.short	0x010a
        /*18ce*/ 	.byte	0x3f
	.zero		1


	//   ....[51]....
        /*18d0*/ 	.word	0x00024f20
        /*18d4*/ 	.word	0x0000000f
        /*18d8*/ 	.word	0x00000000
        /*18dc*/ 	.short	0x0101
        /*18de*/ 	.byte	0x3f
	.zero		1


	//   ....[52]....
        /*18e0*/ 	.word	0x00029450
        /*18e4*/ 	.word	0x0000000d
        /*18e8*/ 	.word	0x00000000
        /*18ec*/ 	.short	0x0101
        /*18ee*/ 	.byte	0x3f
	.zero		1


	//   ....[53]....
        /*18f0*/ 	.word	0x00029ba0
        /*18f4*/ 	.word	0x0000000d
        /*18f8*/ 	.word	0x0002e850
        /*18fc*/ 	.short	0x010a
        /*18fe*/ 	.byte	0x3f
	.zero		1


	//   ....[54]....
        /*1900*/ 	.word	0x00029c20
        /*1904*/ 	.word	0x0000000d
        /*1908*/ 	.word	0x0002e850
        /*190c*/ 	.short	0x010a
        /*190e*/ 	.byte	0x3f
	.zero		1


	//   ....[55]....
        /*1910*/ 	.word	0x0002a770
        /*1914*/ 	.word	0x00000002
        /*1918*/ 	.word	0x00000000
        /*191c*/ 	.short	0x0101
        /*191e*/ 	.byte	0x3f
	.zero		1


	//   ....[56]....
        /*1920*/ 	.word	0x0002c8e0
        /*1924*/ 	.word	0x00000000
        /*1928*/ 	.word	0x00000000
        /*192c*/ 	.short	0x0101
        /*192e*/ 	.byte	0x3f
	.zero		1


	//   ....[57]....
        /*1930*/ 	.word	0x0002d100
        /*1934*/ 	.word	0x0000000e
        /*1938*/ 	.word	0x00000000
        /*193c*/ 	.short	0x0101
        /*193e*/ 	.byte	0x3f
	.zero		1


	//   ....[58]....
        /*1940*/ 	.word	0x00030e20
        /*1944*/ 	.word	0x00000013
        /*1948*/ 	.word	0x0002e820
        /*194c*/ 	.short	0x010a
        /*194e*/ 	.byte	0x3f
	.zero		1


	//   ....[59]....
        /*1950*/ 	.word	0x00030ef0
        /*1954*/ 	.word	0x00000008
        /*1958*/ 	.word	0x0002e8a0
        /*195c*/ 	.short	0x010a
        /*195e*/ 	.byte	0x3f
	.zero		1


	//   ....[60]....
        /*1960*/ 	.word	0x00031130
        /*1964*/ 	.word	0x00000008
        /*1968*/ 	.word	0x0002e8c0
        /*196c*/ 	.short	0x010a
        /*196e*/ 	.byte	0x3f
	.zero		1


	//   ....[61]....
        /*1970*/ 	.word	0x000314e0
        /*1974*/ 	.word	0x00000006
        /*1978*/ 	.word	0x0002e8a0
        /*197c*/ 	.short	0x010a
        /*197e*/ 	.byte	0x3f
	.zero		1


	//   ....[62]....
        /*1980*/ 	.word	0x00031710
        /*1984*/ 	.word	0x00000006
        /*1988*/ 	.word	0x0002e8c0
        /*198c*/ 	.short	0x010a
        /*198e*/ 	.byte	0x3f
	.zero		1


	//   ....[63]....
        /*1990*/ 	.word	0x00032b70
        /*1994*/ 	.word	0x00000002
        /*1998*/ 	.word	0x0002e880
        /*199c*/ 	.short	0x010a
        /*199e*/ 	.byte	0x3f
	.zero		1


	//   ....[64]....
        /*19a0*/ 	.word	0x00032d20
        /*19a4*/ 	.word	0x00000002
        /*19a8*/ 	.word	0x0002e840
        /*19ac*/ 	.short	0x010a
        /*19ae*/ 	.byte	0x3f
	.zero		1


	//   ....[65]....
        /*19b0*/ 	.word	0x00033990
        /*19b4*/ 	.word	0x00000013
        /*19b8*/ 	.word	0x0002e800
        /*19bc*/ 	.short	0x0107
        /*19be*/ 	.byte	0x3f
	.zero		1


	//   ....[66]....
        /*19c0*/ 	.word	0x00033a80
        /*19c4*/ 	.word	0x00000013
        /*19c8*/ 	.word	0x0002e800
        /*19cc*/ 	.short	0x0101
        /*19ce*/ 	.byte	0x3f
	.zero		1


	//   ....[67]....
        /*19d0*/ 	.word	0x00033aa0
        /*19d4*/ 	.word	0x00000013
        /*19d8*/ 	.word	0x0002e820
        /*19dc*/ 	.short	0x010a
        /*19de*/ 	.byte	0x3f
	.zero		1


	//   ....[68]....
        /*19e0*/ 	.word	0x00033dc0
        /*19e4*/ 	.word	0x00000006
        /*19e8*/ 	.word	0x0002e880
        /*19ec*/ 	.short	0x010a
        /*19ee*/ 	.byte	0x3f
	.zero		1


	//   ....[69]....
        /*19f0*/ 	.word	0x00034020
        /*19f4*/ 	.word	0x00000006
        /*19f8*/ 	.word	0x0002e840
        /*19fc*/ 	.short	0x010a
        /*19fe*/ 	.byte	0x3f
	.zero		1


	//   ....[70]....
        /*1a00*/ 	.word	0x000342f0
        /*1a04*/ 	.word	0x00000014
        /*1a08*/ 	.word	0x0002e870
        /*1a0c*/ 	.short	0x010a
        /*1a0e*/ 	.byte	0x3f
	.zero		1


	//   ....[71]....
        /*1a10*/ 	.word	0x00034360
        /*1a14*/ 	.word	0x00000014
        /*1a18*/ 	.word	0x0002e860
        /*1a1c*/ 	.short	0x010a
        /*1a1e*/ 	.byte	0x3f
	.zero		1


	//   ....[72]....
        /*1a20*/ 	.word	0x000349e0
        /*1a24*/ 	.word	0x00000014
        /*1a28*/ 	.word	0x0002e850
        /*1a2c*/ 	.short	0x0101
        /*1a2e*/ 	.byte	0x3f
	.zero		1


	//   ....[73]....
        /*1a30*/ 	.word	0x00034a60
        /*1a34*/ 	.word	0x00000014
        /*1a38*/ 	.word	0x00000000
        /*1a3c*/ 	.short	0x0101
        /*1a3e*/ 	.byte	0x3f
	.zero		1


	//   ....[74]....
        /*1a40*/ 	.word	0x00034cb0
        /*1a44*/ 	.word	0x00000011
        /*1a48*/ 	.word	0x0002e870
        /*1a4c*/ 	.short	0x010a
        /*1a4e*/ 	.byte	0x3f
	.zero		1


	//   ....[75]....
        /*1a50*/ 	.word	0x00034d20
        /*1a54*/ 	.word	0x00000011
        /*1a58*/ 	.word	0x0002e860
        /*1a5c*/ 	.short	0x010a
        /*1a5e*/ 	.byte	0x3f
	.zero		1


	//   ....[76]....
        /*1a60*/ 	.word	0x000353c0
        /*1a64*/ 	.word	0x00000011
        /*1a68*/ 	.word	0x0002e850
        /*1a6c*/ 	.short	0x0101
        /*1a6e*/ 	.byte	0x3f
	.zero		1


	//   ....[77]....
        /*1a70*/ 	.word	0x00035410
        /*1a74*/ 	.word	0x00000011
        /*1a78*/ 	.word	0x00000000
        /*1a7c*/ 	.short	0x0101
        /*1a7e*/ 	.byte	0x3f
	.zero		1


	//   ....[78]....
        /*1a80*/ 	.word	0x00036750
        /*1a84*/ 	.word	0x00000000
        /*1a88*/ 	.word	0x0002e820
        /*1a8c*/ 	.short	0x010a
        /*1a8e*/ 	.byte	0x3f
	.zero		1


	//   ....[79]....
        /*1a90*/ 	.word	0x00036920
        /*1a94*/ 	.word	0x00000006
        /*1a98*/ 	.word	0x00000000
        /*1a9c*/ 	.short	0x010a
        /*1a9e*/ 	.byte	0x3f
	.zero		1


	//   ....[80]....
        /*1aa0*/ 	.word	0x00036990
        /*1aa4*/ 	.word	0x00000007
        /*1aa8*/ 	.word	0x00000000
        /*1aac*/ 	.short	0x010a
        /*1aae*/ 	.byte	0x3f
	.zero		1


	//   ....[81]....
        /*1ab0*/ 	.word	0x000369f0
        /*1ab4*/ 	.word	0x00000004
        /*1ab8*/ 	.word	0x0002e860
        /*1abc*/ 	.short	0x010a
        /*1abe*/ 	.byte	0x3f
	.zero		1


	//   ....[82]....
        /*1ac0*/ 	.word	0x00036a40
        /*1ac4*/ 	.word	0x00000003
        /*1ac8*/ 	.word	0x0002e860
        /*1acc*/ 	.short	0x010a
        /*1ace*/ 	.byte	0x3f
	.zero		1


	//   ....[83]....
        /*1ad0*/ 	.word	0x00036a80
        /*1ad4*/ 	.word	0x00000004
        /*1ad8*/ 	.word	0x0002e880
        /*1adc*/ 	.short	0x010a
        /*1ade*/ 	.byte	0x3f
	.zero		1


	//   ....[84]....
        /*1ae0*/ 	.word	0x00036aa0
        /*1ae4*/ 	.word	0x00000003
        /*1ae8*/ 	.word	0x0002e880
        /*1aec*/ 	.short	0x010a
        /*1aee*/ 	.byte	0x3f
	.zero		1


	//   ....[85]....
        /*1af0*/ 	.word	0x00036b00
        /*1af4*/ 	.word	0x00000067
        /*1af8*/ 	.word	0x0002e890
        /*1afc*/ 	.short	0x010a
        /*1afe*/ 	.byte	0x3f
	.zero		1


	//   ....[86]....
        /*1b00*/ 	.word	0x00036b50
        /*1b04*/ 	.word	0x00000067
        /*1b08*/ 	.word	0x0002e890
        /*1b0c*/ 	.short	0x010a
        /*1b0e*/ 	.byte	0x3f
	.zero		1


	//   ....[87]....
        /*1b10*/ 	.word	0x00036ba0
        /*1b14*/ 	.word	0x00000067
        /*1b18*/ 	.word	0x0002e890
        /*1b1c*/ 	.short	0x010a
        /*1b1e*/ 	.byte	0x3f
	.zero		1


	//   ....[88]....
        /*1b20*/ 	.word	0x00036bf0
        /*1b24*/ 	.word	0x00000067
        /*1b28*/ 	.word	0x0002e8b0
        /*1b2c*/ 	.short	0x010a
        /*1b2e*/ 	.byte	0x3f
	.zero		1


	//   ....[89]....
        /*1b30*/ 	.word	0x00037060
        /*1b34*/ 	.word	0x00000012
        /*1b38*/ 	.word	0x0002e800
        /*1b3c*/ 	.short	0x010a
        /*1b3e*/ 	.byte	0x3f
	.zero		1


	//   ....[90]....
        /*1b40*/ 	.word	0x00037580
        /*1b44*/ 	.word	0x00000012
        /*1b48*/ 	.word	0x0002e800
        /*1b4c*/ 	.short	0x010a
        /*1b4e*/ 	.byte	0x3f
	.zero		1


	//   ....[91]....
        /*1b50*/ 	.word	0x000375d0
        /*1b54*/ 	.word	0x00000000
        /*1b58*/ 	.word	0x0002e830
        /*1b5c*/ 	.short	0x010a
        /*1b5e*/ 	.byte	0x3f
	.zero		1


	//   ....[92]....
        /*1b60*/ 	.word	0x00037620
        /*1b64*/ 	.word	0x0000000f
        /*1b68*/ 	.word	0x0002e830
        /*1b6c*/ 	.short	0x010a
        /*1b6e*/ 	.byte	0x3f
	.zero		1


	//   ....[93]....
        /*1b70*/ 	.word	0x00037670
        /*1b74*/ 	.word	0x0000000f
        /*1b78*/ 	.word	0x0002e850
        /*1b7c*/ 	.short	0x010a
        /*1b7e*/ 	.byte	0x3f
	.zero		1


	//   ....[94]....
        /*1b80*/ 	.word	0x000376c0
        /*1b84*/ 	.word	0x00000003
        /*1b88*/ 	.word	0x0002e830
        /*1b8c*/ 	.short	0x010a
        /*1b8e*/ 	.byte	0x3f
	.zero		1


	//   ....[95]....
        /*1b90*/ 	.word	0x00037710
        /*1b94*/ 	.word	0x00000003
        /*1b98*/ 	.word	0x0002e850
        /*1b9c*/ 	.short	0x010a
        /*1b9e*/ 	.byte	0x3f
	.zero		1


	//   ....[96]....
        /*1ba0*/ 	.word	0x00037760
        /*1ba4*/ 	.word	0x00000003
        /*1ba8*/ 	.word	0x0002e830
        /*1bac*/ 	.short	0x010a
        /*1bae*/ 	.byte	0x3f
	.zero		1


	//   ....[97]....
        /*1bb0*/ 	.word	0x000377b0
        /*1bb4*/ 	.word	0x00000003
        /*1bb8*/ 	.word	0x0002e850
        /*1bbc*/ 	.short	0x010a
        /*1bbe*/ 	.byte	0x3f
	.zero		1


	//   ....[98]....
        /*1bc0*/ 	.word	0x00037800
        /*1bc4*/ 	.word	0x0000000d
        /*1bc8*/ 	.word	0x0002e850
        /*1bcc*/ 	.short	0x010a
        /*1bce*/ 	.byte	0x3f
	.zero		1


	//   ....[99]....
        /*1bd0*/ 	.word	0x0003a1a0
        /*1bd4*/ 	.word	0x00000013
        /*1bd8*/ 	.word	0x0002e820
        /*1bdc*/ 	.short	0x010a
        /*1bde*/ 	.byte	0x3f
	.zero		1


	//   ....[100]....
        /*1be0*/ 	.word	0x0003a1f0
        /*1be4*/ 	.word	0x00000008
        /*1be8*/ 	.word	0x0002e8a0
        /*1bec*/ 	.short	0x010a
        /*1bee*/ 	.byte	0x3f
	.zero		1


	//   ....[101]....
        /*1bf0*/ 	.word	0x0003a240
        /*1bf4*/ 	.word	0x00000008
        /*1bf8*/ 	.word	0x0002e8c0
        /*1bfc*/ 	.short	0x010a
        /*1bfe*/ 	.byte	0x3f
	.zero		1


	//   ....[102]....
        /*1c00*/ 	.word	0x0003a290
        /*1c04*/ 	.word	0x00000006
        /*1c08*/ 	.word	0x0002e8a0
        /*1c0c*/ 	.short	0x010a
        /*1c0e*/ 	.byte	0x3f
	.zero		1


	//   ....[103]....
        /*1c10*/ 	.word	0x0003a2e0
        /*1c14*/ 	.word	0x00000006
        /*1c18*/ 	.word	0x0002e8c0
        /*1c1c*/ 	.short	0x010a
        /*1c1e*/ 	.byte	0x3f
	.zero		1


	//   ....[104]....
        /*1c20*/ 	.word	0x0003a480
        /*1c24*/ 	.word	0x00000002
        /*1c28*/ 	.word	0x0002e880
        /*1c2c*/ 	.short	0x010a
        /*1c2e*/ 	.byte	0x3f
	.zero		1


	//   ....[105]....
        /*1c30*/ 	.word	0x0003a4d0
        /*1c34*/ 	.word	0x00000002
        /*1c38*/ 	.word	0x0002e840
        /*1c3c*/ 	.short	0x010a
        /*1c3e*/ 	.byte	0x3f
	.zero		1


	//   ....[106]....
        /*1c40*/ 	.word	0x0003afe0
        /*1c44*/ 	.word	0x00000013
        /*1c48*/ 	.word	0x0002e820
        /*1c4c*/ 	.short	0x010a
        /*1c4e*/ 	.byte	0x3f
	.zero		1


	//   ....[107]....
        /*1c50*/ 	.word	0x0003b030
        /*1c54*/ 	.word	0x00000006
        /*1c58*/ 	.word	0x0002e880
        /*1c5c*/ 	.short	0x010a
        /*1c5e*/ 	.byte	0x3f
	.zero		1


	//   ....[108]....
        /*1c60*/ 	.word	0x0003b080
        /*1c64*/ 	.word	0x00000006
        /*1c68*/ 	.word	0x0002e840
        /*1c6c*/ 	.short	0x010a
        /*1c6e*/ 	.byte	0x3f
	.zero		1


	//   ....[109]....
        /*1c70*/ 	.word	0x0003b0d0
        /*1c74*/ 	.word	0x00000014
        /*1c78*/ 	.word	0x0002e870
        /*1c7c*/ 	.short	0x010a
        /*1c7e*/ 	.byte	0x3f
	.zero		1


	//   ....[110]....
        /*1c80*/ 	.word	0x0003b120
        /*1c84*/ 	.word	0x00000014
        /*1c88*/ 	.word	0x0002e860
        /*1c8c*/ 	.short	0x010a
        /*1c8e*/ 	.byte	0x3f
	.zero		1


	//   ....[111]....
        /*1c90*/ 	.word	0x0003b170
        /*1c94*/ 	.word	0x00000011
        /*1c98*/ 	.word	0x0002e870
        /*1c9c*/ 	.short	0x010a
        /*1c9e*/ 	.byte	0x3f
	.zero		1


	//   ....[112]....
        /*1ca0*/ 	.word	0x0003b1c0
        /*1ca4*/ 	.word	0x00000011
        /*1ca8*/ 	.word	0x0002e860
        /*1cac*/ 	.short	0x010a
        /*1cae*/ 	.byte	0x3f
	.zero		1


	//   ....[113]....
        /*1cb0*/ 	.word	0x0003bd50
        /*1cb4*/ 	.word	0x00000000
        /*1cb8*/ 	.word	0x0002e820
        /*1cbc*/ 	.short	0x010a
        /*1cbe*/ 	.byte	0x3f
	.zero		1


	//   ....[114]....
        /*1cc0*/ 	.word	0x0003bef0
        /*1cc4*/ 	.word	0x00000006
        /*1cc8*/ 	.word	0x00000000
        /*1ccc*/ 	.short	0x010a
        /*1cce*/ 	.byte	0x3f
	.zero		1


	//   ....[115]....
        /*1cd0*/ 	.word	0x0003bf40
        /*1cd4*/ 	.word	0x00000007
        /*1cd8*/ 	.word	0x00000000
        /*1cdc*/ 	.short	0x010a
        /*1cde*/ 	.byte	0x3f
	.zero		1


	//   ....[116]....
        /*1ce0*/ 	.word	0x0003bf90
        /*1ce4*/ 	.word	0x00000004
        /*1ce8*/ 	.word	0x0002e860
        /*1cec*/ 	.short	0x010a
        /*1cee*/ 	.byte	0x3f
	.zero		1


	//   ....[117]....
        /*1cf0*/ 	.word	0x0003bfe0
        /*1cf4*/ 	.word	0x00000003
        /*1cf8*/ 	.word	0x0002e860
        /*1cfc*/ 	.short	0x010a
        /*1cfe*/ 	.byte	0x3f
	.zero		1


	//   ....[118]....
        /*1d00*/ 	.word	0x0003c030
        /*1d04*/ 	.word	0x00000004
        /*1d08*/ 	.word	0x0002e880
        /*1d0c*/ 	.short	0x010a
        /*1d0e*/ 	.byte	0x3f
	.zero		1


	//----- nvinfo : EIATTR_NUM_MBARRIERS
	.align		4
.L_239:
        /*1d10*/ 	.byte	0x03, 0x38
        /*1d12*/ 	.short	0x0016


	//----- nvinfo : EIATTR_EXIT_INSTR_OFFSETS
	.align		4
        /*1d14*/ 	.byte	0x04, 0x1c
        /*1d16*/ 	.short	(.L_241 - .L_240)


	//   ....[0]....
.L_240:
        /*1d18*/ 	.word	0x00036af0


	//----- nvinfo : EIATTR_MAX_THREADS
	.align		4
.L_241:
        /*1d1c*/ 	.byte	0x04, 0x05
        /*1d1e*/ 	.short	(.L_243 - .L_242)
.L_242:
        /*1d20*/ 	.word	0x00000180
        /*1d24*/ 	.word	0x00000001
        /*1d28*/ 	.word	0x00000001


	//----- nvinfo : EIATTR_CRS_STACK_SIZE
	.align		4
.L_243:
        /*1d2c*/ 	.byte	0x04, 0x1e
        /*1d2e*/ 	.short	(.L_245 - .L_244)
.L_244:
        /*1d30*/ 	.word	0x00000000


	//----- nvinfo : EIATTR_CBANK_PARAM_SIZE
	.align		4
.L_245:
        /*1d34*/ 	.byte	0x03, 0x19
        /*1d36*/ 	.short	0x0af0


	//----- nvinfo : EIATTR_PARAM_CBANK
	.align		4
        /*1d38*/ 	.byte	0x04, 0x0a
        /*1d3a*/ 	.short	(.L_247 - .L_246)
	.align		4
.L_246:
        /*1d3c*/ 	.word	index@(.nv.constant0._ZN7cutlass13device_kernelIN5flash11enable_sm90INS1_16FlashAttnFwdSm90INS1_25CollectiveMainloopFwdSm90ILi2EN4cute5tupleIJNS5_1CILi1EEES8_S8_EEENS6_IJNS7_ILi128EEENS7_ILi224EEESA_EEELi128ENS_12float_e4m3_tEfNS_4arch4Sm90ELb0ELb1ELb0ELb1ELb0ELb1ELb0ELb1ELb1ELb1ELb1ELb0EEENS1_21CollectiveEpilogueFwdINS6_IJSA_SA_SB_EEES9_NS_10bfloat16_tESF_Li256ELb1ELb1ELb1ELb1EEENS1_36VarlenDynamicPersistentTileSchedulerILi128ELi224ELi256ELi128ELb1ELb1ELb1ELb1ELb0ELb1EEEEEEEEEvNT_6ParamsE)
        /*1d40*/ 	.short	0x0210
        /*1d42*/ 	.short	0x0af0


	//----- nvinfo : EIATTR_SW_WAR
	.align		4
.L_247:
        /*1d44*/ 	.byte	0x04, 0x36
        /*1d46*/ 	.short	(.L_249 - .L_248)
.L_248:
        /*1d48*/ 	.word	0x00000008
.L_249:


//--------------------- .nv.info._ZN7cutlass13device_kernelIN5flash11enable_sm90INS1_16FlashAttnFwdSm90INS1_25CollectiveMainloopFwdSm90ILi2EN4cute5tupleIJNS5_1CILi1EEES8_S8_EEENS6_IJNS7_ILi128EEENS7_ILi224EEESA_EEELi128ENS_12float_e4m3_tEfNS_4arch4Sm90ELb1ELb0ELb0ELb0ELb0ELb0ELb0ELb1ELb1ELb1ELb1ELb0EEENS1_21CollectiveEpilogueFwdINS6_IJSA_SA_SB_EEES9_NS_10bfloat16_tESF_Li256ELb0ELb1ELb1ELb1EEENS1_19SingleTileSchedulerILb0ELb1ELb1ELi128EEEEEEEEEvNT_6ParamsE --------------------------
	.section	.nv.info._ZN7cutlass13device_kernelIN5flash11enable_sm90INS1_16FlashAttnFwdSm90INS1_25CollectiveMainloopFwdSm90ILi2EN4cute5tupleIJNS5_1CILi1EEES8_S8_EEENS6_IJNS7_ILi128EEENS7_ILi224EEESA_EEELi128ENS_12float_e4m3_tEfNS_4arch4Sm90ELb1ELb0ELb0ELb0ELb0ELb0ELb0ELb1ELb1ELb1ELb1ELb0EEENS1_21CollectiveEpilogueFwdINS6_IJSA_SA_SB_EEES9_NS_10bfloat16_tESF_Li256ELb0ELb1ELb1ELb1EEENS1_19SingleTileSchedulerILb0ELb1ELb1ELi128EEEEEEEEEvNT_6ParamsE,"",@"SHT_CUDA_INFO"
	.sectionflags	@""
	.align	4


	//----- nvinfo : EIATTR_CUDA_API_VERSION
	.align		4
        /*0000*/ 	.byte	0x04, 0x37
        /*0002*/ 	.short	(.L_251 - .L_250)
.L_250:
        /*0004*/ 	.word	0x00000082


	//----- nvinfo : EIATTR_KPARAM_INFO
	.align		4
.L_251:
        /*0008*/ 	.byte	0x04, 0x17
        /*000a*/ 	.short	(.L_253 - .L_252)
.L_252:
        /*000c*/ 	.word	0x00000000
        /*0010*/ 	.short	0x0000
        /*0012*/ 	.short	0x0070
        /*0014*/ 	.byte	0x00, 0xf0, 0x01, 0x28


	//----- nvinfo : EIATTR_SPARSE_MMA_MASK
	.align		4
.L_253:
        /*0018*/ 	.byte	0x03, 0x50
        /*001a*/ 	.short	0x0000


	//----- nvinfo : EIATTR_MAXREG_COUNT
	.align		4
        /*001c*/ 	.byte	0x03, 0x1b
        /*001e*/ 	.short	0x00a8


	//----- nvinfo : EIATTR_NUM_BARRIERS
	.align		4
        /*0020*/ 	.byte	0x02, 0x4c
        /*0022*/ 	.byte	0x10
	.zero		1


	//----- nvinfo : EIATTR_EXTERNS
	.align		4
        /*0024*/ 	.byte	0x04, 0x0f
        /*0026*/ 	.short	(.L_255 - .L_254)


	//   ....[0]....
	.align		4
.L_254:
        /*0028*/ 	.word	index@(__assertfail)


	//----- nvinfo : EIATTR_ANNOTATIONS
	.align		4
.L_255:
        /*002c*/ 	.byte	0x04, 0x55
        /*002e*/ 	.short	(.L_257 - .L_256)


	//   ....[0]....
.L_256:
        /* <DEDUP_REMOVED lines=14> */


	//----- nvinfo : EIATTR_MERCURY_ISA_VERSION
	.align		4
.L_257:
        /*00f8*/ 	.byte	0x03, 0x5f
        /*00fa*/ 	.short	0x0101


	//----- nvinfo : EIATTR_INT_WARP_WIDE_INSTR_OFFSETS
	.align		4
        /*00fc*/ 	.byte	0x04, 0x31
        /*00fe*/ 	.short	(.L_259 - .L_258)


	//   ....[0]....
.L_258:
        /*0100*/ 	.word	0x00000120


	//   ....[1]....
        /*0104*/ 	.word	0x000001c0


	//   ....[2]....
        /*0108*/ 	.word	0x00000230


	//----- nvinfo : EIATTR_COOP_GROUP_MASK_REGIDS
	.align		4
.L_259:
        /*010c*/ 	.byte	0x04, 0x29
        /*010e*/ 	.short	(.L_261 - .L_260)


	//   ....[0]....
.L_260:
        /*0110*/ 	.word	0xffffffff


	//   ....[1]....
        /*0114*/ 	.word	0xffffffff


	//   ....[2]....
        /*0118*/ 	.word	0xffffffff


	//   ....[3]....
        /*011c*/ 	.word	0xffffffff


	//   ....[4]....
        /*0120*/ 	.word	0xffffffff


	//   ....[5]....
        /*0124*/ 	.word	0xffffffff


	//   ....[6]....
        /*0128*/ 	.word	0xffffffff


	//   ....[7]....
        /*012c*/ 	.word	0xffffffff


	//   ....[8]....
        /*0130*/ 	.word	0xffffffff


	//   ....[9]....
        /*0134*/ 	.word	0xffffffff


	//   ....[10]....
        /*0138*/ 	.word	0xffffffff


	//   ....[11]....
        /*013c*/ 	.word	0xffffffff


	//   ....[12]....
        /*0140*/ 	.word	0xffffffff


	//   ....[13]....
        /*0144*/ 	.word	0xffffffff


	//   ....[14]....
        /*0148*/ 	.word	0xffffffff


	//   ....[15]....
        /*014c*/ 	.word	0xffffffff


	//   ....[16]....
        /*0150*/ 	.word	0xffffffff


	//   ....[17]....
        /*0154*/ 	.word	0xffffffff


	//   ....[18]....
        /*0158*/ 	.word	0xffffffff


	//   ....[19]....
        /*015c*/ 	.word	0xffffffff


	//   ....[20]....
        /*0160*/ 	.word	0xffffffff


	//   ....[21]....
        /*0164*/ 	.word	0xffffffff


	//   ....[22]....
        /*0168*/ 	.word	0xffffffff


	//   ....[23]....
        /*016c*/ 	.word	0xffffffff


	//   ....[24]....
        /*0170*/ 	.word	0xffffffff


	//   ....[25]....
        /*0174*/ 	.word	0xffffffff


	//   ....[26]....
        /*0178*/ 	.word	0xffffffff


	//   ....[27]....
        /*017c*/ 	.word	0xffffffff


	//   ....[28]....
        /*0180*/ 	.word	0xffffffff


	//   ....[29]....
        /*0184*/ 	.word	0xffffffff


	//   ....[30]....
        /*0188*/ 	.word	0xffffffff


	//   ....[31]....
        /*018c*/ 	.word	0xffffffff


	//   ....[32]....
        /*0190*/ 	.word	0xffffffff


	//   ....[33]....
        /*0194*/ 	.word	0xffffffff


	//   ....[34]....
        /*0198*/ 	.word	0xffffffff


	//   ....[35]....
        /*019c*/ 	.word	0xffffffff


	//   ....[36]....
        /*01a0*/ 	.word	0xffffffff


	//   ....[37]....
        /*01a4*/ 	.word	0xffffffff


	//   ....[38]....
        /*01a8*/ 	.word	0xffffffff


	//   ....[39]....
        /*01ac*/ 	.word	0xffffffff


	//   ....[40]....
        /*01b0*/ 	.word	0xffffffff


	//   ....[41]....
        /*01b4*/ 	.word	0xffffffff


	//   ....[42]....
        /*01b8*/ 	.word	0xffffffff


	//   ....[43]....
        /*01bc*/ 	.word	0xffffffff


	//   ....[44]....
        /*01c0*/ 	.word	0xffffffff


	//   ....[45]....
        /*01c4*/ 	.word	0xffffffff


	//   ....[46]....
        /*01c8*/ 	.word	0xffffffff


	//   ....[47]....
        /*01cc*/ 	.word	0xffffffff


	//   ....[48]....
        /*01d0*/ 	.word	0xffffffff


	//   ....[49]....
        /*01d4*/ 	.word	0xffffffff


	//   ....[50]....
        /*01d8*/ 	.word	0xffffffff


	//   ....[51]....
        /*01dc*/ 	.word	0xffffffff


	//   ....[52]....
        /*01e0*/ 	.word	0xffffffff


	//   ....[53]....
        /*01e4*/ 	.word	0xffffffff


	//   ....[54]....
        /*01e8*/ 	.word	0xffffffff


	//   ....[55]....
        /*01ec*/ 	.word	0xffffffff


	//   ....[56]....
        /*01f0*/ 	.word	0xffffffff


	//   ....[57]....
        /*01f4*/ 	.word	0xffffffff


	//   ....[58]....
        /*01f8*/ 	.word	0xffffffff


	//   ....[59]....
        /*01fc*/ 	.word	0xffffffff


	//   ....[60]....
        /*0200*/ 	.word	0xffffffff


	//   ....[61]....
        /*0204*/ 	.word	0xffffffff


	//   ....[62]....
        /*0208*/ 	.word	0xffffffff


	//   ....[63]....
        /*020c*/ 	.word	0xffffffff


	//   ....[64]....
        /*0210*/ 	.word	0xffffffff


	//   ....[65]....
        /*0214*/ 	.word	0xffffffff


	//   ....[66]....
        /*0218*/ 	.word	0xffffffff


	//   ....[67]....
        /*021c*/ 	.word	0xffffffff


	//   ....[68]....
        /*0220*/ 	.word	0xffffffff


	//   ....[69]....
        /*0224*/ 	.word	0xffffffff


	//   ....[70]....
        /*0228*/ 	.word	0xffffffff


	//   ....[71]....
        /*022c*/ 	.word	0xffffffff


	//   ....[72]....
        /*0230*/ 	.word	0xffffffff


	//   ....[73]....
        /*0234*/ 	.word	0xffffffff


	//   ....[74]....
        /*0238*/ 	.word	0xffffffff


	//   ....[75]....
        /*023c*/ 	.word	0xffffffff


	//   ....[76]....
        /*0240*/ 	.word	0xffffffff


	//   ....[77]....
        /*0244*/ 	.word	0xffffffff


	//   ....[78]....
        /*0248*/ 	.word	0xffffffff


	//   ....[79]....
        /*024c*/ 	.word	0xffffffff


	//   ....[80]....
        /*0250*/ 	.word	0xffffffff


	//   ....[81]....
        /*0254*/ 	.word	0xffffffff


	//   ....[82]....
        /*0258*/ 	.word	0xffffffff


	//   ....[83]....
        /*025c*/ 	.word	0xffffffff


	//   ....[84]....
        /*0260*/ 	.word	0xffffffff


	//   ....[85]....
        /*0264*/ 	.word	0xffffffff


	//   ....[86]....
        /*0268*/ 	.word	0xffffffff


	//   ....[87]....
        /*026c*/ 	.word	0xffffffff


	//   ....[88]....
        /*0270*/ 	.word	0xffffffff


	//   ....[89]....
        /*0274*/ 	.word	0xffffffff


	//   ....[90]....
        /*0278*/ 	.word	0xffffffff


	//   ....[91]....
        /*027c*/ 	.word	0xffffffff


	//   ....[92]....
        /*0280*/ 	.word	0xffffffff


	//   ....[93]....
        /*0284*/ 	.word	0xffffffff


	//   ....[94]....
        /*0288*/ 	.word	0xffffffff


	//   ....[95]....
        /*028c*/ 	.word	0xffffffff


	//   ....[96]....
        /*0290*/ 	.word	0xffffffff


	//   ....[97]....
        /*0294*/ 	.word	0xffffffff


	//   ....[98]....
        /*0298*/ 	.word	0xffffffff


	//   ....[99]....
        /*029c*/ 	.word	0xffffffff


	//   ....[100]....
        /*02a0*/ 	.word	0xffffffff


	//   ....[101]....
        /*02a4*/ 	.word	0xffffffff


	//   ....[102]....
        /*02a8*/ 	.word	0xffffffff


	//   ....[103]....
        /*02ac*/ 	.word	0xffffffff


	//   ....[104]....
        /*02b0*/ 	.word	0xffffffff


	//   ....[105]....
        /*02b4*/ 	.word	0xffffffff


	//   ....[106]....
        /*02b8*/ 	.word	0xffffffff


	//   ....[107]....
        /*02bc*/ 	.word	0xffffffff


	//   ....[108]....
        /*02c0*/ 	.word	0xffffffff


	//   ....[109]....
        /*02c4*/ 	.word	0xffffffff


	//   ....[110]....
        /*02c8*/ 	.word	0xffffffff


	//   ....[111]....
        /*02cc*/ 	.word	0xffffffff


	//   ....[112]....
        /*02d0*/ 	.word	0xffffffff


	//   ....[113]....
        /*02d4*/ 	.word	0xffffffff


	//   ....[114]....
        /*02d8*/ 	.word	0xffffffff


	//   ....[115]....
        /*02dc*/ 	.word	0xffffffff


	//   ....[116]....
        /*02e0*/ 	.word	0xffffffff


	//   ....[117]....
        /*02e4*/ 	.word	0xffffffff


	//   ....[118]....
        /*02e8*/ 	.word	0xffffffff


	//   ....[119]....
        /*02ec*/ 	.word	0x0500000f


	//   ....[120]....
        /*02f0*/ 	.word	0x0500000f


	//   ....[121]....
        /*02f4*/ 	.word	0x0500000f


	//   ....[122]....
        /*02f8*/ 	.word	0x0500000f


	//   ....[123]....
        /*02fc*/ 	.word	0x0500000f


	//   ....[124]....
        /*0300*/ 	.word	0x0500000f


	//   ....[125]....
        /*0304*/ 	.word	0x0500000f


	//   ....[126]....
        /*0308*/ 	.word	0x0500000f


	//   ....[127]....
        /*030c*/ 	.word	0x0500000f


	//   ....[128]....
        /*0310*/ 	.word	0x0500000f


	//   ....[129]....
        /*0314*/ 	.word	0x0500000f


	//   ....[130]....
        /*0318*/ 	.word	0x0500000f


	//   ....[131]....
        /*031c*/ 	.word	0x0500000f


	//   ....[132]....
        /*0320*/ 	.word	0x0500000f


	//   ....[133]....
        /*0324*/ 	.word	0x0500000f


	//   ....[134]....
        /*0328*/ 	.word	0x0500000f


	//   ....[135]....
        /*032c*/ 	.word	0x0500000f


	//----- nvinfo : EIATTR_COOP_GROUP_INSTR_OFFSETS
	.align		4
.L_261:
        /*0330*/ 	.byte	0x04, 0x28
        /*0332*/ 	.short	(.L_263 - .L_262)


	//   ....[0]....
.L_262:
        /*0334*/ 	.word	0x00000060


	//   ....[1]....
        /*0338*/ 	.word	0x00000130


	//   ....[2]....
        /*033c*/ 	.word	0x000001e0


	//   ....[3]....
        /*0340*/ 	.word	0x000003a0


	//   ....[4]....
        /*0344*/ 	.word	0x00000500


	//   ....[5]....
        /*0348*/ 	.word	0x00000620


	//   ....[6]....
        /*034c*/ 	.word	0x00000780


	//   ....[7]....
        /*0350*/ 	.word	0x00001420


	//   ....[8]....
        /*0354*/ 	.word	0x00001cc0


	//   ....[9]....
        /*0358*/ 	.word	0x00003010


	//   ....[10]....
        /*035c*/ 	.word	0x00003030


	//   ....[11]....
        /*0360*/ 	.word	0x000030a0


	//   ....[12]....
        /*0364*/ 	.word	0x00004160


	//   ....[13]....
        /*0368*/ 	.word	0x000042a0


	//   ....[14]....
        /*036c*/ 	.word	0x000067c0


	//   ....[15]....
        /*0370*/ 	.word	0x00006850


	//   ....[16]....
        /*0374*/ 	.word	0x00007430


	//   ....[17]....
        /*0378*/ 	.word	0x000074f0


	//   ....[18]....
        /*037c*/ 	.word	0x000083e0


	//   ....[19]....
        /*0380*/ 	.word	0x00008450


	//   ....[20]....
        /*0384*/ 	.word	0x0000b3c0


	//   ....[21]....
        /*0388*/ 	.word	0x0000b3d0


	//   ....[22]....
        /*038c*/ 	.word	0x0000b400


	//   ....[23]....
        /*0390*/ 	.word	0x0000b410


	//   ....[24]....
        /*0394*/ 	.word	0x0000d7a0


	//   ....[25]....
        /*0398*/ 	.word	0x0000d7c0


	//   ....[26]....
        /*039c*/ 	.word	0x0000d820


	//   ....[27]....
        /*03a0*/ 	.word	0x0000d830


	//   ....[28]....
        /*03a4*/ 	.word	0x0000e650


	//   ....[29]....
        /*03a8*/ 	.word	0x0000e660


	//   ....[30]....
        /*03ac*/ 	.word	0x0000e670


	//   ....[31]....
        /*03b0*/ 	.word	0x0000e690


	//   ....[32]....
        /*03b4*/ 	.word	0x0000e6a0


	//   ....[33]....
        /*03b8*/ 	.word	0x0000e6b0


	//   ....[34]....
        /*03bc*/ 	.word	0x0000e6c0


	//   ....[35]....
        /*03c0*/ 	.word	0x0000e6d0


	//   ....[36]....
        /*03c4*/ 	.word	0x0000e6e0


	//   ....[37]....
        /*03c8*/ 	.word	0x0000e6f0


	//   ....[38]....
        /*03cc*/ 	.word	0x0000e700


	//   ....[39]....
        /*03d0*/ 	.word	0x0000e720


	//   ....[40]....
        /*03d4*/ 	.word	0x0000e730


	//   ....[41]....
        /*03d8*/ 	.word	0x0000e740


	//   ....[42]....
        /*03dc*/ 	.word	0x0000e750


	//   ....[43]....
        /*03e0*/ 	.word	0x0000e760


	//   ....[44]....
        /*03e4*/ 	.word	0x0000e770


	//   ....[45]....
        /*03e8*/ 	.word	0x0000e780


	//   ....[46]....
        /*03ec*/ 	.word	0x0000e790


	//   ....[47]....
        /*03f0*/ 	.word	0x0000e7a0


	//   ....[48]....
        /*03f4*/ 	.word	0x0000e7b0


	//   ....[49]....
        /*03f8*/ 	.word	0x0000e7c0


	//   ....[50]....
        /*03fc*/ 	.word	0x0000e7d0


	//   ....[51]....
        /*0400*/ 	.word	0x0000e7e0


	//   ....[52]....
        /*0404*/ 	.word	0x0000e7f0


	//   ....[53]....
        /*0408*/ 	.word	0x0000e800


	//   ....[54]....
        /*040c*/ 	.word	0x0000e810


	//   ....[55]....
        /*0410*/ 	.word	0x0000e820


	//   ....[56]....
        /*0414*/ 	.word	0x0000e830


	//   ....[57]....
        /*0418*/ 	.word	0x0000e850


	//   ....[58]....
        /*041c*/ 	.word	0x0000e860


	//   ....[59]....
        /*0420*/ 	.word	0x0000e870


	//   ....[60]....
        /*0424*/ 	.word	0x0000e880


	//   ....[61]....
        /*0428*/ 	.word	0x0000e890


	//   ....[62]....
        /*042c*/ 	.word	0x0000e8a0


	//   ....[63]....
        /*0430*/ 	.word	0x0000e8b0


	//   ....[64]....
        /*0434*/ 	.word	0x0000e8c0


	//   ....[65]....
        /*0438*/ 	.word	0x0000e8e0


	//   ....[66]....
        /*043c*/ 	.word	0x0000e8f0


	//   ....[67]....
        /*0440*/ 	.word	0x0000e910


	//   ....[68]....
        /*0444*/ 	.word	0x0000e920


	//   ....[69]....
        /*0448*/ 	.word	0x0000e940


	//   ....[70]....
        /*044c*/ 	.word	0x0000e950


	//   ....[71]....
        /*0450*/ 	.word	0x0000e960


	//   ....[72]....
        /*0454*/ 	.word	0x0000e970


	//   ....[73]....
        /*0458*/ 	.word	0x0000e990


	//   ....[74]....
        /*045c*/ 	.word	0x0000e9a0


	//   ....[75]....
        /*0460*/ 	.word	0x0000e9c0


	//   ....[76]....
        /*0464*/ 	.word	0x0000e9d0


	//   ....[77]....
        /*0468*/ 	.word	0x0000e9f0


	//   ....[78]....
        /*046c*/ 	.word	0x0000ea20


	//   ....[79]....
        /*0470*/ 	.word	0x0000ea50


	//   ....[80]....
        /*0474*/ 	.word	0x0000ea80


	//   ....[81]....
        /*0478*/ 	.word	0x0000eab0


	//   ....[82]....
        /*047c*/ 	.word	0x0000eaf0


	//   ....[83]....
        /*0480*/ 	.word	0x0000eb20


	//   ....[84]....
        /*0484*/ 	.word	0x0000eb50


	//   ....[85]....
        /*0488*/ 	.word	0x0000eb80


	//   ....[86]....
        /*048c*/ 	.word	0x0000ebc0


	//   ....[87]....
        /*0490*/ 	.word	0x0000ebf0


	//   ....[88]....
        /*0494*/ 	.word	0x0000ec10


	//   ....[89]....
        /*0498*/ 	.word	0x0000ec20


	//   ....[90]....
        /*049c*/ 	.word	0x0000ec30


	//   ....[91]....
        /*04a0*/ 	.word	0x0000ec40


	//   ....[92]....
        /*04a4*/ 	.word	0x0000f040


	//   ....[93]....
        /*04a8*/ 	.word	0x0000f080


	//   ....[94]....
        /*04ac*/ 	.word	0x0000f0c0


	//   ....[95]....
        /*04b0*/ 	.word	0x0000f100


	//   ....[96]....
        /*04b4*/ 	.word	0x0000f140


	//   ....[97]....
        /*04b8*/ 	.word	0x0000f170


	//   ....[98]....
        /*04bc*/ 	.word	0x0000f830


	//   ....[99]....
        /*04c0*/ 	.word	0x0000f860


	//   ....[100]....
        /*04c4*/ 	.word	0x00010380


	//   ....[101]....
        /*04c8*/ 	.word	0x00011190


	//   ....[102]....
        /*04cc*/ 	.word	0x00011b20


	//   ....[103]....
        /*04d0*/ 	.word	0x00011b60


	//   ....[104]....
        /*04d4*/ 	.word	0x00011b90


	//   ....[105]....
        /*04d8*/ 	.word	0x00011c30


	//   ....[106]....
        /*04dc*/ 	.word	0x00011c50


	//   ....[107]....
        /*04e0*/ 	.word	0x00011ce0


	//   ....[108]....
        /*04e4*/ 	.word	0x00011d00


	//   ....[109]....
        /*04e8*/ 	.word	0x00011d90


	//   ....[110]....
        /*04ec*/ 	.word	0x00011db0


	//   ....[111]....
        /*04f0*/ 	.word	0x00011e40


	//   ....[112]....
        /*04f4*/ 	.word	0x00011e60


	//   ....[113]....
        /*04f8*/ 	.word	0x00011ef0


	//   ....[114]....
        /*04fc*/ 	.word	0x00011f10


	//   ....[115]....
        /*0500*/ 	.word	0x00011f90


	//   ....[116]....
        /*0504*/ 	.word	0x00011fb0


	//   ....[117]....
        /*0508*/ 	.word	0x00012020


	//   ....[118]....
        /*050c*/ 	.word	0x00013a30


	//   ....[119]....
        /*0510*/ 	.word	0x00013fe0


	//   ....[120]....
        /*0514*/ 	.word	0x000141c0


	//   ....[121]....
        /*0518*/ 	.word	0x00014210


	//   ....[122]....
        /*051c*/ 	.word	0x000142b0


	//   ....[123]....
        /*0520*/ 	.word	0x000143b0


	//   ....[124]....
        /*0524*/ 	.word	0x00014420


	//   ....[125]....
        /*0528*/ 	.word	0x00014520


	//   ....[126]....
        /*052c*/ 	.word	0x00014590


	//   ....[127]....
        /*0530*/ 	.word	0x00014690


	//   ....[128]....
        /*0534*/ 	.word	0x00014700


	//   ....[129]....
        /*0538*/ 	.word	0x00014800


	//   ....[130]....
        /*053c*/ 	.word	0x00014870


	//   ....[131]....
        /*0540*/ 	.word	0x00014960


	//   ....[132]....
        /*0544*/ 	.word	0x000149d0


	//   ....[133]....
        /*0548*/ 	.word	0x00014ab0


	//   ....[134]....
        /*054c*/ 	.word	0x00014b40


	//   ....[135]....
        /*0550*/ 	.word	0x00014c20


	//----- nvinfo : EIATTR_REG_RECONFIG
	.align		4
.L_263:
        /*0554*/ 	.byte	0x01, 0x54
	.zero		2


	//----- nvinfo : EIATTR_SYSCALL_OFFSETS
	.align		4
        /*0558*/ 	.byte	0x04, 0x46
        /*055a*/ 	.short	(.L_265 - .L_264)


	//   ....[0]....
.L_264:
        /*055c*/ 	.word	0x000015e0


	//   ....[1]....
        /*0560*/ 	.word	0x00010b20


	//   ....[2]....
        /*0564*/ 	.word	0x00010c60


	//   ....[3]....
        /*0568*/ 	.word	0x00010da0


	//   ....[4]....
        /*056c*/ 	.word	0x00010ec0


	//   ....[5]....
        /*0570*/ 	.word	0x000117e0


	//----- nvinfo : EIATTR_MBARRIER_INSTR_OFFSETS
	.align		4
.L_265:
        /*0574*/ 	.byte	0x04, 0x39
        /*0576*/ 	.short	(.L_267 - .L_266)


	//   ....[0]....
.L_266:
        /*0578*/ 	.word	0x00000250
        /*057c*/ 	.word	0x000000ff
        /*0580*/ 	.word	0x0002e800
        /*0584*/ 	.short	0x0100
        /*0586*/ 	.byte	0x08
	.zero		1


	//   ....[1]....
        /*0588*/ 	.word	0x00000260
        /*058c*/ 	.word	0x000000ff
        /*0590*/ 	.word	0x0002e820
        /*0594*/ 	.short	0x0100
        /*0596*/ 	.byte	0x08
	.zero		1


	//   ....[2]....
        /*0598*/ 	.word	0x00000350
        /*059c*/ 	.word	0x000000ff
        /*05a0*/ 	.word	0x0002e830
        /*05a4*/ 	.short	0x0100
        /*05a6*/ 	.byte	0x08
	.zero		1


	//   ....[3]....
        /*05a8*/ 	.word	0x00000360
        /*05ac*/ 	.word	0x000000ff
        /*05b0*/ 	.word	0x0002e840
        /*05b4*/ 	.short	0x0100
        /*05b6*/ 	.byte	0x08
	.zero		1


	//   ....[4]....
        /*05b8*/ 	.word	0x00000370
        /*05bc*/ 	.word	0x000000ff
        /*05c0*/ 	.word	0x0002e838
        /*05c4*/ 	.short	0x0100
        /*05c6*/ 	.byte	0x08
	.zero		1


	//   ....[5]....
        /*05c8*/ 	.word	0x00000380
        /*05cc*/ 	.word	0x000000ff
        /*05d0*/ 	.word	0x0002e848
        /*05d4*/ 	.short	0x0100
        /*05d6*/ 	.byte	0x08
	.zero		1


	//   ....[6]....
        /*05d8*/ 	.word	0x000004b0
        /*05dc*/ 	.word	0x000000ff
        /*05e0*/ 	.word	0x0002e850
        /*05e4*/ 	.short	0x0100
        /*05e6*/ 	.byte	0x08
	.zero		1


	//   ....[7]....
        /*05e8*/ 	.word	0x000004c0
        /*05ec*/ 	.word	0x000000ff
        /*05f0*/ 	.word	0x0002e860
        /*05f4*/ 	.short	0x0100
        /*05f6*/ 	.byte	0x08
	.zero		1


	//   ....[8]....
        /*05f8*/ 	.word	0x000004d0
        /*05fc*/ 	.word	0x000000ff
        /*0600*/ 	.word	0x0002e858
        /*0604*/ 	.short	0x0100
        /*0606*/ 	.byte	0x08
	.zero		1


	//   ....[9]....
        /*0608*/ 	.word	0x000004e0
        /*060c*/ 	.word	0x000000ff
        /*0610*/ 	.word	0x0002e868
        /*0614*/ 	.short	0x0100
        /*0616*/ 	.byte	0x08
	.zero		1


	//   ....[10]....
        /*0618*/ 	.word	0x000005d0
        /*061c*/ 	.word	0x000000ff
        /*0620*/ 	.word	0x0002e870
        /*0624*/ 	.short	0x0100
        /*0626*/ 	.byte	0x06
	.zero		1


	//   ....[11]....
        /*0628*/ 	.word	0x000005e0
        /*062c*/ 	.word	0x000000ff
        /*0630*/ 	.word	0x0002e880
        /*0634*/ 	.short	0x0100
        /*0636*/ 	.byte	0x06
	.zero		1


	//   ....[12]....
        /*0638*/ 	.word	0x000005f0
        /*063c*/ 	.word	0x000000ff
        /*0640*/ 	.word	0x0002e878
        /*0644*/ 	.short	0x0100
        /*0646*/ 	.byte	0x06
	.zero		1


	//   ....[13]....
        /*0648*/ 	.word	0x00000600
        /*064c*/ 	.word	0x000000ff
        /*0650*/ 	.word	0x0002e888
        /*0654*/ 	.short	0x0100
        /*0656*/ 	.byte	0x06
	.zero		1


	//   ....[14]....
        /*0658*/ 	.word	0x00000730
        /*065c*/ 	.word	0x000000ff
        /*0660*/ 	.word	0x0002e890
        /*0664*/ 	.short	0x0100
        /*0666*/ 	.byte	0x08
	.zero		1


	//   ....[15]....
        /*0668*/ 	.word	0x00000740
        /*066c*/ 	.word	0x000000ff
        /*0670*/ 	.word	0x0002e8a0
        /*0674*/ 	.short	0x0100
        /*0676*/ 	.byte	0x08
	.zero		1


	//   ....[16]....
        /*0678*/ 	.word	0x00000750
        /*067c*/ 	.word	0x000000ff
        /*0680*/ 	.word	0x0002e898
        /*0684*/ 	.short	0x0100
        /*0686*/ 	.byte	0x08
	.zero		1


	//   ....[17]....
        /*0688*/ 	.word	0x00000760
        /*068c*/ 	.word	0x000000ff
        /*0690*/ 	.word	0x0002e8a8
        /*0694*/ 	.short	0x0100
        /*0696*/ 	.byte	0x08
	.zero		1


	//   ....[18]....
        /*0698*/ 	.word	0x00000890
        /*069c*/ 	.word	0x000000ff
        /*06a0*/ 	.word	0x0002e8b0
        /*06a4*/ 	.short	0x0100
        /*06a6*/ 	.byte	0x08
	.zero		1


	//   ....[19]....
        /*06a8*/ 	.word	0x000008a0
        /*06ac*/ 	.word	0x000000ff
        /*06b0*/ 	.word	0x0002e8c0
        /*06b4*/ 	.short	0x0100
        /*06b6*/ 	.byte	0x08
	.zero		1


	//   ....[20]....
        /*06b8*/ 	.word	0x000008b0
        /*06bc*/ 	.word	0x000000ff
        /*06c0*/ 	.word	0x0002e8b8
        /*06c4*/ 	.short	0x0100
        /*06c6*/ 	.byte	0x08
	.zero		1


	//   ....[21]....
        /*06c8*/ 	.word	0x000008c0
        /*06cc*/ 	.word	0x000000ff
        /*06d0*/ 	.word	0x0002e8c8
        /*06d4*/ 	.short	0x0100
        /*06d6*/ 	.byte	0x08
	.zero		1


	//   ....[22]....
        /*06d8*/ 	.word	0x00001610
        /*06dc*/ 	.word	0x000000ff
        /*06e0*/ 	.word	0x0002e800
        /*06e4*/ 	.short	0x010a
        /*06e6*/ 	.byte	0x29
	.zero		1


	//   ....[23]....
        /*06e8*/ 	.word	0x00001670
        /*06ec*/ 	.word	0x000000ff
        /*06f0*/ 	.word	0x0002e830
        /*06f4*/ 	.short	0x010a
        /*06f6*/ 	.byte	0x29
	.zero		1


	//   ....[24]....
        /*06f8*/ 	.word	0x00001700
        /*06fc*/ 	.word	0x000000ff
        /*0700*/ 	.word	0x0002e830
        /*0704*/ 	.short	0x010a
        /*0706*/ 	.byte	0x29
	.zero		1


	//   ....[25]....
        /*0708*/ 	.word	0x00004140
        /*070c*/ 	.word	0x00000062
        /*0710*/ 	.word	0x00000000
        /*0714*/ 	.short	0x0101
        /*0716*/ 	.byte	0x3f
	.zero		1


	//   ....[26]....
        /*0718*/ 	.word	0x00005a20
        /*071c*/ 	.word	0x000000ff
        /*0720*/ 	.word	0x0002e830
        /*0724*/ 	.short	0x010a
        /*0726*/ 	.byte	0x0a
	.zero		1


	//   ....[27]....
        /*0728*/ 	.word	0x00005a60
        /*072c*/ 	.word	0x000000ff
        /*0730*/ 	.word	0x0002e830
        /*0734*/ 	.short	0x010a
        /*0736*/ 	.byte	0x0a
	.zero		1


	//   ....[28]....
        /*0738*/ 	.word	0x00006650
        /*073c*/ 	.word	0x000000ff
        /*0740*/ 	.word	0x0002e850
        /*0744*/ 	.short	0x010a
        /*0746*/ 	.byte	0x0a
	.zero		1


	//   ....[29]....
        /*0748*/ 	.word	0x00006690
        /*074c*/ 	.word	0x000000ff
        /*0750*/ 	.word	0x0002e850
        /*0754*/ 	.short	0x010a
        /*0756*/ 	.byte	0x0a
	.zero		1


	//   ....[30]....
        /*0758*/ 	.word	0x00009410
        /*075c*/ 	.word	0x00000007
        /*0760*/ 	.word	0x00000000
        /*0764*/ 	.short	0x0101
        /*0766*/ 	.byte	0x3f
	.zero		1


	//   ....[31]....
        /*0768*/ 	.word	0x00009700
        /*076c*/ 	.word	0x000000ff
        /*0770*/ 	.word	0x00000000
        /*0774*/ 	.short	0x0101
        /*0776*/ 	.byte	0x0a
	.zero		1


	//   ....[32]....
        /*0778*/ 	.word	0x00009f40
        /*077c*/ 	.word	0x000000ff
        /*0780*/ 	.word	0x0002e830
        /*0784*/ 	.short	0x010a
        /*0786*/ 	.byte	0x07
	.zero		1


	//   ....[33]....
        /*0788*/ 	.word	0x00009f80
        /*078c*/ 	.word	0x000000ff
        /*0790*/ 	.word	0x0002e830
        /*0794*/ 	.short	0x010a
        /*0796*/ 	.byte	0x07
	.zero		1


	//   ....[34]....
        /*0798*/ 	.word	0x0000ab60
        /*079c*/ 	.word	0x000000ff
        /*07a0*/ 	.word	0x0002e850
        /*07a4*/ 	.short	0x010a
        /*07a6*/ 	.byte	0x07
	.zero		1


	//   ....[35]....
        /*07a8*/ 	.word	0x0000aba0
        /*07ac*/ 	.word	0x000000ff
        /*07b0*/ 	.word	0x0002e850
        /*07b4*/ 	.short	0x010a
        /*07b6*/ 	.byte	0x07
	.zero		1


	//   ....[36]....
        /*07b8*/ 	.word	0x0000c980
        /*07bc*/ 	.word	0x00000007
        /*07c0*/ 	.word	0x00000000
        /*07c4*/ 	.short	0x0101
        /*07c6*/ 	.byte	0x3f
	.zero		1


	//   ....[37]....
        /*07c8*/ 	.word	0x0000ccd0
        /*07cc*/ 	.word	0x000000ff
        /*07d0*/ 	.word	0x00000000
        /*07d4*/ 	.short	0x0101
        /*07d6*/ 	.byte	0x05
	.zero		1


	//   ....[38]....
        /*07d8*/ 	.word	0x0000d430
        /*07dc*/ 	.word	0x000000ff
        /*07e0*/ 	.word	0x0002e850
        /*07e4*/ 	.short	0x010a
        /*07e6*/ 	.byte	0x05
	.zero		1


	//   ....[39]....
        /*07e8*/ 	.word	0x0000d470
        /*07ec*/ 	.word	0x000000ff
        /*07f0*/ 	.word	0x0002e850
        /*07f4*/ 	.short	0x010a
        /*07f6*/ 	.byte	0x05
	.zero		1


	//   ....[40]....
        /*07f8*/ 	.word	0x0000daf0
        /*07fc*/ 	.word	0x000000ff
        /*0800*/ 	.word	0x00000000
        /*0804*/ 	.short	0x0101
        /*0806*/ 	.byte	0x05
	.zero		1


	//   ....[41]....
        /*0808*/ 	.word	0x0000f160
        /*080c*/ 	.word	0x000000ff
        /*0810*/ 	.word	0x00000000
        /*0814*/ 	.short	0x0101
        /*0816*/ 	.byte	0x04
	.zero		1


	//   ....[42]....
        /*0818*/ 	.word	0x000113a0
        /*081c*/ 	.word	0x000000ff
        /*0820*/ 	.word	0x0002e880
        /*0824*/ 	.short	0x010a
        /*0826*/ 	.byte	0x28
	.zero		1


	//   ....[43]....
        /*0828*/ 	.word	0x00011500
        /*082c*/ 	.word	0x000000ff
        /*0830*/ 	.word	0x0002e840
        /*0834*/ 	.short	0x010a
        /*0836*/ 	.byte	0x28
	.zero		1


	//   ....[44]....
        /*0838*/ 	.word	0x000120e0
        /*083c*/ 	.word	0x000000ff
        /*0840*/ 	.word	0x0002e800
        /*0844*/ 	.short	0x0107
        /*0846*/ 	.byte	0x28
	.zero		1


	//   ....[45]....
        /*0848*/ 	.word	0x00012130
        /*084c*/ 	.word	0x000000ff
        /*0850*/ 	.word	0x0002e800
        /*0854*/ 	.short	0x0101
        /*0856*/ 	.byte	0x28
	.zero		1


	//   ....[46]....
        /*0858*/ 	.word	0x00012150
        /*085c*/ 	.word	0x000000ff
        /*0860*/ 	.word	0x0002e820
        /*0864*/ 	.short	0x010a
        /*0866*/ 	.byte	0x28
	.zero		1


	//   ....[47]....
        /*0868*/ 	.word	0x00012440
        /*086c*/ 	.word	0x00000004
        /*0870*/ 	.word	0x0002e880
        /*0874*/ 	.short	0x010a
        /*0876*/ 	.byte	0x3f
	.zero		1


	//   ....[48]....
        /*0878*/ 	.word	0x00012680
        /*087c*/ 	.word	0x00000004
        /*0880*/ 	.word	0x0002e840
        /*0884*/ 	.short	0x010a
        /*0886*/ 	.byte	0x3f
	.zero		1


	//   ....[49]....
        /*0888*/ 	.word	0x00012920
        /*088c*/ 	.word	0x00000012
        /*0890*/ 	.word	0x0002e870
        /*0894*/ 	.short	0x010a
        /*0896*/ 	.byte	0x3f
	.zero		1


	//   ....[50]....
        /*0898*/ 	.word	0x00012980
        /*089c*/ 	.word	0x00000012
        /*08a0*/ 	.word	0x0002e860
        /*08a4*/ 	.short	0x010a
        /*08a6*/ 	.byte	0x3f
	.zero		1


	//   ....[51]....
        /*08a8*/ 	.word	0x00013020
        /*08ac*/ 	.word	0x00000012
        /*08b0*/ 	.word	0x0002e850
        /*08b4*/ 	.short	0x0101
        /*08b6*/ 	.byte	0x3f
	.zero		1


	//   ....[52]....
        /*08b8*/ 	.word	0x00013090
        /*08bc*/ 	.word	0x00000000
        /*08c0*/ 	.word	0x00000000
        /*08c4*/ 	.short	0x0101
        /*08c6*/ 	.byte	0x3f
	.zero		1


	//   ....[53]....
        /*08c8*/ 	.word	0x000131b0
        /*08cc*/ 	.word	0x00000010
        /*08d0*/ 	.word	0x0002e870
        /*08d4*/ 	.short	0x010a
        /*08d6*/ 	.byte	0x3f
	.zero		1


	//   ....[54]....
        /*08d8*/ 	.word	0x00013240
        /*08dc*/ 	.word	0x00000010
        /*08e0*/ 	.word	0x0002e860
        /*08e4*/ 	.short	0x010a
        /*08e6*/ 	.byte	0x3f
	.zero		1


	//   ....[55]....
        /*08e8*/ 	.word	0x000138d0
        /*08ec*/ 	.word	0x00000010
        /*08f0*/ 	.word	0x0002e850
        /*08f4*/ 	.short	0x0101
        /*08f6*/ 	.byte	0x3f
	.zero		1


	//   ....[56]....
        /*08f8*/ 	.word	0x00013940
        /*08fc*/ 	.word	0x00000000
        /*0900*/ 	.word	0x00000000
        /*0904*/ 	.short	0x0101
        /*0906*/ 	.byte	0x3f
	.zero		1


	//   ....[57]....
        /*0908*/ 	.word	0x000139e0
        /*090c*/ 	.word	0x00000009
        /*0910*/ 	.word	0x0002e820
        /*0914*/ 	.short	0x010a
        /*0916*/ 	.byte	0x3f
	.zero		1


	//   ....[58]....
        /*0918*/ 	.word	0x00013b20
        /*091c*/ 	.word	0x00000005
        /*0920*/ 	.word	0x00000000
        /*0924*/ 	.short	0x010a
        /*0926*/ 	.byte	0x3f
	.zero		1


	//   ....[59]....
        /*0928*/ 	.word	0x00013b90
        /*092c*/ 	.word	0x00000007
        /*0930*/ 	.word	0x00000000
        /*0934*/ 	.short	0x010a
        /*0936*/ 	.byte	0x3f
	.zero		1


	//   ....[60]....
        /*0938*/ 	.word	0x00013be0
        /*093c*/ 	.word	0x00000005
        /*0940*/ 	.word	0x0002e860
        /*0944*/ 	.short	0x010a
        /*0946*/ 	.byte	0x3f
	.zero		1


	//   ....[61]....
        /*0948*/ 	.word	0x00013c30
        /*094c*/ 	.word	0x00000003
        /*0950*/ 	.word	0x0002e860
        /*0954*/ 	.short	0x010a
        /*0956*/ 	.byte	0x3f
	.zero		1


	//   ....[62]....
        /*0958*/ 	.word	0x00013c70
        /*095c*/ 	.word	0x00000005
        /*0960*/ 	.word	0x0002e880
        /*0964*/ 	.short	0x010a
        /*0966*/ 	.byte	0x3f
	.zero		1


	//   ....[63]....
        /*0968*/ 	.word	0x00013c90
        /*096c*/ 	.word	0x00000003
        /*0970*/ 	.word	0x0002e880
        /*0974*/ 	.short	0x010a
        /*0976*/ 	.byte	0x3f
	.zero		1


	//   ....[64]....
        /*0978*/ 	.word	0x00013d00
        /*097c*/ 	.word	0x00000000
        /*0980*/ 	.word	0x0002e800
        /*0984*/ 	.short	0x010a
        /*0986*/ 	.byte	0x3f
	.zero		1


	//   ....[65]....
        /*0988*/ 	.word	0x00013d60
        /*098c*/ 	.word	0x00000000
        /*0990*/ 	.word	0x0002e830
        /*0994*/ 	.short	0x010a
        /*0996*/ 	.byte	0x3f
	.zero		1


	//   ....[66]....
        /*0998*/ 	.word	0x00013dc0
        /*099c*/ 	.word	0x00000003
        /*09a0*/ 	.word	0x0002e830
        /*09a4*/ 	.short	0x010a
        /*09a6*/ 	.byte	0x3f
	.zero		1


	//   ....[67]....
        /*09a8*/ 	.word	0x00013e20
        /*09ac*/ 	.word	0x00000003
        /*09b0*/ 	.word	0x0002e850
        /*09b4*/ 	.short	0x010a
        /*09b6*/ 	.byte	0x3f
	.zero		1


	//   ....[68]....
        /*09b8*/ 	.word	0x00013e80
        /*09bc*/ 	.word	0x00000003
        /*09c0*/ 	.word	0x0002e830
        /*09c4*/ 	.short	0x010a
        /*09c6*/ 	.byte	0x3f
	.zero		1


	//   ....[69]....
        /*09c8*/ 	.word	0x00013ee0
        /*09cc*/ 	.word	0x00000003
        /*09d0*/ 	.word	0x0002e850
        /*09d4*/ 	.short	0x010a
        /*09d6*/ 	.byte	0x3f
	.zero		1


	//   ....[70]....
        /*09d8*/ 	.word	0x00013f40
        /*09dc*/ 	.word	0x00000005
        /*09e0*/ 	.word	0x0002e850
        /*09e4*/ 	.short	0x010a
        /*09e6*/ 	.byte	0x3f
	.zero		1


	//   ....[71]....
        /*09e8*/ 	.word	0x000140a0
        /*09ec*/ 	.word	0x00000003
        /*09f0*/ 	.word	0x0002e880
        /*09f4*/ 	.short	0x010a
        /*09f6*/ 	.byte	0x3f
	.zero		1


	//   ....[72]....
        /*09f8*/ 	.word	0x00014100
        /*09fc*/ 	.word	0x00000003
        /*0a00*/ 	.word	0x0002e840
        /*0a04*/ 	.short	0x010a
        /*0a06*/ 	.byte	0x3f
	.zero		1


	//   ....[73]....
        /*0a08*/ 	.word	0x00014c60
        /*0a0c*/ 	.word	0x00000003
        /*0a10*/ 	.word	0x0002e820
        /*0a14*/ 	.short	0x010a
        /*0a16*/ 	.byte	0x3f
	.zero		1


	//   ....[74]....
        /*0a18*/ 	.word	0x00014cb0
        /*0a1c*/ 	.word	0x00000004
        /*0a20*/ 	.word	0x0002e880
        /*0a24*/ 	.short	0x010a
        /*0a26*/ 	.byte	0x3f
	.zero		1


	//   ....[75]....
        /*0a28*/ 	.word	0x00014d00
        /*0a2c*/ 	.word	0x00000004
        /*0a30*/ 	.word	0x0002e840
        /*0a34*/ 	.short	0x010a
        /*0a36*/ 	.byte	0x3f
	.zero		1


	//   ....[76]....
        /*0a38*/ 	.word	0x00014d50
        /*0a3c*/ 	.word	0x00000012
        /*0a40*/ 	.word	0x0002e870
        /*0a44*/ 	.short	0x010a
        /*0a46*/ 	.byte	0x3f
	.zero		1


	//   ....[77]....
        /*0a48*/ 	.word	0x00014da0
        /*0a4c*/ 	.word	0x00000012
        /*0a50*/ 	.word	0x0002e860
        /*0a54*/ 	.short	0x010a
        /*0a56*/ 	.byte	0x3f
	.zero		1


	//   ....[78]....
        /*0a58*/ 	.word	0x00014df0
        /*0a5c*/ 	.word	0x00000010
        /*0a60*/ 	.word	0x0002e870
        /*0a64*/ 	.short	0x010a
        /*0a66*/ 	.byte	0x3f
	.zero		1


	//   ....[79]....
        /*0a68*/ 	.word	0x00014e40
        /*0a6c*/ 	.word	0x00000010
        /*0a70*/ 	.word	0x0002e860
        /*0a74*/ 	.short	0x010a
        /*0a76*/ 	.byte	0x3f
	.zero		1


	//   ....[80]....
        /*0a78*/ 	.word	0x00014e90
        /*0a7c*/ 	.word	0x00000009
        /*0a80*/ 	.word	0x0002e820
        /*0a84*/ 	.short	0x010a
        /*0a86*/ 	.byte	0x3f
	.zero		1


	//   ....[81]....
        /*0a88*/ 	.word	0x00014ee0
        /*0a8c*/ 	.word	0x00000005
        /*0a90*/ 	.word	0x00000000
        /*0a94*/ 	.short	0x010a
        /*0a96*/ 	.byte	0x3f
	.zero		1


	//   ....[82]....
        /*0a98*/ 	.word	0x00014f30
        /*0a9c*/ 	.word	0x00000007
        /*0aa0*/ 	.word	0x00000000
        /*0aa4*/ 	.short	0x010a
        /*0aa6*/ 	.byte	0x3f
	.zero		1


	//   ....[83]....
        /*0aa8*/ 	.word	0x00014f80
        /*0aac*/ 	.word	0x00000005
        /*0ab0*/ 	.word	0x0002e860
        /*0ab4*/ 	.short	0x010a
        /*0ab6*/ 	.byte	0x3f
	.zero		1


	//   ....[84]....
        /*0ab8*/ 	.word	0x00014fd0
        /*0abc*/ 	.word	0x00000003
        /*0ac0*/ 	.word	0x0002e860
        /*0ac4*/ 	.short	0x010a
        /*0ac6*/ 	.byte	0x3f
	.zero		1


	//   ....[85]....
        /*0ac8*/ 	.word	0x00015020
        /*0acc*/ 	.word	0x00000005
        /*0ad0*/ 	.word	0x0002e880
        /*0ad4*/ 	.short	0x010a
        /*0ad6*/ 	.byte	0x3f
	.zero		1


	//----- nvinfo : EIATTR_NUM_MBARRIERS
	.align		4
.L_267:
        /*0ad8*/ 	.byte	0x03, 0x38
        /*0ada*/ 	.short	0x0016


	//----- nvinfo : EIATTR_EXIT_INSTR_OFFSETS
	.align		4
        /*0adc*/ 	.byte	0x04, 0x1c
        /*0ade*/ 	.short	(.L_269 - .L_268)


	//   ....[0]....
.L_268:
        /*0ae0*/ 	.word	0x00013ce0


	//----- nvinfo : EIATTR_MAX_THREADS
	.align		4
.L_269:
        /*0ae4*/ 	.byte	0x04, 0x05
        /*0ae6*/ 	.short	(.L_271 - .L_270)
.L_270:
        /*0ae8*/ 	.word	0x00000180
        /*0aec*/ 	.word	0x00000001
        /*0af0*/ 	.word	0x00000001


	//----- nvinfo : EIATTR_CRS_STACK_SIZE
	.align		4
.L_271:
        /*0af4*/ 	.byte	0x04, 0x1e
        /*0af6*/ 	.short	(.L_273 - .L_272)
.L_272:
        /*0af8*/ 	.word	0x00000000


	//----- nvinfo : EIATTR_CBANK_PARAM_SIZE
	.align		4
.L_273:
        /*0afc*/ 	.byte	0x03, 0x19
        /*0afe*/ 	.short	0x0a70


	//----- nvinfo : EIATTR_PARAM_CBANK
	.align		4
        /*0b00*/ 	.byte	0x04, 0x0a
        /*0b02*/ 	.short	(.L_275 - .L_274)
	.align		4
.L_274:
        /*0b04*/ 	.word	index@(.nv.constant0._ZN7cutlass13device_kernelIN5flash11enable_sm90INS1_16FlashAttnFwdSm90INS1_25CollectiveMainloopFwdSm90ILi2EN4cute5tupleIJNS5_1CILi1EEES8_S8_EEENS6_IJNS7_ILi128EEENS7_ILi224EEESA_EEELi128ENS_12float_e4m3_tEfNS_4arch4Sm90ELb1ELb0ELb0ELb0ELb0ELb0ELb0ELb1ELb1ELb1ELb1ELb0EEENS1_21CollectiveEpilogueFwdINS6_IJSA_SA_SB_EEES9_NS_10bfloat16_tESF_Li256ELb0ELb1ELb1ELb1EEENS1_19SingleTileSchedulerILb0ELb1ELb1ELi128EEEEEEEEEvNT_6ParamsE)
        /*0b08*/ 	.short	0x0210
        /*0b0a*/ 	.short	0x0a70


	//----- nvinfo : EIATTR_SW_WAR
	.align		4
.L_275:
        /*0b0c*/ 	.byte	0x04, 0x36
        /*0b0e*/ 	.short	(.L_277 - .L_276)
.L_276:
        /*0b10*/ 	.word	0x00000008
.L_277:


//--------------------- .nv.info._ZN7cutlass13device_kernelIN5flash11enable_sm90INS1_16FlashAttnFwdSm90INS1_25CollectiveMainloopFwdSm90ILi2EN4cute5tupleIJNS5_1CILi1EEES8_S8_EEENS6_IJNS7_ILi128EEENS7_ILi224EEESA_EEELi128ENS_12float_e4m3_tEfNS_4arch4Sm90ELb1ELb0ELb0ELb1ELb0ELb0ELb0ELb1ELb1ELb1ELb1ELb0EEENS1_21CollectiveEpilogueFwdINS6_IJSA_SA_SB_EEES9_NS_10bfloat16_tESF_Li256ELb1ELb1ELb1ELb1EEENS1_36VarlenDynamicPersistentTileSchedulerILi128ELi224ELi256ELi128ELb1ELb1ELb1ELb1ELb1ELb1EEEEEEEEEvNT_6ParamsE --------------------------
	.section	.nv.info._ZN7cutlass13device_kernelIN5flash11enable_sm90INS1_16FlashAttnFwdSm90INS1_25CollectiveMainloopFwdSm90ILi2EN4cute5tupleIJNS5_1CILi1EEES8_S8_EEENS6_IJNS7_ILi128EEENS7_ILi224EEESA_EEELi128ENS_12float_e4m3_tEfNS_4arch4Sm90ELb1ELb0ELb0ELb1ELb0ELb0ELb0ELb1ELb1ELb1ELb1ELb0EEENS1_21CollectiveEpilogueFwdINS6_IJSA_SA_SB_EEES9_NS_10bfloat16_tESF_Li256ELb1ELb1ELb1ELb1EEENS1_36VarlenDynamicPersistentTileSchedulerILi128ELi224ELi256ELi128ELb1ELb1ELb1ELb1ELb1ELb1EEEEEEEEEvNT_6ParamsE,"",@"SHT_CUDA_INFO"
	.sectionflags	@""
	.align	4


	//----- nvinfo : EIATTR_CUDA_API_VERSION
	.align		4
        /*0000*/ 	.byte	0x04, 0x37
        /*0002*/ 	.short	(.L_279 - .L_278)
.L_278:
        /*0004*/ 	.word	0x00000082


	//----- nvinfo : EIATTR_KPARAM_INFO
	.align		4
.L_279:
        /*0008*/ 	.byte	0x04, 0x17
        /*000a*/ 	.short	(.L_281 - .L_280)
.L_280:
        /*000c*/ 	.word	0x00000000
        /*0010*/ 	.short	0x0000
        /*0012*/ 	.short	0x0070
        /*0014*/ 	.byte	0x00, 0xf0, 0x01, 0x2a


	//----- nvinfo : EIATTR_SPARSE_MMA_MASK
	.align		4
.L_281:
        /*0018*/ 	.byte	0x03, 0x50
        /*001a*/ 	.short	0x0000


	//----- nvinfo : EIATTR_MAXREG_COUNT
	.align		4
        /*001c*/ 	.byte	0x03, 0x1b
        /*001e*/ 	.short	0x00a8


	//----- nvinfo : EIATTR_NUM_BARRIERS
	.align		4
        /*0020*/ 	.byte	0x02, 0x4c
        /*0022*/ 	.byte	0x10
	.zero		1


	//----- nvinfo : EIATTR_EXTERNS
	.align		4
        /*0024*/ 	.byte	0x04, 0x0f
        /*0026*/ 	.short	(.L_283 - .L_282)


	//   ....[0]....
	.align		4
.L_282:
        /*0028*/ 	.word	index@(__assertfail)


	//----- nvinfo : EIATTR_ANNOTATIONS
	.align		4
.L_283:
        /*002c*/ 	.byte	0x04, 0x55
        /*002e*/ 	.short	(.L_285 - .L_284)


	//   ....[0]....
.L_284:
        /* <DEDUP_REMOVED lines=46> */


	//----- nvinfo : EIATTR_MERCURY_ISA_VERSION
	.align		4
.L_285:
        /*02f8*/ 	.byte	0x03, 0x5f
        /*02fa*/ 	.short	0x0101


	//----- nvinfo : EIATTR_UNUSED_LOAD_BYTE_OFFSET
	.align		4
        /*02fc*/ 	.byte	0x04, 0x44
        /*02fe*/ 	.short	(.L_287 - .L_286)


	//   ....[0]....
.L_286:
        /*0300*/ 	.word	0x00000a40
        /*0304*/ 	.word	0x0000fff0


	//   ....[1]....
        /*0308*/ 	.word	0x0000e810
        /*030c*/ 	.word	0x0000fff0


	//----- nvinfo : EIATTR_INT_WARP_WIDE_INSTR_OFFSETS
	.align		4
.L_287:
        /*0310*/ 	.byte	0x04, 0x31
        /*0312*/ 	.short	(.L_289 - .L_288)


	//   ....[0]....
.L_288:
        /*0314*/ 	.word	0x00000130


	//   ....[1]....
        /*0318*/ 	.word	0x00000170


	//   ....[2]....
        /*031c*/ 	.word	0x000001e0


	//   ....[3]....
        /*0320*/ 	.word	0x00014240


	//   ....[4]....
        /*0324*/ 	.word	0x000142d0


	//   ....[5]....
        /*0328*/ 	.word	0x00016ad0


	//   ....[6]....
        /*032c*/ 	.word	0x00016b60


	//----- nvinfo : EIATTR_COOP_GROUP_MASK_REGIDS
	.align		4
.L_289:
        /*0330*/ 	.byte	0x04, 0x29
        /*0332*/ 	.short	(.L_291 - .L_290)


	//   ....[0]....
.L_290:
        /*0334*/ 	.word	0xffffffff


	//   ....[1]....
        /*0338*/ 	.word	0xffffffff


	//   ....[2]....
        /*033c*/ 	.word	0xffffffff


	//   ....[3]....
        /*0340*/ 	.word	0xffffffff


	//   ....[4]....
        /*0344*/ 	.word	0xffffffff


	//   ....[5]....
        /*0348*/ 	.word	0xffffffff


	//   ....[6]....
        /*034c*/ 	.word	0xffffffff


	//   ....[7]....
        /*0350*/ 	.word	0xffffffff


	//   ....[8]....
        /*0354*/ 	.word	0xffffffff


	//   ....[9]....
        /*0358*/ 	.word	0xffffffff


	//   ....[10]....
        /*035c*/ 	.word	0xffffffff


	//   ....[11]....
        /*0360*/ 	.word	0xffffffff


	//   ....[12]....
        /*0364*/ 	.word	0xffffffff


	//   ....[13]....
        /*0368*/ 	.word	0xffffffff


	//   ....[14]....
        /*036c*/ 	.word	0xffffffff


	//   ....[15]....
        /*0370*/ 	.word	0xffffffff


	//   ....[16]....
        /*0374*/ 	.word	0xffffffff


	//   ....[17]....
        /*0378*/ 	.word	0xffffffff


	//   ....[18]....
        /*037c*/ 	.word	0xffffffff


	//   ....[19]....
        /*0380*/ 	.word	0xffffffff


	//   ....[20]....
        /*0384*/ 	.word	0xffffffff


	//   ....[21]....
        /*0388*/ 	.word	0xffffffff


	//   ....[22]....
        /*038c*/ 	.word	0xffffffff


	//   ....[23]....
        /*0390*/ 	.word	0xffffffff


	//   ....[24]....
        /*0394*/ 	.word	0xffffffff


	//   ....[25]....
        /*0398*/ 	.word	0xffffffff


	//   ....[26]....
        /*039c*/ 	.word	0xffffffff


	//   ....[27]....
        /*03a0*/ 	.word	0xffffffff


	//   ....[28]....
        /*03a4*/ 	.word	0xffffffff


	//   ....[29]....
        /*03a8*/ 	.word	0xffffffff


	//   ....[30]....
        /*03ac*/ 	.word	0xffffffff


	//   ....[31]....
        /*03b0*/ 	.word	0xffffffff


	//   ....[32]....
        /*03b4*/ 	.word	0xffffffff


	//   ....[33]....
        /*03b8*/ 	.word	0xffffffff


	//   ....[34]....
        /*03bc*/ 	.word	0xffffffff


	//   ....[35]....
        /*03c0*/ 	.word	0xffffffff


	//   ....[36]....
        /*03c4*/ 	.word	0xffffffff


	//   ....[37]....
        /*03c8*/ 	.word	0xffffffff


	//   ....[38]....
        /*03cc*/ 	.word	0xffffffff


	//   ....[39]....
        /*03d0*/ 	.word	0xffffffff


	//   ....[40]....
        /*03d4*/ 	.word	0xffffffff


	//   ....[41]....
        /*03d8*/ 	.word	0xffffffff


	//   ....[42]....
        /*03dc*/ 	.word	0xffffffff


	//   ....[43]....
        /*03e0*/ 	.word	0xffffffff


	//   ....[44]....
        /*03e4*/ 	.word	0xffffffff


	//   ....[45]....
        /*03e8*/ 	.word	0xffffffff


	//   ....[46]....
        /*03ec*/ 	.word	0xffffffff


	//   ....[47]....
        /*03f0*/ 	.word	0xffffffff


	//   ....[48]....
        /*03f4*/ 	.word	0xffffffff


	//   ....[49]....
        /*03f8*/ 	.word	0xffffffff


	//   ....[50]....
        /*03fc*/ 	.word	0xffffffff


	//   ....[51]....
        /*0400*/ 	.word	0xffffffff


	//   ....[52]....
        /*0404*/ 	.word	0xffffffff


	//   ....[53]....
        /*0408*/ 	.word	0xffffffff


	//   ....[54]....
        /*040c*/ 	.word	0xffffffff


	//   ....[55]....
        /*0410*/ 	.word	0xffffffff


	//   ....[56]....
        /*0414*/ 	.word	0xffffffff


	//   ....[57]....
        /*0418*/ 	.word	0xffffffff


	//   ....[58]....
        /*041c*/ 	.word	0xffffffff


	//   ....[59]....
        /*0420*/ 	.word	0xffffffff


	//   ....[60]....
        /*0424*/ 	.word	0xffffffff


	//   ....[61]....
        /*0428*/ 	.word	0xffffffff


	//   ....[62]....
        /*042c*/ 	.word	0xffffffff


	//   ....[63]....
        /*0430*/ 	.word	0xffffffff


	//   ....[64]....
        /*0434*/ 	.word	0xffffffff


	//   ....[65]....
        /*0438*/ 	.word	0xffffffff


	//   ....[66]....
        /*043c*/ 	.word	0xffffffff


	//   ....[67]....
        /*0440*/ 	.word	0xffffffff


	//   ....[68]....
        /*0444*/ 	.word	0xffffffff


	//   ....[69]....
        /*0448*/ 	.word	0xffffffff


	//   ....[70]....
        /*044c*/ 	.word	0xffffffff


	//   ....[71]....
        /*0450*/ 	.word	0xffffffff


	//   ....[72]....
        /*0454*/ 	.word	0xffffffff


	//   ....[73]....
        /*0458*/ 	.word	0xffffffff


	//   ....[74]....
        /*045c*/ 	.word	0xffffffff


	//   ....[75]....
        /*0460*/ 	.word	0xffffffff


	//   ....[76]....
        /*0464*/ 	.word	0xffffffff


	//   ....[77]....
        /*0468*/ 	.word	0xffffffff


	//   ....[78]....
        /*046c*/ 	.word	0xffffffff


	//   ....[79]....
        /*0470*/ 	.word	0xffffffff


	//   ....[80]....
        /*0474*/ 	.word	0xffffffff


	//   ....[81]....
        /*0478*/ 	.word	0xffffffff


	//   ....[82]....
        /*047c*/ 	.word	0xffffffff


	//   ....[83]....
        /*0480*/ 	.word	0xffffffff


	//   ....[84]....
        /*0484*/ 	.word	0xffffffff


	//   ....[85]....
        /*0488*/ 	.word	0xffffffff


	//   ....[86]....
        /*048c*/ 	.word	0xffffffff


	//   ....[87]....
        /*0490*/ 	.word	0xffffffff


	//   ....[88]....
        /*0494*/ 	.word	0xffffffff


	//   ....[89]....
        /*0498*/ 	.word	0xffffffff


	//   ....[90]....
        /*049c*/ 	.word	0xffffffff


	//   ....[91]....
        /*04a0*/ 	.word	0xffffffff


	//   ....[92]....
        /*04a4*/ 	.word	0xffffffff


	//   ....[93]....
        /*04a8*/ 	.word	0xffffffff


	//   ....[94]....
        /*04ac*/ 	.word	0xffffffff


	//   ....[95]....
        /*04b0*/ 	.word	0xffffffff


	//   ....[96]....
        /*04b4*/ 	.word	0xffffffff


	//   ....[97]....
        /*04b8*/ 	.word	0xffffffff


	//   ....[98]....
        /*04bc*/ 	.word	0xffffffff


	//   ....[99]....
        /*04c0*/ 	.word	0xffffffff


	//   ....[100]....
        /*04c4*/ 	.word	0xffffffff


	//   ....[101]....
        /*04c8*/ 	.word	0xffffffff


	//   ....[102]....
        /*04cc*/ 	.word	0xffffffff


	//   ....[103]....
        /*04d0*/ 	.word	0xffffffff


	//   ....[104]....
        /*04d4*/ 	.word	0xffffffff


	//   ....[105]....
        /*04d8*/ 	.word	0xffffffff


	//   ....[106]....
        /*04dc*/ 	.word	0xffffffff


	//   ....[107]....
        /*04e0*/ 	.word	0xffffffff


	//   ....[108]....
        /*04e4*/ 	.word	0xffffffff


	//   ....[109]....
        /*04e8*/ 	.word	0xffffffff


	//   ....[110]....
        /*04ec*/ 	.word	0xffffffff


	//   ....[111]....
        /*04f0*/ 	.word	0xffffffff


	//   ....[112]....
        /*04f4*/ 	.word	0xffffffff


	//   ....[113]....
        /*04f8*/ 	.word	0xffffffff


	//   ....[114]....
        /*04fc*/ 	.word	0xffffffff


	//   ....[115]....
        /*0500*/ 	.word	0xffffffff


	//   ....[116]....
        /*0504*/ 	.word	0xffffffff


	//   ....[117]....
        /*0508*/ 	.word	0xffffffff


	//   ....[118]....
        /*050c*/ 	.word	0xffffffff


	//   ....[119]....
        /*0510*/ 	.word	0xffffffff


	//   ....[120]....
        /*0514*/ 	.word	0xffffffff


	//   ....[121]....
        /*0518*/ 	.word	0xffffffff


	//   ....[122]....
        /*051c*/ 	.word	0xffffffff


	//   ....[123]....
        /*0520*/ 	.word	0xffffffff


	//   ....[124]....
        /*0524*/ 	.word	0xffffffff


	//   ....[125]....
        /*0528*/ 	.word	0xffffffff


	//   ....[126]....
        /*052c*/ 	.word	0xffffffff


	//   ....[127]....
        /*0530*/ 	.word	0xffffffff


	//   ....[128]....
        /*0534*/ 	.word	0xffffffff


	//   ....[129]....
        /*0538*/ 	.word	0xffffffff


	//   ....[130]....
        /*053c*/ 	.word	0xffffffff


	//   ....[131]....
        /*0540*/ 	.word	0xffffffff


	//   ....[132]....
        /*0544*/ 	.word	0xffffffff


	//   ....[133]....
        /*0548*/ 	.word	0xffffffff


	//   ....[134]....
        /*054c*/ 	.word	0xffffffff


	//   ....[135]....
        /*0550*/ 	.word	0xffffffff


	//   ....[136]....
        /*0554*/ 	.word	0xffffffff


	//   ....[137]....
        /*0558*/ 	.word	0xffffffff


	//   ....[138]....
        /*055c*/ 	.word	0xffffffff


	//   ....[139]....
        /*0560*/ 	.word	0xffffffff


	//   ....[140]....
        /*0564*/ 	.word	0xffffffff


	//   ....[141]....
        /*0568*/ 	.word	0xffffffff


	//   ....[142]....
        /*056c*/ 	.word	0xffffffff


	//   ....[143]....
        /*0570*/ 	.word	0xffffffff


	//   ....[144]....
        /*0574*/ 	.word	0xffffffff


	//   ....[145]....
        /*0578*/ 	.word	0xffffffff


	//   ....[146]....
        /*057c*/ 	.word	0xffffffff


	//   ....[147]....
        /*0580*/ 	.word	0xffffffff


	//   ....[148]....
        /*0584*/ 	.word	0xffffffff


	//   ....[149]....
        /*0588*/ 	.word	0xffffffff


	//   ....[150]....
        /*058c*/ 	.word	0xffffffff


	//   ....[151]....
        /*0590*/ 	.word	0xffffffff


	//   ....[152]....
        /*0594*/ 	.word	0xffffffff


	//   ....[153]....
        /*0598*/ 	.word	0xffffffff


	//   ....[154]....
        /*059c*/ 	.word	0xffffffff


	//   ....[155]....
        /*05a0*/ 	.word	0xffffffff


	//   ....[156]....
        /*05a4*/ 	.word	0xffffffff


	//   ....[157]....
        /*05a8*/ 	.word	0xffffffff


	//   ....[158]....
        /*05ac*/ 	.word	0xffffffff


	//   ....[159]....
        /*05b0*/ 	.word	0xffffffff


	//   ....[160]....
        /*05b4*/ 	.word	0xffffffff


	//   ....[161]....
        /*05b8*/ 	.word	0xffffffff


	//   ....[162]....
        /*05bc*/ 	.word	0xffffffff


	//   ....[163]....
        /*05c0*/ 	.word	0xffffffff


	//   ....[164]....
        /*05c4*/ 	.word	0xffffffff


	//   ....[165]....
        /*05c8*/ 	.word	0xffffffff


	//   ....[166]....
        /*05cc*/ 	.word	0xffffffff


	//   ....[167]....
        /*05d0*/ 	.word	0xffffffff


	//   ....[168]....
        /*05d4*/ 	.word	0xffffffff


	//   ....[169]....
        /*05d8*/ 	.word	0x0500000f


	//   ....[170]....
        /*05dc*/ 	.word	0x0500000f


	//   ....[171]....
        /*05e0*/ 	.word	0x0500000f


	//   ....[172]....
        /*05e4*/ 	.word	0x0500000f


	//   ....[173]....
        /*05e8*/ 	.word	0x0500000f


	//   ....[174]....
        /*05ec*/ 	.word	0x0500000f


	//   ....[175]....
        /*05f0*/ 	.word	0x0500000f


	//   ....[176]....
        /*05f4*/ 	.word	0x0500000f


	//   ....[177]....
        /*05f8*/ 	.word	0x0500000f


	//   ....[178]....
        /*05fc*/ 	.word	0x0500000f


	//   ....[179]....
        /*0600*/ 	.word	0x0500000f


	//   ....[180]....
        /*0604*/ 	.word	0x0500000f


	//   ....[181]....
        /*0608*/ 	.word	0x0500000f


	//   ....[182]....
        /*060c*/ 	.word	0x0500000f


	//   ....[183]....
        /*0610*/ 	.word	0x0500000f


	//   ....[184]....
        /*0614*/ 	.word	0x0500000f


	//   ....[185]....
        /*0618*/ 	.word	0x0500000f


	//   ....[186]....
        /*061c*/ 	.word	0x0500000f


	//----- nvinfo : EIATTR_COOP_GROUP_INSTR_OFFSETS
	.align		4
.L_291:
        /*0620*/ 	.byte	0x04, 0x28
        /*0622*/ 	.short	(.L_293 - .L_292)


	//   ....[0]....
.L_292:
        /*0624*/ 	.word	0x00000070


	//   ....[1]....
        /*0628*/ 	.word	0x00000140


	//   ....[2]....
        /*062c*/ 	.word	0x00000190


	//   ....[3]....
        /*0630*/ 	.word	0x000003c0


	//   ....[4]....
        /*0634*/ 	.word	0x00000520


	//   ....[5]....
        /*0638*/ 	.word	0x00000640


	//   ....[6]....
        /*063c*/ 	.word	0x000007a0


	//   ....[7]....
        /*0640*/ 	.word	0x00001e10


	//   ....[8]....
        /*0644*/ 	.word	0x00002a00


	//   ....[9]....
        /*0648*/ 	.word	0x00003090


	//   ....[10]....
        /*064c*/ 	.word	0x000038e0


	//   ....[11]....
        /*0650*/ 	.word	0x000039a0


	//   ....[12]....
        /*0654*/ 	.word	0x000048d0


	//   ....[13]....
        /*0658*/ 	.word	0x000049a0


	//   ....[14]....
        /*065c*/ 	.word	0x000070d0


	//   ....[15]....
        /*0660*/ 	.word	0x00007100


	//   ....[16]....
        /*0664*/ 	.word	0x00007c70


	//   ....[17]....
        /*0668*/ 	.word	0x00007d40


	//   ....[18]....
        /*066c*/ 	.word	0x00008c90


	//   ....[19]....
        /*0670*/ 	.word	0x00008cf0


	//   ....[20]....
        /*0674*/ 	.word	0x0000bc30


	//   ....[21]....
        /*0678*/ 	.word	0x0000bc40


	//   ....[22]....
        /*067c*/ 	.word	0x0000bc80


	//   ....[23]....
        /*0680*/ 	.word	0x0000bc90


	//   ....[24]....
        /*0684*/ 	.word	0x0000e050


	//   ....[25]....
        /*0688*/ 	.word	0x0000e060


	//   ....[26]....
        /*068c*/ 	.word	0x0000e0e0


	//   ....[27]....
        /*0690*/ 	.word	0x0000e0f0


	//   ....[28]....
        /*0694*/ 	.word	0x0000ef40


	//   ....[29]....
        /*0698*/ 	.word	0x0000ef70


	//   ....[30]....
        /*069c*/ 	.word	0x0000efa0


	//   ....[31]....
        /*06a0*/ 	.word	0x0000efd0


	//   ....[32]....
        /*06a4*/ 	.word	0x0000f000


	//   ....[33]....
        /*06a8*/ 	.word	0x0000f040


	//   ....[34]....
        /*06ac*/ 	.word	0x0000f070


	//   ....[35]....
        /*06b0*/ 	.word	0x0000f0a0


	//   ....[36]....
        /*06b4*/ 	.word	0x0000f0d0


	//   ....[37]....
        /*06b8*/ 	.word	0x0000f100


	//   ....[38]....
        /*06bc*/ 	.word	0x0000f110


	//   ....[39]....
        /*06c0*/ 	.word	0x0000f120


	//   ....[40]....
        /*06c4*/ 	.word	0x0000f130


	//   ....[41]....
        /*06c8*/ 	.word	0x0000f140


	//   ....[42]....
        /*06cc*/ 	.word	0x0000f170


	//   ....[43]....
        /*06d0*/ 	.word	0x0000f1a0


	//   ....[44]....
        /*06d4*/ 	.word	0x0000f1b0


	//   ....[45]....
        /*06d8*/ 	.word	0x0000f1c0


	//   ....[46]....
        /*06dc*/ 	.word	0x0000f1d0


	//   ....[47]....
        /*06e0*/ 	.word	0x0000f1e0


	//   ....[48]....
        /*06e4*/ 	.word	0x0000f1f0


	//   ....[49]....
        /*06e8*/ 	.word	0x0000f200


	//   ....[50]....
        /*06ec*/ 	.word	0x0000f210


	//   ....[51]....
        /*06f0*/ 	.word	0x0000f240


	//   ....[52]....
        /*06f4*/ 	.word	0x0000f250


	//   ....[53]....
        /*06f8*/ 	.word	0x0000f260


	//   ....[54]....
        /*06fc*/ 	.word	0x0000f270


	//   ....[55]....
        /*0700*/ 	.word	0x0000f280


	//   ....[56]....
        /*0704*/ 	.word	0x0000f290


	//   ....[57]....
        /*0708*/ 	.word	0x0000f2a0


	//   ....[58]....
        /*070c*/ 	.word	0x0000f2b0


	//   ....[59]....
        /*0710*/ 	.word	0x0000f2c0


	//   ....[60]....
        /*0714*/ 	.word	0x0000f2d0


	//   ....[61]....
        /*0718*/ 	.word	0x0000f300


	//   ....[62]....
        /*071c*/ 	.word	0x0000f330


	//   ....[63]....
        /*0720*/ 	.word	0x0000f360


	//   ....[64]....
        /*0724*/ 	.word	0x0000f380


	//   ....[65]....
        /*0728*/ 	.word	0x0000f390


	//   ....[66]....
        /*072c*/ 	.word	0x0000f3a0


	//   ....[67]....
        /*0730*/ 	.word	0x0000f3b0


	//   ....[68]....
        /*0734*/ 	.word	0x0000f3d0


	//   ....[69]....
        /*0738*/ 	.word	0x0000f3e0


	//   ....[70]....
        /*073c*/ 	.word	0x0000f3f0


	//   ....[71]....
        /*0740*/ 	.word	0x0000f400


	//   ....[72]....
        /*0744*/ 	.word	0x0000f430


	//   ....[73]....
        /*0748*/ 	.word	0x0000f460


	//   ....[74]....
        /*074c*/ 	.word	0x0000f490


	//   ....[75]....
        /*0750*/ 	.word	0x0000f4b0


	//   ....[76]....
        /*0754*/ 	.word	0x0000f4c0


	//   ....[77]....
        /*0758*/ 	.word	0x0000f4e0


	//   ....[78]....
        /*075c*/ 	.word	0x0000f510


	//   ....[79]....
        /*0760*/ 	.word	0x0000f540


	//   ....[80]....
        /*0764*/ 	.word	0x0000f560


	//   ....[81]....
        /*0768*/ 	.word	0x0000f580


	//   ....[82]....
        /*076c*/ 	.word	0x0000f5b0


	//   ....[83]....
        /*0770*/ 	.word	0x0000f5c0


	//   ....[84]....
        /*0774*/ 	.word	0x0000f5d0


	//   ....[85]....
        /*0778*/ 	.word	0x0000f5e0


	//   ....[86]....
        /*077c*/ 	.word	0x0000f600


	//   ....[87]....
        /*0780*/ 	.word	0x0000f630


	//   ....[88]....
        /*0784*/ 	.word	0x0000f660


	//   ....[89]....
        /*0788*/ 	.word	0x0000f690


	//   ....[90]....
        /*078c*/ 	.word	0x0000f6c0


	//   ....[91]....
        /*0790*/ 	.word	0x0000f6f0


	//   ....[92]....
        /*0794*/ 	.word	0x0000ffc0


	//   ....[93]....
        /*0798*/ 	.word	0x0000ffd0


	//   ....[94]....
        /*079c*/ 	.word	0x0000ffe0


	//   ....[95]....
        /*07a0*/ 	.word	0x00010020


	//   ....[96]....
        /*07a4*/ 	.word	0x000107a0


	//   ....[97]....
        /*07a8*/ 	.word	0x000107e0


	//   ....[98]....
        /*07ac*/ 	.word	0x000108b0


	//   ....[99]....
        /*07b0*/ 	.word	0x000108d0


	//   ....[100]....
        /*07b4*/ 	.word	0x00010990


	//   ....[101]....
        /*07b8*/ 	.word	0x000109b0


	//   ....[102]....
        /*07bc*/ 	.word	0x00010a80


	//   ....[103]....
        /*07c0*/ 	.word	0x00010aa0


	//   ....[104]....
        /*07c4*/ 	.word	0x00010fc0


	//   ....[105]....
        /*07c8*/ 	.word	0x00010fd0


	//   ....[106]....
        /*07cc*/ 	.word	0x00011410


	//   ....[107]....
        /*07d0*/ 	.word	0x00011420


	//   ....[108]....
        /*07d4*/ 	.word	0x00012170


	//   ....[109]....
        /*07d8*/ 	.word	0x00012190


	//   ....[110]....
        /*07dc*/ 	.word	0x00012250


	//   ....[111]....
        /*07e0*/ 	.word	0x00012270


	//   ....[112]....
        /*07e4*/ 	.word	0x00012330


	//   ....[113]....
        /*07e8*/ 	.word	0x00012350


	//   ....[114]....
        /*07ec*/ 	.word	0x00012420


	//   ....[115]....
        /*07f0*/ 	.word	0x00012440


	//   ....[116]....
        /*07f4*/ 	.word	0x00012580


	//   ....[117]....
        /*07f8*/ 	.word	0x000127b0


	//   ....[118]....
        /*07fc*/ 	.word	0x000127f0


	//   ....[119]....
        /*0800*/ 	.word	0x00012830


	//   ....[120]....
        /*0804*/ 	.word	0x00012860


	//   ....[121]....
        /*0808*/ 	.word	0x00012890


	//   ....[122]....
        /*080c*/ 	.word	0x000128c0


	//   ....[123]....
        /*0810*/ 	.word	0x00012a50


	//   ....[124]....
        /*0814*/ 	.word	0x00012a80


	//   ....[125]....
        /*0818*/ 	.word	0x00012ac0


	//   ....[126]....
        /*081c*/ 	.word	0x00012af0


	//   ....[127]....
        /*0820*/ 	.word	0x00012b20


	//   ....[128]....
        /*0824*/ 	.word	0x00012b50


	//   ....[129]....
        /*0828*/ 	.word	0x00012bf0


	//   ....[130]....
        /*082c*/ 	.word	0x00012c40


	//   ....[131]....
        /*0830*/ 	.word	0x00012c50


	//   ....[132]....
        /*0834*/ 	.word	0x00012c90


	//   ....[133]....
        /*0838*/ 	.word	0x000149c0


	//   ....[134]....
        /*083c*/ 	.word	0x000154d0


	//   ....[135]....
        /*0840*/ 	.word	0x00015500


	//   ....[136]....
        /*0844*/ 	.word	0x000155b0


	//   ....[137]....
        /*0848*/ 	.word	0x000155c0


	//   ....[138]....
        /*084c*/ 	.word	0x00015630


	//   ....[139]....
        /*0850*/ 	.word	0x00015640


	//   ....[140]....
        /*0854*/ 	.word	0x000156b0


	//   ....[141]....
        /*0858*/ 	.word	0x000156c0


	//   ....[142]....
        /*085c*/ 	.word	0x00015730


	//   ....[143]....
        /*0860*/ 	.word	0x00015740


	//   ....[144]....
        /*0864*/ 	.word	0x000157b0


	//   ....[145]....
        /*0868*/ 	.word	0x000157c0


	//   ....[146]....
        /*086c*/ 	.word	0x00015830


	//   ....[147]....
        /*0870*/ 	.word	0x00015840


	//   ....[148]....
        /*0874*/ 	.word	0x00015850


	//   ....[149]....
        /*0878*/ 	.word	0x00015860


	//   ....[150]....
        /*087c*/ 	.word	0x000176c0


	//   ....[151]....
        /*0880*/ 	.word	0x000176f0


	//   ....[152]....
        /*0884*/ 	.word	0x00017720


	//   ....[153]....
        /*0888*/ 	.word	0x00017760


	//   ....[154]....
        /*088c*/ 	.word	0x00017770


	//   ....[155]....
        /*0890*/ 	.word	0x000177a0


	//   ....[156]....
        /*0894*/ 	.word	0x000177b0


	//   ....[157]....
        /*0898*/ 	.word	0x000177f0


	//   ....[158]....
        /*089c*/ 	.word	0x00017960


	//   ....[159]....
        /*08a0*/ 	.word	0x00017990


	//   ....[160]....
        /*08a4*/ 	.word	0x000179c0


	//   ....[161]....
        /*08a8*/ 	.word	0x000179f0


	//   ....[162]....
        /*08ac*/ 	.word	0x00017a20


	//   ....[163]....
        /*08b0*/ 	.word	0x00017a50


	//   ....[164]....
        /*08b4*/ 	.word	0x00017ad0


	//   ....[165]....
        /*08b8*/ 	.word	0x00017b10


	//   ....[166]....
        /*08bc*/ 	.word	0x00017b20


	//   ....[167]....
        /*08c0*/ 	.word	0x00017b60


	//   ....[168]....
        /*08c4*/ 	.word	0x00018640


	//   ....[169]....
        /*08c8*/ 	.word	0x00018c40


	//   ....[170]....
        /*08cc*/ 	.word	0x00018e20


	//   ....[171]....
        /*08d0*/ 	.word	0x00018e90


	//   ....[172]....
        /*08d4*/ 	.word	0x00018ef0


	//   ....[173]....
        /*08d8*/ 	.word	0x00018fe0


	//   ....[174]....
        /*08dc*/ 	.word	0x00019040


	//   ....[175]....
        /*08e0*/ 	.word	0x00019120


	//   ....[176]....
        /*08e4*/ 	.word	0x00019180


	//   ....[177]....
        /*08e8*/ 	.word	0x00019260


	//   ....[178]....
        /*08ec*/ 	.word	0x000192c0


	//   ....[179]....
        /*08f0*/ 	.word	0x000193a0


	//   ....[180]....
        /*08f4*/ 	.word	0x00019400


	//   ....[181]....
        /*08f8*/ 	.word	0x000194e0


	//   ....[182]....
        /*08fc*/ 	.word	0x00019540


	//   ....[183]....
        /*0900*/ 	.word	0x00019610


	//   ....[184]....
        /*0904*/ 	.word	0x00019670


	//   ....[185]....
        /*0908*/ 	.word	0x00019730


	//   ....[186]....
        /*090c*/ 	.word	0x00019a80


	//----- nvinfo : EIATTR_REG_RECONFIG
	.align		4
.L_293:
        /*0910*/ 	.byte	0x01, 0x54
	.zero		2


	//----- nvinfo : EIATTR_SYSCALL_OFFSETS
	.align		4
        /*0914*/ 	.byte	0x04, 0x46
        /*0916*/ 	.short	(.L_295 - .L_294)


	//   ....[0]....
.L_294:
        /*0918*/ 	.word	0x00001f90


	//   ....[1]....
        /*091c*/ 	.word	0x00014440


	//   ....[2]....
        /*0920*/ 	.word	0x000145a0


	//   ....[3]....
        /*0924*/ 	.word	0x000146f0


	//   ....[4]....
        /*0928*/ 	.word	0x00014830


	//   ....[5]....
        /*092c*/ 	.word	0x00015170


	//----- nvinfo : EIATTR_MBARRIER_INSTR_OFFSETS
	.align		4
.L_295:
        /*0930*/ 	.byte	0x04, 0x39
        /*0932*/ 	.short	(.L_297 - .L_296)


	//   ....[0]....
.L_296:
        /*0934*/ 	.word	0x00000270
        /*0938*/ 	.word	0x000000ff
        /*093c*/ 	.word	0x0002e800
        /*0940*/ 	.short	0x0100
        /*0942*/ 	.byte	0x08
	.zero		1


	//   ....[1]....
        /*0944*/ 	.word	0x00000280
        /*0948*/ 	.word	0x000000ff
        /*094c*/ 	.word	0x0002e820
        /*0950*/ 	.short	0x0100
        /*0952*/ 	.byte	0x08
	.zero		1


	//   ....[2]....
        /*0954*/ 	.word	0x00000370
        /*0958*/ 	.word	0x000000ff
        /*095c*/ 	.word	0x0002e830
        /*0960*/ 	.short	0x0100
        /*0962*/ 	.byte	0x08
	.zero		1


	//   ....[3]....
        /*0964*/ 	.word	0x00000380
        /*0968*/ 	.word	0x000000ff
        /*096c*/ 	.word	0x0002e840
        /*0970*/ 	.short	0x0100
        /*0972*/ 	.byte	0x08
	.zero		1


	//   ....[4]....
        /*0974*/ 	.word	0x00000390
        /*0978*/ 	.word	0x000000ff
        /*097c*/ 	.word	0x0002e838
        /*0980*/ 	.short	0x0100
        /*0982*/ 	.byte	0x08
	.zero		1


	//   ....[5]....
        /*0984*/ 	.word	0x000003a0
        /*0988*/ 	.word	0x000000ff
        /*098c*/ 	.word	0x0002e848
        /*0990*/ 	.short	0x0100
        /*0992*/ 	.byte	0x08
	.zero		1


	//   ....[6]....
        /*0994*/ 	.word	0x000004d0
        /*0998*/ 	.word	0x000000ff
        /*099c*/ 	.word	0x0002e850
        /*09a0*/ 	.short	0x0100
        /*09a2*/ 	.byte	0x08
	.zero		1


	//   ....[7]....
        /*09a4*/ 	.word	0x000004e0
        /*09a8*/ 	.word	0x000000ff
        /*09ac*/ 	.word	0x0002e860
        /*09b0*/ 	.short	0x0100
        /*09b2*/ 	.byte	0x08
	.zero		1


	//   ....[8]....
        /*09b4*/ 	.word	0x000004f0
        /*09b8*/ 	.word	0x000000ff
        /*09bc*/ 	.word	0x0002e858
        /*09c0*/ 	.short	0x0100
        /*09c2*/ 	.byte	0x08
	.zero		1


	//   ....[9]....
        /*09c4*/ 	.word	0x00000500
        /*09c8*/ 	.word	0x000000ff
        /*09cc*/ 	.word	0x0002e868
        /*09d0*/ 	.short	0x0100
        /*09d2*/ 	.byte	0x08
	.zero		1


	//   ....[10]....
        /*09d4*/ 	.word	0x000005f0
        /*09d8*/ 	.word	0x000000ff
        /*09dc*/ 	.word	0x0002e870
        /*09e0*/ 	.short	0x0100
        /*09e2*/ 	.byte	0x06
	.zero		1


	//   ....[11]....
        /*09e4*/ 	.word	0x00000600
        /*09e8*/ 	.word	0x000000ff
        /*09ec*/ 	.word	0x0002e880
        /*09f0*/ 	.short	0x0100
        /*09f2*/ 	.byte	0x06
	.zero		1


	//   ....[12]....
        /*09f4*/ 	.word	0x00000610
        /*09f8*/ 	.word	0x000000ff
        /*09fc*/ 	.word	0x0002e878
        /*0a00*/ 	.short	0x0100
        /*0a02*/ 	.byte	0x06
	.zero		1


	//   ....[13]....
        /*0a04*/ 	.word	0x00000620
        /*0a08*/ 	.word	0x000000ff
        /*0a0c*/ 	.word	0x0002e888
        /*0a10*/ 	.short	0x0100
        /*0a12*/ 	.byte	0x06
	.zero		1


	//   ....[14]....
        /*0a14*/ 	.word	0x00000750
        /*0a18*/ 	.word	0x000000ff
        /*0a1c*/ 	.word	0x0002e890
        /*0a20*/ 	.short	0x0100
        /*0a22*/ 	.byte	0x08
	.zero		1


	//   ....[15]....
        /*0a24*/ 	.word	0x00000760
        /*0a28*/ 	.word	0x000000ff
        /*0a2c*/ 	.word	0x0002e8a0
        /*0a30*/ 	.short	0x0100
        /*0a32*/ 	.byte	0x08
	.zero		1


	//   ....[16]....
        /*0a34*/ 	.word	0x00000770
        /*0a38*/ 	.word	0x000000ff
        /*0a3c*/ 	.word	0x0002e898
        /*0a40*/ 	.short	0x0100
        /*0a42*/ 	.byte	0x08
	.zero		1


	//   ....[17]....
        /*0a44*/ 	.word	0x00000780
        /*0a48*/ 	.word	0x000000ff
        /*0a4c*/ 	.word	0x0002e8a8
        /*0a50*/ 	.short	0x0100
        /*0a52*/ 	.byte	0x08
	.zero		1


	//   ....[18]....
        /*0a54*/ 	.word	0x000008b0
        /*0a58*/ 	.word	0x000000ff
        /*0a5c*/ 	.word	0x0002e8b0
        /*0a60*/ 	.short	0x0100
        /*0a62*/ 	.byte	0x08
	.zero		1


	//   ....[19]....
        /*0a64*/ 	.word	0x000008c0
        /*0a68*/ 	.word	0x000000ff
        /*0a6c*/ 	.word	0x0002e8c0
        /*0a70*/ 	.short	0x0100
        /*0a72*/ 	.byte	0x08
	.zero		1


	//   ....[20]....
        /*0a74*/ 	.word	0x000008d0
        /*0a78*/ 	.word	0x000000ff
        /*0a7c*/ 	.word	0x0002e8b8
        /*0a80*/ 	.short	0x0100
        /*0a82*/ 	.byte	0x08
	.zero		1


	//   ....[21]....
        /*0a84*/ 	.word	0x000008e0
        /*0a88*/ 	.word	0x000000ff
        /*0a8c*/ 	.word	0x0002e8c8
        /*0a90*/ 	.short	0x0100
        /*0a92*/ 	.byte	0x08
	.zero		1


	//   ....[22]....
        /*0a94*/ 	.word	0x00002010
        /*0a98*/ 	.word	0x000000ff
        /*0a9c*/ 	.word	0x0002e800
        /*0aa0*/ 	.short	0x010a
        /*0aa2*/ 	.byte	0x29
	.zero		1


	//   ....[23]....
        /*0aa4*/ 	.word	0x00002090
        /*0aa8*/ 	.word	0x00000002
        /*0aac*/ 	.word	0x0002e830
        /*0ab0*/ 	.short	0x010a
        /*0ab2*/ 	.byte	0x3f
	.zero		1


	//   ....[24]....
        /*0ab4*/ 	.word	0x000020d0
        /*0ab8*/ 	.word	0x00000002
        /*0abc*/ 	.word	0x0002e830
        /*0ac0*/ 	.short	0x010a
        /*0ac2*/ 	.byte	0x3f
	.zero		1


	//   ....[25]....
        /*0ac4*/ 	.word	0x00004d30
        /*0ac8*/ 	.word	0x0000003a
        /*0acc*/ 	.word	0x00000000
        /*0ad0*/ 	.short	0x0101
        /*0ad2*/ 	.byte	0x3f
	.zero		1


	//   ....[26]....
        /*0ad4*/ 	.word	0x000061a0
        /*0ad8*/ 	.word	0x000000ff
        /*0adc*/ 	.word	0x0002e830
        /*0ae0*/ 	.short	0x010a
        /*0ae2*/ 	.byte	0x06
	.zero		1


	//   ....[27]....
        /*0ae4*/ 	.word	0x000061e0
        /*0ae8*/ 	.word	0x000000ff
        /*0aec*/ 	.word	0x0002e830
        /*0af0*/ 	.short	0x010a
        /*0af2*/ 	.byte	0x06
	.zero		1


	//   ....[28]....
        /*0af4*/ 	.word	0x00006e00
        /*0af8*/ 	.word	0x000000ff
        /*0afc*/ 	.word	0x0002e850
        /*0b00*/ 	.short	0x010a
        /*0b02*/ 	.byte	0x06
	.zero		1


	//   ....[29]....
        /*0b04*/ 	.word	0x00006e40
        /*0b08*/ 	.word	0x000000ff
        /*0b0c*/ 	.word	0x0002e850
        /*0b10*/ 	.short	0x010a
        /*0b12*/ 	.byte	0x06
	.zero		1


	//   ....[30]....
        /*0b14*/ 	.word	0x00009b00
        /*0b18*/ 	.word	0x00000002
        /*0b1c*/ 	.word	0x00000000
        /*0b20*/ 	.short	0x0101
        /*0b22*/ 	.byte	0x3f
	.zero		1


	//   ....[31]....
        /*0b24*/ 	.word	0x00009f30
        /*0b28*/ 	.word	0x000000ff
        /*0b2c*/ 	.word	0x00000000
        /*0b30*/ 	.short	0x0101
        /*0b32*/ 	.byte	0x06
	.zero		1


	//   ....[32]....
        /*0b34*/ 	.word	0x0000a780
        /*0b38*/ 	.word	0x000000ff
        /*0b3c*/ 	.word	0x0002e830
        /*0b40*/ 	.short	0x010a
        /*0b42*/ 	.byte	0x06
	.zero		1


	//   ....[33]....
        /*0b44*/ 	.word	0x0000a7c0
        /*0b48*/ 	.word	0x000000ff
        /*0b4c*/ 	.word	0x0002e830
        /*0b50*/ 	.short	0x010a
        /*0b52*/ 	.byte	0x06
	.zero		1


	//   ....[34]....
        /*0b54*/ 	.word	0x0000b3b0
        /*0b58*/ 	.word	0x000000ff
        /*0b5c*/ 	.word	0x0002e850
        /*0b60*/ 	.short	0x010a
        /*0b62*/ 	.byte	0x06
	.zero		1


	//   ....[35]....
        /*0b64*/ 	.word	0x0000b3f0
        /*0b68*/ 	.word	0x000000ff
        /*0b6c*/ 	.word	0x0002e850
        /*0b70*/ 	.short	0x010a
        /*0b72*/ 	.byte	0x06
	.zero		1


	//   ....[36]....
        /*0b74*/ 	.word	0x0000d270
        /*0b78*/ 	.word	0x00000002
        /*0b7c*/ 	.word	0x00000000
        /*0b80*/ 	.short	0x0101
        /*0b82*/ 	.byte	0x3f
	.zero		1


	//   ....[37]....
        /*0b84*/ 	.word	0x0000d5a0
        /*0b88*/ 	.word	0x000000ff
        /*0b8c*/ 	.word	0x00000000
        /*0b90*/ 	.short	0x0101
        /*0b92*/ 	.byte	0x06
	.zero		1


	//   ....[38]....
        /*0b94*/ 	.word	0x0000dd10
        /*0b98*/ 	.word	0x000000ff
        /*0b9c*/ 	.word	0x0002e850
        /*0ba0*/ 	.short	0x010a
        /*0ba2*/ 	.byte	0x05
	.zero		1


	//   ....[39]....
        /*0ba4*/ 	.word	0x0000dd50
        /*0ba8*/ 	.word	0x000000ff
        /*0bac*/ 	.word	0x0002e850
        /*0bb0*/ 	.short	0x010a
        /*0bb2*/ 	.byte	0x05
	.zero		1


	//   ....[40]....
        /*0bb4*/ 	.word	0x0000e3d0
        /*0bb8*/ 	.word	0x000000ff
        /*0bbc*/ 	.word	0x00000000
        /*0bc0*/ 	.short	0x0101
        /*0bc2*/ 	.byte	0x04
	.zero		1


	//   ....[41]....
        /*0bc4*/ 	.word	0x00010790
        /*0bc8*/ 	.word	0x00000000
        /*0bcc*/ 	.word	0x00000000
        /*0bd0*/ 	.short	0x0101
        /*0bd2*/ 	.byte	0x3f
	.zero		1


	//   ....[42]....
        /*0bd4*/ 	.word	0x00010fb0
        /*0bd8*/ 	.word	0x00000004
        /*0bdc*/ 	.word	0x00000000
        /*0be0*/ 	.short	0x0101
        /*0be2*/ 	.byte	0x3f
	.zero		1


	//   ....[43]....
        /*0be4*/ 	.word	0x00014c20
        /*0be8*/ 	.word	0x00000004
        /*0bec*/ 	.word	0x0002e880
        /*0bf0*/ 	.short	0x010a
        /*0bf2*/ 	.byte	0x3f
	.zero		1


	//   ....[44]....
        /*0bf4*/ 	.word	0x00014dc0
        /*0bf8*/ 	.word	0x00000004
        /*0bfc*/ 	.word	0x0002e840
        /*0c00*/ 	.short	0x010a
        /*0c02*/ 	.byte	0x3f
	.zero		1


	//   ....[45]....
        /*0c04*/ 	.word	0x00015940
        /*0c08*/ 	.word	0x00000012
        /*0c0c*/ 	.word	0x0002e800
        /*0c10*/ 	.short	0x0107
        /*0c12*/ 	.byte	0x3f
	.zero		1


	//   ....[46]....
        /*0c14*/ 	.word	0x00015a30
        /*0c18*/ 	.word	0x00000012
        /*0c1c*/ 	.word	0x0002e800
        /*0c20*/ 	.short	0x0101
        /*0c22*/ 	.byte	0x3f
	.zero		1


	//   ....[47]....
        /*0c24*/ 	.word	0x00015a50
        /*0c28*/ 	.word	0x00000012
        /*0c2c*/ 	.word	0x0002e820
        /*0c30*/ 	.short	0x010a
        /*0c32*/ 	.byte	0x3f
	.zero		1


	//   ....[48]....
        /*0c34*/ 	.word	0x00015d60
        /*0c38*/ 	.word	0x00000004
        /*0c3c*/ 	.word	0x0002e880
        /*0c40*/ 	.short	0x010a
        /*0c42*/ 	.byte	0x3f
	.zero		1


	//   ....[49]....
        /*0c44*/ 	.word	0x00015fc0
        /*0c48*/ 	.word	0x00000004
        /*0c4c*/ 	.word	0x0002e840
        /*0c50*/ 	.short	0x010a
        /*0c52*/ 	.byte	0x3f
	.zero		1


	//   ....[50]....
        /*0c54*/ 	.word	0x00016290
        /*0c58*/ 	.word	0x00000013
        /*0c5c*/ 	.word	0x0002e870
        /*0c60*/ 	.short	0x010a
        /*0c62*/ 	.byte	0x3f
	.zero		1


	//   ....[51]....
        /*0c64*/ 	.word	0x00016300
        /*0c68*/ 	.word	0x00000013
        /*0c6c*/ 	.word	0x0002e860
        /*0c70*/ 	.short	0x010a
        /*0c72*/ 	.byte	0x3f
	.zero		1


	//   ....[52]....
        /*0c74*/ 	.word	0x000169a0
        /*0c78*/ 	.word	0x00000013
        /*0c7c*/ 	.word	0x0002e850
        /*0c80*/ 	.short	0x0101
        /*0c82*/ 	.byte	0x3f
	.zero		1


	//   ....[53]....
        /*0c84*/ 	.word	0x00016a20
        /*0c88*/ 	.word	0x00000013
        /*0c8c*/ 	.word	0x00000000
        /*0c90*/ 	.short	0x0101
        /*0c92*/ 	.byte	0x3f
	.zero		1


	//   ....[54]....
        /*0c94*/ 	.word	0x00016c40
        /*0c98*/ 	.word	0x00000010
        /*0c9c*/ 	.word	0x0002e870
        /*0ca0*/ 	.short	0x010a
        /*0ca2*/ 	.byte	0x3f
	.zero		1


	//   ....[55]....
        /*0ca4*/ 	.word	0x00016cd0
        /*0ca8*/ 	.word	0x00000010
        /*0cac*/ 	.word	0x0002e860
        /*0cb0*/ 	.short	0x010a
        /*0cb2*/ 	.byte	0x3f
	.zero		1


	//   ....[56]....
        /*0cb4*/ 	.word	0x00017390
        /*0cb8*/ 	.word	0x00000010
        /*0cbc*/ 	.word	0x0002e850
        /*0cc0*/ 	.short	0x0101
        /*0cc2*/ 	.byte	0x3f
	.zero		1


	//   ....[57]....
        /*0cc4*/ 	.word	0x000173d0
        /*0cc8*/ 	.word	0x00000000
        /*0ccc*/ 	.word	0x00000000
        /*0cd0*/ 	.short	0x0101
        /*0cd2*/ 	.byte	0x3f
	.zero		1


	//   ....[58]....
        /*0cd4*/ 	.word	0x000185c0
        /*0cd8*/ 	.word	0x00000000
        /*0cdc*/ 	.word	0x0002e820
        /*0ce0*/ 	.short	0x010a
        /*0ce2*/ 	.byte	0x3f
	.zero		1


	//   ....[59]....
        /*0ce4*/ 	.word	0x00018780
        /*0ce8*/ 	.word	0x00000006
        /*0cec*/ 	.word	0x00000000
        /*0cf0*/ 	.short	0x010a
        /*0cf2*/ 	.byte	0x3f
	.zero		1


	//   ....[60]....
        /*0cf4*/ 	.word	0x000187f0
        /*0cf8*/ 	.word	0x00000007
        /*0cfc*/ 	.word	0x00000000
        /*0d00*/ 	.short	0x010a
        /*0d02*/ 	.byte	0x3f
	.zero		1


	//   ....[61]....
        /*0d04*/ 	.word	0x00018850
        /*0d08*/ 	.word	0x00000004
        /*0d0c*/ 	.word	0x0002e860
        /*0d10*/ 	.short	0x010a
        /*0d12*/ 	.byte	0x3f
	.zero		1


	//   ....[62]....
        /*0d14*/ 	.word	0x000188a0
        /*0d18*/ 	.word	0x00000003
        /*0d1c*/ 	.word	0x0002e860
        /*0d20*/ 	.short	0x010a
        /*0d22*/ 	.byte	0x3f
	.zero		1


	//   ....[63]....
        /*0d24*/ 	.word	0x000188e0
        /*0d28*/ 	.word	0x00000004
        /*0d2c*/ 	.word	0x0002e880
        /*0d30*/ 	.short	0x010a
        /*0d32*/ 	.byte	0x3f
	.zero		1


	//   ....[64]....
        /*0d34*/ 	.word	0x00018900
        /*0d38*/ 	.word	0x00000003
        /*0d3c*/ 	.word	0x0002e880
        /*0d40*/ 	.short	0x010a
        /*0d42*/ 	.byte	0x3f
	.zero		1


	//   ....[65]....
        /*0d44*/ 	.word	0x00018970
        /*0d48*/ 	.word	0x00000003
        /*0d4c*/ 	.word	0x0002e800
        /*0d50*/ 	.short	0x010a
        /*0d52*/ 	.byte	0x3f
	.zero		1


	//   ....[66]....
        /*0d54*/ 	.word	0x000189c0
        /*0d58*/ 	.word	0x00000002
        /*0d5c*/ 	.word	0x0002e830
        /*0d60*/ 	.short	0x010a
        /*0d62*/ 	.byte	0x3f
	.zero		1


	//   ....[67]....
        /*0d64*/ 	.word	0x00018a20
        /*0d68*/ 	.word	0x00000005
        /*0d6c*/ 	.word	0x0002e830
        /*0d70*/ 	.short	0x010a
        /*0d72*/ 	.byte	0x3f
	.zero		1


	//   ....[68]....
        /*0d74*/ 	.word	0x00018a80
        /*0d78*/ 	.word	0x00000005
        /*0d7c*/ 	.word	0x0002e850
        /*0d80*/ 	.short	0x010a
        /*0d82*/ 	.byte	0x3f
	.zero		1


	//   ....[69]....
        /*0d84*/ 	.word	0x00018ae0
        /*0d88*/ 	.word	0x00000005
        /*0d8c*/ 	.word	0x0002e830
        /*0d90*/ 	.short	0x010a
        /*0d92*/ 	.byte	0x3f
	.zero		1


	//   ....[70]....
        /*0d94*/ 	.word	0x00018b40
        /*0d98*/ 	.word	0x00000005
        /*0d9c*/ 	.word	0x0002e850
        /*0da0*/ 	.short	0x010a
        /*0da2*/ 	.byte	0x3f
	.zero		1


	//   ....[71]....
        /*0da4*/ 	.word	0x00018ba0
        /*0da8*/ 	.word	0x00000007
        /*0dac*/ 	.word	0x0002e850
        /*0db0*/ 	.short	0x010a
        /*0db2*/ 	.byte	0x3f
	.zero		1


	//   ....[72]....
        /*0db4*/ 	.word	0x00018cf0
        /*0db8*/ 	.word	0x00000004
        /*0dbc*/ 	.word	0x0002e880
        /*0dc0*/ 	.short	0x010a
        /*0dc2*/ 	.byte	0x3f
	.zero		1


	//   ....[73]....
        /*0dc4*/ 	.word	0x00018d40
        /*0dc8*/ 	.word	0x00000004
        /*0dcc*/ 	.word	0x0002e840
        /*0dd0*/ 	.short	0x010a
        /*0dd2*/ 	.byte	0x3f
	.zero		1


	//   ....[74]....
        /*0dd4*/ 	.word	0x00019770
        /*0dd8*/ 	.word	0x00000012
        /*0ddc*/ 	.word	0x0002e820
        /*0de0*/ 	.short	0x010a
        /*0de2*/ 	.byte	0x3f
	.zero		1


	//   ....[75]....
        /*0de4*/ 	.word	0x000197c0
        /*0de8*/ 	.word	0x00000004
        /*0dec*/ 	.word	0x0002e880
        /*0df0*/ 	.short	0x010a
        /*0df2*/ 	.byte	0x3f
	.zero		1


	//   ....[76]....
        /*0df4*/ 	.word	0x00019810
        /*0df8*/ 	.word	0x00000004
        /*0dfc*/ 	.word	0x0002e840
        /*0e00*/ 	.short	0x010a
        /*0e02*/ 	.byte	0x3f
	.zero		1


	//   ....[77]....
        /*0e04*/ 	.word	0x00019860
        /*0e08*/ 	.word	0x00000013
        /*0e0c*/ 	.word	0x0002e870
        /*0e10*/ 	.short	0x010a
        /*0e12*/ 	.byte	0x3f
	.zero		1


	//   ....[78]....
        /*0e14*/ 	.word	0x000198b0
        /*0e18*/ 	.word	0x00000013
        /*0e1c*/ 	.word	0x0002e860
        /*0e20*/ 	.short	0x010a
        /*0e22*/ 	.byte	0x3f
	.zero		1


	//   ....[79]....
        /*0e24*/ 	.word	0x00019900
        /*0e28*/ 	.word	0x00000010
        /*0e2c*/ 	.word	0x0002e870
        /*0e30*/ 	.short	0x010a
        /*0e32*/ 	.byte	0x3f
	.zero		1


	//   ....[80]....
        /*0e34*/ 	.word	0x00019950
        /*0e38*/ 	.word	0x00000010
        /*0e3c*/ 	.word	0x0002e860
        /*0e40*/ 	.short	0x010a
        /*0e42*/ 	.byte	0x3f
	.zero		1


	//   ....[81]....
        /*0e44*/ 	.word	0x000199a0
        /*0e48*/ 	.word	0x00000000
        /*0e4c*/ 	.word	0x0002e820
        /*0e50*/ 	.short	0x010a
        /*0e52*/ 	.byte	0x3f
	.zero		1


	//   ....[82]....
        /*0e54*/ 	.word	0x00019b40
        /*0e58*/ 	.word	0x00000006
        /*0e5c*/ 	.word	0x00000000
        /*0e60*/ 	.short	0x010a
        /*0e62*/ 	.byte	0x3f
	.zero		1


	//   ....[83]....
        /*0e64*/ 	.word	0x00019b90
        /*0e68*/ 	.word	0x00000007
        /*0e6c*/ 	.word	0x00000000
        /*0e70*/ 	.short	0x010a
        /*0e72*/ 	.byte	0x3f
	.zero		1


	//   ....[84]....
        /*0e74*/ 	.word	0x00019be0
        /*0e78*/ 	.word	0x00000004
        /*0e7c*/ 	.word	0x0002e860
        /*0e80*/ 	.short	0x010a
        /*0e82*/ 	.byte	0x3f
	.zero		1


	//   ....[85]....
        /*0e84*/ 	.word	0x00019c30
        /*0e88*/ 	.word	0x00000003
        /*0e8c*/ 	.word	0x0002e860
        /*0e90*/ 	.short	0x010a
        /*0e92*/ 	.byte	0x3f
	.zero		1


	//   ....[86]....
        /*0e94*/ 	.word	0x00019c80
        /*0e98*/ 	.word	0x00000004
        /*0e9c*/ 	.word	0x0002e880
        /*0ea0*/ 	.short	0x010a
        /*0ea2*/ 	.byte	0x3f
	.zero		1


	//----- nvinfo : EIATTR_NUM_MBARRIERS
	.align		4
.L_297:
        /*0ea4*/ 	.byte	0x03, 0x38
        /*0ea6*/ 	.short	0x0016


	//----- nvinfo : EIATTR_EXIT_INSTR_OFFSETS
	.align		4
        /*0ea8*/ 	.byte	0x04, 0x1c
        /*0eaa*/ 	.short	(.L_299 - .L_298)


	//   ....[0]....
.L_298:
        /*0eac*/ 	.word	0x00000a80


	//   ....[1]....
        /*0eb0*/ 	.word	0x00012530


	//   ....[2]....
        /*0eb4*/ 	.word	0x00018950


	//----- nvinfo : EIATTR_MAX_THREADS
	.align		4
.L_299:
        /*0eb8*/ 	.byte	0x04, 0x05
        /*0eba*/ 	.short	(.L_301 - .L_300)
.L_300:
        /*0ebc*/ 	.word	0x00000180
        /*0ec0*/ 	.word	0x00000001
        /*0ec4*/ 	.word	0x00000001


	//----- nvinfo : EIATTR_CRS_STACK_SIZE
	.align		4
.L_301:
        /*0ec8*/ 	.byte	0x04, 0x1e
        /*0eca*/ 	.short	(.L_303 - .L_302)
.L_302:
        /*0ecc*/ 	.word	0x00000000


	//----- nvinfo : EIATTR_CBANK_PARAM_SIZE
	.align		4
.L_303:
        /*0ed0*/ 	.byte	0x03, 0x19
        /*0ed2*/ 	.short	0x0af0


	//----- nvinfo : EIATTR_PARAM_CBANK
	.align		4
        /*0ed4*/ 	.byte	0x04, 0x0a
        /*0ed6*/ 	.short	(.L_305 - .L_304)
	.align		4
.L_304:
        /*0ed8*/ 	.word	index@(.nv.constant0._ZN7cutlass13device_kernelIN5flash11enable_sm90INS1_16FlashAttnFwdSm90INS1_25CollectiveMainloopFwdSm90ILi2EN4cute5tupleIJNS5_1CILi1EEES8_S8_EEENS6_IJNS7_ILi128EEENS7_ILi224EEESA_EEELi128ENS_12float_e4m3_tEfNS_4arch4Sm90ELb1ELb0ELb0ELb1ELb0ELb0ELb0ELb1ELb1ELb1ELb1ELb0EEENS1_21CollectiveEpilogueFwdINS6_IJSA_SA_SB_EEES9_NS_10bfloat16_tESF_Li256ELb1ELb1ELb1ELb1EEENS1_36VarlenDynamicPersistentTileSchedulerILi128ELi224ELi256ELi128ELb1ELb1ELb1ELb1ELb1ELb1EEEEEEEEEvNT_6ParamsE)
        /*0edc*/ 	.short	0x0210
        /*0ede*/ 	.short	0x0af0


	//----- nvinfo : EIATTR_SW_WAR
	.align		4
.L_305:
        /*0ee0*/ 	.byte	0x04, 0x36
        /*0ee2*/ 	.short	(.L_307 - .L_306)
.L_306:
        /*0ee4*/ 	.word	0x00000008
.L_307:


//--------------------- .nv.info._ZN7cutlass13device_kernelIN5flash11enable_sm90INS1_16FlashAttnFwdSm90INS1_25CollectiveMainloopFwdSm90ILi2EN4cute5tupleIJNS5_1CILi1EEES8_S8_EEENS6_IJNS7_ILi128EEENS7_ILi224EEESA_EEELi128ENS_12float_e4m3_tEfNS_4arch4Sm90ELb1ELb0ELb0ELb1ELb0ELb1ELb0ELb1ELb1ELb1ELb1ELb0EEENS1_21CollectiveEpilogueFwdINS6_IJSA_SA_SB_EEES9_NS_10bfloat16_tESF_Li256ELb1ELb1ELb1ELb1EEENS1_36VarlenDynamicPersistentTileSchedulerILi128ELi224ELi256ELi128ELb1ELb1ELb1ELb1ELb1ELb1EEEEEEEEEvNT_6ParamsE --------------------------
	.section	.nv.info._ZN7cutlass13device_kernelIN5flash11enable_sm90INS1_16FlashAttnFwdSm90INS1_25CollectiveMainloopFwdSm90ILi2EN4cute5tupleIJNS5_1CILi1EEES8_S8_EEENS6_IJNS7_ILi128EEENS7_ILi224EEESA_EEELi128ENS_12float_e4m3_tEfNS_4arch4Sm90ELb1ELb0ELb0ELb1ELb0ELb1ELb0ELb1ELb1ELb1ELb1ELb0EEENS1_21CollectiveEpilogueFwdINS6_IJSA_SA_SB_EEES9_NS_10bfloat16_tESF_Li256ELb1ELb1ELb1ELb1EEENS1_36VarlenDynamicPersistentTileSchedulerILi128ELi224ELi256ELi128ELb1ELb1ELb1ELb1ELb1ELb1EEEEEEEEEvNT_6ParamsE,"",@"SHT_CUDA_INFO"
	.sectionflags	@""
	.align	4


	//----- nvinfo : EIATTR_CUDA_API_VERSION
	.align		4
        /*0000*/ 	.byte	0x04, 0x37
        /*0002*/ 	.short	(.L_309 - .L_308)
.L_308:
        /*0004*/ 	.word	0x00000082


	//----- nvinfo : EIATTR_KPARAM_INFO
	.align		4
.L_309:
        /*0008*/ 	.byte	0x04, 0x17
        /*000a*/ 	.short	(.L_311 - .L_310)
.L_310:
        /*000c*/ 	.word	0x00000000
        /*0010*/ 	.short	0x0000
        /*0012*/ 	.short	0x0070
        /*0014*/ 	.byte	0x00, 0xf0, 0x01, 0x2a


	//----- nvinfo : EIATTR_SPARSE_MMA_MASK
	.align		4
.L_311:
        /*0018*/ 	.byte	0x03, 0x50
        /*001a*/ 	.short	0x0000


	//----- nvinfo : EIATTR_MAXREG_COUNT
	.align		4
        /*001c*/ 	.byte	0x03, 0x1b
        /*001e*/ 	.short	0x00a8


	//----- nvinfo : EIATTR_NUM_BARRIERS
	.align		4
        /*0020*/ 	.byte	0x02, 0x4c
        /*0022*/ 	.byte	0x10
	.zero		1


	//----- nvinfo : EIATTR_EXTERNS
	.align		4
        /*0024*/ 	.byte	0x04, 0x0f
        /*0026*/ 	.short	(.L_313 - .L_312)


	//   ....[0]....
	.align		4
.L_312:
        /*0028*/ 	.word	index@(__assertfail)


	//----- nvinfo : EIATTR_ANNOTATIONS
	.align		4
.L_313:
        /*002c*/ 	.byte	0x04, 0x55
        /*002e*/ 	.short	(.L_315 - .L_314)


	//   ....[0]....
.L_314:
        /* <DEDUP_REMOVED lines=157> */


	//----- nvinfo : EIATTR_MERCURY_ISA_VERSION
	.align		4
.L_315:
        /*09f0*/ 	.byte	0x03, 0x5f
        /*09f2*/ 	.short	0x0101


	//----- nvinfo : EIATTR_UNUSED_LOAD_BYTE_OFFSET
	.align		4
        /*09f4*/ 	.byte	0x04, 0x44
        /*09f6*/ 	.short	(.L_317 - .L_316)


	//   ....[0]....
.L_316:
        /*09f8*/ 	.word	0x00000ae0
        /*09fc*/ 	.word	0x0000fff0


	//   ....[1]....
        /*0a00*/ 	.word	0x00020b50
        /*0a04*/ 	.word	0x0000fff0


	//----- nvinfo : EIATTR_INT_WARP_WIDE_INSTR_OFFSETS
	.align		4
.L_317:
        /*0a08*/ 	.byte	0x04, 0x31
        /*0a0a*/ 	.short	(.L_319 - .L_318)


	//   ....[0]....
.L_318:
        /*0a0c*/ 	.word	0x00000190


	//   ....[1]....
        /*0a10*/ 	.word	0x000001d0


	//   ....[2]....
        /*0a14*/ 	.word	0x00000240


	//   ....[3]....
        /*0a18*/ 	.word	0x00027cc0


	//   ....[4]....
        /*0a1c*/ 	.word	0x00027d60


	//   ....[5]....
        /*0a20*/ 	.word	0x0002a6e0


	//   ....[6]....
        /*0a24*/ 	.word	0x0002a780


	//----- nvinfo : EIATTR_COOP_GROUP_MASK_REGIDS
	.align		4
.L_319:
        /*0a28*/ 	.byte	0x04, 0x29
        /*0a2a*/ 	.short	(.L_321 - .L_320)


	//   ....[0]....
.L_320:
        /*0a2c*/ 	.word	0xffffffff


	//   ....[1]....
        /*0a30*/ 	.word	0xffffffff


	//   ....[2]....
        /*0a34*/ 	.word	0xffffffff


	//   ....[3]....
        /*0a38*/ 	.word	0xffffffff


	//   ....[4]....
        /*0a3c*/ 	.word	0xffffffff


	//   ....[5]....
        /*0a40*/ 	.word	0xffffffff


	//   ....[6]....
        /*0a44*/ 	.word	0xffffffff


	//   ....[7]....
        /*0a48*/ 	.word	0xffffffff


	//   ....[8]....
        /*0a4c*/ 	.word	0xffffffff


	//   ....[9]....
        /*0a50*/ 	.word	0xffffffff


	//   ....[10]....
        /*0a54*/ 	.word	0xffffffff


	//   ....[11]....
        /*0a58*/ 	.word	0xffffffff


	//   ....[12]....
        /*0a5c*/ 	.word	0xffffffff


	//   ....[13]....
        /*0a60*/ 	.word	0xffffffff


	//   ....[14]....
        /*0a64*/ 	.word	0xffffffff


	//   ....[15]....
        /*0a68*/ 	.word	0xffffffff


	//   ....[16]....
        /*0a6c*/ 	.word	0xffffffff


	//   ....[17]....
        /*0a70*/ 	.word	0xffffffff


	//   ....[18]....
        /*0a74*/ 	.word	0xffffffff


	//   ....[19]....
        /*0a78*/ 	.word	0xffffffff


	//   ....[20]....
        /*0a7c*/ 	.word	0xffffffff


	//   ....[21]....
        /*0a80*/ 	.word	0xffffffff


	//   ....[22]....
        /*0a84*/ 	.word	0xffffffff


	//   ....[23]....
        /*0a88*/ 	.word	0xffffffff


	//   ....[24]....
        /*0a8c*/ 	.word	0xffffffff


	//   ....[25]....
        /*0a90*/ 	.word	0xffffffff


	//   ....[26]....
        /*0a94*/ 	.word	0xffffffff


	//   ....[27]....
        /*0a98*/ 	.word	0xffffffff


	//   ....[28]....
        /*0a9c*/ 	.word	0xffffffff


	//   ....[29]....
        /*0aa0*/ 	.word	0xffffffff


	//   ....[30]....
        /*0aa4*/ 	.word	0xffffffff


	//   ....[31]....
        /*0aa8*/ 	.word	0xffffffff


	//   ....[32]....
        /*0aac*/ 	.word	0xffffffff


	//   ....[33]....
        /*0ab0*/ 	.word	0xffffffff


	//   ....[34]....
        /*0ab4*/ 	.word	0xffffffff


	//   ....[35]....
        /*0ab8*/ 	.word	0xffffffff


	//   ....[36]....
        /*0abc*/ 	.word	0xffffffff


	//   ....[37]....
        /*0ac0*/ 	.word	0xffffffff


	//   ....[38]....
        /*0ac4*/ 	.word	0xffffffff


	//   ....[39]....
        /*0ac8*/ 	.word	0xffffffff


	//   ....[40]....
        /*0acc*/ 	.word	0xffffffff


	//   ....[41]....
        /*0ad0*/ 	.word	0xffffffff


	//   ....[42]....
        /*0ad4*/ 	.word	0xffffffff


	//   ....[43]....
        /*0ad8*/ 	.word	0xffffffff


	//   ....[44]....
        /*0adc*/ 	.word	0xffffffff


	//   ....[45]....
        /*0ae0*/ 	.word	0xffffffff


	//   ....[46]....
        /*0ae4*/ 	.word	0xffffffff


	//   ....[47]....
        /*0ae8*/ 	.word	0xffffffff


	//   ....[48]....
        /*0aec*/ 	.word	0xffffffff


	//   ....[49]....
        /*0af0*/ 	.word	0xffffffff


	//   ....[50]....
        /*0af4*/ 	.word	0xffffffff


	//   ....[51]....
        /*0af8*/ 	.word	0xffffffff


	//   ....[52]....
        /*0afc*/ 	.word	0xffffffff


	//   ....[53]....
        /*0b00*/ 	.word	0xffffffff


	//   ....[54]....
        /*0b04*/ 	.word	0xffffffff


	//   ....[55]....
        /*0b08*/ 	.word	0xffffffff


	//   ....[56]....
        /*0b0c*/ 	.word	0xffffffff


	//   ....[57]....
        /*0b10*/ 	.word	0xffffffff


	//   ....[58]....
        /*0b14*/ 	.word	0xffffffff


	//   ....[59]....
        /*0b18*/ 	.word	0xffffffff


	//   ....[60]....
        /*0b1c*/ 	.word	0xffffffff


	//   ....[61]....
        /*0b20*/ 	.word	0xffffffff


	//   ....[62]....
        /*0b24*/ 	.word	0xffffffff


	//   ....[63]....
        /*0b28*/ 	.word	0xffffffff


	//   ....[64]....
        /*0b2c*/ 	.word	0xffffffff


	//   ....[65]....
        /*0b30*/ 	.word	0xffffffff


	//   ....[66]....
        /*0b34*/ 	.word	0xffffffff


	//   ....[67]....
        /*0b38*/ 	.word	0xffffffff


	//   ....[68]....
        /*0b3c*/ 	.word	0xffffffff


	//   ....[69]....
        /*0b40*/ 	.word	0xffffffff


	//   ....[70]....
        /*0b44*/ 	.word	0xffffffff


	//   ....[71]....
        /*0b48*/ 	.word	0xffffffff


	//   ....[72]....
        /*0b4c*/ 	.word	0xffffffff


	//   ....[73]....
        /*0b50*/ 	.word	0xffffffff


	//   ....[74]....
        /*0b54*/ 	.word	0xffffffff


	//   ....[75]....
        /*0b58*/ 	.word	0xffffffff


	//   ....[76]....
        /*0b5c*/ 	.word	0xffffffff


	//   ....[77]....
        /*0b60*/ 	.word	0xffffffff


	//   ....[78]....
        /*0b64*/ 	.word	0xffffffff


	//   ....[79]....
        /*0b68*/ 	.word	0xffffffff


	//   ....[80]....
        /*0b6c*/ 	.word	0xffffffff


	//   ....[81]....
        /*0b70*/ 	.word	0xffffffff


	//   ....[82]....
        /*0b74*/ 	.word	0xffffffff


	//   ....[83]....
        /*0b78*/ 	.word	0xffffffff


	//   ....[84]....
        /*0b7c*/ 	.word	0xffffffff


	//   ....[85]....
        /*0b80*/ 	.word	0xffffffff


	//   ....[86]....
        /*0b84*/ 	.word	0xffffffff


	//   ....[87]....
        /*0b88*/ 	.word	0xffffffff


	//   ....[88]....
        /*0b8c*/ 	.word	0xffffffff


	//   ....[89]....
        /*0b90*/ 	.word	0xffffffff


	//   ....[90]....
        /*0b94*/ 	.word	0xffffffff


	//   ....[91]....
        /*0b98*/ 	.word	0xffffffff


	//   ....[92]....
        /*0b9c*/ 	.word	0xffffffff


	//   ....[93]....
        /*0ba0*/ 	.word	0xffffffff


	//   ....[94]....
        /*0ba4*/ 	.word	0xffffffff


	//   ....[95]....
        /*0ba8*/ 	.word	0xffffffff


	//   ....[96]....
        /*0bac*/ 	.word	0xffffffff


	//   ....[97]....
        /*0bb0*/ 	.word	0xffffffff


	//   ....[98]....
        /*0bb4*/ 	.word	0xffffffff


	//   ....[99]....
        /*0bb8*/ 	.word	0xffffffff


	//   ....[100]....
        /*0bbc*/ 	.word	0xffffffff


	//   ....[101]....
        /*0bc0*/ 	.word	0xffffffff


	//   ....[102]....
        /*0bc4*/ 	.word	0xffffffff


	//   ....[103]....
        /*0bc8*/ 	.word	0xffffffff


	//   ....[104]....
        /*0bcc*/ 	.word	0xffffffff


	//   ....[105]....
        /*0bd0*/ 	.word	0xffffffff


	//   ....[106]....
        /*0bd4*/ 	.word	0xffffffff


	//   ....[107]....
        /*0bd8*/ 	.word	0xffffffff


	//   ....[108]....
        /*0bdc*/ 	.word	0xffffffff


	//   ....[109]....
        /*0be0*/ 	.word	0xffffffff


	//   ....[110]....
        /*0be4*/ 	.word	0xffffffff


	//   ....[111]....
        /*0be8*/ 	.word	0xffffffff


	//   ....[112]....
        /*0bec*/ 	.word	0xffffffff


	//   ....[113]....
        /*0bf0*/ 	.word	0xffffffff


	//   ....[114]....
        /*0bf4*/ 	.word	0xffffffff


	//   ....[115]....
        /*0bf8*/ 	.word	0xffffffff


	//   ....[116]....
        /*0bfc*/ 	.word	0xffffffff


	//   ....[117]....
        /*0c00*/ 	.word	0xffffffff


	//   ....[118]....
        /*0c04*/ 	.word	0xffffffff


	//   ....[119]....
        /*0c08*/ 	.word	0xffffffff


	//   ....[120]....
        /*0c0c*/ 	.word	0xffffffff


	//   ....[121]....
        /*0c10*/ 	.word	0xffffffff


	//   ....[122]....
        /*0c14*/ 	.word	0xffffffff


	//   ....[123]....
        /*0c18*/ 	.word	0xffffffff


	//   ....[124]....
        /*0c1c*/ 	.word	0xffffffff


	//   ....[125]....
        /*0c20*/ 	.word	0xffffffff


	//   ....[126]....
        /*0c24*/ 	.word	0xffffffff


	//   ....[127]....
        /*0c28*/ 	.word	0xffffffff


	//   ....[128]....
        /*0c2c*/ 	.word	0xffffffff


	//   ....[129]....
        /*0c30*/ 	.word	0xffffffff


	//   ....[130]....
        /*0c34*/ 	.word	0xffffffff


	//   ....[131]....
        /*0c38*/ 	.word	0xffffffff


	//   ....[132]....
        /*0c3c*/ 	.word	0xffffffff


	//   ....[133]....
        /*0c40*/ 	.word	0xffffffff


	//   ....[134]....
        /*0c44*/ 	.word	0xffffffff


	//   ....[135]....
        /*0c48*/ 	.word	0xffffffff


	//   ....[136]....
        /*0c4c*/ 	.word	0xffffffff


	//   ....[137]....
        /*0c50*/ 	.word	0xffffffff


	//   ....[138]....
        /*0c54*/ 	.word	0xffffffff


	//   ....[139]....
        /*0c58*/ 	.word	0xffffffff


	//   ....[140]....
        /*0c5c*/ 	.word	0xffffffff


	//   ....[141]....
        /*0c60*/ 	.word	0xffffffff


	//   ....[142]....
        /*0c64*/ 	.word	0xffffffff


	//   ....[143]....
        /*0c68*/ 	.word	0xffffffff


	//   ....[144]....
        /*0c6c*/ 	.word	0xffffffff


	//   ....[145]....
        /*0c70*/ 	.word	0xffffffff


	//   ....[146]....
        /*0c74*/ 	.word	0xffffffff


	//   ....[147]....
        /*0c78*/ 	.word	0xffffffff


	//   ....[148]....
        /*0c7c*/ 	.word	0xffffffff


	//   ....[149]....
        /*0c80*/ 	.word	0xffffffff


	//   ....[150]....
        /*0c84*/ 	.word	0xffffffff


	//   ....[151]....
        /*0c88*/ 	.word	0xffffffff


	//   ....[152]....
        /*0c8c*/ 	.word	0xffffffff


	//   ....[153]....
        /*0c90*/ 	.word	0xffffffff


	//   ....[154]....
        /*0c94*/ 	.word	0xffffffff


	//   ....[155]....
        /*0c98*/ 	.word	0xffffffff


	//   ....[156]....
        /*0c9c*/ 	.word	0xffffffff


	//   ....[157]....
        /*0ca0*/ 	.word	0xffffffff


	//   ....[158]....
        /*0ca4*/ 	.word	0xffffffff


	//   ....[159]....
        /*0ca8*/ 	.word	0xffffffff


	//   ....[160]....
        /*0cac*/ 	.word	0xffffffff


	//   ....[161]....
        /*0cb0*/ 	.word	0xffffffff


	//   ....[162]....
        /*0cb4*/ 	.word	0xffffffff


	//   ....[163]....
        /*0cb8*/ 	.word	0xffffffff


	//   ....[164]....
        /*0cbc*/ 	.word	0xffffffff


	//   ....[165]....
        /*0cc0*/ 	.word	0xffffffff


	//   ....[166]....
        /*0cc4*/ 	.word	0xffffffff


	//   ....[167]....
        /*0cc8*/ 	.word	0xffffffff


	//   ....[168]....
        /*0ccc*/ 	.word	0xffffffff


	//   ....[169]....
        /*0cd0*/ 	.word	0xffffffff


	//   ....[170]....
        /*0cd4*/ 	.word	0xffffffff


	//   ....[171]....
        /*0cd8*/ 	.word	0xffffffff


	//   ....[172]....
        /*0cdc*/ 	.word	0xffffffff


	//   ....[173]....
        /*0ce0*/ 	.word	0xffffffff


	//   ....[174]....
        /*0ce4*/ 	.word	0xffffffff


	//   ....[175]....
        /*0ce8*/ 	.word	0xffffffff


	//   ....[176]....
        /*0cec*/ 	.word	0xffffffff


	//   ....[177]....
        /*0cf0*/ 	.word	0xffffffff


	//   ....[178]....
        /*0cf4*/ 	.word	0xffffffff


	//   ....[179]....
        /*0cf8*/ 	.word	0xffffffff


	//   ....[180]....
        /*0cfc*/ 	.word	0xffffffff


	//   ....[181]....
        /*0d00*/ 	.word	0xffffffff


	//   ....[182]....
        /*0d04*/ 	.word	0xffffffff


	//   ....[183]....
        /*0d08*/ 	.word	0xffffffff


	//   ....[184]....
        /*0d0c*/ 	.word	0xffffffff


	//   ....[185]....
        /*0d10*/ 	.word	0xffffffff


	//   ....[186]....
        /*0d14*/ 	.word	0x0500000f


	//   ....[187]....
        /*0d18*/ 	.word	0x0500000f


	//   ....[188]....
        /*0d1c*/ 	.word	0x0500000f


	//   ....[189]....
        /*0d20*/ 	.word	0x0500000f


	//   ....[190]....
        /*0d24*/ 	.word	0x0500000f


	//   ....[191]....
        /*0d28*/ 	.word	0x0500000f


	//   ....[192]....
        /*0d2c*/ 	.word	0x0500000f


	//   ....[193]....
        /*0d30*/ 	.word	0x0500000f


	//   ....[194]....
        /*0d34*/ 	.word	0x0500000f


	//   ....[195]....
        /*0d38*/ 	.word	0x0500000f


	//   ....[196]....
        /*0d3c*/ 	.word	0x0500000f


	//   ....[197]....
        /*0d40*/ 	.word	0x0500000f


	//   ....[198]....
        /*0d44*/ 	.word	0x0500000f


	//   ....[199]....
        /*0d48*/ 	.word	0x0500000f


	//   ....[200]....
        /*0d4c*/ 	.word	0x0500000f


	//   ....[201]....
        /*0d50*/ 	.word	0x0500000f


	//   ....[202]....
        /*0d54*/ 	.word	0x0500000f


	//   ....[203]....
        /*0d58*/ 	.word	0x0500000f


	//   ....[204]....
        /*0d5c*/ 	.word	0x0500000f


	//   ....[205]....
        /*0d60*/ 	.word	0x0500000f


	//   ....[206]....
        /*0d64*/ 	.word	0x0500000f


	//   ....[207]....
        /*0d68*/ 	.word	0x0500000f


	//   ....[208]....
        /*0d6c*/ 	.word	0x0500000f


	//   ....[209]....
        /*0d70*/ 	.word	0x0500000f


	//   ....[210]....
        /*0d74*/ 	.word	0x0500000f


	//   ....[211]....
        /*0d78*/ 	.word	0x0500000f


	//   ....[212]....
        /*0d7c*/ 	.word	0x0500000f


	//   ....[213]....
        /*0d80*/ 	.word	0x0500000f


	//   ....[214]....
        /*0d84*/ 	.word	0x0500000f


	//   ....[215]....
        /*0d88*/ 	.word	0x0500000f


	//   ....[216]....
        /*0d8c*/ 	.word	0x0500000f


	//   ....[217]....
        /*0d90*/ 	.word	0x0500000f


	//   ....[218]....
        /*0d94*/ 	.word	0x0500000f


	//   ....[219]....
        /*0d98*/ 	.word	0x0500000f


	//   ....[220]....
        /*0d9c*/ 	.word	0x0500000f


	//   ....[221]....
        /*0da0*/ 	.word	0x0500000f


	//   ....[222]....
        /*0da4*/ 	.word	0x0500000f


	//   ....[223]....
        /*0da8*/ 	.word	0x0500000f


	//   ....[224]....
        /*0dac*/ 	.word	0x0500000f


	//   ....[225]....
        /*0db0*/ 	.word	0x0500000f


	//   ....[226]....
        /*0db4*/ 	.word	0x0500000f


	//   ....[227]....
        /*0db8*/ 	.word	0x0500000f


	//   ....[228]....
        /*0dbc*/ 	.word	0x0500000f


	//   ....[229]....
        /*0dc0*/ 	.word	0x0500000f


	//   ....[230]....
        /*0dc4*/ 	.word	0x0500000f


	//   ....[231]....
        /*0dc8*/ 	.word	0x0500000f


	//   ....[232]....
        /*0dcc*/ 	.word	0x0500000f


	//   ....[233]....
        /*0dd0*/ 	.word	0x0500000f


	//   ....[234]....
        /*0dd4*/ 	.word	0x0500000f


	//   ....[235]....
        /*0dd8*/ 	.word	0x0500000f


	//   ....[236]....
        /*0ddc*/ 	.word	0x0500000f


	//   ....[237]....
        /*0de0*/ 	.word	0x0500000f


	//   ....[238]....
        /*0de4*/ 	.word	0x0500000f


	//   ....[239]....
        /*0de8*/ 	.word	0x0500000f


	//   ....[240]....
        /*0dec*/ 	.word	0x0500000f


	//   ....[241]....
        /*0df0*/ 	.word	0x0500000f


	//   ....[242]....
        /*0df4*/ 	.word	0x0500000f


	//   ....[243]....
        /*0df8*/ 	.word	0x0500000f


	//   ....[244]....
        /*0dfc*/ 	.word	0x0500000f


	//   ....[245]....
        /*0e00*/ 	.word	0x0500000f


	//   ....[246]....
        /*0e04*/ 	.word	0x0500000f


	//   ....[247]....
        /*0e08*/ 	.word	0x0500000f


	//   ....[248]....
        /*0e0c*/ 	.word	0x0500000f


	//   ....[249]....
        /*0e10*/ 	.word	0x0500000f


	//   ....[250]....
        /*0e14*/ 	.word	0x0500000f


	//   ....[251]....
        /*0e18*/ 	.word	0x0500000f


	//   ....[252]....
        /*0e1c*/ 	.word	0x0500000f


	//   ....[253]....
        /*0e20*/ 	.word	0x0500000f


	//   ....[254]....
        /*0e24*/ 	.word	0x0500000f


	//   ....[255]....
        /*0e28*/ 	.word	0x0500000f


	//   ....[0]....
        /*0e2c*/ 	.word	0x0500000f


	//   ....[1]....
        /*0e30*/ 	.word	0x0500000f


	//   ....[2]....
        /*0e34*/ 	.word	0x0500000f


	//   ....[3]....
        /*0e38*/ 	.word	0x0500000f


	//   ....[4]....
        /*0e3c*/ 	.word	0x0500000f


	//   ....[5]....
        /*0e40*/ 	.word	0x0500000f


	//   ....[6]....
        /*0e44*/ 	.word	0x0500000f


	//   ....[7]....
        /*0e48*/ 	.word	0x0500000f


	//   ....[8]....
        /*0e4c*/ 	.word	0x0500000f


	//   ....[9]....
        /*0e50*/ 	.word	0x0500000f


	//   ....[10]....
        /*0e54*/ 	.word	0x0500000f


	//   ....[11]....
        /*0e58*/ 	.word	0x0500000f


	//   ....[12]....
        /*0e5c*/ 	.word	0x0500000f


	//   ....[13]....
        /*0e60*/ 	.word	0x0500000f


	//   ....[14]....
        /*0e64*/ 	.word	0x0500000f


	//   ....[15]....
        /*0e68*/ 	.word	0x0500000f


	//   ....[16]....
        /*0e6c*/ 	.word	0x0500000f


	//   ....[17]....
        /*0e70*/ 	.word	0x0500000f


	//   ....[18]....
        /*0e74*/ 	.word	0x0500000f


	//   ....[19]....
        /*0e78*/ 	.word	0x0500000f


	//   ....[20]....
        /*0e7c*/ 	.word	0x0500000f


	//   ....[21]....
        /*0e80*/ 	.word	0x0500000f


	//   ....[22]....
        /*0e84*/ 	.word	0x0500000f


	//   ....[23]....
        /*0e88*/ 	.word	0x0500000f


	//   ....[24]....
        /*0e8c*/ 	.word	0x0500000f


	//   ....[25]....
        /*0e90*/ 	.word	0x0500000f


	//   ....[26]....
        /*0e94*/ 	.word	0x0500000f


	//   ....[27]....
        /*0e98*/ 	.word	0x0500000f


	//   ....[28]....
        /*0e9c*/ 	.word	0x0500000f


	//   ....[29]....
        /*0ea0*/ 	.word	0x0500000f


	//   ....[30]....
        /*0ea4*/ 	.word	0x0500000f


	//   ....[31]....
        /*0ea8*/ 	.word	0x0500000f


	//   ....[32]....
        /*0eac*/ 	.word	0x0500000f


	//   ....[33]....
        /*0eb0*/ 	.word	0x0500000f


	//   ....[34]....
        /*0eb4*/ 	.word	0x0500000f


	//   ....[35]....
        /*0eb8*/ 	.word	0x0500000f


	//   ....[36]....
        /*0ebc*/ 	.word	0x0500000f


	//   ....[37]....
        /*0ec0*/ 	.word	0x0500000f


	//   ....[38]....
        /*0ec4*/ 	.word	0x0500000f


	//   ....[39]....
        /*0ec8*/ 	.word	0x0500000f


	//   ....[40]....
        /*0ecc*/ 	.word	0x0500000f


	//   ....[41]....
        /*0ed0*/ 	.word	0x0500000f


	//   ....[42]....
        /*0ed4*/ 	.word	0x0500000f


	//   ....[43]....
        /*0ed8*/ 	.word	0x0500000f


	//   ....[44]....
        /*0edc*/ 	.word	0x0500000f


	//   ....[45]....
        /*0ee0*/ 	.word	0x0500000f


	//   ....[46]....
        /*0ee4*/ 	.word	0x0500000f


	//   ....[47]....
        /*0ee8*/ 	.word	0x0500000f


	//   ....[48]....
        /*0eec*/ 	.word	0x0500000f


	//   ....[49]....
        /*0ef0*/ 	.word	0x0500000f


	//   ....[50]....
        /*0ef4*/ 	.word	0x0500000f


	//   ....[51]....
        /*0ef8*/ 	.word	0x0500000f


	//   ....[52]....
        /*0efc*/ 	.word	0x0500000f


	//   ....[53]....
        /*0f00*/ 	.word	0x0500000f


	//   ....[54]....
        /*0f04*/ 	.word	0x0500000f


	//   ....[55]....
        /*0f08*/ 	.word	0x0500000f


	//   ....[56]....
        /*0f0c*/ 	.word	0x0500000f


	//   ....[57]....
        /*0f10*/ 	.word	0x0500000f


	//   ....[58]....
        /*0f14*/ 	.word	0x0500000f


	//   ....[59]....
        /*0f18*/ 	.word	0x0500000f


	//   ....[60]....
        /*0f1c*/ 	.word	0x0500000f


	//   ....[61]....
        /*0f20*/ 	.word	0x0500000f


	//   ....[62]....
        /*0f24*/ 	.word	0x0500000f


	//   ....[63]....
        /*0f28*/ 	.word	0x0500000f


	//   ....[64]....
        /*0f2c*/ 	.word	0x0500000f


	//   ....[65]....
        /*0f30*/ 	.word	0x0500000f


	//   ....[66]....
        /*0f34*/ 	.word	0x0500000f


	//   ....[67]....
        /*0f38*/ 	.word	0x0500000f


	//----- nvinfo : EIATTR_COOP_GROUP_INSTR_OFFSETS
	.align		4
.L_321:
        /*0f3c*/ 	.byte	0x04, 0x28
        /*0f3e*/ 	.short	(.L_323 - .L_322)


	//   ....[0]....
.L_322:
        /*0f40*/ 	.word	0x00000070


	//   ....[1]....
        /*0f44*/ 	.word	0x000001a0


	//   ....[2]....
        /*0f48*/ 	.word	0x000001f0


	//   ....[3]....
        /*0f4c*/ 	.word	0x00000420


	//   ....[4]....
        /*0f50*/ 	.word	0x00000580


	//   ....[5]....
        /*0f54*/ 	.word	0x000006a0


	//   ....[6]....
        /*0f58*/ 	.word	0x00000800


	//   ....[7]....
        /*0f5c*/ 	.word	0x0000d270


	//   ....[8]....
        /*0f60*/ 	.word	0x0000da30


	//   ....[9]....
        /*0f64*/ 	.word	0x0000da40


	//   ....[10]....
        /*0f68*/ 	.word	0x0000da50


	//   ....[11]....
        /*0f6c*/ 	.word	0x0000da60


	//   ....[12]....
        /*0f70*/ 	.word	0x0000dc80


	//   ....[13]....
        /*0f74*/ 	.word	0x0000dc90


	//   ....[14]....
        /*0f78*/ 	.word	0x0000dca0


	//   ....[15]....
        /*0f7c*/ 	.word	0x0000dcb0


	//   ....[16]....
        /*0f80*/ 	.word	0x000101f0


	//   ....[17]....
        /*0f84*/ 	.word	0x00010200


	//   ....[18]....
        /*0f88*/ 	.word	0x00010210


	//   ....[19]....
        /*0f8c*/ 	.word	0x00010220


	//   ....[20]....
        /*0f90*/ 	.word	0x00010320


	//   ....[21]....
        /*0f94*/ 	.word	0x00010340


	//   ....[22]....
        /*0f98*/ 	.word	0x00010350


	//   ....[23]....
        /*0f9c*/ 	.word	0x00010360


	//   ....[24]....
        /*0fa0*/ 	.word	0x00013770


	//   ....[25]....
        /*0fa4*/ 	.word	0x00014410


	//   ....[26]....
        /*0fa8*/ 	.word	0x00014420


	//   ....[27]....
        /*0fac*/ 	.word	0x00014440


	//   ....[28]....
        /*0fb0*/ 	.word	0x00015110


	//   ....[29]....
        /*0fb4*/ 	.word	0x00015140


	//   ....[30]....
        /*0fb8*/ 	.word	0x00018660


	//   ....[31]....
        /*0fbc*/ 	.word	0x00018680


	//   ....[32]....
        /*0fc0*/ 	.word	0x000195b0


	//   ....[33]....
        /*0fc4*/ 	.word	0x00019680


	//   ....[34]....
        /*0fc8*/ 	.word	0x0001a270


	//   ....[35]....
        /*0fcc*/ 	.word	0x0001a2f0


	//   ....[36]....
        /*0fd0*/ 	.word	0x0001dd30


	//   ....[37]....
        /*0fd4*/ 	.word	0x0001ddb0


	//   ....[38]....
        /*0fd8*/ 	.word	0x0001ddf0


	//   ....[39]....
        /*0fdc*/ 	.word	0x0001de60


	//   ....[40]....
        /*0fe0*/ 	.word	0x000202f0


	//   ....[41]....
        /*0fe4*/ 	.word	0x00020350


	//   ....[42]....
        /*0fe8*/ 	.word	0x00020370


	//   ....[43]....
        /*0fec*/ 	.word	0x00020390


	//   ....[44]....
        /*0ff0*/ 	.word	0x00020ff0


	//   ....[45]....
        /*0ff4*/ 	.word	0x00021030


	//   ....[46]....
        /*0ff8*/ 	.word	0x00021060


	//   ....[47]....
        /*0ffc*/ 	.word	0x00021090


	//   ....[48]....
        /*1000*/ 	.word	0x000210d0


	//   ....[49]....
        /*1004*/ 	.word	0x00021100


	//   ....[50]....
        /*1008*/ 	.word	0x00021130


	//   ....[51]....
        /*100c*/ 	.word	0x00021160


	//   ....[52]....
        /*1010*/ 	.word	0x00021190


	//   ....[53]....
        /*1014*/ 	.word	0x000211c0


	//   ....[54]....
        /*1018*/ 	.word	0x000211f0


	//   ....[55]....
        /*101c*/ 	.word	0x00021220


	//   ....[56]....
        /*1020*/ 	.word	0x00021250


	//   ....[57]....
        /*1024*/ 	.word	0x00021280


	//   ....[58]....
        /*1028*/ 	.word	0x000212b0


	//   ....[59]....
        /*102c*/ 	.word	0x000212e0


	//   ....[60]....
        /*1030*/ 	.word	0x00021310


	//   ....[61]....
        /*1034*/ 	.word	0x00021340


	//   ....[62]....
        /*1038*/ 	.word	0x00021370


	//   ....[63]....
        /*103c*/ 	.word	0x000213a0


	//   ....[64]....
        /*1040*/ 	.word	0x000213d0


	//   ....[65]....
        /*1044*/ 	.word	0x00021400


	//   ....[66]....
        /*1048*/ 	.word	0x00021430


	//   ....[67]....
        /*104c*/ 	.word	0x00021460


	//   ....[68]....
        /*1050*/ 	.word	0x00021490


	//   ....[69]....
        /*1054*/ 	.word	0x000214c0


	//   ....[70]....
        /*1058*/ 	.word	0x000214f0


	//   ....[71]....
        /*105c*/ 	.word	0x00021520


	//   ....[72]....
        /*1060*/ 	.word	0x00021550


	//   ....[73]....
        /*1064*/ 	.word	0x00021580


	//   ....[74]....
        /*1068*/ 	.word	0x000215b0


	//   ....[75]....
        /*106c*/ 	.word	0x000215e0


	//   ....[76]....
        /*1070*/ 	.word	0x00021610


	//   ....[77]....
        /*1074*/ 	.word	0x00021640


	//   ....[78]....
        /*1078*/ 	.word	0x00021670


	//   ....[79]....
        /*107c*/ 	.word	0x000216a0


	//   ....[80]....
        /*1080*/ 	.word	0x000216d0


	//   ....[81]....
        /*1084*/ 	.word	0x00021700


	//   ....[82]....
        /*1088*/ 	.word	0x00021730


	//   ....[83]....
        /*108c*/ 	.word	0x00021760


	//   ....[84]....
        /*1090*/ 	.word	0x00021790


	//   ....[85]....
        /*1094*/ 	.word	0x000217c0


	//   ....[86]....
        /*1098*/ 	.word	0x000217f0


	//   ....[87]....
        /*109c*/ 	.word	0x00021820


	//   ....[88]....
        /*10a0*/ 	.word	0x00021850


	//   ....[89]....
        /*10a4*/ 	.word	0x00021870


	//   ....[90]....
        /*10a8*/ 	.word	0x000218a0


	//   ....[91]....
        /*10ac*/ 	.word	0x000218d0


	//   ....[92]....
        /*10b0*/ 	.word	0x00021900


	//   ....[93]....
        /*10b4*/ 	.word	0x00021930


	//   ....[94]....
        /*10b8*/ 	.word	0x00021960


	//   ....[95]....
        /*10bc*/ 	.word	0x00021990


	//   ....[96]....
        /*10c0*/ 	.word	0x000219b0


	//   ....[97]....
        /*10c4*/ 	.word	0x000219c0


	//   ....[98]....
        /*10c8*/ 	.word	0x000219d0


	//   ....[99]....
        /*10cc*/ 	.word	0x000219f0


	//   ....[100]....
        /*10d0*/ 	.word	0x00021a00


	//   ....[101]....
        /*10d4*/ 	.word	0x00021a10


	//   ....[102]....
        /*10d8*/ 	.word	0x00021a20


	//   ....[103]....
        /*10dc*/ 	.word	0x00021a50


	//   ....[104]....
        /*10e0*/ 	.word	0x00021a70


	//   ....[105]....
        /*10e4*/ 	.word	0x00021aa0


	//   ....[106]....
        /*10e8*/ 	.word	0x00021ad0


	//   ....[107]....
        /*10ec*/ 	.word	0x00021b00


	//   ....[108]....
        /*10f0*/ 	.word	0x000223d0


	//   ....[109]....
        /*10f4*/ 	.word	0x000223f0


	//   ....[110]....
        /*10f8*/ 	.word	0x00022410


	//   ....[111]....
        /*10fc*/ 	.word	0x00022420


	//   ....[112]....
        /*1100*/ 	.word	0x00022b70


	//   ....[113]....
        /*1104*/ 	.word	0x00022b80


	//   ....[114]....
        /*1108*/ 	.word	0x00022ca0


	//   ....[115]....
        /*110c*/ 	.word	0x00022cb0


	//   ....[116]....
        /*1110*/ 	.word	0x00022dd0


	//   ....[117]....
        /*1114*/ 	.word	0x00022de0


	//   ....[118]....
        /*1118*/ 	.word	0x00022f00


	//   ....[119]....
        /*111c*/ 	.word	0x00022f10


	//   ....[120]....
        /*1120*/ 	.word	0x000234d0


	//   ....[121]....
        /*1124*/ 	.word	0x000234e0


	//   ....[122]....
        /*1128*/ 	.word	0x00023a90


	//   ....[123]....
        /*112c*/ 	.word	0x00023aa0


	//   ....[124]....
        /*1130*/ 	.word	0x00024820


	//   ....[125]....
        /*1134*/ 	.word	0x00024830


	//   ....[126]....
        /*1138*/ 	.word	0x00024960


	//   ....[127]....
        /*113c*/ 	.word	0x00024970


	//   ....[128]....
        /*1140*/ 	.word	0x00024a90


	//   ....[129]....
        /*1144*/ 	.word	0x00024aa0


	//   ....[130]....
        /*1148*/ 	.word	0x00024bc0


	//   ....[131]....
        /*114c*/ 	.word	0x00024bd0


	//   ....[132]....
        /*1150*/ 	.word	0x00024d50


	//   ....[133]....
        /*1154*/ 	.word	0x00024fa0


	//   ....[134]....
        /*1158*/ 	.word	0x00024fd0


	//   ....[135]....
        /*115c*/ 	.word	0x00025000


	//   ....[136]....
        /*1160*/ 	.word	0x00025030


	//   ....[137]....
        /*1164*/ 	.word	0x00025060


	//   ....[138]....
        /*1168*/ 	.word	0x00025090


	//   ....[139]....
        /*116c*/ 	.word	0x00025240


	//   ....[140]....
        /*1170*/ 	.word	0x00025270


	//   ....[141]....
        /*1174*/ 	.word	0x000252a0


	//   ....[142]....
        /*1178*/ 	.word	0x000252d0


	//   ....[143]....
        /*117c*/ 	.word	0x00025300


	//   ....[144]....
        /*1180*/ 	.word	0x00025330


	//   ....[145]....
        /*1184*/ 	.word	0x000253d0


	//   ....[146]....
        /*1188*/ 	.word	0x00025400


	//   ....[147]....
        /*118c*/ 	.word	0x00025410


	//   ....[148]....
        /*1190*/ 	.word	0x00025440


	//   ....[149]....
        /*1194*/ 	.word	0x00026c10


	//   ....[150]....
        /*1198*/ 	.word	0x00028480


	//   ....[151]....
        /*119c*/ 	.word	0x000290a0


	//   ....[152]....
        /*11a0*/ 	.word	0x000290c0


	//   ....[153]....
        /*11a4*/ 	.word	0x00029150


	//   ....[154]....
        /*11a8*/ 	.word	0x00029160


	//   ....[155]....
        /*11ac*/ 	.word	0x000291e0


	//   ....[156]....
        /*11b0*/ 	.word	0x000291f0


	//   ....[157]....
        /*11b4*/ 	.word	0x00029270


	//   ....[158]....
        /*11b8*/ 	.word	0x00029280


	//   ....[159]....
        /*11bc*/ 	.word	0x00029300


	//   ....[160]....
        /*11c0*/ 	.word	0x00029310


	//   ....[161]....
        /*11c4*/ 	.word	0x00029390


	//   ....[162]....
        /*11c8*/ 	.word	0x000293a0


	//   ....[163]....
        /*11cc*/ 	.word	0x00029420


	//   ....[164]....
        /*11d0*/ 	.word	0x00029430


	//   ....[165]....
        /*11d4*/ 	.word	0x00029480


	//   ....[166]....
        /*11d8*/ 	.word	0x000294a0


	//   ....[167]....
        /*11dc*/ 	.word	0x0002b290


	//   ....[168]....
        /*11e0*/ 	.word	0x0002b2c0


	//   ....[169]....
        /*11e4*/ 	.word	0x0002b320


	//   ....[170]....
        /*11e8*/ 	.word	0x0002b350


	//   ....[171]....
        /*11ec*/ 	.word	0x0002b380


	//   ....[172]....
        /*11f0*/ 	.word	0x0002b3b0


	//   ....[173]....
        /*11f4*/ 	.word	0x0002b3e0


	//   ....[174]....
        /*11f8*/ 	.word	0x0002b410


	//   ....[175]....
        /*11fc*/ 	.word	0x0002b5e0


	//   ....[176]....
        /*1200*/ 	.word	0x0002b610


	//   ....[177]....
        /*1204*/ 	.word	0x0002b640


	//   ....[178]....
        /*1208*/ 	.word	0x0002b670


	//   ....[179]....
        /*120c*/ 	.word	0x0002b6a0


	//   ....[180]....
        /*1210*/ 	.word	0x0002b6d0


	//   ....[181]....
        /*1214*/ 	.word	0x0002b7a0


	//   ....[182]....
        /*1218*/ 	.word	0x0002b7c0


	//   ....[183]....
        /*121c*/ 	.word	0x0002b7d0


	//   ....[184]....
        /*1220*/ 	.word	0x0002b850


	//   ....[185]....
        /*1224*/ 	.word	0x0002c3b0


	//   ....[186]....
        /*1228*/ 	.word	0x0002c8b0


	//   ....[187]....
        /*122c*/ 	.word	0x0002c960


	//   ....[188]....
        /*1230*/ 	.word	0x0002c9f0


	//   ....[189]....
        /*1234*/ 	.word	0x0002ca40


	//   ....[190]....
        /*1238*/ 	.word	0x0002ca90


	//   ....[191]....
        /*123c*/ 	.word	0x0002cb20


	//   ....[192]....
        /*1240*/ 	.word	0x0002cbb0


	//   ....[193]....
        /*1244*/ 	.word	0x0002cc00


	//   ....[194]....
        /*1248*/ 	.word	0x0002cc50


	//   ....[195]....
        /*124c*/ 	.word	0x0002cd40


	//   ....[196]....
        /*1250*/ 	.word	0x0002cdf0


	//   ....[197]....
        /*1254*/ 	.word	0x0002ce40


	//   ....[198]....
        /*1258*/ 	.word	0x0002ce90


	//   ....[199]....
        /*125c*/ 	.word	0x0002cfe0


	//   ....[200]....
        /*1260*/ 	.word	0x0002d030


	//   ....[201]....
        /*1264*/ 	.word	0x0002d080


	//   ....[202]....
        /*1268*/ 	.word	0x0002d0d0


	//   ....[203]....
        /*126c*/ 	.word	0x0002d550


	//   ....[204]....
        /*1270*/ 	.word	0x0002d670


	//   ....[205]....
        /*1274*/ 	.word	0x0002d7a0


	//   ....[206]....
        /*1278*/ 	.word	0x0002d8c0


	//   ....[207]....
        /*127c*/ 	.word	0x0002d960


	//   ....[208]....
        /*1280*/ 	.word	0x0002d9b0


	//   ....[209]....
        /*1284*/ 	.word	0x0002da20


	//   ....[210]....
        /*1288*/ 	.word	0x0002da70


	//   ....[211]....
        /*128c*/ 	.word	0x0002daf0


	//   ....[212]....
        /*1290*/ 	.word	0x0002db60


	//   ....[213]....
        /*1294*/ 	.word	0x0002dbd0


	//   ....[214]....
        /*1298*/ 	.word	0x0002dc20


	//   ....[215]....
        /*129c*/ 	.word	0x0002dca0


	//   ....[216]....
        /*12a0*/ 	.word	0x0002dd10


	//   ....[217]....
        /*12a4*/ 	.word	0x0002dd70


	//   ....[218]....
        /*12a8*/ 	.word	0x0002ddc0


	//   ....[219]....
        /*12ac*/ 	.word	0x0002de40


	//   ....[220]....
        /*12b0*/ 	.word	0x0002deb0


	//   ....[221]....
        /*12b4*/ 	.word	0x0002df10


	//   ....[222]....
        /*12b8*/ 	.word	0x0002df60


	//   ....[223]....
        /*12bc*/ 	.word	0x0002dfe0


	//   ....[224]....
        /*12c0*/ 	.word	0x0002e050


	//   ....[225]....
        /*12c4*/ 	.word	0x0002e0b0


	//   ....[226]....
        /*12c8*/ 	.word	0x0002e100


	//   ....[227]....
        /*12cc*/ 	.word	0x0002e180


	//   ....[228]....
        /*12d0*/ 	.word	0x0002e1f0


	//   ....[229]....
        /*12d4*/ 	.word	0x0002e250


	//   ....[230]....
        /*12d8*/ 	.word	0x0002e2a0


	//   ....[231]....
        /*12dc*/ 	.word	0x0002e320


	//   ....[232]....
        /*12e0*/ 	.word	0x0002e390


	//   ....[233]....
        /*12e4*/ 	.word	0x0002e3f0


	//   ....[234]....
        /*12e8*/ 	.word	0x0002e440


	//   ....[235]....
        /*12ec*/ 	.word	0x0002e4c0


	//   ....[236]....
        /*12f0*/ 	.word	0x0002e520


	//   ....[237]....
        /*12f4*/ 	.word	0x0002e580


	//   ....[238]....
        /*12f8*/ 	.word	0x0002e5e0


	//   ....[239]....
        /*12fc*/ 	.word	0x0002e660


	//   ....[240]....
        /*1300*/ 	.word	0x0002e6b0


	//   ....[241]....
        /*1304*/ 	.word	0x0002e710


	//   ....[242]....
        /*1308*/ 	.word	0x0002e760


	//   ....[243]....
        /*130c*/ 	.word	0x0002e7e0


	//   ....[244]....
        /*1310*/ 	.word	0x0002e850


	//   ....[245]....
        /*1314*/ 	.word	0x0002e8c0


	//   ....[246]....
        /*1318*/ 	.word	0x0002e920


	//   ....[247]....
        /*131c*/ 	.word	0x0002e990


	//   ....[248]....
        /*1320*/ 	.word	0x0002ea10


	//   ....[249]....
        /*1324*/ 	.word	0x0002ea70


	//   ....[250]....
        /*1328*/ 	.word	0x0002eac0


	//   ....[251]....
        /*132c*/ 	.word	0x0002eb50


	//   ....[252]....
        /*1330*/ 	.word	0x0002ebb0


	//   ....[253]....
        /*1334*/ 	.word	0x0002ec10


	//   ....[254]....
        /*1338*/ 	.word	0x0002ec60


	//   ....[255]....
        /*133c*/ 	.word	0x0002ece0


	//   ....[0]....
        /*1340*/ 	.word	0x0002ed50


	//   ....[1]....
        /*1344*/ 	.word	0x0002edb0


	//   ....[2]....
        /*1348*/ 	.word	0x0002ee00


	//   ....[3]....
        /*134c*/ 	.word	0x0002ee80


	//   ....[4]....
        /*1350*/ 	.word	0x0002eef0


	//   ....[5]....
        /*1354*/ 	.word	0x0002ef50


	//   ....[6]....
        /*1358*/ 	.word	0x0002efa0


	//   ....[7]....
        /*135c*/ 	.word	0x0002f030


	//   ....[8]....
        /*1360*/ 	.word	0x0002f0a0


	//   ....[9]....
        /*1364*/ 	.word	0x0002f100


	//   ....[10]....
        /*1368*/ 	.word	0x0002f150


	//   ....[11]....
        /*136c*/ 	.word	0x0002f1d0


	//   ....[12]....
        /*1370*/ 	.word	0x0002f220


	//   ....[13]....
        /*1374*/ 	.word	0x0002f2b0


	//   ....[14]....
        /*1378*/ 	.word	0x0002f340


	//   ....[15]....
        /*137c*/ 	.word	0x0002f3d0


	//   ....[16]....
        /*1380*/ 	.word	0x0002f460


	//   ....[17]....
        /*1384*/ 	.word	0x0002f4f0


	//   ....[18]....
        /*1388*/ 	.word	0x0002f580


	//   ....[19]....
        /*138c*/ 	.word	0x0002f600


	//   ....[20]....
        /*1390*/ 	.word	0x0002f650


	//   ....[21]....
        /*1394*/ 	.word	0x0002f6e0


	//   ....[22]....
        /*1398*/ 	.word	0x0002f770


	//   ....[23]....
        /*139c*/ 	.word	0x0002f7f0


	//   ....[24]....
        /*13a0*/ 	.word	0x0002f840


	//   ....[25]....
        /*13a4*/ 	.word	0x0002f8d0


	//   ....[26]....
        /*13a8*/ 	.word	0x0002f960


	//   ....[27]....
        /*13ac*/ 	.word	0x0002f9f0


	//   ....[28]....
        /*13b0*/ 	.word	0x0002fa80


	//   ....[29]....
        /*13b4*/ 	.word	0x0002fb10


	//   ....[30]....
        /*13b8*/ 	.word	0x0002fba0


	//   ....[31]....
        /*13bc*/ 	.word	0x0002fc60


	//   ....[32]....
        /*13c0*/ 	.word	0x0002ff40


	//   ....[33]....
        /*13c4*/ 	.word	0x00030140


	//   ....[34]....
        /*13c8*/ 	.word	0x00030190


	//   ....[35]....
        /*13cc*/ 	.word	0x000302a0


	//   ....[36]....
        /*13d0*/ 	.word	0x000302f0


	//   ....[37]....
        /*13d4*/ 	.word	0x00030400


	//   ....[38]....
        /*13d8*/ 	.word	0x00030450


	//   ....[39]....
        /*13dc*/ 	.word	0x00030560


	//   ....[40]....
        /*13e0*/ 	.word	0x000305b0


	//   ....[41]....
        /*13e4*/ 	.word	0x000306c0


	//   ....[42]....
        /*13e8*/ 	.word	0x00030710


	//   ....[43]....
        /*13ec*/ 	.word	0x00030820


	//   ....[44]....
        /*13f0*/ 	.word	0x00030870


	//   ....[45]....
        /*13f4*/ 	.word	0x00030960


	//   ....[46]....
        /*13f8*/ 	.word	0x000309d0


	//   ....[47]....
        /*13fc*/ 	.word	0x00030ac0


	//   ....[48]....
        /*1400*/ 	.word	0x00030b10


	//   ....[49]....
        /*1404*/ 	.word	0x00030df0


	//   ....[50]....
        /*1408*/ 	.word	0x00030e90


	//   ....[51]....
        /*140c*/ 	.word	0x00031040


	//   ....[52]....
        /*1410*/ 	.word	0x000310c0


	//   ....[53]....
        /*1414*/ 	.word	0x00031140


	//   ....[54]....
        /*1418*/ 	.word	0x000311c0


	//   ....[55]....
        /*141c*/ 	.word	0x00031240


	//   ....[56]....
        /*1420*/ 	.word	0x000312d0


	//   ....[57]....
        /*1424*/ 	.word	0x00031370


	//   ....[58]....
        /*1428*/ 	.word	0x00031420


	//   ....[59]....
        /*142c*/ 	.word	0x000314a0


	//   ....[60]....
        /*1430*/ 	.word	0x00031520


	//   ....[61]....
        /*1434*/ 	.word	0x000315a0


	//   ....[62]....
        /*1438*/ 	.word	0x00031630


	//   ....[63]....
        /*143c*/ 	.word	0x000316b0


	//   ....[64]....
        /*1440*/ 	.word	0x00031760


	//   ....[65]....
        /*1444*/ 	.word	0x000317b0


	//   ....[66]....
        /*1448*/ 	.word	0x00031870


	//   ....[67]....
        /*144c*/ 	.word	0x000319a0


	//----- nvinfo : EIATTR_REG_RECONFIG
	.align		4
.L_323:
        /*1450*/ 	.byte	0x01, 0x54
	.zero		2


	//----- nvinfo : EIATTR_SYSCALL_OFFSETS
	.align		4
        /*1454*/ 	.byte	0x04, 0x46
        /*1456*/ 	.short	(.L_325 - .L_324)


	//   ....[0]....
.L_324:
        /*1458*/ 	.word	0x00001da0


	//   ....[1]....
        /*145c*/ 	.word	0x00001ef0


	//   ....[2]....
        /*1460*/ 	.word	0x0000d430


	//   ....[3]....
        /*1464*/ 	.word	0x0000d770


	//   ....[4]....
        /*1468*/ 	.word	0x00027ed0


	//   ....[5]....
        /*146c*/ 	.word	0x00028060


	//   ....[6]....
        /*1470*/ 	.word	0x000281b0


	//   ....[7]....
        /*1474*/ 	.word	0x000282f0


	//   ....[8]....
        /*1478*/ 	.word	0x00028cf0


	//----- nvinfo : EIATTR_MBARRIER_INSTR_OFFSETS
	.align		4
.L_325:
        /*147c*/ 	.byte	0x04, 0x39
        /*147e*/ 	.short	(.L_327 - .L_326)


	//   ....[0]....
.L_326:
        /*1480*/ 	.word	0x000002d0
        /*1484*/ 	.word	0x000000ff
        /*1488*/ 	.word	0x0002e800
        /*148c*/ 	.short	0x0100
        /*148e*/ 	.byte	0x08
	.zero		1


	//   ....[1]....
        /*1490*/ 	.word	0x000002e0
        /*1494*/ 	.word	0x000000ff
        /*1498*/ 	.word	0x0002e820
        /*149c*/ 	.short	0x0100
        /*149e*/ 	.byte	0x08
	.zero		1


	//   ....[2]....
        /*14a0*/ 	.word	0x000003d0
        /*14a4*/ 	.word	0x000000ff
        /*14a8*/ 	.word	0x0002e830
        /*14ac*/ 	.short	0x0100
        /*14ae*/ 	.byte	0x08
	.zero		1


	//   ....[3]....
        /*14b0*/ 	.word	0x000003e0
        /*14b4*/ 	.word	0x000000ff
        /*14b8*/ 	.word	0x0002e840
        /*14bc*/ 	.short	0x0100
        /*14be*/ 	.byte	0x08
	.zero		1


	//   ....[4]....
        /*14c0*/ 	.word	0x000003f0
        /*14c4*/ 	.word	0x000000ff
        /*14c8*/ 	.word	0x0002e838
        /*14cc*/ 	.short	0x0100
        /*14ce*/ 	.byte	0x08
	.zero		1


	//   ....[5]....
        /*14d0*/ 	.word	0x00000400
        /*14d4*/ 	.word	0x000000ff
        /*14d8*/ 	.word	0x0002e848
        /*14dc*/ 	.short	0x0100
        /*14de*/ 	.byte	0x08
	.zero		1


	//   ....[6]....
        /*14e0*/ 	.word	0x00000530
        /*14e4*/ 	.word	0x000000ff
        /*14e8*/ 	.word	0x0002e850
        /*14ec*/ 	.short	0x0100
        /*14ee*/ 	.byte	0x08
	.zero		1


	//   ....[7]....
        /*14f0*/ 	.word	0x00000540
        /*14f4*/ 	.word	0x000000ff
        /*14f8*/ 	.word	0x0002e860
        /*14fc*/ 	.short	0x0100
        /*14fe*/ 	.byte	0x08
	.zero		1


	//   ....[8]....
        /*1500*/ 	.word	0x00000550
        /*1504*/ 	.word	0x000000ff
        /*1508*/ 	.word	0x0002e858
        /*150c*/ 	.short	0x0100
        /*150e*/ 	.byte	0x08
	.zero		1


	//   ....[9]....
        /*1510*/ 	.word	0x00000560
        /*1514*/ 	.word	0x000000ff
        /*1518*/ 	.word	0x0002e868
        /*151c*/ 	.short	0x0100
        /*151e*/ 	.byte	0x08
	.zero		1


	//   ....[10]....
        /*1520*/ 	.word	0x00000650
        /*1524*/ 	.word	0x000000ff
        /*1528*/ 	.word	0x0002e870
        /*152c*/ 	.short	0x0100
        /*152e*/ 	.byte	0x06
	.zero		1


	//   ....[11]....
        /*1530*/ 	.word	0x00000660
        /*1534*/ 	.word	0x000000ff
        /*1538*/ 	.word	0x0002e880
        /*153c*/ 	.short	0x0100
        /*153e*/ 	.byte	0x06
	.zero		1


	//   ....[12]....
        /*1540*/ 	.word	0x00000670
        /*1544*/ 	.word	0x000000ff
        /*1548*/ 	.word	0x0002e878
        /*154c*/ 	.short	0x0100
        /*154e*/ 	.byte	0x06
	.zero		1


	//   ....[13]....
        /*1550*/ 	.word	0x00000680
        /*1554*/ 	.word	0x000000ff
        /*1558*/ 	.word	0x0002e888
        /*155c*/ 	.short	0x0100
        /*155e*/ 	.byte	0x06
	.zero		1


	//   ....[14]....
        /*1560*/ 	.word	0x000007b0
        /*1564*/ 	.word	0x000000ff
        /*1568*/ 	.word	0x0002e890
        /*156c*/ 	.short	0x0100
        /*156e*/ 	.byte	0x08
	.zero		1


	//   ....[15]....
        /*1570*/ 	.word	0x000007c0
        /*1574*/ 	.word	0x000000ff
        /*1578*/ 	.word	0x0002e8a0
        /*157c*/ 	.short	0x0100
        /*157e*/ 	.byte	0x08
	.zero		1


	//   ....[16]....
        /*1580*/ 	.word	0x000007d0
        /*1584*/ 	.word	0x000000ff
        /*1588*/ 	.word	0x0002e898
        /*158c*/ 	.short	0x0100
        /*158e*/ 	.byte	0x08
	.zero		1


	//   ....[17]....
        /*1590*/ 	.word	0x000007e0
        /*1594*/ 	.word	0x000000ff
        /*1598*/ 	.word	0x0002e8a8
        /*159c*/ 	.short	0x0100
        /*159e*/ 	.byte	0x08
	.zero		1


	//   ....[18]....
        /*15a0*/ 	.word	0x00000910
        /*15a4*/ 	.word	0x000000ff
        /*15a8*/ 	.word	0x0002e8b0
        /*15ac*/ 	.short	0x0100
        /*15ae*/ 	.byte	0x08
	.zero		1


	//   ....[19]....
        /*15b0*/ 	.word	0x00000920
        /*15b4*/ 	.word	0x000000ff
        /*15b8*/ 	.word	0x0002e8c0
        /*15bc*/ 	.short	0x0100
        /*15be*/ 	.byte	0x08
	.zero		1


	//   ....[20]....
        /*15c0*/ 	.word	0x00000930
        /*15c4*/ 	.word	0x000000ff
        /*15c8*/ 	.word	0x0002e8b8
        /*15cc*/ 	.short	0x0100
        /*15ce*/ 	.byte	0x08
	.zero		1


	//   ....[21]....
        /*15d0*/ 	.word	0x00000940
        /*15d4*/ 	.word	0x000000ff
        /*15d8*/ 	.word	0x0002e8c8
        /*15dc*/ 	.short	0x0100
        /*15de*/ 	.byte	0x08
	.zero		1


	//   ....[22]....
        /*15e0*/ 	.word	0x00003500
        /*15e4*/ 	.word	0x0000006e
        /*15e8*/ 	.word	0x0002e890
        /*15ec*/ 	.short	0x010a
        /*15ee*/ 	.byte	0x3f
	.zero		1


	//   ....[23]....
        /*15f0*/ 	.word	0x000077f0
        /*15f4*/ 	.word	0x0000006e
        /*15f8*/ 	.word	0x0002e890
        /*15fc*/ 	.short	0x010a
        /*15fe*/ 	.byte	0x3f
	.zero		1


	//   ....[24]....
        /*1600*/ 	.word	0x0000b900
        /*1604*/ 	.word	0x0000006e
        /*1608*/ 	.word	0x0002e890
        /*160c*/ 	.short	0x010a
        /*160e*/ 	.byte	0x3f
	.zero		1


	//   ....[25]....
        /*1610*/ 	.word	0x0000c0a0
        /*1614*/ 	.word	0x00000030
        /*1618*/ 	.word	0x00000000
        /*161c*/ 	.short	0x0101
        /*161e*/ 	.byte	0x3f
	.zero		1


	//   ....[26]....
        /*1620*/ 	.word	0x0000c0e0
        /*1624*/ 	.word	0x0000006e
        /*1628*/ 	.word	0x0002e8b0
        /*162c*/ 	.short	0x010a
        /*162e*/ 	.byte	0x3f
	.zero		1


	//   ....[27]....
        /*1630*/ 	.word	0x0000c8a0
        /*1634*/ 	.word	0x0000006e
        /*1638*/ 	.word	0x00000000
        /*163c*/ 	.short	0x0101
        /*163e*/ 	.byte	0x3f
	.zero		1


	//   ....[28]....
        /*1640*/ 	.word	0x0000d4f0
        /*1644*/ 	.word	0x00000010
        /*1648*/ 	.word	0x0002e800
        /*164c*/ 	.short	0x010a
        /*164e*/ 	.byte	0x3f
	.zero		1


	//   ....[29]....
        /*1650*/ 	.word	0x0000d540
        /*1654*/ 	.word	0x00000010
        /*1658*/ 	.word	0x0002e800
        /*165c*/ 	.short	0x010a
        /*165e*/ 	.byte	0x3f
	.zero		1


	//   ....[30]....
        /*1660*/ 	.word	0x0000e010
        /*1664*/ 	.word	0x00000010
        /*1668*/ 	.word	0x0002e800
        /*166c*/ 	.short	0x010a
        /*166e*/ 	.byte	0x3f
	.zero		1


	//   ....[31]....
        /*1670*/ 	.word	0x00010600
        /*1674*/ 	.word	0x00000010
        /*1678*/ 	.word	0x0002e800
        /*167c*/ 	.short	0x010a
        /*167e*/ 	.byte	0x3f
	.zero		1


	//   ....[32]....
        /*1680*/ 	.word	0x00012740
        /*1684*/ 	.word	0x00000089
        /*1688*/ 	.word	0x0002e830
        /*168c*/ 	.short	0x010a
        /*168e*/ 	.byte	0x3f
	.zero		1


	//   ....[33]....
        /*1690*/ 	.word	0x000127e0
        /*1694*/ 	.word	0x00000089
        /*1698*/ 	.word	0x0002e830
        /*169c*/ 	.short	0x010a
        /*169e*/ 	.byte	0x3f
	.zero		1


	//   ....[34]....
        /*16a0*/ 	.word	0x00016780
        /*16a4*/ 	.word	0x00000089
        /*16a8*/ 	.word	0x00000000
        /*16ac*/ 	.short	0x0101
        /*16ae*/ 	.byte	0x3f
	.zero		1


	//   ....[35]....
        /*16b0*/ 	.word	0x00016e50
        /*16b4*/ 	.word	0x00000003
        /*16b8*/ 	.word	0x0002e830
        /*16bc*/ 	.short	0x010a
        /*16be*/ 	.byte	0x3f
	.zero		1


	//   ....[36]....
        /*16c0*/ 	.word	0x00016ea0
        /*16c4*/ 	.word	0x00000003
        /*16c8*/ 	.word	0x0002e830
        /*16cc*/ 	.short	0x010a
        /*16ce*/ 	.byte	0x3f
	.zero		1


	//   ....[37]....
        /*16d0*/ 	.word	0x000183c0
        /*16d4*/ 	.word	0x00000003
        /*16d8*/ 	.word	0x0002e850
        /*16dc*/ 	.short	0x010a
        /*16de*/ 	.byte	0x3f
	.zero		1


	//   ....[38]....
        /*16e0*/ 	.word	0x00018400
        /*16e4*/ 	.word	0x00000003
        /*16e8*/ 	.word	0x0002e850
        /*16ec*/ 	.short	0x010a
        /*16ee*/ 	.byte	0x3f
	.zero		1


	//   ....[39]....
        /*16f0*/ 	.word	0x0001b1f0
        /*16f4*/ 	.word	0x0000000e
        /*16f8*/ 	.word	0x00000000
        /*16fc*/ 	.short	0x0101
        /*16fe*/ 	.byte	0x3f
	.zero		1


	//   ....[40]....
        /*1700*/ 	.word	0x0001bd20
        /*1704*/ 	.word	0x00000069
        /*1708*/ 	.word	0x00000000
        /*170c*/ 	.short	0x0101
        /*170e*/ 	.byte	0x3f
	.zero		1


	//   ....[41]....
        /*1710*/ 	.word	0x0001bea0
        /*1714*/ 	.word	0x00000000
        /*1718*/ 	.word	0x0002e830
        /*171c*/ 	.short	0x010a
        /*171e*/ 	.byte	0x3f
	.zero		1


	//   ....[42]....
        /*1720*/ 	.word	0x0001bef0
        /*1724*/ 	.word	0x00000000
        /*1728*/ 	.word	0x0002e830
        /*172c*/ 	.short	0x010a
        /*172e*/ 	.byte	0x3f
	.zero		1


	//   ....[43]....
        /*1730*/ 	.word	0x0001d410
        /*1734*/ 	.word	0x00000003
        /*1738*/ 	.word	0x0002e850
        /*173c*/ 	.short	0x010a
        /*173e*/ 	.byte	0x3f
	.zero		1


	//   ....[44]....
        /*1740*/ 	.word	0x0001d450
        /*1744*/ 	.word	0x00000003
        /*1748*/ 	.word	0x0002e850
        /*174c*/ 	.short	0x010a
        /*174e*/ 	.byte	0x3f
	.zero		1


	//   ....[45]....
        /*1750*/ 	.word	0x0001f300
        /*1754*/ 	.word	0x0000000e
        /*1758*/ 	.word	0x00000000
        /*175c*/ 	.short	0x0101
        /*175e*/ 	.byte	0x3f
	.zero		1


	//   ....[46]....
        /*1760*/ 	.word	0x0001fe00
        /*1764*/ 	.word	0x00000067
        /*1768*/ 	.word	0x00000000
        /*176c*/ 	.short	0x0101
        /*176e*/ 	.byte	0x3f
	.zero		1


	//   ....[47]....
        /*1770*/ 	.word	0x0001fe90
        /*1774*/ 	.word	0x0000000d
        /*1778*/ 	.word	0x0002e850
        /*177c*/ 	.short	0x010a
        /*177e*/ 	.byte	0x3f
	.zero		1


	//   ....[48]....
        /*1780*/ 	.word	0x0001ff10
        /*1784*/ 	.word	0x0000000d
        /*1788*/ 	.word	0x0002e850
        /*178c*/ 	.short	0x010a
        /*178e*/ 	.byte	0x3f
	.zero		1


	//   ....[49]....
        /*1790*/ 	.word	0x00020a20
        /*1794*/ 	.word	0x00000002
        /*1798*/ 	.word	0x00000000
        /*179c*/ 	.short	0x0101
        /*179e*/ 	.byte	0x3f
	.zero		1


	//   ....[50]....
        /*17a0*/ 	.word	0x00022aa0
        /*17a4*/ 	.word	0x00000000
        /*17a8*/ 	.word	0x00000000
        /*17ac*/ 	.short	0x0101
        /*17ae*/ 	.byte	0x3f
	.zero		1


	//   ....[51]....
        /*17b0*/ 	.word	0x000232c0
        /*17b4*/ 	.word	0x0000000a
        /*17b8*/ 	.word	0x00000000
        /*17bc*/ 	.short	0x0101
        /*17be*/ 	.byte	0x3f
	.zero		1


	//   ....[52]....
        /*17c0*/ 	.word	0x00026cf0
        /*17c4*/ 	.word	0x00000012
        /*17c8*/ 	.word	0x0002e820
        /*17cc*/ 	.short	0x010a
        /*17ce*/ 	.byte	0x3f
	.zero		1


	//   ....[53]....
        /*17d0*/ 	.word	0x00026dc0
        /*17d4*/ 	.word	0x00000007
        /*17d8*/ 	.word	0x0002e8a0
        /*17dc*/ 	.short	0x010a
        /*17de*/ 	.byte	0x3f
	.zero		1


	//   ....[54]....
        /*17e0*/ 	.word	0x00027000
        /*17e4*/ 	.word	0x00000007
        /*17e8*/ 	.word	0x0002e8c0
        /*17ec*/ 	.short	0x010a
        /*17ee*/ 	.byte	0x3f
	.zero		1


	//   ....[55]....
        /*17f0*/ 	.word	0x000273b0
        /*17f4*/ 	.word	0x00000005
        /*17f8*/ 	.word	0x0002e8a0
        /*17fc*/ 	.short	0x010a
        /*17fe*/ 	.byte	0x3f
	.zero		1


	//   ....[56]....
        /*1800*/ 	.word	0x000275e0
        /*1804*/ 	.word	0x00000005
        /*1808*/ 	.word	0x0002e8c0
        /*180c*/ 	.short	0x010a
        /*180e*/ 	.byte	0x3f
	.zero		1


	//   ....[57]....
        /*1810*/ 	.word	0x00028720
        /*1814*/ 	.word	0x00000002
        /*1818*/ 	.word	0x0002e880
        /*181c*/ 	.short	0x010a
        /*181e*/ 	.byte	0x3f
	.zero		1


	//   ....[58]....
        /*1820*/ 	.word	0x000288d0
        /*1824*/ 	.word	0x00000002
        /*1828*/ 	.word	0x0002e840
        /*182c*/ 	.short	0x010a
        /*182e*/ 	.byte	0x3f
	.zero		1


	//   ....[59]....
        /*1830*/ 	.word	0x00029550
        /*1834*/ 	.word	0x00000012
        /*1838*/ 	.word	0x0002e800
        /*183c*/ 	.short	0x0107
        /*183e*/ 	.byte	0x3f
	.zero		1


	//   ....[60]....
        /*1840*/ 	.word	0x00029640
        /*1844*/ 	.word	0x00000012
        /*1848*/ 	.word	0x0002e800
        /*184c*/ 	.short	0x0101
        /*184e*/ 	.byte	0x3f
	.zero		1


	//   ....[61]....
        /*1850*/ 	.word	0x00029660
        /*1854*/ 	.word	0x00000012
        /*1858*/ 	.word	0x0002e820
        /*185c*/ 	.short	0x010a
        /*185e*/ 	.byte	0x3f
	.zero		1


	//   ....[62]....
        /*1860*/ 	.word	0x00029990
        /*1864*/ 	.word	0x00000006
        /*1868*/ 	.word	0x0002e880
        /*186c*/ 	.short	0x010a
        /*186e*/ 	.byte	0x3f
	.zero		1


	//   ....[63]....
        /*1870*/ 	.word	0x00029bf0
        /*1874*/ 	.word	0x00000006
        /*1878*/ 	.word	0x0002e840
        /*187c*/ 	.short	0x010a
        /*187e*/ 	.byte	0x3f
	.zero		1


	//   ....[64]....
        /*1880*/ 	.word	0x00029ec0
        /*1884*/ 	.word	0x00000013
        /*1888*/ 	.word	0x0002e870
        /*188c*/ 	.short	0x010a
        /*188e*/ 	.byte	0x3f
	.zero		1


	//   ....[65]....
        /*1890*/ 	.word	0x00029f30
        /*1894*/ 	.word	0x00000013
        /*1898*/ 	.word	0x0002e860
        /*189c*/ 	.short	0x010a
        /*189e*/ 	.byte	0x3f
	.zero		1


	//   ....[66]....
        /*18a0*/ 	.word	0x0002a5b0
        /*18a4*/ 	.word	0x00000013
        /*18a8*/ 	.word	0x0002e850
        /*18ac*/ 	.short	0x0101
        /*18ae*/ 	.byte	0x3f
	.zero		1


	//   ....[67]....
        /*18b0*/ 	.word	0x0002a630
        /*18b4*/ 	.word	0x00000013
        /*18b8*/ 	.word	0x00000000
        /*18bc*/ 	.short	0x0101
        /*18be*/ 	.byte	0x3f
	.zero		1


	//   ....[68]....
        /*18c0*/ 	.word	0x0002a880
        /*18c4*/ 	.word	0x00000010
        /*18c8*/ 	.word	0x0002e870
        /*18cc*/ 	.short	0x010a
        /*18ce*/ 	.byte	0x3f
	.zero		1


	//   ....[69]....
        /*18d0*/ 	.word	0x0002a8f0
        /*18d4*/ 	.word	0x00000010
        /*18d8*/ 	.word	0x0002e860
        /*18dc*/ 	.short	0x010a
        /*18de*/ 	.byte	0x3f
	.zero		1


	//   ....[70]....
        /*18e0*/ 	.word	0x0002af90
        /*18e4*/ 	.word	0x00000010
        /*18e8*/ 	.word	0x0002e850
        /*18ec*/ 	.short	0x0101
        /*18ee*/ 	.byte	0x3f
	.zero		1


	//   ....[71]....
        /*18f0*/ 	.word	0x0002afe0
        /*18f4*/ 	.word	0x00000010
        /*18f8*/ 	.word	0x00000000
        /*18fc*/ 	.short	0x0101
        /*18fe*/ 	.byte	0x3f
	.zero		1


	//   ....[72]....
        /*1900*/ 	.word	0x0002c330
        /*1904*/ 	.word	0x00000000
        /*1908*/ 	.word	0x0002e820
        /*190c*/ 	.short	0x010a
        /*190e*/ 	.byte	0x3f
	.zero		1


	//   ....[73]....
        /*1910*/ 	.word	0x0002c4e0
        /*1914*/ 	.word	0x00000006
        /*1918*/ 	.word	0x00000000
        /*191c*/ 	.short	0x010a
        /*191e*/ 	.byte	0x3f
	.zero		1


	//   ....[74]....
        /*1920*/ 	.word	0x0002c550
        /*1924*/ 	.word	0x00000007
        /*1928*/ 	.word	0x00000000
        /*192c*/ 	.short	0x010a
        /*192e*/ 	.byte	0x3f
	.zero		1


	//   ....[75]....
        /*1930*/ 	.word	0x0002c5b0
        /*1934*/ 	.word	0x00000004
        /*1938*/ 	.word	0x0002e860
        /*193c*/ 	.short	0x010a
        /*193e*/ 	.byte	0x3f
	.zero		1


	//   ....[76]....
        /*1940*/ 	.word	0x0002c600
        /*1944*/ 	.word	0x00000003
        /*1948*/ 	.word	0x0002e860
        /*194c*/ 	.short	0x010a
        /*194e*/ 	.byte	0x3f
	.zero		1


	//   ....[77]....
        /*1950*/ 	.word	0x0002c640
        /*1954*/ 	.word	0x00000004
        /*1958*/ 	.word	0x0002e880
        /*195c*/ 	.short	0x010a
        /*195e*/ 	.byte	0x3f
	.zero		1


	//   ....[78]....
        /*1960*/ 	.word	0x0002c660
        /*1964*/ 	.word	0x00000003
        /*1968*/ 	.word	0x0002e880
        /*196c*/ 	.short	0x010a
        /*196e*/ 	.byte	0x3f
	.zero		1


	//   ....[79]....
        /*1970*/ 	.word	0x0002c6c0
        /*1974*/ 	.word	0x0000006e
        /*1978*/ 	.word	0x0002e890
        /*197c*/ 	.short	0x010a
        /*197e*/ 	.byte	0x3f
	.zero		1


	//   ....[80]....
        /*1980*/ 	.word	0x0002c710
        /*1984*/ 	.word	0x0000006e
        /*1988*/ 	.word	0x0002e890
        /*198c*/ 	.short	0x010a
        /*198e*/ 	.byte	0x3f
	.zero		1


	//   ....[81]....
        /*1990*/ 	.word	0x0002c760
        /*1994*/ 	.word	0x0000006e
        /*1998*/ 	.word	0x0002e890
        /*199c*/ 	.short	0x010a
        /*199e*/ 	.byte	0x3f
	.zero		1


	//   ....[82]....
        /*19a0*/ 	.word	0x0002c7b0
        /*19a4*/ 	.word	0x0000006e
        /*19a8*/ 	.word	0x0002e8b0
        /*19ac*/ 	.short	0x010a
        /*19ae*/ 	.byte	0x3f
	.zero		1


	//   ....[83]....
        /*19b0*/ 	.word	0x0002cc80
        /*19b4*/ 	.word	0x00000010
        /*19b8*/ 	.word	0x0002e800
        /*19bc*/ 	.short	0x010a
        /*19be*/ 	.byte	0x3f
	.zero		1


	//   ....[84]....
        /*19c0*/ 	.word	0x0002d1a0
        /*19c4*/ 	.word	0x00000010
        /*19c8*/ 	.word	0x0002e800
        /*19cc*/ 	.short	0x010a
        /*19ce*/ 	.byte	0x3f
	.zero		1


	//   ....[85]....
        /*19d0*/ 	.word	0x0002d1f0
        /*19d4*/ 	.word	0x00000089
        /*19d8*/ 	.word	0x0002e830
        /*19dc*/ 	.short	0x010a
        /*19de*/ 	.byte	0x3f
	.zero		1


	//   ....[86]....
        /*19e0*/ 	.word	0x0002d240
        /*19e4*/ 	.word	0x00000003
        /*19e8*/ 	.word	0x0002e830
        /*19ec*/ 	.short	0x010a
        /*19ee*/ 	.byte	0x3f
	.zero		1


	//   ....[87]....
        /*19f0*/ 	.word	0x0002d290
        /*19f4*/ 	.word	0x00000003
        /*19f8*/ 	.word	0x0002e850
        /*19fc*/ 	.short	0x010a
        /*19fe*/ 	.byte	0x3f
	.zero		1


	//   ....[88]....
        /*1a00*/ 	.word	0x0002d2e0
        /*1a04*/ 	.word	0x00000000
        /*1a08*/ 	.word	0x0002e830
        /*1a0c*/ 	.short	0x010a
        /*1a0e*/ 	.byte	0x3f
	.zero		1


	//   ....[89]....
        /*1a10*/ 	.word	0x0002d330
        /*1a14*/ 	.word	0x00000003
        /*1a18*/ 	.word	0x0002e850
        /*1a1c*/ 	.short	0x010a
        /*1a1e*/ 	.byte	0x3f
	.zero		1


	//   ....[90]....
        /*1a20*/ 	.word	0x0002d380
        /*1a24*/ 	.word	0x0000000d
        /*1a28*/ 	.word	0x0002e850
        /*1a2c*/ 	.short	0x010a
        /*1a2e*/ 	.byte	0x3f
	.zero		1


	//   ....[91]....
        /*1a30*/ 	.word	0x0002fd20
        /*1a34*/ 	.word	0x00000012
        /*1a38*/ 	.word	0x0002e820
        /*1a3c*/ 	.short	0x010a
        /*1a3e*/ 	.byte	0x3f
	.zero		1


	//   ....[92]....
        /*1a40*/ 	.word	0x0002fd70
        /*1a44*/ 	.word	0x00000007
        /*1a48*/ 	.word	0x0002e8a0
        /*1a4c*/ 	.short	0x010a
        /*1a4e*/ 	.byte	0x3f
	.zero		1


	//   ....[93]....
        /*1a50*/ 	.word	0x0002fdc0
        /*1a54*/ 	.word	0x00000007
        /*1a58*/ 	.word	0x0002e8c0
        /*1a5c*/ 	.short	0x010a
        /*1a5e*/ 	.byte	0x3f
	.zero		1


	//   ....[94]....
        /*1a60*/ 	.word	0x0002fe10
        /*1a64*/ 	.word	0x00000005
        /*1a68*/ 	.word	0x0002e8a0
        /*1a6c*/ 	.short	0x010a
        /*1a6e*/ 	.byte	0x3f
	.zero		1


	//   ....[95]....
        /*1a70*/ 	.word	0x0002fe60
        /*1a74*/ 	.word	0x00000005
        /*1a78*/ 	.word	0x0002e8c0
        /*1a7c*/ 	.short	0x010a
        /*1a7e*/ 	.byte	0x3f
	.zero		1


	//   ....[96]....
        /*1a80*/ 	.word	0x00030000
        /*1a84*/ 	.word	0x00000002
        /*1a88*/ 	.word	0x0002e880
        /*1a8c*/ 	.short	0x010a
        /*1a8e*/ 	.byte	0x3f
	.zero		1


	//   ....[97]....
        /*1a90*/ 	.word	0x00030050
        /*1a94*/ 	.word	0x00000002
        /*1a98*/ 	.word	0x0002e840
        /*1a9c*/ 	.short	0x010a
        /*1a9e*/ 	.byte	0x3f
	.zero		1


	//   ....[98]....
        /*1aa0*/ 	.word	0x00030b50
        /*1aa4*/ 	.word	0x00000012
        /*1aa8*/ 	.word	0x0002e820
        /*1aac*/ 	.short	0x010a
        /*1aae*/ 	.byte	0x3f
	.zero		1


	//   ....[99]....
        /*1ab0*/ 	.word	0x00030ba0
        /*1ab4*/ 	.word	0x00000006
        /*1ab8*/ 	.word	0x0002e880
        /*1abc*/ 	.short	0x010a
        /*1abe*/ 	.byte	0x3f
	.zero		1


	//   ....[100]....
        /*1ac0*/ 	.word	0x00030bf0
        /*1ac4*/ 	.word	0x00000006
        /*1ac8*/ 	.word	0x0002e840
        /*1acc*/ 	.short	0x010a
        /*1ace*/ 	.byte	0x3f
	.zero		1


	//   ....[101]....
        /*1ad0*/ 	.word	0x00030c40
        /*1ad4*/ 	.word	0x00000013
        /*1ad8*/ 	.word	0x0002e870
        /*1adc*/ 	.short	0x010a
        /*1ade*/ 	.byte	0x3f
	.zero		1


	//   ....[102]....
        /*1ae0*/ 	.word	0x00030c90
        /*1ae4*/ 	.word	0x00000013
        /*1ae8*/ 	.word	0x0002e860
        /*1aec*/ 	.short	0x010a
        /*1aee*/ 	.byte	0x3f
	.zero		1


	//   ....[103]....
        /*1af0*/ 	.word	0x00030ce0
        /*1af4*/ 	.word	0x00000010
        /*1af8*/ 	.word	0x0002e870
        /*1afc*/ 	.short	0x010a
        /*1afe*/ 	.byte	0x3f
	.zero		1


	//   ....[104]....
        /*1b00*/ 	.word	0x00030d30
        /*1b04*/ 	.word	0x00000010
        /*1b08*/ 	.word	0x0002e860
        /*1b0c*/ 	.short	0x010a
        /*1b0e*/ 	.byte	0x3f
	.zero		1


	//   ....[105]....
        /*1b10*/ 	.word	0x000318c0
        /*1b14*/ 	.word	0x00000000
        /*1b18*/ 	.word	0x0002e820
        /*1b1c*/ 	.short	0x010a
        /*1b1e*/ 	.byte	0x3f
	.zero		1


	//   ....[106]....
        /*1b20*/ 	.word	0x00031a60
        /*1b24*/ 	.word	0x00000006
        /*1b28*/ 	.word	0x00000000
        /*1b2c*/ 	.short	0x010a
        /*1b2e*/ 	.byte	0x3f
	.zero		1


	//   ....[107]....
        /*1b30*/ 	.word	0x00031ab0
        /*1b34*/ 	.word	0x00000007
        /*1b38*/ 	.word	0x00000000
        /*1b3c*/ 	.short	0x010a
        /*1b3e*/ 	.byte	0x3f
	.zero		1


	//   ....[108]....
        /*1b40*/ 	.word	0x00031b00
        /*1b44*/ 	.word	0x00000004
        /*1b48*/ 	.word	0x0002e860
        /*1b4c*/ 	.short	0x010a
        /*1b4e*/ 	.byte	0x3f
	.zero		1


	//   ....[109]....
        /*1b50*/ 	.word	0x00031b50
        /*1b54*/ 	.word	0x00000003
        /*1b58*/ 	.word	0x0002e860
        /*1b5c*/ 	.short	0x010a
        /*1b5e*/ 	.byte	0x3f
	.zero		1


	//   ....[110]....
        /*1b60*/ 	.word	0x00031ba0
        /*1b64*/ 	.word	0x00000004
        /*1b68*/ 	.word	0x0002e880
        /*1b6c*/ 	.short	0x010a
        /*1b6e*/ 	.byte	0x3f
	.zero		1


	//----- nvinfo : EIATTR_NUM_MBARRIERS
	.align		4
.L_327:
        /*1b70*/ 	.byte	0x03, 0x38
        /*1b72*/ 	.short	0x0016


	//----- nvinfo : EIATTR_EXIT_INSTR_OFFSETS
	.align		4
        /*1b74*/ 	.byte	0x04, 0x1c
        /*1b76*/ 	.short	(.L_329 - .L_328)


	//   ....[0]....
.L_328:
        /*1b78*/ 	.word	0x0002c6b0


	//----- nvinfo : EIATTR_MAX_THREADS
	.align		4
.L_329:
        /*1b7c*/ 	.byte	0x04, 0x05
        /*1b7e*/ 	.short	(.L_331 - .L_330)
.L_330:
        /*1b80*/ 	.word	0x00000180
        /*1b84*/ 	.word	0x00000001
        /*1b88*/ 	.word	0x00000001


	//----- nvinfo : EIATTR_CRS_STACK_SIZE
	.align		4
.L_331:
        /*1b8c*/ 	.byte	0x04, 0x1e
        /*1b8e*/ 	.short	(.L_333 - .L_332)
.L_332:
        /*1b90*/ 	.word	0x00000000


	//----- nvinfo : EIATTR_CBANK_PARAM_SIZE
	.align		4
.L_333:
        /*1b94*/ 	.byte	0x03, 0x19
        /*1b96*/ 	.short	0x0af0


	//----- nvinfo : EIATTR_PARAM_CBANK
	.align		4
        /*1b98*/ 	.byte	0x04, 0x0a
        /*1b9a*/ 	.short	(.L_335 - .L_334)
	.align		4
.L_334:
        /*1b9c*/ 	.word	index@(.nv.constant0._ZN7cutlass13device_kernelIN5flash11enable_sm90INS1_16FlashAttnFwdSm90INS1_25CollectiveMainloopFwdSm90ILi2EN4cute5tupleIJNS5_1CILi1EEES8_S8_EEENS6_IJNS7_ILi128EEENS7_ILi224EEESA_EEELi128ENS_12float_e4m3_tEfNS_4arch4Sm90ELb1ELb0ELb0ELb1ELb0ELb1ELb0ELb1ELb1ELb1ELb1ELb0EEENS1_21CollectiveEpilogueFwdINS6_IJSA_SA_SB_EEES9_NS_10bfloat16_tESF_Li256ELb1ELb1ELb1ELb1EEENS1_36VarlenDynamicPersistentTileSchedulerILi128ELi224ELi256ELi128ELb1ELb1ELb1ELb1ELb1ELb1EEEEEEEEEvNT_6ParamsE)
        /*1ba0*/ 	.short	0x0210
        /*1ba2*/ 	.short	0x0af0


	//----- nvinfo : EIATTR_SW_WAR
	.align		4
.L_335:
        /*1ba4*/ 	.byte	0x04, 0x36
        /*1ba6*/ 	.short	(.L_337 - .L_336)
.L_336:
        /*1ba8*/ 	.word	0x00000008
.L_337:


//--------------------- .nv.callgraph             --------------------------
	.section	.nv.callgraph,"",@"SHT_CUDA_CALLGRAPH"
	.align	4
	.sectionentsize	8
	.align		4
        /*0000*/ 	.word	0x00000000
	.align		4
        /*0004*/ 	.word	0xffffffff
	.align		4
        /*0008*/ 	.word	index@(_ZN7cutlass13device_kernelIN5flash11enable_sm90INS1_16FlashAttnFwdSm90INS1_25CollectiveMainloopFwdSm90ILi2EN4cute5tupleIJNS5_1CILi1EEES8_S8_EEENS6_IJNS7_ILi128EEENS7_ILi224EEESA_EEELi128ENS_12float_e4m3_tEfNS_4arch4Sm90ELb0ELb0ELb0ELb0ELb0ELb0ELb0ELb1ELb1ELb1ELb1ELb0EEENS1_21CollectiveEpilogueFwdINS6_IJSA_SA_SB_EEES9_NS_10bfloat16_tESF_Li256ELb0ELb1ELb1ELb1EEENS1_19SingleTileSchedulerILb0ELb1ELb1ELi128EEEEEEEEEvNT_6ParamsE)
	.align		4
        /*000c*/ 	.word	index@(__assertfail)
	.align		4
        /*0010*/ 	.word	index@(_ZN7cutlass13device_kernelIN5flash11enable_sm90INS1_16FlashAttnFwdSm90INS1_25CollectiveMainloopFwdSm90ILi2EN4cute5tupleIJNS5_1CILi1EEES8_S8_EEENS6_IJNS7_ILi128EEENS7_ILi224EEESA_EEELi128ENS_12float_e4m3_tEfNS_4arch4Sm90ELb0ELb0ELb0ELb1ELb0ELb0ELb0ELb1ELb1ELb1ELb1ELb0EEENS1_21CollectiveEpilogueFwdINS6_IJSA_SA_SB_EEES9_NS_10bfloat16_tESF_Li256ELb1ELb1ELb1ELb1EEENS1_36VarlenDynamicPersistentTileSchedulerILi128ELi224ELi256ELi128ELb1ELb1ELb1ELb0ELb1ELb1EEEEEEEEEvNT_6ParamsE)
	.align		4
        /*0014*/ 	.word	index@(__assertfail)
	.align		4
        /*0018*/ 	.word	index@(_ZN7cutlass13device_kernelIN5flash11enable_sm90INS1_16FlashAttnFwdSm90INS1_25CollectiveMainloopFwdSm90ILi2EN4cute5tupleIJNS5_1CILi1EEES8_S8_EEENS6_IJNS7_ILi128EEENS7_ILi224EEESA_EEELi128ENS_12float_e4m3_tEfNS_4arch4Sm90ELb0ELb0ELb0ELb1ELb0ELb1ELb0ELb1ELb1ELb1ELb1ELb0EEENS1_21CollectiveEpilogueFwdINS6_IJSA_SA_SB_EEES9_NS_10bfloat16_tESF_Li256ELb1ELb1ELb1ELb1EEENS1_36VarlenDynamicPersistentTileSchedulerILi128ELi224ELi256ELi128ELb1ELb1ELb1ELb0ELb1ELb1EEEEEEEEEvNT_6ParamsE)
	.align		4
        /*001c*/ 	.word	index@(__assertfail)
	.align		4
        /*0020*/ 	.word	index@(_ZN7cutlass13device_kernelIN5flash11enable_sm90INS1_16FlashAttnFwdSm90INS1_25CollectiveMainloopFwdSm90ILi2EN4cute5tupleIJNS5_1CILi1EEES8_S8_EEENS6_IJNS7_ILi128EEENS7_ILi224EEESA_EEELi128ENS_12float_e4m3_tEfNS_4arch4Sm90ELb0ELb1ELb0ELb0ELb0ELb0ELb0ELb1ELb1ELb1ELb1ELb0EEENS1_21CollectiveEpilogueFwdINS6_IJSA_SA_SB_EEES9_NS_10bfloat16_tESF_Li256ELb0ELb1ELb1ELb1EEENS1_19SingleTileSchedulerILb0ELb1ELb1ELi128EEEEEEEEEvNT_6ParamsE)
	.align		4
        /*0024*/ 	.word	index@(__assertfail)
	.align		4
        /*0028*/ 	.word	index@(_ZN7cutlass13device_kernelIN5flash11enable_sm90INS1_16FlashAttnFwdSm90INS1_25CollectiveMainloopFwdSm90ILi2EN4cute5tupleIJNS5_1CILi1EEES8_S8_EEENS6_IJNS7_ILi128EEENS7_ILi224EEESA_EEELi128ENS_12float_e4m3_tEfNS_4arch4Sm90ELb0ELb1ELb0ELb1ELb0ELb0ELb0ELb1ELb1ELb1ELb1ELb0EEENS1_21CollectiveEpilogueFwdINS6_IJSA_SA_SB_EEES9_NS_10bfloat16_tESF_Li256ELb1ELb1ELb1ELb1EEENS1_36VarlenDynamicPersistentTileSchedulerILi128ELi224ELi256ELi128ELb1ELb1ELb1ELb1ELb0ELb1EEEEEEEEEvNT_6ParamsE)
	.align		4
        /*002c*/ 	.word	index@(__assertfail)
	.align		4
        /*0030*/ 	.word	index@(_ZN7cutlass13device_kernelIN5flash11enable_sm90INS1_16FlashAttnFwdSm90INS1_25CollectiveMainloopFwdSm90ILi2EN4cute5tupleIJNS5_1CILi1EEES8_S8_EEENS6_IJNS7_ILi128EEENS7_ILi224EEESA_EEELi128ENS_12float_e4m3_tEfNS_4arch4Sm90ELb0ELb1ELb0ELb1ELb0ELb1ELb0ELb1ELb1ELb1ELb1ELb0EEENS1_21CollectiveEpilogueFwdINS6_IJSA_SA_SB_EEES9_NS_10bfloat16_tESF_Li256ELb1ELb1ELb1ELb1EEENS1_36VarlenDynamicPersistentTileSchedulerILi128ELi224ELi256ELi128ELb1ELb1ELb1ELb1ELb0ELb1EEEEEEEEEvNT_6ParamsE)
	.align		4
        /*0034*/ 	.word	index@(__assertfail)
	.align		4
        /*0038*/ 	.word	index@(_ZN7cutlass13device_kernelIN5flash11enable_sm90INS1_16FlashAttnFwdSm90INS1_25CollectiveMainloopFwdSm90ILi2EN4cute5tupleIJNS5_1CILi1EEES8_S8_EEENS6_IJNS7_ILi128EEENS7_ILi224EEESA_EEELi128ENS_12float_e4m3_tEfNS_4arch4Sm90ELb1ELb0ELb0ELb0ELb0ELb0ELb0ELb1ELb1ELb1ELb1ELb0EEENS1_21CollectiveEpilogueFwdINS6_IJSA_SA_SB_EEES9_NS_10bfloat16_tESF_Li256ELb0ELb1ELb1ELb1EEENS1_19SingleTileSchedulerILb0ELb1ELb1ELi128EEEEEEEEEvNT_6ParamsE)
	.align		4
        /*003c*/ 	.word	index@(__assertfail)
	.align		4
        /*0040*/ 	.word	index@(_ZN7cutlass13device_kernelIN5flash11enable_sm90INS1_16FlashAttnFwdSm90INS1_25CollectiveMainloopFwdSm90ILi2EN4cute5tupleIJNS5_1CILi1EEES8_S8_EEENS6_IJNS7_ILi128EEENS7_ILi224EEESA_EEELi128ENS_12float_e4m3_tEfNS_4arch4Sm90ELb1ELb0ELb0ELb1ELb0ELb0ELb0ELb1ELb1ELb1ELb1ELb0EEENS1_21CollectiveEpilogueFwdINS6_IJSA_SA_SB_EEES9_NS_10bfloat16_tESF_Li256ELb1ELb1ELb1ELb1EEENS1_36VarlenDynamicPersistentTileSchedulerILi128ELi224ELi256ELi128ELb1ELb1ELb1ELb1ELb1ELb1EEEEEEEEEvNT_6ParamsE)
	.align		4
        /*0044*/ 	.word	index@(__assertfail)
	.align		4
        /*0048*/ 	.word	index@(_ZN7cutlass13device_kernelIN5flash11enable_sm90INS1_16FlashAttnFwdSm90INS1_25CollectiveMainloopFwdSm90ILi2EN4cute5tupleIJNS5_1CILi1EEES8_S8_EEENS6_IJNS7_ILi128EEENS7_ILi224EEESA_EEELi128ENS_12float_e4m3_tEfNS_4arch4Sm90ELb1ELb0ELb0ELb1ELb0ELb1ELb0ELb1ELb1ELb1ELb1ELb0EEENS1_21CollectiveEpilogueFwdINS6_IJSA_SA_SB_EEES9_NS_10bfloat16_tESF_Li256ELb1ELb1ELb1ELb1EEENS1_36VarlenDynamicPersistentTileSchedulerILi128ELi224ELi256ELi128ELb1ELb1ELb1ELb1ELb1ELb1EEEEEEEEEvNT_6ParamsE)
	.align		4
        /*004c*/ 	.word	index@(__assertfail)
	.align		4
        /*0050*/ 	.word	0x00000000
	.align		4
        /*0054*/ 	.word	0xfffffffe
	.align		4
        /*0058*/ 	.word	0x00000000
	.align		4
        /*005c*/ 	.word	0xfffffffd
	.align		4
        /*0060*/ 	.word	0x00000000
	.align		4
        /*0064*/ 	.word	0xfffffffc


//--------------------- .nv.constant4             --------------------------
	.section	.nv.constant4,"a",@progbits
	.align	8
	.align		8
.nv.constant4:
        /*0000*/ 	.dword	__assertfail
	.align		8
        /*0008*/ 	.dword	__unnamed_1
	.align		8
        /*0010*/ 	.dword	__unnamed_2
	.align		8
        /*0018*/ 	.dword	__unnamed_3
	.align		8
        /*0020*/ 	.dword	__unnamed_4
	.align		8
        /*0028*/ 	.dword	__unnamed_5
	.align		8
        /*0030*/ 	.dword	__unnamed_6
	.align		8
        /*0038*/ 	.dword	_ZZN5flash28permute_output_fp8_VcolmajorIN4cute6TensorINS1_11ArrayEngineIfLm64EEENS1_6LayoutINS1_5tupleIJNS6_IJNS1_1CILi2EEES8_NS7_ILi16EEEEEENS7_ILi1EEESB_EEENS6_IJNS6_IJSB_S8_NS7_ILi4EEEEEENS7_ILi0EEESF_EEEEEEEEEvRT_E9upper_map
	.align		8
        /*0040*/ 	.dword	_ZN72_INTERNAL_12b4d556_36_flash_fwd_hdim128_e4m3_split_sm90_cu_b81ac279_28214cuda3std3__45__cpo5beginE
	.align		8
        /*0048*/ 	.dword	_ZN72_INTERNAL_12b4d556_36_flash_fwd_hdim128_e4m3_split_sm90_cu_b81ac279_28214cuda3std3__45__cpo3endE
	.align		8
        /*0050*/ 	.dword	_ZN72_INTERNAL_12b4d556_36_flash_fwd_hdim128_e4m3_split_sm90_cu_b81ac279_28214cuda3std3__45__cpo6cbeginE
	.align		8
        /*0058*/ 	.dword	_ZN72_INTERNAL_12b4d556_36_flash_fwd_hdim128_e4m3_split_sm90_cu_b81ac279_28214cuda3std3__45__cpo4cendE
	.align		8
        /*0060*/ 	.dword	_ZN72_INTERNAL_12b4d556_36_flash_fwd_hdim128_e4m3_split_sm90_cu_b81ac279_28214cuda3std3__474_GLOBAL__N__12b4d556_36_flash_fwd_hdim128_e4m3_split_sm90_cu_b81ac279_28216ignoreE
	.align		8
        /*0068*/ 	.dword	_ZN72_INTERNAL_12b4d556_36_flash_fwd_hdim128_e4m3_split_sm90_cu_b81ac279_28214cuda3std3__419piecewise_constructE
	.align		8
        /*0070*/ 	.dword	_ZN72_INTERNAL_12b4d556_36_flash_fwd_hdim128_e4m3_split_sm90_cu_b81ac279_28214cuda3std3__48in_placeE
	.align		8
        /*0078*/ 	.dword	_ZN72_INTERNAL_12b4d556_36_flash_fwd_hdim128_e4m3_split_sm90_cu_b81ac279_28214cuda3std6ranges3__45__cpo4swapE
	.align		8
        /*0080*/ 	.dword	_ZN72_INTERNAL_12b4d556_36_flash_fwd_hdim128_e4m3_split_sm90_cu_b81ac279_28214cuda3std6ranges3__45__cpo9iter_moveE
	.align		8
        /*0088*/ 	.dword	_ZN72_INTERNAL_12b4d556_36_flash_fwd_hdim128_e4m3_split_sm90_cu_b81ac279_28214cute7productE
	.align		8
        /*0090*/ 	.dword	_ZN72_INTERNAL_12b4d556_36_flash_fwd_hdim128_e4m3_split_sm90_cu_b81ac279_28214cute1_E
	.align		8
        /*0098*/ 	.dword	$str$23
	.align		8
        /*00a0*/ 	.dword	$str$24


//--------------------- .text._ZN7cutlass13device_kernelIN5flash11enable_sm90INS1_16FlashAttnFwdSm90INS1_25CollectiveMainloopFwdSm90ILi2EN4cute5tupleIJNS5_1CILi1EEES8_S8_EEENS6_IJNS7_ILi128EEENS7_ILi224EEESA_EEELi128ENS_12float_e4m3_tEfNS_4arch4Sm90ELb0ELb0ELb0ELb0ELb0ELb0ELb0ELb1ELb1ELb1ELb1ELb0EEENS1_21CollectiveEpilogueFwdINS6_IJSA_SA_SB_EEES9_NS_10bfloat16_tESF_Li256ELb0ELb1ELb1ELb1EEENS1_19SingleTileSchedulerILb0ELb1ELb1ELi128EEEEEEEEEvNT_6ParamsE --------------------------
	.section	.text._ZN7cutlass13device_kernelIN5flash11enable_sm90INS1_16FlashAttnFwdSm90INS1_25CollectiveMainloopFwdSm90ILi2EN4cute5tupleIJNS5_1CILi1EEES8_S8_EEENS6_IJNS7_ILi128EEENS7_ILi224EEESA_EEELi128ENS_12float_e4m3_tEfNS_4arch4Sm90ELb0ELb0ELb0ELb0ELb0ELb0ELb0ELb1ELb1ELb1ELb1ELb0EEENS1_21CollectiveEpilogueFwdINS6_IJSA_SA_SB_EEES9_NS_10bfloat16_tESF_Li256ELb0ELb1ELb1ELb1EEENS1_19SingleTileSchedulerILb0ELb1ELb1ELi128EEEEEEEEEvNT_6ParamsE,"ax",@progbits
	.align	128
.text._ZN7cutlass13device_kernelIN5flash11enable_sm90INS1_16FlashAttnFwdSm90INS1_25CollectiveMainloopFwdSm90ILi2EN4cute5tupleIJNS5_1CILi1EEES8_S8_EEENS6_IJNS7_ILi128EEENS7_ILi224EEESA_EEELi128ENS_12float_e4m3_tEfNS_4arch4Sm90ELb0ELb0ELb0ELb0ELb0ELb0ELb0ELb1ELb1ELb1ELb1ELb0EEENS1_21CollectiveEpilogueFwdINS6_IJSA_SA_SB_EEES9_NS_10bfloat16_tESF_Li256ELb0ELb1ELb1ELb1EEENS1_19SingleTileSchedulerILb0ELb1ELb1ELi128EEEEEEEEEvNT_6ParamsE:
        .type           _ZN7cutlass13device_kernelIN5flash11enable_sm90INS1_16FlashAttnFwdSm90INS1_25CollectiveMainloopFwdSm90ILi2EN4cute5tupleIJNS5_1CILi1EEES8_S8_EEENS6_IJNS7_ILi128EEENS7_ILi224EEESA_EEELi128ENS_12float_e4m3_tEfNS_4arch4Sm90ELb0ELb0ELb0ELb0ELb0ELb0ELb0ELb1ELb1ELb1ELb1ELb0EEENS1_21CollectiveEpilogueFwdINS6_IJSA_SA_SB_EEES9_NS_10bfloat16_tESF_Li256ELb0ELb1ELb1ELb1EEENS1_19SingleTileSchedulerILb0ELb1ELb1ELi128EEEEEEEEEvNT_6ParamsE,@function
        .size           _ZN7cutlass13device_kernelIN5flash11enable_sm90INS1_16FlashAttnFwdSm90INS1_25CollectiveMainloopFwdSm90ILi2EN4cute5tupleIJNS5_1CILi1EEES8_S8_EEENS6_IJNS7_ILi128EEENS7_ILi224EEESA_EEELi128ENS_12float_e4m3_tEfNS_4arch4Sm90ELb0ELb0ELb0ELb0ELb0ELb0ELb0ELb1ELb1ELb1ELb1ELb0EEENS1_21CollectiveEpilogueFwdINS6_IJSA_SA_SB_EEES9_NS_10bfloat16_tESF_Li256ELb0ELb1ELb1ELb1EEENS1_19SingleTileSchedulerILb0ELb1ELb1ELi128EEEEEEEEEvNT_6ParamsE,(.L_x_2834 - _ZN7cutlass13device_kernelIN5flash11enable_sm90INS1_16FlashAttnFwdSm90INS1_25CollectiveMainloopFwdSm90ILi2EN4cute5tupleIJNS5_1CILi1EEES8_S8_EEENS6_IJNS7_ILi128EEENS7_ILi224EEESA_EEELi128ENS_12float_e4m3_tEfNS_4arch4Sm90ELb0ELb0ELb0ELb0ELb0ELb0ELb0ELb1ELb1ELb1ELb1ELb0EEENS1_21CollectiveEpilogueFwdINS6_IJSA_SA_SB_EEES9_NS_10bfloat16_tESF_Li256ELb0ELb1ELb1ELb1EEENS1_19SingleTileSchedulerILb0ELb1ELb1ELi128EEEEEEEEEvNT_6ParamsE)
        .other          _ZN7cutlass13device_kernelIN5flash11enable_sm90INS1_16FlashAttnFwdSm90INS1_25CollectiveMainloopFwdSm90ILi2EN4cute5tupleIJNS5_1CILi1EEES8_S8_EEENS6_IJNS7_ILi128EEENS7_ILi224EEESA_EEELi128ENS_12float_e4m3_tEfNS_4arch4Sm90ELb0ELb0ELb0ELb0ELb0ELb0ELb0ELb1ELb1ELb1ELb1ELb0EEENS1_21CollectiveEpilogueFwdINS6_IJSA_SA_SB_EEES9_NS_10bfloat16_tESF_Li256ELb0ELb1ELb1ELb1EEENS1_19SingleTileSchedulerILb0ELb1ELb1ELi128EEEEEEEEEvNT_6ParamsE,@"STO_CUDA_ENTRY STV_DEFAULT"
_ZN7cutlass13device_kernelIN5flash11enable_sm90INS1_16FlashAttnFwdSm90INS1_25CollectiveMainloopFwdSm90ILi2EN4cute5tupleIJNS5_1CILi1EEES8_S8_EEENS6_IJNS7_ILi128EEENS7_ILi224EEESA_EEELi128ENS_12float_e4m3_tEfNS_4arch4Sm90ELb0ELb0ELb0ELb0ELb0ELb0ELb0ELb1ELb1ELb1ELb1ELb0EEENS1_21CollectiveEpilogueFwdINS6_IJSA_SA_SB_EEES9_NS_10bfloat16_tESF_Li256ELb0ELb1ELb1ELb1EEENS1_19SingleTileSchedulerILb0ELb1ELb1ELi128EEEEEEEEEvNT_6ParamsE:
[----:B------:R-:W0:Y:S02]  /*0000*/  LDC R1, c[0x0][0x28] ;  /* 0x00000a00ff017b82 */ /* 0x000e240000000800 */
[----:B0-----:R-:W-:Y:S01]  /*0010*/  VIADD R1, R1, 0xffffffd8 ;  /* 0xffffffd801017836 */ /* 0x001fe20000000000 */
[----:B------:R-:W0:Y:S01]  /*0020*/  S2R R19, SR_TID.X ;  /* 0x0000000000137919 */ /* 0x000e220000002100 */
[----:B------:R-:W-:Y:S01]  /*0030*/  ELECT P0, URZ, PT ;  /* 0x00000000003f782f */ /* 0x000fe20003800000 */
[----:B------:R-:W-:Y:S01]  /*0040*/  BSSY B0, `(.L_x_0) ;  /* 0x000000d000007945 */ /* 0x000fe20003800000 */
[----:B0-----:R-:W-:-:S05]  /*0050*/  SHF.R.U32.HI R0, RZ, 0x5, R19 ;  /* 0x00000005ff007819 */ /* 0x001fca0000011613 */
[----:B------:R-:W0:Y:S02]  /*0060*/  SHFL.IDX PT, R2, R0, RZ, 0x1f ;  /* 0x00001fff00027589 */ /* 0x000e2400000e0000 */
[----:B0-----:R-:W-:-:S13]  /*0070*/  ISETP.EQ.AND P0, PT, R2, RZ, P0 ;  /* 0x000000ff0200720c */ /* 0x001fda0000702270 */
[----:B------:R-:W-:Y:S05]  /*0080*/  @!P0 BRA `(.L_x_1) ;  /* 0x0000000000208947 */ /* 0x000fea0003800000 */
[----:B------:R-:W-:Y:S02]  /*0090*/  ULDC.64 UR4, c[0x0][0x198] ;  /* 0x0000660000047ab9 */ /* 0x000fe40000000a00 */
[----:B------:R-:W-:Y:S02]  /*00a0*/  UIADD3 UR6, UP0, UR4, 0x370, URZ ;  /* 0x0000037004067890 */ /* 0x000fe4000ff1e03f */
[----:B------:R-:W-:Y:S02]  /*00b0*/  UIADD3 UR4, UP1, UR4, 0x470, URZ ;  /* 0x0000047004047890 */ /* 0x000fe4000ff3e03f */
[----:B------:R-:W-:Y:S02]  /*00c0*/  UIADD3.X UR7, URZ, UR5, URZ, UP0, !UPT ;  /* 0x000000053f077290 */ /* 0x000fe400087fe43f */
[----:B------:R-:W-:-:S07]  /*00d0*/  UIADD3.X UR5, URZ, UR5, URZ, UP1, !UPT ;  /* 0x000000053f057290 */ /* 0x000fce0008ffe43f */
[----:B------:R0:W-:Y:S02]  /*00e0*/  UTMACCTL.PF [UR6] ;  /* 0x00000000060079b9 */ /* 0x0001e40008040000 */
[----:B------:R0:W-:Y:S02]  /*00f0*/  UTMACCTL.PF [UR4] ;  /* 0x00000000040079b9 */ /* 0x0001e40008040000 */
[----:B0-----:R-:W-:Y:S01]  /*0100*/  NOP ;  /* 0x0000000000007918 */ /* 0x001fe20000000000 */
.L_x_1:
[----:B------:R-:W-:Y:S05]  /*0110*/  BSYNC B0 ;  /* 0x0000000000007941 */ /* 0x000fea0003800000 */
.L_x_0:
[----:B------:R-:W-:Y:S01]  /*0120*/  VOTEU.ANY UP0, P0 ;  /* 0x00000000003f7886 */ /* 0x000fe20000000100 */
[----:B------:R-:W0:Y:S01]  /*0130*/  SHFL.IDX PT, R2, R0, RZ, 0x1f ;  /* 0x00001fff00027589 */ /* 0x000e2200000e0000 */
[----:B------:R-:W-:Y:S01]  /*0140*/  UMOV UR4, 0x80 ;  /* 0x0000008000047882 */ /* 0x000fe20000000000 */
[----:B------:R-:W-:Y:S01]  /*0150*/  UMOV UR7, 0x100 ;  /* 0x0000010000077882 */ /* 0x000fe20000000000 */
[----:B------:R-:W-:Y:S01]  /*0160*/  SHF.R.U32.HI R18, RZ, 0x7, R19 ;  /* 0x00000007ff127819 */ /* 0x000fe20000011613 */
[----:B------:R-:W1:Y:S01]  /*0170*/  @UP0 S2UR UR8, SR_CgaCtaId ;  /* 0x00000000000809c3 */ /* 0x000e620000008800 */
[----:B------:R-:W-:Y:S01]  /*0180*/  @UP0 UMOV UR6, 0x400 ;  /* 0x0000040000060882 */ /* 0x000fe20000000000 */
[----:B------:R-:W-:-:S04]  /*0190*/  @UP0 UIADD3 UR4, -UR4, 0x100000, URZ ;  /* 0x0010000004040890 */ /* 0x000fc8000fffe13f */
[----:B------:R-:W-:Y:S02]  /*01a0*/  @UP0 USHF.L.U32 UR5, UR4, 0xb, URZ ;  /* 0x0000000b04050899 */ /* 0x000fe4000800063f */
[----:B------:R-:W-:Y:S01]  /*01b0*/  @UP0 USHF.L.U32 UR4, UR4, 0x1, URZ ;  /* 0x0000000104040899 */ /* 0x000fe2000800063f */
[----:B------:R-:W-:Y:S01]  /*01c0*/  VOTEU.ANY UP1, P0 ;  /* 0x00000000003f7886 */ /* 0x000fe20000020100 */
[----:B0-----:R-:W-:Y:S02]  /*01d0*/  ISETP.NE.AND P1, PT, R2, RZ, PT ;  /* 0x000000ff0200720c */ /* 0x001fe40003f25270 */
[----:B------:R0:W2:Y:S01]  /*01e0*/  SHFL.IDX PT, R2, R18, RZ, 0x1f ;  /* 0x00001fff12027589 */ /* 0x0000a200000e0000 */
[----:B-1----:R-:W-:Y:S02]  /*01f0*/  @UP0 ULEA UR8, UR8, UR6, 0x18 ;  /* 0x0000000608080291 */ /* 0x002fe4000f8ec03f */
[----:B------:R-:W-:-:S04]  /*0200*/  @UP0 UIADD3 UR6, -UR7, 0x100000, URZ ;  /* 0x0010000007060890 */ /* 0x000fc8000fffe13f */
[----:B------:R-:W-:Y:S02]  /*0210*/  @UP0 USHF.L.U32 UR7, UR6, 0xb, URZ ;  /* 0x0000000b06070899 */ /* 0x000fe4000800063f */
[----:B------:R-:W-:Y:S01]  /*0220*/  @UP0 USHF.L.U32 UR6, UR6, 0x1, URZ ;  /* 0x0000000106060899 */ /* 0x000fe2000800063f */
[----:B------:R-:W-:Y:S01]  /*0230*/  VOTEU.ANY UP0, P0 ;  /* 0x00000000003f7886 */ /* 0x000fe20000000100 */
[----:B------:R-:W1:Y:S04]  /*0240*/  FENCE.VIEW.ASYNC.S ;  /* 0x00000000000073c6 */ /* 0x000e680000000000 */
[----:B-1----:R0:W1:Y:S06]  /*0250*/  @UP0 SYNCS.EXCH.64 URZ, [UR8+0x2e800], UR4 ;  /* 0x02e80004083f05b2 */ /* 0x00206c0008000100 */
[----:B------:R0:W3:Y:S02]  /*0260*/  @UP1 SYNCS.EXCH.64 URZ, [UR8+0x2e820], UR6 ;  /* 0x02e82006083f15b2 */ /* 0x0000e40008000100 */
[----:B0-----:R-:W-:Y:S05]  /*0270*/  @P1 BRA `(.L_x_2) ;  /* 0x0000000000481947 */ /* 0x001fea0003800000 */
[----:B------:R-:W0:Y:S01]  /*0280*/  S2UR UR5, SR_CgaCtaId ;  /* 0x00000000000579c3 */ /* 0x000e220000008800 */
[----:B------:R-:W-:Y:S01]  /*0290*/  UMOV UR4, 0x400 ;  /* 0x0000040000047882 */ /* 0x000fe20000000000 */
[----:B------:R-:W-:Y:S01]  /*02a0*/  UMOV UR6, 0x1 ;  /* 0x0000000100067882 */ /* 0x000fe20000000000 */
[----:B------:R-:W-:Y:S01]  /*02b0*/  UMOV UR7, 0x2 ;  /* 0x0000000200077882 */ /* 0x000fe20000000000 */
[----:B------:R-:W-:Y:S01]  /*02c0*/  ELECT P0, URZ, PT ;  /* 0x00000000003f782f */ /* 0x000fe20003800000 */
[----:B0-----:R-:W-:Y:S02]  /*02d0*/  ULEA UR8, UR5, UR4, 0x18 ;  /* 0x0000000405087291 */ /* 0x001fe4000f8ec03f */
[----:B------:R-:W-:-:S04]  /*02e0*/  UIADD3 UR4, -UR6, 0x100000, URZ ;  /* 0x0010000006047890 */ /* 0x000fc8000fffe13f */
[----:B------:R-:W-:Y:S02]  /*02f0*/  USHF.L.U32 UR5, UR4, 0xb, URZ ;  /* 0x0000000b04057899 */ /* 0x000fe4000800063f */
[----:B------:R-:W-:Y:S02]  /*0300*/  USHF.L.U32 UR4, UR4, 0x1, URZ ;  /* 0x0000000104047899 */ /* 0x000fe4000800063f */
[----:B------:R-:W-:-:S04]  /*0310*/  UIADD3 UR6, -UR7, 0x100000, URZ ;  /* 0x0010000007067890 */ /* 0x000fc8000fffe13f */
[----:B------:R-:W-:Y:S02]  /*0320*/  USHF.L.U32 UR7, UR6, 0xb, URZ ;  /* 0x0000000b06077899 */ /* 0x000fe4000800063f */
[----:B------:R-:W-:Y:S01]  /*0330*/  USHF.L.U32 UR6, UR6, 0x1, URZ ;  /* 0x0000000106067899 */ /* 0x000fe2000800063f */
[----:B------:R-:W0:Y:S03]  /*0340*/  FENCE.VIEW.ASYNC.S ;  /* 0x00000000000073c6 */ /* 0x000e260000000000 */
[----:B0-----:R0:W4:Y:S08]  /*0350*/  SYNCS.EXCH.64 URZ, [UR8+0x2e830], UR4 ;  /* 0x02e83004083f75b2 */ /* 0x0011300008000100 */
[----:B------:R0:W0:Y:S01]  /*0360*/  SYNCS.EXCH.64 URZ, [UR8+0x2e840], UR6 ;  /* 0x02e84006083f75b2 */ /* 0x0000220008000100 */
[----:B------:R0:W0:Y:S01]  /*0370*/  SYNCS.EXCH.64 URZ, [UR8+0x2e838], UR4 ;  /* 0x02e83804083f75b2 */ /* 0x0000220008000100 */
[----:B------:R0:W0:Y:S01]  /*0380*/  SYNCS.EXCH.64 URZ, [UR8+0x2e848], UR6 ;  /* 0x02e84806083f75b2 */ /* 0x0000220008000100 */
[----:B------:R-:W-:Y:S01]  /*0390*/  NOP ;  /* 0x0000000000007918 */ /* 0x000fe20000000000 */
.L_x_2:
[----:B------:R-:W5:Y:S01]  /*03a0*/  SHFL.IDX PT, R3, R0, RZ, 0x1f ;  /* 0x00001fff00037589 */ /* 0x000f6200000e0000 */
[----:B------:R-:W-:Y:S01]  /*03b0*/  NOP ;  /* 0x0000000000007918 */ /* 0x000fe20000000000 */
[----:B-----5:R-:W-:-:S13]  /*03c0*/  ISETP.NE.AND P0, PT, R3, RZ, PT ;  /* 0x000000ff0300720c */ /* 0x020fda0003f05270 */
[----:B------:R-:W-:Y:S05]  /*03d0*/  @P0 BRA `(.L_x_3) ;  /* 0x0000000000480947 */ /* 0x000fea0003800000 */
[----:B0-----:R-:W0:Y:S01]  /*03e0*/  S2UR UR5, SR_CgaCtaId ;  /* 0x00000000000579c3 */ /* 0x001e220000008800 */
        /* <DEDUP_REMOVED lines=12> */
[----:B0-----:R0:W0:Y:S08]  /*04b0*/  SYNCS.EXCH.64 URZ, [UR8+0x2e850], UR4 ;  /* 0x02e85004083f75b2 */ /* 0x0010300008000100 */
[----:B------:R0:W0:Y:S01]  /*04c0*/  SYNCS.EXCH.64 URZ, [UR8+0x2e860], UR6 ;  /* 0x02e86006083f75b2 */ /* 0x0000220008000100 */
[----:B------:R0:W0:Y:S01]  /*04d0*/  SYNCS.EXCH.64 URZ, [UR8+0x2e858], UR4 ;  /* 0x02e85804083f75b2 */ /* 0x0000220008000100 */
[----:B------:R0:W0:Y:S01]  /*04e0*/  SYNCS.EXCH.64 URZ, [UR8+0x2e868], UR6 ;  /* 0x02e86806083f75b2 */ /* 0x0000220008000100 */
[----:B------:R-:W-:Y:S01]  /*04f0*/  NOP ;  /* 0x0000000000007918 */ /* 0x000fe20000000000 */
.L_x_3:
[----:B------:R-:W5:Y:S01]  /*0500*/  SHFL.IDX PT, R3, R0, RZ, 0x1f ;  /* 0x00001fff00037589 */ /* 0x000f6200000e0000 */
[----:B------:R-:W-:Y:S01]  /*0510*/  NOP ;  /* 0x0000000000007918 */ /* 0x000fe20000000000 */
[----:B-----5:R-:W-:-:S13]  /*0520*/  ISETP.NE.AND P0, PT, R3, RZ, PT ;  /* 0x000000ff0300720c */ /* 0x020fda0003f05270 */
[----:B------:R-:W-:Y:S05]  /*0530*/  @P0 BRA `(.L_x_4) ;  /* 0x0000000000380947 */ /* 0x000fea0003800000 */
[----:B0-----:R-:W0:Y:S01]  /*0540*/  S2UR UR5, SR_CgaCtaId ;  /* 0x00000000000579c3 */ /* 0x001e220000008800 */
[----:B------:R-:W-:Y:S01]  /*0550*/  UMOV UR4, 0x400 ;  /* 0x0000040000047882 */ /* 0x000fe20000000000 */
[----:B------:R-:W-:Y:S01]  /*0560*/  UMOV UR7, 0x1 ;  /* 0x0000000100077882 */ /* 0x000fe20000000000 */
[----:B------:R-:W-:Y:S01]  /*0570*/  ELECT P0, URZ, PT ;  /* 0x00000000003f782f */ /* 0x000fe20003800000 */
[----:B0-----:R-:W-:Y:S02]  /*0580*/  ULEA UR6, UR5, UR4, 0x18 ;  /* 0x0000000405067291 */ /* 0x001fe4000f8ec03f */
[----:B------:R-:W-:-:S04]  /*0590*/  UIADD3 UR4, -UR7, 0x100000, URZ ;  /* 0x0010000007047890 */ /* 0x000fc8000fffe13f */
[----:B------:R-:W-:Y:S02]  /*05a0*/  USHF.L.U32 UR5, UR4, 0xb, URZ ;  /* 0x0000000b04057899 */ /* 0x000fe4000800063f */
[----:B------:R-:W-:Y:S01]  /*05b0*/  USHF.L.U32 UR4, UR4, 0x1, URZ ;  /* 0x0000000104047899 */ /* 0x000fe2000800063f */
[----:B------:R-:W0:Y:S11]  /*05c0*/  FENCE.VIEW.ASYNC.S ;  /* 0x00000000000073c6 */ /* 0x000e360000000000 */
[----:B0-----:R0:W0:Y:S01]  /*05d0*/  SYNCS.EXCH.64 URZ, [UR6+0x2e870], UR4 ;  /* 0x02e87004063f75b2 */ /* 0x0010220008000100 */
[----:B------:R0:W0:Y:S01]  /*05e0*/  SYNCS.EXCH.64 URZ, [UR6+0x2e880], UR4 ;  /* 0x02e88004063f75b2 */ /* 0x0000220008000100 */
[----:B------:R0:W0:Y:S01]  /*05f0*/  SYNCS.EXCH.64 URZ, [UR6+0x2e878], UR4 ;  /* 0x02e87804063f75b2 */ /* 0x0000220008000100 */
[----:B------:R0:W0:Y:S01]  /*0600*/  SYNCS.EXCH.64 URZ, [UR6+0x2e888], UR4 ;  /* 0x02e88804063f75b2 */ /* 0x0000220008000100 */
[----:B------:R-:W-:Y:S01]  /*0610*/  NOP ;  /* 0x0000000000007918 */ /* 0x000fe20000000000 */
.L_x_4:
        /* <DEDUP_REMOVED lines=22> */
.L_x_5:
        /* <DEDUP_REMOVED lines=22> */
.L_x_6:
[----:B--2---:R-:W-:Y:S01]  /*08e0*/  ISETP.NE.AND P0, PT, R2, RZ, PT ;  /* 0x000000ff0200720c */ /* 0x004fe20003f05270 */
[----:B------:R-:W-:Y:S01]  /*08f0*/  IMAD.MOV.U32 R2, RZ, RZ, 0x1 ;  /* 0x00000001ff027424 */ /* 0x000fe200078e00ff */
[----:B------:R-:W-:Y:S01]  /*0900*/  NOP ;  /* 0x0000000000007918 */ /* 0x000fe20000000000 */
[----:B------:R-:W-:Y:S01]  /*0910*/  ULDC.64 UR44, c[0x0][0x208] ;  /* 0x00008200002c7ab9 */ /* 0x000fe20000000a00 */
[----:B------:R-:W-:Y:S02]  /*0920*/  BSSY B6, `(.L_x_7) ;  /* 0x0000e9b000067945 */ /* 0x000fe40003800000 */
[----:B------:R-:W-:-:S05]  /*0930*/  SEL R2, R2, 0x2, !P0 ;  /* 0x0000000202027807 */ /* 0x000fca0004000000 */
[----:B------:R2:W-:Y:S01]  /*0940*/  STL [R1+0x1c], R2 ;  /* 0x00001c0201007387 */ /* 0x0005e20000100800 */
[----:B01-34-:R-:W-:Y:S06]  /*0950*/  BAR.SYNC.DEFER_BLOCKING 0x0 ;  /* 0x0000000000007b1d */ /* 0x01bfec0000010000 */
[----:B------:R-:W-:Y:S05]  /*0960*/  @!P0 BRA `(.L_x_8) ;  /* 0x000000b000408947 */ /* 0x000fea0003800000 */
.L_x_9:
[----:B------:R-:W-:-:S08]  /*0970*/  NOP ;  /* 0x0000000000007918 */ /* 0x000fd00000000000 */
[----:B------:R-:W0:Y:S02]  /*0980*/  USETMAXREG.TRY_ALLOC.CTAPOOL UP0, 0xf0 ;  /* 0x000000f0000079c8 */ /* 0x000e240008000600 */
[----:B0-----:R-:W-:-:S13]  /*0990*/  PLOP3.LUT P0, PT, PT, PT, UP0, 0x80, 0x0 ;  /* 0x000000000000781c */ /* 0x001fda0003f0f008 */
[----:B------:R-:W-:Y:S05]  /*09a0*/  @!P0 BRA `(.L_x_9) ;  /* 0xfffffffc00f08947 */ /* 0x000fea000383ffff */
[----:B--2---:R-:W0:Y:S01]  /*09b0*/  LDC R2, c[0x0][0xc50] ;  /* 0x00031400ff027b82 */ /* 0x004e220000000800 */
[----:B------:R-:W-:-:S07]  /*09c0*/  LOP3.LUT R4, R19, 0xffffff80, RZ, 0xc0, !PT ;  /* 0xffffff8013047812 */ /* 0x000fce00078ec0ff */
[----:B------:R-:W-:Y:S08]  /*09d0*/  BAR.ARV 0x8, 0x180 ;  /* 0x0206000000007b1d */ /* 0x000ff00000002000 */
[----:B------:R-:W1:Y:S01]  /*09e0*/  S2UR UR4, SR_CTAID.Y ;  /* 0x00000000000479c3 */ /* 0x000e620000002600 */
[----:B------:R-:W-:-:S07]  /*09f0*/  ISETP.NE.AND P0, PT, R4, 0x80, PT ;  /* 0x000000800400780c */ /* 0x000fce0003f05270 */
[----:B------:R-:W2:Y:S08]  /*0a00*/  S2UR UR36, SR_CTAID.Z ;  /* 0x00000000002479c3 */ /* 0x000eb00000002700 */
[----:B------:R-:W-:Y:S06]  /*0a10*/  @!P0 BAR.ARV 0x9, 0x100 ;  /* 0x0244000000008b1d */ /* 0x000fec0000002000 */
[----:B0-----:R-:W-:Y:S01]  /*0a20*/  ISETP.NE.AND P1, PT, R2, 0x1, PT ;  /* 0x000000010200780c */ /* 0x001fe20003f25270 */
[----:B-1----:R-:W-:Y:S01]  /*0a30*/  IMAD.U32 R16, RZ, RZ, UR4 ;  /* 0x00000004ff107e24 */ /* 0x002fe2000f8e00ff */
[----:B--2---:R-:W-:-:S11]  /*0a40*/  ISETP.LE.AND P0, PT, RZ, UR36, PT ;  /* 0x00000024ff007c0c */ /* 0x004fd6000bf03270 */
[----:B------:R-:W0:Y:S08]  /*0a50*/  @P1 LDC R0, c[0x0][0xc54] ;  /* 0x00031500ff001b82 */ /* 0x000e300000000800 */
[----:B------:R-:W1:Y:S01]  /*0a60*/  @P1 LDC R3, c[0x0][0xc58] ;  /* 0x00031600ff031b82 */ /* 0x000e620000000800 */
[----:B0-----:R-:W-:-:S05]  /*0a70*/  @P1 IMAD.HI.U32 R0, R0, UR4, RZ ;  /* 0x0000000400001c27 */ /* 0x001fca000f8e00ff */
[----:B-1----:R-:W-:-:S05]  /*0a80*/  @P1 SHF.R.U32.HI R16, RZ, R3, R0 ;  /* 0x00000003ff101219 */ /* 0x002fca0000011600 */
[----:B------:R-:W-:-:S04]  /*0a90*/  IMAD.MOV R3, RZ, RZ, -R16 ;  /* 0x000000ffff037224 */ /* 0x000fc800078e0a10 */
[----:B------:R-:W-:Y:S01]  /*0aa0*/  IMAD R17, R2, R3, UR4 ;  /* 0x0000000402117e24 */ /* 0x000fe2000f8e0203 */
[----:B------:R-:W-:Y:S06]  /*0ab0*/  @!P0 BRA `(.L_x_10) ;  /* 0x000000e800048947 */ /* 0x000fec0003800000 */
[----:B------:R-:W0:Y:S01]  /*0ac0*/  LDC.64 R12, c[0x0][0x990] ;  /* 0x00026400ff0c7b82 */ /* 0x000e220000000a00 */
[----:B------:R-:W-:-:S07]  /*0ad0*/  USHF.R.S32.HI UR37, URZ, 0x1f, UR36 ;  /* 0x0000001f3f257899 */ /* 0x000fce0008011424 */
[----:B------:R-:W1:Y:S01]  /*0ae0*/  LDC.64 R20, c[0x0][0x998] ;  /* 0x00026600ff147b82 */ /* 0x000e620000000a00 */
[----:B0-----:R-:W-:-:S04]  /*0af0*/  ISETP.NE.U32.AND P0, PT, R12, RZ, PT ;  /* 0x000000ff0c00720c */ /* 0x001fc80003f05070 */
[----:B------:R-:W-:Y:S02]  /*0b00*/  ISETP.NE.AND.EX P0, PT, R13, RZ, PT, P0 ;  /* 0x000000ff0d00720c */ /* 0x000fe40003f05300 */
[----:B-1----:R-:W-:-:S04]  /*0b10*/  ISETP.NE.U32.AND P1, PT, R20, RZ, PT ;  /* 0x000000ff1400720c */ /* 0x002fc80003f25070 */
[----:B------:R-:W-:-:S07]  /*0b20*/  ISETP.NE.AND.EX P1, PT, R21, RZ, PT, P1 ;  /* 0x000000ff1500720c */ /* 0x000fce0003f25310 */
[----:B------:R-:W0:Y:S01]  /*0b30*/  @P0 LDC.64 R8, c[0x0][0x9a8] ;  /* 0x00026a00ff080b82 */ /* 0x000e220000000a00 */
[----:B------:R-:W-:-:S07]  /*0b40*/  @P0 SHF.R.S32.HI R7, RZ, 0x1f, R16 ;  /* 0x0000001fff070819 */ /* 0x000fce0000011410 */
[----:B------:R-:W1:Y:S08]  /*0b50*/  @P1 LDC.64 R10, c[0x0][0x9b8] ;  /* 0x00026e00ff0a1b82 */ /* 0x000e700000000a00 */
[----:B------:R-:W2:Y:S08]  /*0b60*/  @P0 LDC.64 R14, c[0x0][0x9b0] ;  /* 0x00026c00ff0e0b82 */ /* 0x000eb00000000a00 */
[----:B------:R-:W3:Y:S01]  /*0b70*/  @P1 LDC.64 R22, c[0x0][0x9c0] ;  /* 0x00027000ff161b82 */ /* 0x000ee20000000a00 */
[----:B0-----:R-:W-:-:S02]  /*0b80*/  @P0 IMAD R0, R8, UR37, RZ ;  /* 0x0000002508000c24 */ /* 0x001fc4000f8e02ff */
[----:B------:R-:W-:-:S04]  /*0b90*/  @P0 IMAD.WIDE.U32 R2, R8, UR36, RZ ;  /* 0x0000002408020c25 */ /* 0x000fc8000f8e00ff */
[----:B------:R-:W-:Y:S02]  /*0ba0*/  @P0 IMAD R9, R9, UR36, R0 ;  /* 0x0000002409090c24 */ /* 0x000fe4000f8e0200 */
[C---:B-1----:R-:W-:Y:S02]  /*0bb0*/  @P1 IMAD R4, R10.reuse, UR37, RZ ;  /* 0x000000250a041c24 */ /* 0x042fe4000f8e02ff */
[----:B------:R-:W-:Y:S01]  /*0bc0*/  @P0 IMAD.IADD R3, R3, 0x1, R9 ;  /* 0x0000000103030824 */ /* 0x000fe200078e0209 */
[----:B------:R-:W-:Y:S01]  /*0bd0*/  @P1 SHF.R.S32.HI R9, RZ, 0x1f, R16 ;  /* 0x0000001fff091819 */ /* 0x000fe20000011410 */
[----:B------:R-:W-:Y:S02]  /*0be0*/  @P1 IMAD R11, R11, UR36, R4 ;  /* 0x000000240b0b1c24 */ /* 0x000fe4000f8e0204 */
[----:B------:R-:W-:-:S04]  /*0bf0*/  @P1 IMAD.WIDE.U32 R4, R10, UR36, RZ ;  /* 0x000000240a041c25 */ /* 0x000fc8000f8e00ff */
[-C--:B--2---:R-:W-:Y:S02]  /*0c00*/  @P0 IMAD R7, R7, R14.reuse, RZ ;  /* 0x0000000e07070224 */ /* 0x084fe400078e02ff */
[----:B------:R-:W-:Y:S02]  /*0c10*/  @P1 IMAD.IADD R5, R5, 0x1, R11 ;  /* 0x0000000105051824 */ /* 0x000fe400078e020b */
[----:B------:R-:W-:-:S04]  /*0c20*/  @P0 IMAD.WIDE.U32 R2, R16, R14, R2 ;  /* 0x0000000e10020225 */ /* 0x000fc800078e0002 */
[-C--:B---3--:R-:W-:Y:S02]  /*0c30*/  @P1 IMAD R0, R9, R22.reuse, RZ ;  /* 0x0000001609001224 */ /* 0x088fe400078e02ff */
[C---:B------:R-:W-:Y:S02]  /*0c40*/  @P0 IMAD R9, R16.reuse, R15, R7 ;  /* 0x0000000f10090224 */ /* 0x040fe400078e0207 */
[----:B------:R-:W-:Y:S01]  /*0c50*/  @P1 IMAD.WIDE.U32 R6, R16, R22, R4 ;  /* 0x0000001610061225 */ /* 0x000fe200078e0004 */
[----:B------:R-:W-:-:S03]  /*0c60*/  @P0 LEA R4, P2, R2, R12, 0x2 ;  /* 0x0000000c02040211 */ /* 0x000fc600078410ff */
[----:B------:R-:W-:Y:S01]  /*0c70*/  @P0 IMAD.IADD R3, R3, 0x1, R9 ;  /* 0x0000000103030824 */ /* 0x000fe200078e0209 */
[----:B------:R-:W-:Y:S01]  /*0c80*/  @P1 LEA R8, P3, R6, R20, 0x2 ;  /* 0x0000001406081211 */ /* 0x000fe200078610ff */
[----:B------:R-:W-:Y:S02]  /*0c90*/  @P1 IMAD R11, R16, R23, R0 ;  /* 0x00000017100b1224 */ /* 0x000fe400078e0200 */
[----:B------:R-:W0:Y:S01]  /*0ca0*/  LDC R23, c[0x0][0x424] ;  /* 0x00010900ff177b82 */ /* 0x000e220000000800 */
[----:B------:R-:W-:Y:S01]  /*0cb0*/  @P0 LEA.HI.X R5, R2, R13, R3, 0x2, P2 ;  /* 0x0000000d02050211 */ /* 0x000fe200010f1403 */
[----:B------:R-:W-:Y:S02]  /*0cc0*/  @P1 IMAD.IADD R0, R7, 0x1, R11 ;  /* 0x0000000107001824 */ /* 0x000fe400078e020b */
[----:B------:R-:W-:-:S03]  /*0cd0*/  IMAD.MOV.U32 R7, RZ, RZ, 0x3f800000 ;  /* 0x3f800000ff077424 */ /* 0x000fc600078e00ff */
[----:B------:R-:W-:Y:S01]  /*0ce0*/  @P1 LEA.HI.X R9, R6, R21, R0, 0x2, P3 ;  /* 0x0000001506091211 */ /* 0x000fe200018f1400 */
[----:B------:R-:W1:Y:S01]  /*0cf0*/  LDC.64 R2, c[0x0][0x418] ;  /* 0x00010600ff027b82 */ /* 0x000e620000000a00 */
[----:B------:R-:W-:Y:S01]  /*0d00*/  IMAD.MOV.U32 R0, RZ, RZ, 0x3f800000 ;  /* 0x3f800000ff007424 */ /* 0x000fe200078e00ff */
[----:B------:R-:W5:Y:S05]  /*0d10*/  @P0 LDG.E R7, desc[UR44][R4.64] ;  /* 0x0000002c04070981 */ /* 0x000f6a000c1e1900 */
[----:B------:R2:W5:Y:S01]  /*0d20*/  @P1 LDG.E R0, desc[UR44][R8.64] ;  /* 0x0000002c08001981 */ /* 0x000562000c1e1900 */
[----:B------:R-:W3:Y:S01]  /*0d30*/  LDC R6, c[0x0][0x2f0] ;  /* 0x0000bc00ff067b82 */ /* 0x000ee20000000800 */
[----:B--2---:R-:W-:-:S02]  /*0d40*/  LOP3.LUT R8, R17, 0xffff, RZ, 0xc0, !PT ;  /* 0x0000ffff11087812 */ /* 0x004fc400078ec0ff */
[----:B-1----:R-:W-:Y:S01]  /*0d50*/  ISETP.NE.U32.AND P0, PT, R2, RZ, PT ;  /* 0x000000ff0200720c */ /* 0x002fe20003f05070 */
[----:B------:R-:W-:-:S03]  /*0d60*/  IMAD.MOV.U32 R2, RZ, RZ, RZ ;  /* 0x000000ffff027224 */ /* 0x000fc600078e00ff */
[----:B------:R-:W-:-:S04]  /*0d70*/  ISETP.NE.AND.EX P0, PT, R3, RZ, PT, P0 ;  /* 0x000000ff0300720c */ /* 0x000fc80003f05300 */
[----:B0-----:R-:W-:-:S05]  /*0d80*/  SEL R23, R23, 0x1, P0 ;  /* 0x0000000117177807 */ /* 0x001fca0000000000 */
[----:B---3--:R-:W-:-:S04]  /*0d90*/  IMAD R23, R23, R6, RZ ;  /* 0x0000000617177224 */ /* 0x008fc800078e02ff */
[C---:B------:R-:W-:Y:S01]  /*0da0*/  VIADD R3, R23.reuse, 0xdf ;  /* 0x000000df17037836 */ /* 0x040fe20000000000 */
[----:B------:R-:W-:-:S03]  /*0db0*/  ISETP.GE.AND P0, PT, R23, 0x1, PT ;  /* 0x000000011700780c */ /* 0x000fc60003f06270 */
[----:B------:R-:W-:-:S05]  /*0dc0*/  IMAD.HI R2, R3, -0x6db6db6d, R2 ;  /* 0x9249249303027827 */ /* 0x000fca00078e0202 */
[----:B------:R-:W-:-:S04]  /*0dd0*/  SHF.R.U32.HI R3, RZ, 0x1f, R2 ;  /* 0x0000001fff037819 */ /* 0x000fc80000011602 */
[----:B------:R-:W-:Y:S01]  /*0de0*/  LEA.HI.SX32 R22, R2, R3, 0x19 ;  /* 0x0000000302167211 */ /* 0x000fe200078fcaff */
[----:B------:R-:W-:Y:S01]  /*0df0*/  IMAD.MOV.U32 R3, RZ, RZ, RZ ;  /* 0x000000ffff037224 */ /* 0x000fe200078e00ff */
[----:B------:R-:W-:Y:S06]  /*0e00*/  @!P0 BRA `(.L_x_11) ;  /* 0x0000000000748947 */ /* 0x000fec0003800000 */
[----:B------:R-:W-:-:S04]  /*0e10*/  SHF.R.U32.HI R5, RZ, 0x10, R17 ;  /* 0x00000010ff057819 */ /* 0x000fc80000011611 */
[----:B------:R-:W-:-:S13]  /*0e20*/  ISETP.NE.AND P0, PT, R5, RZ, PT ;  /* 0x000000ff0500720c */ /* 0x000fda0003f05270 */
[----:B------:R-:W0:Y:S02]  /*0e30*/  @!P0 LDC R5, c[0x0][0x9f0] ;  /* 0x00027c00ff058b82 */ /* 0x000e240000000800 */
[-C--:B0-----:R-:W-:Y:S02]  /*0e40*/  IABS R9, R5.reuse ;  /* 0x0000000500097213 */ /* 0x081fe40000000000 */
[----:B------:R-:W-:Y:S02]  /*0e50*/  IADD3 R4, R22, -0x1, R5 ;  /* 0xffffffff16047810 */ /* 0x000fe40007ffe005 */
[----:B------:R-:W0:Y:S01]  /*0e60*/  I2F.RP R6, R9 ;  /* 0x0000000900067306 */ /* 0x000e220000209400 */
[----:B------:R-:W-:-:S05]  /*0e70*/  IABS R12, R5 ;  /* 0x00000005000c7213 */ /* 0x000fca0000000000 */
[----:B------:R-:W-:Y:S02]  /*0e80*/  IMAD.MOV R12, RZ, RZ, -R12 ;  /* 0x000000ffff0c7224 */ /* 0x000fe400078e0a0c */
[----:B0-----:R-:W0:Y:S02]  /*0e90*/  MUFU.RCP R6, R6 ;  /* 0x0000000600067308 */ /* 0x001e240000001000 */
[----:B0-----:R-:W-:Y:S01]  /*0ea0*/  VIADD R2, R6, 0xffffffe ;  /* 0x0ffffffe06027836 */ /* 0x001fe20000000000 */
[----:B------:R-:W-:Y:S02]  /*0eb0*/  IABS R6, R4 ;  /* 0x0000000400067213 */ /* 0x000fe40000000000 */
[----:B------:R-:W-:-:S03]  /*0ec0*/  LOP3.LUT R4, R4, R5, RZ, 0x3c, !PT ;  /* 0x0000000504047212 */ /* 0x000fc600078e3cff */
[----:B------:R0:W1:Y:S01]  /*0ed0*/  F2I.FTZ.U32.TRUNC.NTZ R3, R2 ;  /* 0x0000000200037305 */ /* 0x000062000021f000 */
[----:B------:R-:W-:Y:S01]  /*0ee0*/  ISETP.GE.AND P2, PT, R4, RZ, PT ;  /* 0x000000ff0400720c */ /* 0x000fe20003f46270 */
[----:B0-----:R-:W-:Y:S02]  /*0ef0*/  IMAD.MOV.U32 R2, RZ, RZ, RZ ;  /* 0x000000ffff027224 */ /* 0x001fe400078e00ff */
[----:B-1----:R-:W-:-:S04]  /*0f00*/  IMAD.MOV R10, RZ, RZ, -R3 ;  /* 0x000000ffff0a7224 */ /* 0x002fc800078e0a03 */
[----:B------:R-:W-:-:S04]  /*0f10*/  IMAD R11, R10, R9, RZ ;  /* 0x000000090a0b7224 */ /* 0x000fc800078e02ff */
[----:B------:R-:W-:-:S04]  /*0f20*/  IMAD.HI.U32 R3, R3, R11, R2 ;  /* 0x0000000b03037227 */ /* 0x000fc800078e0002 */
[----:B------:R-:W-:Y:S02]  /*0f30*/  IMAD.MOV.U32 R2, RZ, RZ, R12 ;  /* 0x000000ffff027224 */ /* 0x000fe400078e000c */
[----:B------:R-:W-:-:S04]  /*0f40*/  IMAD.HI.U32 R3, R3, R6, RZ ;  /* 0x0000000603037227 */ /* 0x000fc800078e00ff */
[----:B------:R-:W-:-:S05]  /*0f50*/  IMAD R2, R3, R2, R6 ;  /* 0x0000000203027224 */ /* 0x000fca00078e0206 */
[----:B------:R-:W-:-:S13]  /*0f60*/  ISETP.GT.U32.AND P1, PT, R9, R2, PT ;  /* 0x000000020900720c */ /* 0x000fda0003f24070 */
[----:B------:R-:W-:Y:S02]  /*0f70*/  @!P1 IMAD.IADD R2, R2, 0x1, -R9 ;  /* 0x0000000102029824 */ /* 0x000fe400078e0a09 */
[----:B------:R-:W-:Y:S01]  /*0f80*/  @!P1 VIADD R3, R3, 0x1 ;  /* 0x0000000103039836 */ /* 0x000fe20000000000 */
[----:B------:R-:W-:Y:S02]  /*0f90*/  ISETP.NE.AND P1, PT, R5, RZ, PT ;  /* 0x000000ff0500720c */ /* 0x000fe40003f25270 */
[----:B------:R-:W-:-:S13]  /*0fa0*/  ISETP.GE.U32.AND P0, PT, R2, R9, PT ;  /* 0x000000090200720c */ /* 0x000fda0003f06070 */
[----:B------:R-:W-:-:S04]  /*0fb0*/  @P0 VIADD R3, R3, 0x1 ;  /* 0x0000000103030836 */ /* 0x000fc80000000000 */
[----:B------:R-:W-:Y:S01]  /*0fc0*/  @!P2 IMAD.MOV R3, RZ, RZ, -R3 ;  /* 0x000000ffff03a224 */ /* 0x000fe200078e0a03 */
[----:B------:R-:W-:-:S07]  /*0fd0*/  @!P1 LOP3.LUT R3, RZ, R5, RZ, 0x33, !PT ;  /* 0x00000005ff039212 */ /* 0x000fce00078e33ff */
.L_x_11:
[-C--:B------:R-:W-:Y:S02]  /*0fe0*/  IMAD R17, R8, R3.reuse, RZ ;  /* 0x0000000308117224 */ /* 0x080fe400078e02ff */
[----:B-----5:R-:W-:Y:S01]  /*0ff0*/  FMUL.FTZ R2, R7, R0 ;  /* 0x0000000007027220 */ /* 0x020fe20000410000 */
[----:B------:R-:W-:Y:S01]  /*1000*/  ULDC UR4, c[0x0][0x988] ;  /* 0x0002620000047ab9 */ /* 0x000fe20000000800 */
[----:B------:R-:W-:Y:S01]  /*1010*/  VIADD R19, R19, 0xffffff80 ;  /* 0xffffff8013137836 */ /* 0x000fe20000000000 */
[----:B------:R-:W-:Y:S01]  /*1020*/  PLOP3.LUT P0, PT, PT, PT, PT, 0x80, 0x0 ;  /* 0x000000000000781c */ /* 0x000fe20003f0f070 */
[----:B------:R-:W-:Y:S01]  /*1030*/  FMUL.FTZ R2, R2, UR4 ;  /* 0x0000000402027c20 */ /* 0x000fe20008410000 */
[----:B------:R-:W-:Y:S02]  /*1040*/  VIADDMNMX R22, R17, R3, R22, PT ;  /* 0x0000000311167246 */ /* 0x000fe40003800116 */
[----:B------:R-:W-:Y:S01]  /*1050*/  CS2R R4, SRZ ;  /* 0x0000000000047805 */ /* 0x000fe2000001ff00 */
[----:B------:R-:W-:Y:S01]  /*1060*/  IMAD.MOV.U32 R0, RZ, RZ, RZ ;  /* 0x000000ffff007224 */ /* 0x000fe200078e00ff */
[----:B------:R-:W-:-:S02]  /*1070*/  CS2R R6, SRZ ;  /* 0x0000000000067805 */ /* 0x000fc4000001ff00 */
[----:B------:R-:W-:Y:S02]  /*1080*/  ISETP.GT.AND P1, PT, R22, R17, PT ;  /* 0x000000111600720c */ /* 0x000fe40003f24270 */
[----:B------:R-:W-:Y:S02]  /*1090*/  CS2R R30, SRZ ;  /* 0x00000000001e7805 */ /* 0x000fe4000001ff00 */
[----:B------:R-:W-:Y:S02]  /*10a0*/  CS2R R26, SRZ ;  /* 0x00000000001a7805 */ /* 0x000fe4000001ff00 */
[----:B------:R-:W-:Y:S02]  /*10b0*/  CS2R R8, SRZ ;  /* 0x0000000000087805 */ /* 0x000fe4000001ff00 */
[----:B------:R-:W-:Y:S02]  /*10c0*/  CS2R R36, SRZ ;  /* 0x0000000000247805 */ /* 0x000fe4000001ff00 */
[----:B------:R-:W-:-:S02]  /*10d0*/  CS2R R38, SRZ ;  /* 0x0000000000267805 */ /* 0x000fc4000001ff00 */
[----:B------:R-:W-:Y:S02]  /*10e0*/  CS2R R34, SRZ ;  /* 0x0000000000227805 */ /* 0x000fe4000001ff00 */
[----:B------:R-:W-:Y:S02]  /*10f0*/  CS2R R10, SRZ ;  /* 0x00000000000a7805 */ /* 0x000fe4000001ff00 */
[----:B------:R-:W-:Y:S02]  /*1100*/  CS2R R44, SRZ ;  /* 0x00000000002c7805 */ /* 0x000fe4000001ff00 */
[----:B------:R-:W-:Y:S02]  /*1110*/  CS2R R12, SRZ ;  /* 0x00000000000c7805 */ /* 0x000fe4000001ff00 */
[----:B------:R-:W-:Y:S02]  /*1120*/  CS2R R46, SRZ ;  /* 0x00000000002e7805 */ /* 0x000fe4000001ff00 */
[----:B------:R-:W-:-:S02]  /*1130*/  CS2R R42, SRZ ;  /* 0x00000000002a7805 */ /* 0x000fc4000001ff00 */
[----:B------:R-:W-:Y:S01]  /*1140*/  CS2R R40, SRZ ;  /* 0x0000000000287805 */ /* 0x000fe2000001ff00 */
[----:B------:R-:W-:Y:S01]  /*1150*/  IMAD.MOV.U32 R52, RZ, RZ, RZ ;  /* 0x000000ffff347224 */ /* 0x000fe200078e00ff */
[----:B------:R-:W-:Y:S02]  /*1160*/  CS2R R14, SRZ ;  /* 0x00000000000e7805 */ /* 0x000fe4000001ff00 */
[----:B------:R-:W-:Y:S02]  /*1170*/  CS2R R54, SRZ ;  /* 0x0000000000367805 */ /* 0x000fe4000001ff00 */
[----:B------:R-:W-:Y:S01]  /*1180*/  CS2R R50, SRZ ;  /* 0x0000000000327805 */ /* 0x000fe2000001ff00 */
[----:B------:R-:W-:Y:S01]  /*1190*/  IMAD.MOV.U32 R49, RZ, RZ, RZ ;  /* 0x000000ffff317224 */ /* 0x000fe200078e00ff */
[----:B------:R-:W-:Y:S01]  /*11a0*/  CS2R R20, SRZ ;  /* 0x0000000000147805 */ /* 0x000fe2000001ff00 */
[----:B------:R-:W-:Y:S01]  /*11b0*/  IMAD.MOV.U32 R60, RZ, RZ, RZ ;  /* 0x000000ffff3c7224 */ /* 0x000fe200078e00ff */
[----:B------:R-:W-:-:S02]  /*11c0*/  CS2R R62, SRZ ;  /* 0x00000000003e7805 */ /* 0x000fc4000001ff00 */
[----:B------:R-:W-:Y:S01]  /*11d0*/  CS2R R58, SRZ ;  /* 0x00000000003a7805 */ /* 0x000fe2000001ff00 */
[----:B------:R-:W-:Y:S01]  /*11e0*/  IMAD.MOV.U32 R57, RZ, RZ, RZ ;  /* 0x000000ffff397224 */ /* 0x000fe200078e00ff */
        /* <DEDUP_REMOVED lines=11> */
[----:B------:R-:W-:-:S02]  /*12a0*/  IMAD.MOV.U32 R32, RZ, RZ, RZ ;  /* 0x000000ffff207224 */ /* 0x000fc400078e00ff */
[----:B------:R-:W-:Y:S02]  /*12b0*/  IMAD.MOV.U32 R73, RZ, RZ, RZ ;  /* 0x000000ffff497224 */ /* 0x000fe400078e00ff */
[----:B------:R-:W-:Y:S02]  /*12c0*/  IMAD.MOV.U32 R84, RZ, RZ, RZ ;  /* 0x000000ffff547224 */ /* 0x000fe400078e00ff */
[----:B------:R-:W-:Y:S01]  /*12d0*/  IMAD.MOV.U32 R81, RZ, RZ, RZ ;  /* 0x000000ffff517224 */ /* 0x000fe200078e00ff */
[----:B------:R-:W-:Y:S06]  /*12e0*/  @!P1 BRA `(.L_x_12) ;  /* 0x0000008000ac9947 */ /* 0x000fec0003800000 */
[----:B------:R-:W-:Y:S01]  /*12f0*/  SHF.R.S32.HI R0, RZ, 0x1f, R19 ;  /* 0x0000001fff007819 */ /* 0x000fe20000011413 */
[----:B------:R-:W0:Y:S01]  /*1300*/  S2UR UR5, SR_CgaCtaId ;  /* 0x00000000000579c3 */ /* 0x000e220000008800 */
[----:B------:R-:W-:Y:S02]  /*1310*/  UMOV UR39, 0x400 ;  /* 0x0000040000277882 */ /* 0x000fe40000000000 */
[----:B------:R-:W-:-:S04]  /*1320*/  LEA.HI R24, R0, R19, RZ, 0x7 ;  /* 0x0000001300187211 */ /* 0x000fc800078f38ff */
[----:B------:R-:W-:-:S06]  /*1330*/  SHF.R.S32.HI R0, RZ, 0x7, R24 ;  /* 0x00000007ff007819 */ /* 0x000fcc0000011418 */
[----:B------:R-:W1:Y:S01]  /*1340*/  SHFL.IDX PT, R0, R0, RZ, 0x1f ;  /* 0x00001fff00007589 */ /* 0x000e6200000e0000 */
[----:B0-----:R-:W-:-:S04]  /*1350*/  ULEA UR39, UR5, UR39, 0x18 ;  /* 0x0000002705277291 */ /* 0x001fc8000f8ec03f */
[----:B------:R-:W-:-:S04]  /*1360*/  UIADD3 UR5, UR39, 0x1c400, URZ ;  /* 0x0001c40027057890 */ /* 0x000fc8000fffe03f */
[----:B------:R-:W-:Y:S01]  /*1370*/  ULOP3.LUT UP0, URZ, UR5, 0x9f, URZ, 0xc0, !UPT ;  /* 0x0000009f053f7892 */ /* 0x000fe2000f80c03f */
[----:B-1----:R-:W-:-:S05]  /*1380*/  R2UR UR38, R0 ;  /* 0x00000000002672ca */ /* 0x002fca00000e0000 */
[----:B------:R-:W-:-:S08]  /*1390*/  PLOP3.LUT P0, PT, PT, PT, UP0, 0x80, 0x0 ;  /* 0x000000000000781c */ /* 0x000fd00003f0f008 */
[----:B------:R-:W-:-:S04]  /*13a0*/  ULEA.HI UR4, UR38, UR38, URZ, 0x1 ;  /* 0x0000002626047291 */ /* 0x000fc8000f8f083f */
[----:B------:R-:W-:-:S04]  /*13b0*/  ULOP3.LUT UR4, UR4, 0x1e, URZ, 0xc0, !UPT ;  /* 0x0000001e04047892 */ /* 0x000fc8000f8ec03f */
[----:B------:R-:W-:-:S04]  /*13c0*/  UIADD3 UR4, UR38, -UR4, URZ ;  /* 0x8000000426047290 */ /* 0x000fc8000fffe03f */
[----:B------:R-:W-:-:S04]  /*13d0*/  ULEA UR4, UR4, UR5, 0xd ;  /* 0x0000000504047291 */ /* 0x000fc8000f8e683f */
[----:B------:R-:W-:-:S04]  /*13e0*/  USHF.R.U32.HI UR4, URZ, 0x4, UR4 ;  /* 0x000000043f047899 */ /* 0x000fc80008011604 */
[----:B------:R-:W-:Y:S01]  /*13f0*/  ULOP3.LUT UR40, UR4, 0x3fff, URZ, 0xc0, !UPT ;  /* 0x00003fff04287892 */ /* 0x000fe2000f8ec03f */
[----:B------:R-:W-:Y:S11]  /*1400*/  @!P0 BRA `(.L_x_13) ;  /* 0x0000000000408947 */ /* 0x000ff60003800000 */
[----:B------:R-:W-:Y:S01]  /*1410*/  MOV R0, 0x0 ;  /* 0x0000000000007802 */ /* 0x000fe20000000f00 */
[----:B------:R-:W-:Y:S01]  /*1420*/  ULDC.64 UR4, c[0x4][0x98] ;  /* 0x0100260000047ab9 */ /* 0x000fe20000000a00 */
[----:B------:R-:W-:Y:S01]  /*1430*/  ULDC.64 UR6, c[0x4][0x30] ;  /* 0x01000c0000067ab9 */ /* 0x000fe20000000a00 */
[----:B------:R-:W-:Y:S01]  /*1440*/  IMAD.U32 R4, RZ, RZ, UR4 ;  /* 0x00000004ff047e24 */ /* 0x000fe2000f8e00ff */
[----:B------:R0:W1:Y:S01]  /*1450*/  LDC.64 R14, c[0x4][R0] ;  /* 0x01000000000e7b82 */ /* 0x0000620000000a00 */
[----:B------:R-:W-:Y:S01]  /*1460*/  IMAD.U32 R5, RZ, RZ, UR5 ;  /* 0x00000005ff057e24 */ /* 0x000fe2000f8e00ff */
[----:B------:R-:W-:Y:S01]  /*1470*/  ULDC.64 UR4, c[0x4][0xa0] ;  /* 0x0100280000047ab9 */ /* 0x000fe20000000a00 */
[----:B------:R-:W-:Y:S02]  /*1480*/  IMAD.U32 R10, RZ, RZ, UR6 ;  /* 0x00000006ff0a7e24 */ /* 0x000fe4000f8e00ff */
[----:B------:R-:W-:Y:S02]  /*1490*/  IMAD.U32 R6, RZ, RZ, UR4 ;  /* 0x00000004ff067e24 */ /* 0x000fe4000f8e00ff */
[----:B------:R-:W-:-:S02]  /*14a0*/  IMAD.U32 R7, RZ, RZ, UR5 ;  /* 0x00000005ff077e24 */ /* 0x000fc4000f8e00ff */
[----:B------:R-:W-:Y:S02]  /*14b0*/  IMAD.U32 R11, RZ, RZ, UR7 ;  /* 0x00000007ff0b7e24 */ /* 0x000fe4000f8e00ff */
[----:B------:R-:W-:Y:S02]  /*14c0*/  IMAD.MOV.U32 R8, RZ, RZ, 0x70 ;  /* 0x00000070ff087424 */ /* 0x000fe400078e00ff */
[----:B------:R-:W-:Y:S02]  /*14d0*/  IMAD.MOV.U32 R12, RZ, RZ, 0x1 ;  /* 0x00000001ff0c7424 */ /* 0x000fe400078e00ff */
[----:B0-----:R-:W-:-:S07]  /*14e0*/  IMAD.MOV.U32 R13, RZ, RZ, RZ ;  /* 0x000000ffff0d7224 */ /* 0x001fce00078e00ff */
[----:B------:R-:W-:-:S07]  /*14f0*/  LEPC R20, `(.L_x_13) ;  /* 0x000000001014794e */ /* 0x000fce0000000000 */
[----:B-1----:R-:W-:Y:S05]  /*1500*/  CALL.ABS.NOINC R14 ;  /* 0x000000000e007343 */ /* 0x002fea0003c00000 */
.L_x_13:
[----:B------:R-:W2:Y:S01]  /*1510*/  LDL.LU R20, [R1+0x1c] ;  /* 0x00001c0001147983 */ /* 0x000ea20000300800 */
[----:B------:R-:W-:-:S04]  /*1520*/  SHF.L.U32 R3, RZ, 0x1f, RZ ;  /* 0x0000001fff037819 */ /* 0x000fc800000006ff */
[----:B------:R-:W0:Y:S01]  /*1530*/  SYNCS.PHASECHK.TRANS64.TRYWAIT P1, [UR39+0x2e800], R3 ;  /* 0x02e80003ff0075a7 */ /* 0x000e220008020167 */
[----:B--2---:R-:W-:-:S04]  /*1540*/  LOP3.LUT R0, R20, 0x1, RZ, 0xfc, !PT ;  /* 0x0000000114007812 */ /* 0x004fc800078efcff */
[----:B------:R-:W-:Y:S01]  /*1550*/  ISETP.NE.AND P0, PT, R0, 0x3, PT ;  /* 0x000000030000780c */ /* 0x000fe20003f05270 */
[----:B0-----:R-:W-:-:S12]  /*1560*/  @!P1 BRA `(.L_x_14) ;  /* 0x000000dc00609947 */ /* 0x001fd80003800000 */
.L_x_93:
[----:B------:R-:W-:Y:S05]  /*1570*/  @!P0 BRA `(.L_x_15) ;  /* 0x0000000000048947 */ /* 0x000fea0003800000 */
[----:B------:R-:W-:Y:S01]  /*1580*/  BPT.TRAP 0x1 ;  /* 0x000000040000795c */ /* 0x000fe20000300000 */
.L_x_15:
[----:B------:R1:W2:Y:S01]  /*1590*/  SYNCS.PHASECHK.TRANS64.TRYWAIT P2, [UR39+0x2e830], R3 ;  /* 0x02e83003ff0075a7 */ /* 0x0002a20008040167 */
[----:B------:R-:W-:Y:S05]  /*15a0*/  @!P0 BRA `(.L_x_16) ;  /* 0x0000000000048947 */ /* 0x000fea0003800000 */
[----:B------:R-:W-:Y:S01]  /*15b0*/  BPT.TRAP 0x1 ;  /* 0x000000040000795c */ /* 0x000fe20000300000 */
.L_x_16:
[----:B0-----:R-:W0:Y:S01]  /*15c0*/  S2R R0, SR_TID.X ;  /* 0x0000000000007919 */ /* 0x001e220000002100 */
[----:B------:R-:W-:Y:S01]  /*15d0*/  IMAD.U32 R4, RZ, RZ, UR40 ;  /* 0x00000028ff047e24 */ /* 0x000fe2000f8e00ff */
[----:B0-----:R-:W-:-:S04]  /*15e0*/  LOP3.LUT R0, R0, 0x7f, RZ, 0xc0, !PT ;  /* 0x0000007f00007812 */ /* 0x001fc800078ec0ff */
[----:B------:R-:W-:Y:S01]  /*15f0*/  ISETP.NE.AND P1, PT, R0, RZ, PT ;  /* 0x000000ff0000720c */ /* 0x000fe20003f25270 */
[----:B--2---:R-:W-:-:S12]  /*1600*/  @P2 BRA `(.L_x_17) ;  /* 0x0000000000082947 */ /* 0x004fd80003800000 */
[----:B------:R-:W0:Y:S02]  /*1610*/  SYNCS.PHASECHK.TRANS64.TRYWAIT P2, [UR39+0x2e830], R3 ;  /* 0x02e83003ff0075a7 */ /* 0x000e240008040167 */
[----:B0-----:R-:W-:Y:S05]  /*1620*/  @!P2 BRA `(.L_x_18) ;  /* 0x000000dc0048a947 */ /* 0x001fea0003800000 */
.L_x_17:
[----:B------:R-:W-:Y:S05]  /*1630*/  WARPSYNC.ALL ;  /* 0x0000000000007948 */ /* 0x000fea0003800000 */
[----:B0-----:R-:W-:Y:S01]  /*1640*/  IMAD.MOV.U32 R0, RZ, RZ, RZ ;  /* 0x000000ffff007224 */ /* 0x001fe200078e00ff */
[----:B------:R-:W-:Y:S01]  /*1650*/  LOP3.LUT R4, R4, 0x10000, RZ, 0xfc, !PT ;  /* 0x0001000004047812 */ /* 0x000fe200078efcff */
[----:B------:R-:W-:Y:S02]  /*1660*/  IMAD.MOV.U32 R25, RZ, RZ, RZ ;  /* 0x000000ffff197224 */ /* 0x000fe400078e00ff */
[----:B------:R-:W-:Y:S01]  /*1670*/  IMAD.MOV.U32 R5, RZ, RZ, 0x40000040 ;  /* 0x40000040ff057424 */ /* 0x000fe200078e00ff */
[----:B------:R-:W-:Y:S01]  /*1680*/  UIADD3 UR4, UR39, 0x20400, URZ ;  /* 0x0002040027047890 */ /* 0x000fe2000fffe03f */
[----:B------:R-:W-:Y:S01]  /*1690*/  R2UR UR8, R4 ;  /* 0x00000000040872ca */ /* 0x000fe200000e0000 */
[----:B------:R-:W-:-:S02]  /*16a0*/  WARPGROUP.ARRIVE ;  /* 0x00000000000079c5 */ /* 0x000fc40000000000 */
[C---:B------:R-:W-:Y:S01]  /*16b0*/  R2UR UR9, R5.reuse ;  /* 0x00000000050972ca */ /* 0x040fe200000e0000 */
[----:B------:R-:W-:Y:S01]  /*16c0*/  USHF.R.U32.HI UR4, URZ, 0x4, UR4 ;  /* 0x000000043f047899 */ /* 0x000fe20008011604 */
[C---:B------:R-:W-:Y:S01]  /*16d0*/  R2UR UR20, R4.reuse ;  /* 0x00000000041472ca */ /* 0x040fe200000e0000 */
[----:B------:R-:W-:Y:S01]  /*16e0*/  UMOV UR11, 0x40000040 ;  /* 0x40000040000b7882 */ /* 0x000fe20000000000 */
[C---:B------:R-:W-:Y:S01]  /*16f0*/  R2UR UR21, R5.reuse ;  /* 0x00000000051572ca */ /* 0x040fe200000e0000 */
[----:B------:R-:W-:Y:S01]  /*1700*/  ULOP3.LUT UR4, UR4, 0x3fff, URZ, 0xc0, !UPT ;  /* 0x00003fff04047892 */ /* 0x000fe2000f8ec03f */
[C---:B------:R-:W-:Y:S01]  /*1710*/  R2UR UR16, R4.reuse ;  /* 0x00000000041072ca */ /* 0x040fe200000e0000 */
[----:B------:R-:W-:Y:S01]  /*1720*/  UMOV UR23, 0x40000040 ;  /* 0x4000004000177882 */ /* 0x000fe20000000000 */
[C---:B------:R-:W-:Y:S01]  /*1730*/  R2UR UR17, R5.reuse ;  /* 0x00000000051172ca */ /* 0x040fe200000e0000 */
[----:B------:R-:W-:Y:S01]  /*1740*/  ULOP3.LUT UR6, UR4, 0x10000, URZ, 0xfc, !UPT ;  /* 0x0001000004067892 */ /* 0x000fe2000f8efc3f */
[C---:B------:R-:W-:Y:S01]  /*1750*/  R2UR UR28, R4.reuse ;  /* 0x00000000041c72ca */ /* 0x040fe200000e0000 */
[----:B------:R-:W-:Y:S01]  /*1760*/  UMOV UR19, 0x40000040 ;  /* 0x4000004000137882 */ /* 0x000fe20000000000 */
[C---:B------:R-:W-:Y:S01]  /*1770*/  R2UR UR29, R5.reuse ;  /* 0x00000000051d72ca */ /* 0x040fe200000e0000 */
[----:B------:R-:W-:Y:S01]  /*1780*/  UIADD3 UR4, UR6, 0x100, URZ ;  /* 0x0000010006047890 */ /* 0x000fe2000fffe03f */
[C---:B------:R-:W-:Y:S01]  /*1790*/  R2UR UR24, R4.reuse ;  /* 0x00000000041872ca */ /* 0x040fe200000e0000 */
[----:B------:R-:W-:Y:S01]  /*17a0*/  UIADD3 UR12, UR6, 0x400, URZ ;  /* 0x00000400060c7890 */ /* 0x000fe2000fffe03f */
[C---:B------:R-:W-:Y:S01]  /*17b0*/  R2UR UR25, R5.reuse ;  /* 0x00000000051972ca */ /* 0x040fe200000e0000 */
[----:B------:R-:W-:Y:S01]  /*17c0*/  UMOV UR10, UR6 ;  /* 0x00000006000a7c82 */ /* 0x000fe20008000000 */
[----:B------:R-:W-:Y:S01]  /*17d0*/  UMOV UR31, 0x40000040 ;  /* 0x40000040001f7882 */ /* 0x000fe20000000000 */
[----:B------:R-:W-:Y:S01]  /*17e0*/  QGMMA.64x32x32.F32.E4M3.E4M3 R124, gdesc[UR8], RZ, !UPT, gsb0 ;  /* 0x00600000087c79f3 */ /* 0x000fe2000c0008ff */
[C---:B------:R-:W-:Y:S01]  /*17f0*/  R2UR UR8, R4.reuse ;  /* 0x00000000040872ca */ /* 0x040fe200000e0000 */
[----:B------:R-:W-:Y:S01]  /*1800*/  UMOV UR10, UR4 ;  /* 0x00000004000a7c82 */ /* 0x000fe20008000000 */
[----:B------:R-:W-:Y:S01]  /*1810*/  R2UR UR9, R5 ;  /* 0x00000000050972ca */ /* 0x000fe200000e0000 */
[----:B------:R-:W-:Y:S01]  /*1820*/  UMOV UR11, 0x40000040 ;  /* 0x40000040000b7882 */ /* 0x000fe20000000000 */
[----:B------:R-:W-:Y:S01]  /*1830*/  UMOV UR30, UR12 ;  /* 0x0000000c001e7c82 */ /* 0x000fe20008000000 */
[----:B------:R-:W-:Y:S01]  /*1840*/  UIADD3 UR26, UR6, 0x500, URZ ;  /* 0x00000500061a7890 */ /* 0x000fe2000fffe03f */
[----:B------:R-:W-:Y:S01]  /*1850*/  R2UR UR4, R4 ;  /* 0x00000000040472ca */ /* 0x000fe200000e0000 */
[----:B------:R-:W-:Y:S01]  /*1860*/  UMOV UR27, 0x40000040 ;  /* 0x40000040001b7882 */ /* 0x000fe20000000000 */
[----:B------:R-:W-:Y:S01]  /*1870*/  UIADD3 UR7, UR6, 0x2, URZ ;  /* 0x0000000206077890 */ /* 0x000fe2000fffe03f */
[----:B------:R-:W-:Y:S01]  /*1880*/  LOP3.LUT R24, R24, 0xffffff80, RZ, 0xc0, !PT ;  /* 0xffffff8018187812 */ /* 0x000fe200078ec0ff */
[----:B------:R-:W-:Y:S01]  /*1890*/  UIADD3 UR14, UR6, 0x4, URZ ;  /* 0x00000004060e7890 */ /* 0x000fe2000fffe03f */
[----:B------:R-:W-:Y:S01]  /*18a0*/  IMAD.MOV.U32 R6, RZ, RZ, -0x2 ;  /* 0xfffffffeff067424 */ /* 0x000fe200078e00ff */
[----:B------:R-:W-:Y:S01]  /*18b0*/  UMOV UR13, 0x40000040 ;  /* 0x40000040000d7882 */ /* 0x000fe20000000000 */
[----:B------:R-:W-:Y:S01]  /*18c0*/  UMOV UR15, 0x40000040 ;  /* 0x40000040000f7882 */ /* 0x000fe20000000000 */
[----:B------:R-:W-:Y:S01]  /*18d0*/  UIADD3 UR34, UR6, 0x206, URZ ;  /* 0x0000020606227890 */ /* 0x000fe2000fffe03f */
[----:B------:R-:W-:Y:S01]  /*18e0*/  IMAD.IADD R24, R19, 0x1, -R24 ;  /* 0x0000000113187824 */ /* 0x000fe200078e0a18 */
[----:B------:R-:W-:Y:S01]  /*18f0*/  UMOV UR35, 0x40000040 ;  /* 0x4000004000237882 */ /* 0x000fe20000000000 */
[----:B------:R-:W-:-:S02]  /*1900*/  P2R R10, PR, RZ, 0x2 ;  /* 0x00000002ff0a7803 */ /* 0x000fc40000000000 */
[----:B------:R-:W-:Y:S01]  /*1910*/  UIADD3 UR5, UR4, 0x2, URZ ;  /* 0x0000000204057890 */ /* 0x000fe2000fffe03f */
[----:B-1----:R-:W-:Y:S01]  /*1920*/  SHF.R.S32.HI R3, RZ, 0x1f, R24 ;  /* 0x0000001fff037819 */ /* 0x002fe20000011418 */
[----:B------:R-:W-:Y:S01]  /*1930*/  UIADD3 UR12, UR4, 0x4, URZ ;  /* 0x00000004040c7890 */ /* 0x000fe2000fffe03f */
[----:B------:R-:W-:Y:S02]  /*1940*/  P2R R8, PR, RZ, 0x1 ;  /* 0x00000001ff087803 */ /* 0x000fe40000000000 */
[----:B------:R-:W-:-:S04]  /*1950*/  LEA.HI R3, R3, R24, RZ, 0x2 ;  /* 0x0000001803037211 */ /* 0x000fc800078f10ff */
[----:B------:R-:W-:-:S05]  /*1960*/  LOP3.LUT R3, R3, 0x7ffffffc, RZ, 0xc0, !PT ;  /* 0x7ffffffc03037812 */ /* 0x000fca00078ec0ff */
[----:B------:R-:W-:-:S04]  /*1970*/  IMAD.IADD R3, R24, 0x1, -R3 ;  /* 0x0000000118037824 */ /* 0x000fc800078e0a03 */
[----:B------:R-:W-:-:S04]  /*1980*/  IMAD R6, R3, R6, 0xe0 ;  /* 0x000000e003067424 */ /* 0x000fc800078e0206 */
[----:B------:R-:W-:-:S04]  /*1990*/  IMAD.IADD R23, R6, 0x1, R23 ;  /* 0x0000000106177824 */ /* 0x000fc800078e0217 */
[C---:B------:R-:W-:Y:S02]  /*19a0*/  IMAD R6, R22.reuse, -0xe0, R23 ;  /* 0xffffff2016067824 */ /* 0x040fe400078e0217 */
[----:B------:R-:W-:-:S03]  /*19b0*/  VIADD R22, R22, 0xfffffffe ;  /* 0xfffffffe16167836 */ /* 0x000fc60000000000 */
[C---:B------:R-:W-:Y:S02]  /*19c0*/  ISETP.GT.AND P3, PT, R6.reuse, RZ, PT ;  /* 0x000000ff0600720c */ /* 0x040fe40003f64270 */
[C---:B------:R-:W-:Y:S02]  /*19d0*/  ISETP.GT.AND P6, PT, R6.reuse, 0x1, PT ;  /* 0x000000010600780c */ /* 0x040fe40003fc4270 */
[C---:B------:R-:W-:Y:S02]  /*19e0*/  ISETP.GT.AND P5, PT, R6.reuse, 0x8, PT ;  /* 0x000000080600780c */ /* 0x040fe40003fa4270 */
[C---:B------:R-:W-:Y:S02]  /*19f0*/  ISETP.GT.AND P2, PT, R6.reuse, 0x9, PT ;  /* 0x000000090600780c */ /* 0x040fe40003f44270 */
[C---:B------:R-:W-:Y:S01]  /*1a00*/  ISETP.GT.AND P4, PT, R6.reuse, 0x10, PT ;  /* 0x000000100600780c */ /* 0x040fe20003f84270 */
[----:B------:R-:W-:Y:S02]  /*1a10*/  WARPGROUP.DEPBAR.LE gsb0, 0x0 ;  /* 0x00008000000079c5 */ /* 0x000fe40000010000 */
[----:B------:R-:W-:Y:S01]  /*1a20*/  WARPGROUP.ARRIVE ;  /* 0x00000000000079c5 */ /* 0x000fe20000000000 */
[----:B------:R-:W-:-:S02]  /*1a30*/  ISETP.GT.AND P1, PT, R6, 0xb9, PT ;  /* 0x000000b90600780c */ /* 0x000fc40003f24270 */
[----:B------:R-:W-:-:S03]  /*1a40*/  ISETP.GT.AND P0, PT, R6, 0xc0, PT ;  /* 0x000000c00600780c */ /* 0x000fc60003f04270 */
[----:B------:R-:W-:Y:S01]  /*1a50*/  QGMMA.64x32x32.F32.E4M3.E4M3 R108, gdesc[UR8], RZ, !UPT, gsb0 ;  /* 0x00600000086c79f3 */ /* 0x000fe2000c0008ff */
[----:B------:R-:W-:Y:S01]  /*1a60*/  UIADD3 UR8, UR6, 0x200, URZ ;  /* 0x0000020006087890 */ /* 0x000fe2000fffe03f */
[----:B------:R-:W-:Y:S01]  /*1a70*/  R2UR UR9, R5 ;  /* 0x00000000050972ca */ /* 0x000fe200000e0000 */
[----:B------:R-:W-:Y:S01]  /*1a80*/  UIADD3 UR10, UR6, 0x300, URZ ;  /* 0x00000300060a7890 */ /* 0x000fe2000fffe03f */
[----:B------:R-:W-:-:S04]  /*1a90*/  UMOV UR11, 0x40000040 ;  /* 0x40000040000b7882 */ /* 0x000fc80000000000 */
[----:B------:R-:W-:Y:S01]  /*1aa0*/  UMOV UR22, UR8 ;  /* 0x0000000800167c82 */ /* 0x000fe20008000000 */
[----:B------:R-:W-:Y:S01]  /*1ab0*/  R2UR UR8, R4 ;  /* 0x00000000040872ca */ /* 0x000fe200000e0000 */
[----:B------:R-:W-:Y:S01]  /*1ac0*/  UMOV UR18, UR10 ;  /* 0x0000000a00127c82 */ /* 0x000fe20008000000 */
[----:B------:R-:W-:Y:S01]  /*1ad0*/  UIADD3 UR10, UR6, 0x600, URZ ;  /* 0x00000600060a7890 */ /* 0x000fe2000fffe03f */
[----:B------:R-:W-:Y:S02]  /*1ae0*/  WARPGROUP.DEPBAR.LE gsb0, 0x0 ;  /* 0x00008000000079c5 */ /* 0x000fe40000010000 */
[----:B------:R-:W-:-:S06]  /*1af0*/  WARPGROUP.ARRIVE ;  /* 0x00000000000079c5 */ /* 0x000fcc0000000000 */
[----:B------:R-:W-:Y:S01]  /*1b00*/  QGMMA.64x32x32.F32.E4M3.E4M3 R92, gdesc[UR20], RZ, !UPT, gsb0 ;  /* 0x00600000145c79f3 */ /* 0x000fe2000c0008ff */
[----:B------:R-:W-:Y:S01]  /*1b10*/  UIADD3 UR22, UR6, 0x506, URZ ;  /* 0x0000050606167890 */ /* 0x000fe2000fffe03f */
[----:B------:R-:W-:Y:S01]  /*1b20*/  UMOV UR23, 0x40000040 ;  /* 0x4000004000177882 */ /* 0x000fe20000000000 */
[----:B------:R-:W-:Y:S02]  /*1b30*/  WARPGROUP.DEPBAR.LE gsb0, 0x0 ;  /* 0x00008000000079c5 */ /* 0x000fe40000010000 */
[----:B------:R-:W-:-:S06]  /*1b40*/  WARPGROUP.ARRIVE ;  /* 0x00000000000079c5 */ /* 0x000fcc0000000000 */
[----:B------:R-:W-:Y:S01]  /*1b50*/  QGMMA.64x32x32.F32.E4M3.E4M3 R76, gdesc[UR16], RZ, !UPT, gsb0 ;  /* 0x00600000104c79f3 */ /* 0x000fe2000c0008ff */
[----:B------:R-:W-:Y:S02]  /*1b60*/  UIADD3 UR16, UR4, 0x6, URZ ;  /* 0x0000000604107890 */ /* 0x000fe4000fffe03f */
[----:B------:R-:W-:Y:S02]  /*1b70*/  UIADD3 UR4, UR6, 0x304, URZ ;  /* 0x0000030406047890 */ /* 0x000fe4000fffe03f */
[----:B------:R-:W-:Y:S01]  /*1b80*/  UIADD3 UR18, UR6, 0x6, URZ ;  /* 0x0000000606127890 */ /* 0x000fe2000fffe03f */
[----:B------:R-:W-:Y:S01]  /*1b90*/  UMOV UR17, 0x40000040 ;  /* 0x4000004000117882 */ /* 0x000fe20000000000 */
[----:B------:R-:W-:Y:S01]  /*1ba0*/  UMOV UR19, 0x40000040 ;  /* 0x4000004000137882 */ /* 0x000fe20000000000 */
[----:B------:R-:W-:Y:S01]  /*1bb0*/  UMOV UR32, UR16 ;  /* 0x0000001000207c82 */ /* 0x000fe20008000000 */
[----:B------:R-:W-:Y:S01]  /*1bc0*/  UMOV UR33, UR17 ;  /* 0x0000001100217c82 */ /* 0x000fe20008000000 */
[----:B------:R-:W-:Y:S01]  /*1bd0*/  UMOV UR20, UR16 ;  /* 0x0000001000147c82 */ /* 0x000fe20008000000 */
[----:B------:R-:W-:Y:S01]  /*1be0*/  UMOV UR21, UR17 ;  /* 0x0000001100157c82 */ /* 0x000fe20008000000 */
[----:B------:R-:W-:-:S02]  /*1bf0*/  WARPGROUP.DEPBAR.LE gsb0, 0x0 ;  /* 0x00008000000079c5 */ /* 0x000fc40000010000 */
[----:B------:R-:W-:-:S06]  /*1c00*/  WARPGROUP.ARRIVE ;  /* 0x00000000000079c5 */ /* 0x000fcc0000000000 */
[----:B------:R-:W-:Y:S01]  /*1c10*/  QGMMA.64x32x32.F32.E4M3.E4M3 R60, gdesc[UR28], RZ, !UPT, gsb0 ;  /* 0x006000001c3c79f3 */ /* 0x000fe2000c0008ff */
[----:B------:R-:W-:Y:S01]  /*1c20*/  UIADD3 UR30, UR6, 0x306, URZ ;  /* 0x00000306061e7890 */ /* 0x000fe2000fffe03f */
[----:B------:R-:W-:Y:S01]  /*1c30*/  UMOV UR28, UR16 ;  /* 0x00000010001c7c82 */ /* 0x000fe20008000000 */
[----:B------:R-:W-:Y:S01]  /*1c40*/  UMOV UR29, UR17 ;  /* 0x00000011001d7c82 */ /* 0x000fe20008000000 */
[----:B------:R-:W-:Y:S01]  /*1c50*/  UMOV UR31, 0x40000040 ;  /* 0x40000040001f7882 */ /* 0x000fe20000000000 */
[----:B------:R-:W-:Y:S02]  /*1c60*/  WARPGROUP.DEPBAR.LE gsb0, 0x0 ;  /* 0x00008000000079c5 */ /* 0x000fe40000010000 */
        /* <DEDUP_REMOVED lines=9> */
[----:B------:R-:W-:Y:S01]  /*1d00*/  UMOV UR8, UR5 ;  /* 0x0000000500087c82 */ /* 0x000fe20008000000 */
[----:B------:R-:W-:Y:S01]  /*1d10*/  UMOV UR9, 0x40000040 ;  /* 0x4000004000097882 */ /* 0x000fe20000000000 */
[----:B------:R-:W-:Y:S01]  /*1d20*/  UMOV UR10, UR7 ;  /* 0x00000007000a7c82 */ /* 0x000fe20008000000 */
[----:B------:R-:W-:Y:S01]  /*1d30*/  UMOV UR11, 0x40000040 ;  /* 0x40000040000b7882 */ /* 0x000fe20000000000 */
[----:B------:R-:W-:Y:S02]  /*1d40*/  UIADD3 UR5, UR6, 0x302, URZ ;  /* 0x0000030206057890 */ /* 0x000fe4000fffe03f */
[----:B------:R-:W-:Y:S01]  /*1d50*/  UIADD3 UR7, UR6, 0x402, URZ ;  /* 0x0000040206077890 */ /* 0x000fe2000fffe03f */
[----:B------:R-:W-:Y:S02]  /*1d60*/  WARPGROUP.DEPBAR.LE gsb0, 0x0 ;  /* 0x00008000000079c5 */ /* 0x000fe40000010000 */
[----:B------:R-:W-:-:S06]  /*1d70*/  WARPGROUP.ARRIVE ;  /* 0x00000000000079c5 */ /* 0x000fcc0000000000 */
[----:B------:R-:W-:Y:S01]  /*1d80*/  QGMMA.64x32x32.F32.E4M3.E4M3 R124, gdesc[UR8], R124, gsb0 ;  /* 0x00600000087c79f3 */ /* 0x000fe2000800087c */
[----:B------:R-:W-:Y:S01]  /*1d90*/  UIADD3 UR10, UR6, 0x102, URZ ;  /* 0x00000102060a7890 */ /* 0x000fe2000fffe03f */
[----:B------:R-:W-:Y:S01]  /*1da0*/  UMOV UR11, 0x40000040 ;  /* 0x40000040000b7882 */ /* 0x000fe20000000000 */
        /* <DEDUP_REMOVED lines=8> */
[----:B------:R-:W-:Y:S01]  /*1e30*/  UMOV UR10, UR5 ;  /* 0x00000005000a7c82 */ /* 0x000fe20008000000 */
[----:B------:R-:W-:Y:S01]  /*1e40*/  UMOV UR11, 0x40000040 ;  /* 0x40000040000b7882 */ /* 0x000fe20000000000 */
[----:B------:R-:W-:Y:S01]  /*1e50*/  UIADD3 UR5, UR6, 0x502, URZ ;  /* 0x0000050206057890 */ /* 0x000fe2000fffe03f */
        /* <DEDUP_REMOVED lines=17> */
[----:B------:R-:W-:Y:S02]  /*1f70*/  WARPGROUP.DEPBAR.LE gsb0, 0x0 ;  /* 0x00008000000079c5 */ /* 0x000fe40000010000 */
[----:B------:R-:W-:-:S06]  /*1f80*/  WARPGROUP.ARRIVE ;  /* 0x00000000000079c5 */ /* 0x000fcc0000000000 */
[----:B------:R-:W-:Y:S03]  /*1f90*/  QGMMA.64x32x32.F32.E4M3.E4M3 R28, gdesc[UR8], R28, gsb0 ;  /* 0x00600000081c79f3 */ /* 0x000fe6000800081c */
        /* <DEDUP_REMOVED lines=29> */
[----:B------:R-:W-:Y:S01]  /*2170*/  QGMMA.64x32x32.F32.E4M3.E4M3 R44, gdesc[UR12], R44, gsb0 ;  /* 0x006000000c2c79f3 */ /* 0x000fe2000800082c */
[----:B------:R-:W-:Y:S01]  /*2180*/  UMOV UR14, UR5 ;  /* 0x00000005000e7c82 */ /* 0x000fe20008000000 */
[----:B------:R-:W-:Y:S01]  /*2190*/  UMOV UR15, 0x40000040 ;  /* 0x40000040000f7882 */ /* 0x000fe20000000000 */
[----:B------:R-:W0:Y:S01]  /*21a0*/  S2UR UR5, SR_CgaCtaId ;  /* 0x00000000000579c3 */ /* 0x000e220000008800 */
        /* <DEDUP_REMOVED lines=9> */
[----:B------:R-:W-:Y:S01]  /*2240*/  WARPGROUP.ARRIVE ;  /* 0x00000000000079c5 */ /* 0x000fe20000000000 */
[----:B------:R-:W-:Y:S02]  /*2250*/  FSEL R9, R126, -INF , P3 ;  /* 0xff8000007e097808 */ /* 0x000fe40001800000 */
[----:B------:R-:W-:Y:S02]  /*2260*/  FSEL R127, R127, -INF , P6 ;  /* 0xff8000007f7f7808 */ /* 0x000fe40003000000 */
[----:B------:R-:W-:Y:S01]  /*2270*/  FSEL R141, R130, -INF , P5 ;  /* 0xff800000828d7808 */ /* 0x000fe20002800000 */
[----:B------:R-:W-:Y:S01]  /*2280*/  QGMMA.64x32x32.F32.E4M3.E4M3 R108, gdesc[UR16], R108, gsb0 ;  /* 0x00600000106c79f3 */ /* 0x000fe2000800086c */
[----:B------:R-:W-:Y:S01]  /*2290*/  FMNMX.FTZ R12, R9, R127, !PT ;  /* 0x0000007f090c7209 */ /* 0x000fe20007810000 */
[----:B------:R-:W-:Y:S01]  /*22a0*/  UIADD3 UR18, UR6, 0x606, URZ ;  /* 0x0000060606127890 */ /* 0x000fe2000fffe03f */
[----:B------:R-:W-:Y:S01]  /*22b0*/  FSEL R131, R131, -INF , P2 ;  /* 0xff80000083837808 */ /* 0x000fe20001000000 */
[----:B------:R-:W-:Y:S01]  /*22c0*/  UMOV UR19, 0x40000040 ;  /* 0x4000004000137882 */ /* 0x000fe20000000000 */
[----:B------:R-:W-:-:S02]  /*22d0*/  FMNMX.FTZ R12, R141, R12, !PT ;  /* 0x0000000c8d0c7209 */ /* 0x000fc40007810000 */
[----:B------:R-:W-:Y:S02]  /*22e0*/  FSEL R7, R124, -INF , P3 ;  /* 0xff8000007c077808 */ /* 0x000fe40001800000 */
[----:B------:R-:W-:Y:S02]  /*22f0*/  ISETP.GT.AND P3, PT, R6, 0x11, PT ;  /* 0x000000110600780c */ /* 0x000fe40003f64270 */
[----:B------:R-:W-:Y:S02]  /*2300*/  FSEL R143, R134, -INF , P4 ;  /* 0xff800000868f7808 */ /* 0x000fe40002000000 */
[----:B------:R-:W-:Y:S02]  /*2310*/  FMNMX.FTZ R12, R131, R12, !PT ;  /* 0x0000000c830c7209 */ /* 0x000fe40007810000 */
[----:B------:R-:W-:Y:S02]  /*2320*/  FSEL R125, R125, -INF , P6 ;  /* 0xff8000007d7d7808 */ /* 0x000fe40003000000 */
[----:B------:R-:W-:-:S02]  /*2330*/  ISETP.GT.AND P6, PT, R6, 0x18, PT ;  /* 0x000000180600780c */ /* 0x000fc40003fc4270 */
[----:B------:R-:W-:Y:S02]  /*2340*/  FSEL R135, R135, -INF , P3 ;  /* 0xff80000087877808 */ /* 0x000fe40001800000 */
[----:B------:R-:W-:Y:S02]  /*2350*/  FMNMX.FTZ R12, R143, R12, !PT ;  /* 0x0000000c8f0c7209 */ /* 0x000fe40007810000 */
[----:B------:R-:W-:Y:S02]  /*2360*/  FSEL R11, R128, -INF , P5 ;  /* 0xff800000800b7808 */ /* 0x000fe40002800000 */
[----:B------:R-:W-:Y:S02]  /*2370*/  ISETP.GT.AND P5, PT, R6, 0x19, PT ;  /* 0x000000190600780c */ /* 0x000fe40003fa4270 */
[----:B------:R-:W-:Y:S02]  /*2380*/  FSEL R145, R138, -INF , P6 ;  /* 0xff8000008a917808 */ /* 0x000fe40003000000 */
[----:B------:R-:W-:-:S02]  /*2390*/  FMNMX.FTZ R12, R135, R12, !PT ;  /* 0x0000000c870c7209 */ /* 0x000fc40007810000 */
[----:B------:R-:W-:Y:S02]  /*23a0*/  FSEL R133, R133, -INF , P3 ;  /* 0xff80000085857808 */ /* 0x000fe40001800000 */
[----:B------:R-:W-:Y:S02]  /*23b0*/  FSEL R139, R139, -INF , P5 ;  /* 0xff8000008b8b7808 */ /* 0x000fe40002800000 */
[----:B------:R-:W-:Y:S02]  /*23c0*/  ISETP.GT.AND P3, PT, R6, 0x20, PT ;  /* 0x000000200600780c */ /* 0x000fe40003f64270 */
[----:B------:R-:W-:Y:S02]  /*23d0*/  FMNMX.FTZ R12, R145, R12, !PT ;  /* 0x0000000c910c7209 */ /* 0x000fe40007810000 */
[----:B------:R-:W-:Y:S02]  /*23e0*/  FSEL R15, R136, -INF , P6 ;  /* 0xff800000880f7808 */ /* 0x000fe40003000000 */
[----:B------:R-:W-:-:S02]  /*23f0*/  ISETP.GT.AND P6, PT, R6, 0x21, PT ;  /* 0x000000210600780c */ /* 0x000fc40003fc4270 */
[----:B------:R-:W-:Y:S02]  /*2400*/  FMNMX.FTZ R12, R139, R12, !PT ;  /* 0x0000000c8b0c7209 */ /* 0x000fe40007810000 */
[----:B------:R-:W-:Y:S02]  /*2410*/  FSEL R13, R132, -INF , P4 ;  /* 0xff800000840d7808 */ /* 0x000fe40002000000 */
[----:B------:R-:W-:Y:S02]  /*2420*/  FSEL R137, R137, -INF , P5 ;  /* 0xff80000089897808 */ /* 0x000fe40002800000 */
[C---:B------:R-:W-:Y:S02]  /*2430*/  ISETP.GT.AND P5, PT, R6.reuse, 0x28, PT ;  /* 0x000000280600780c */ /* 0x040fe40003fa4270 */
[----:B------:R-:W-:Y:S02]  /*2440*/  ISETP.GT.AND P4, PT, R6, 0x30, PT ;  /* 0x000000300600780c */ /* 0x000fe40003f84270 */
[----:B------:R-:W-:-:S02]  /*2450*/  FSEL R129, R129, -INF , P2 ;  /* 0xff80000081817808 */ /* 0x000fc40001000000 */
[----:B------:R-:W-:Y:S01]  /*2460*/  ISETP.GT.AND P2, PT, R6, 0x29, PT ;  /* 0x000000290600780c */ /* 0x000fe20003f44270 */
[----:B------:R-:W-:Y:S02]  /*2470*/  WARPGROUP.DEPBAR.LE gsb0, 0x0 ;  /* 0x00008000000079c5 */ /* 0x000fe40000010000 */
[----:B------:R-:W-:Y:S01]  /*2480*/  WARPGROUP.ARRIVE ;  /* 0x00000000000079c5 */ /* 0x000fe20000000000 */
[----:B------:R-:W-:Y:S02]  /*2490*/  FSEL R147, R110, -INF , P3 ;  /* 0xff8000006e937808 */ /* 0x000fe40001800000 */
[----:B------:R-:W-:Y:S02]  /*24a0*/  FSEL R19, R108, -INF , P3 ;  /* 0xff8000006c137808 */ /* 0x000fe40001800000 */
[----:B------:R-:W-:Y:S01]  /*24b0*/  ISETP.GT.AND P3, PT, R6, 0x31, PT ;  /* 0x000000310600780c */ /* 0x000fe20003f64270 */
[----:B------:R-:W-:Y:S01]  /*24c0*/  QGMMA.64x32x32.F32.E4M3.E4M3 R92, gdesc[UR32], R92, gsb0 ;  /* 0x00600000205c79f3 */ /* 0x000fe2000800085c */
[----:B------:R-:W-:-:S02]  /*24d0*/  FSEL R149, R111, -INF , P6 ;  /* 0xff8000006f957808 */ /* 0x000fc40003000000 */
[----:B------:R-:W-:Y:S02]  /*24e0*/  FMNMX.FTZ R12, R147, R12, !PT ;  /* 0x0000000c930c7209 */ /* 0x000fe40007810000 */
[----:B------:R-:W-:Y:S02]  /*24f0*/  FSEL R117, R117, -INF , P3 ;  /* 0xff80000075757808 */ /* 0x000fe40001800000 */
[----:B------:R-:W-:Y:S02]  /*2500*/  FSEL R157, R119, -INF , P3 ;  /* 0xff800000779d7808 */ /* 0x000fe40001800000 */
[----:B------:R-:W-:Y:S02]  /*2510*/  FSEL R151, R114, -INF , P5 ;  /* 0xff80000072977808 */ /* 0x000fe40002800000 */
[----:B------:R-:W-:Y:S02]  /*2520*/  FMNMX.FTZ R12, R149, R12, !PT ;  /* 0x0000000c950c7209 */ /* 0x000fe40007810000 */
[----:B------:R-:W-:-:S02]  /*2530*/  FSEL R23, R116, -INF , P4 ;  /* 0xff80000074177808 */ /* 0x000fc40002000000 */
[----:B------:R-:W-:Y:S02]  /*2540*/  FSEL R155, R118, -INF , P4 ;  /* 0xff800000769b7808 */ /* 0x000fe40002000000 */
[----:B------:R-:W-:Y:S02]  /*2550*/  ISETP.GT.AND P3, PT, R6, 0x49, PT ;  /* 0x000000490600780c */ /* 0x000fe40003f64270 */
[----:B------:R-:W-:Y:S02]  /*2560*/  FSEL R21, R112, -INF , P5 ;  /* 0xff80000070157808 */ /* 0x000fe40002800000 */
[C---:B------:R-:W-:Y:S02]  /*2570*/  ISETP.GT.AND P4, PT, R6.reuse, 0x40, PT ;  /* 0x000000400600780c */ /* 0x040fe40003f84270 */
[----:B------:R-:W-:Y:S02]  /*2580*/  ISETP.GT.AND P5, PT, R6, 0x39, PT ;  /* 0x000000390600780c */ /* 0x000fe40003fa4270 */
[----:B------:R-:W-:-:S02]  /*2590*/  FSEL R153, R115, -INF , P2 ;  /* 0xff80000073997808 */ /* 0x000fc40001000000 */
[----:B------:R-:W-:Y:S02]  /*25a0*/  FMNMX.FTZ R12, R151, R12, !PT ;  /* 0x0000000c970c7209 */ /* 0x000fe40007810000 */
[----:B------:R-:W-:Y:S02]  /*25b0*/  FSEL R121, R121, -INF , P5 ;  /* 0xff80000079797808 */ /* 0x000fe40002800000 */
[----:B------:R-:W-:Y:S02]  /*25c0*/  FSEL R179, R123, -INF , P5 ;  /* 0xff8000007bb37808 */ /* 0x000fe40002800000 */
[----:B------:R-:W-:Y:S02]  /*25d0*/  ISETP.GT.AND P5, PT, R6, 0x41, PT ;  /* 0x000000410600780c */ /* 0x000fe40003fa4270 */
[----:B------:R-:W-:Y:S02]  /*25e0*/  FMNMX.FTZ R12, R153, R12, !PT ;  /* 0x0000000c990c7209 */ /* 0x000fe40007810000 */
[----:B------:R-:W-:-:S02]  /*25f0*/  FSEL R109, R109, -INF , P6 ;  /* 0xff8000006d6d7808 */ /* 0x000fc40003000000 */
[----:B------:R-:W-:Y:S02]  /*2600*/  ISETP.GT.AND P6, PT, R6, 0x38, PT ;  /* 0x000000380600780c */ /* 0x000fe40003fc4270 */
[----:B------:R-:W-:Y:S02]  /*2610*/  FMNMX.FTZ R12, R155, R12, !PT ;  /* 0x0000000c9b0c7209 */ /* 0x000fe40007810000 */
[----:B------:R-:W-:Y:S02]  /*2620*/  FSEL R169, R122, -INF , P6 ;  /* 0xff8000007aa97808 */ /* 0x000fe40003000000 */
[----:B------:R-:W-:Y:S02]  /*2630*/  FMNMX.FTZ R12, R157, R12, !PT ;  /* 0x0000000c9d0c7209 */ /* 0x000fe40007810000 */
[----:B------:R-:W-:Y:S02]  /*2640*/  FSEL R113, R113, -INF , P2 ;  /* 0xff80000071717808 */ /* 0x000fe40001000000 */
[----:B------:R-:W-:-:S02]  /*2650*/  FMNMX.FTZ R12, R169, R12, !PT ;  /* 0x0000000ca90c7209 */ /* 0x000fc40007810000 */
[----:B------:R-:W-:Y:S02]  /*2660*/  ISETP.GT.AND P2, PT, R6, 0x48, PT ;  /* 0x000000480600780c */ /* 0x000fe40003f44270 */
[----:B------:R-:W-:Y:S02]  /*2670*/  FSEL R27, R120, -INF , P6 ;  /* 0xff800000781b7808 */ /* 0x000fe40003000000 */
[----:B------:R-:W-:Y:S02]  /*2680*/  FMNMX.FTZ R12, R179, R12, !PT ;  /* 0x0000000cb30c7209 */ /* 0x000fe40007810000 */
[----:B------:R-:W-:Y:S01]  /*2690*/  ISETP.GT.AND P6, PT, R6, 0x69, PT ;  /* 0x000000690600780c */ /* 0x000fe20003fc4270 */
[----:B------:R-:W-:Y:S02]  /*26a0*/  WARPGROUP.DEPBAR.LE gsb0, 0x0 ;  /* 0x00008000000079c5 */ /* 0x000fe40000010000 */
[----:B------:R-:W-:Y:S01]  /*26b0*/  WARPGROUP.ARRIVE ;  /* 0x00000000000079c5 */ /* 0x000fe20000000000 */
[----:B------:R-:W-:-:S02]  /*26c0*/  FSEL R189, R99, -INF , P3 ;  /* 0xff80000063bd7808 */ /* 0x000fc40001800000 */
[----:B------:R-:W-:Y:S02]  /*26d0*/  FSEL R97, R97, -INF , P3 ;  /* 0xff80000061617808 */ /* 0x000fe40001800000 */
[----:B------:R-:W-:Y:S01]  /*26e0*/  FSEL R111, R92, -INF , P4 ;  /* 0xff8000005c6f7808 */ /* 0x000fe20002000000 */
[----:B------:R-:W-:Y:S01]  /*26f0*/  QGMMA.64x32x32.F32.E4M3.E4M3 R76, gdesc[UR28], R76, gsb0 ;  /* 0x006000001c4c79f3 */ /* 0x000fe2000800084c */
[----:B------:R-:W-:Y:S02]  /*2700*/  FSEL R197, R94, -INF , P4 ;  /* 0xff8000005ec57808 */ /* 0x000fe40002000000 */
[C---:B------:R-:W-:Y:S02]  /*2710*/  ISETP.GT.AND P3, PT, R6.reuse, 0x59, PT ;  /* 0x000000590600780c */ /* 0x040fe40003f64270 */
[----:B------:R-:W-:Y:S02]  /*2720*/  ISETP.GT.AND P4, PT, R6, 0x50, PT ;  /* 0x000000500600780c */ /* 0x000fe40003f84270 */
[----:B------:R-:W-:-:S02]  /*2730*/  FSEL R105, R105, -INF , P3 ;  /* 0xff80000069697808 */ /* 0x000fc40001800000 */
[----:B------:R-:W-:Y:S02]  /*2740*/  FSEL R199, R107, -INF , P3 ;  /* 0xff8000006bc77808 */ /* 0x000fe40001800000 */
[----:B------:R-:W-:Y:S02]  /*2750*/  FSEL R185, R102, -INF , P4 ;  /* 0xff80000066b97808 */ /* 0x000fe40002000000 */
[----:B------:R-:W-:Y:S02]  /*2760*/  FSEL R99, R100, -INF , P4 ;  /* 0xff80000064637808 */ /* 0x000fe40002000000 */
[----:B------:R-:W-:Y:S02]  /*2770*/  ISETP.GT.AND P3, PT, R6, 0x61, PT ;  /* 0x000000610600780c */ /* 0x000fe40003f64270 */
[----:B------:R-:W-:Y:S02]  /*2780*/  FSEL R187, R95, -INF , P5 ;  /* 0xff8000005fbb7808 */ /* 0x000fe40002800000 */
[----:B------:R-:W-:-:S02]  /*2790*/  FSEL R93, R93, -INF , P5 ;  /* 0xff8000005d5d7808 */ /* 0x000fc40002800000 */
[C---:B------:R-:W-:Y:S02]  /*27a0*/  ISETP.GT.AND P4, PT, R6.reuse, 0x60, PT ;  /* 0x000000600600780c */ /* 0x040fe40003f84270 */
[----:B------:R-:W-:Y:S02]  /*27b0*/  ISETP.GT.AND P5, PT, R6, 0x51, PT ;  /* 0x000000510600780c */ /* 0x000fe40003fa4270 */
[----:B------:R-:W-:Y:S02]  /*27c0*/  FSEL R177, R98, -INF , P2 ;  /* 0xff80000062b17808 */ /* 0x000fe40001000000 */
[----:B------:R-:W-:Y:S02]  /*27d0*/  FSEL R101, R101, -INF , P5 ;  /* 0xff80000065657808 */ /* 0x000fe40002800000 */
[----:B------:R-:W-:Y:S02]  /*27e0*/  FSEL R195, R103, -INF , P5 ;  /* 0xff80000067c37808 */ /* 0x000fe40002800000 */
[----:B------:R-:W-:-:S02]  /*27f0*/  ISETP.GT.AND P5, PT, R6, 0x70, PT ;  /* 0x000000700600780c */ /* 0x000fc40003fa4270 */
[----:B------:R-:W-:Y:S02]  /*2800*/  FSEL R95, R96, -INF , P2 ;  /* 0xff800000605f7808 */ /* 0x000fe40001000000 */
[----:B------:R-:W-:Y:S02]  /*2810*/  ISETP.GT.AND P2, PT, R6, 0x58, PT ;  /* 0x000000580600780c */ /* 0x000fe40003f44270 */
[----:B------:R-:W-:Y:S02]  /*2820*/  FMNMX.FTZ R12, R197, R12, !PT ;  /* 0x0000000cc50c7209 */ /* 0x000fe40007810000 */
[----:B------:R-:W-:Y:S02]  /*2830*/  FSEL R103, R104, -INF , P2 ;  /* 0xff80000068677808 */ /* 0x000fe40001000000 */
[----:B------:R-:W-:Y:S02]  /*2840*/  FSEL R193, R106, -INF , P2 ;  /* 0xff8000006ac17808 */ /* 0x000fe40001000000 */
[----:B------:R-:W-:-:S02]  /*2850*/  ISETP.GT.AND P2, PT, R6, 0x68, PT ;  /* 0x000000680600780c */ /* 0x000fc40003f44270 */
[----:B------:R-:W-:-:S04]  /*2860*/  FMNMX.FTZ R12, R187, R12, !PT ;  /* 0x0000000cbb0c7209 */ /* 0x000fc80007810000 */
[----:B------:R-:W-:-:S04]  /*2870*/  FMNMX.FTZ R12, R177, R12, !PT ;  /* 0x0000000cb10c7209 */ /* 0x000fc80007810000 */
[----:B------:R-:W-:-:S04]  /*2880*/  FMNMX.FTZ R12, R189, R12, !PT ;  /* 0x0000000cbd0c7209 */ /* 0x000fc80007810000 */
[----:B------:R-:W-:Y:S01]  /*2890*/  FMNMX.FTZ R12, R185, R12, !PT ;  /* 0x0000000cb90c7209 */ /* 0x000fe20007810000 */
[----:B------:R-:W-:Y:S02]  /*28a0*/  WARPGROUP.DEPBAR.LE gsb0, 0x0 ;  /* 0x00008000000079c5 */ /* 0x000fe40000010000 */
[----:B------:R-:W-:Y:S01]  /*28b0*/  WARPGROUP.ARRIVE ;  /* 0x00000000000079c5 */ /* 0x000fe20000000000 */
[----:B------:R-:W-:Y:S02]  /*28c0*/  FSEL R173, R79, -INF , P3 ;  /* 0xff8000004fad7808 */ /* 0x000fe40001800000 */
[----:B------:R-:W-:Y:S02]  /*28d0*/  FSEL R183, R78, -INF , P4 ;  /* 0xff8000004eb77808 */ /* 0x000fe40002000000 */
[----:B------:R-:W-:Y:S01]  /*28e0*/  FSEL R79, R76, -INF , P4 ;  /* 0xff8000004c4f7808 */ /* 0x000fe20002000000 */
[----:B------:R-:W-:Y:S01]  /*28f0*/  QGMMA.64x32x32.F32.E4M3.E4M3 R60, gdesc[UR24], R60, gsb0 ;  /* 0x00600000183c79f3 */ /* 0x000fe2000800083c */
[----:B------:R-:W-:-:S02]  /*2900*/  ISETP.GT.AND P4, PT, R6, 0x71, PT ;  /* 0x000000710600780c */ /* 0x000fc40003f84270 */
[----:B------:R-:W-:Y:S02]  /*2910*/  FSEL R167, R86, -INF , P5 ;  /* 0xff80000056a77808 */ /* 0x000fe40002800000 */
[----:B------:R-:W-:Y:S02]  /*2920*/  FSEL R165, R87, -INF , P4 ;  /* 0xff80000057a57808 */ /* 0x000fe40002000000 */
[----:B------:R-:W-:Y:S02]  /*2930*/  FSEL R87, R84, -INF , P5 ;  /* 0xff80000054577808 */ /* 0x000fe40002800000 */
[----:B------:R-:W-:Y:S02]  /*2940*/  FSEL R77, R77, -INF , P3 ;  /* 0xff8000004d4d7808 */ /* 0x000fe40001800000 */
[C---:B------:R-:W-:Y:S02]  /*2950*/  ISETP.GT.AND P5, PT, R6.reuse, 0x81, PT ;  /* 0x000000810600780c */ /* 0x040fe40003fa4270 */
[----:B------:R-:W-:-:S02]  /*2960*/  ISETP.GT.AND P3, PT, R6, 0x78, PT ;  /* 0x000000780600780c */ /* 0x000fc40003f64270 */
[----:B------:R-:W-:Y:S02]  /*2970*/  FSEL R163, R83, -INF , P6 ;  /* 0xff80000053a37808 */ /* 0x000fe40003000000 */
[----:B------:R-:W-:Y:S02]  /*2980*/  FSEL R159, R90, -INF , P3 ;  /* 0xff8000005a9f7808 */ /* 0x000fe40001800000 */
[----:B------:R-:W-:Y:S02]  /*2990*/  FSEL R81, R81, -INF , P6 ;  /* 0xff80000051517808 */ /* 0x000fe40003000000 */
[----:B------:R-:W-:Y:S02]  /*29a0*/  ISETP.GT.AND P6, PT, R6, 0x80, PT ;  /* 0x000000800600780c */ /* 0x000fe40003fc4270 */
[----:B------:R-:W-:Y:S02]  /*29b0*/  FSEL R85, R85, -INF , P4 ;  /* 0xff80000055557808 */ /* 0x000fe40002000000 */
[----:B------:R-:W-:-:S02]  /*29c0*/  FSEL R161, R82, -INF , P2 ;  /* 0xff80000052a17808 */ /* 0x000fc40001000000 */
[----:B------:R-:W-:Y:S02]  /*29d0*/  FSEL R83, R80, -INF , P2 ;  /* 0xff80000050537808 */ /* 0x000fe40001000000 */
[C---:B------:R-:W-:Y:S02]  /*29e0*/  ISETP.GT.AND P4, PT, R6.reuse, 0x88, PT ;  /* 0x000000880600780c */ /* 0x040fe40003f84270 */
[----:B------:R-:W-:Y:S02]  /*29f0*/  ISETP.GT.AND P2, PT, R6, 0x79, PT ;  /* 0x000000790600780c */ /* 0x000fe40003f44270 */
[----:B------:R-:W-:Y:S02]  /*2a00*/  FMNMX.FTZ R12, R195, R12, !PT ;  /* 0x0000000cc30c7209 */ /* 0x000fe40007810000 */
[----:B------:R-:W-:Y:S02]  /*2a10*/  FSEL R171, R91, -INF , P2 ;  /* 0xff8000005bab7808 */ /* 0x000fe40001000000 */
[----:B------:R-:W-:-:S02]  /*2a20*/  FSEL R89, R89, -INF , P2 ;  /* 0xff80000059597808 */ /* 0x000fc40001000000 */
[----:B------:R-:W-:Y:S02]  /*2a30*/  ISETP.GT.AND P2, PT, R6, 0x90, PT ;  /* 0x000000900600780c */ /* 0x000fe40003f44270 */
[----:B------:R-:W-:-:S04]  /*2a40*/  FMNMX.FTZ R12, R193, R12, !PT ;  /* 0x0000000cc10c7209 */ /* 0x000fc80007810000 */
        /* <DEDUP_REMOVED lines=8> */
[----:B------:R-:W-:Y:S01]  /*2ad0*/  ISETP.GT.AND P3, PT, R6, 0x89, PT ;  /* 0x000000890600780c */ /* 0x000fe20003f64270 */
[----:B------:R-:W-:Y:S01]  /*2ae0*/  QGMMA.64x32x32.F32.E4M3.E4M3 R44, gdesc[UR20], R44, gsb0 ;  /* 0x00600000142c79f3 */ /* 0x000fe2000800082c */
[----:B------:R-:W-:-:S02]  /*2af0*/  FSEL R175, R62, -INF , P6 ;  /* 0xff8000003eaf7808 */ /* 0x000fc40003000000 */
[----:B------:R-:W-:Y:S02]  /*2b00*/  FSEL R201, R67, -INF , P3 ;  /* 0xff80000043c97808 */ /* 0x000fe40001800000 */
[----:B------:R-:W-:Y:S02]  /*2b10*/  FSEL R67, R60, -INF , P6 ;  /* 0xff8000003c437808 */ /* 0x000fe40003000000 */
[----:B------:R-:W-:Y:S02]  /*2b20*/  ISETP.GT.AND P6, PT, R6, 0x91, PT ;  /* 0x000000910600780c */ /* 0x000fe40003fc4270 */
[----:B------:R-:W-:Y:S02]  /*2b30*/  FSEL R191, R66, -INF , P4 ;  /* 0xff80000042bf7808 */ /* 0x000fe40002000000 */
[----:B------:R-:W-:Y:S02]  /*2b40*/  FSEL R205, R71, -INF , P6 ;  /* 0xff80000047cd7808 */ /* 0x000fe40003000000 */
[----:B------:R-:W-:-:S02]  /*2b50*/  FSEL R71, R64, -INF , P4 ;  /* 0xff80000040477808 */ /* 0x000fc40002000000 */
[----:B------:R-:W-:Y:S02]  /*2b60*/  ISETP.GT.AND P4, PT, R6, 0x99, PT ;  /* 0x000000990600780c */ /* 0x000fe40003f84270 */
[----:B------:R-:W-:Y:S02]  /*2b70*/  FSEL R203, R70, -INF , P2 ;  /* 0xff80000046cb7808 */ /* 0x000fe40001000000 */
[----:B------:R-:W-:Y:S02]  /*2b80*/  FSEL R209, R75, -INF , P4 ;  /* 0xff8000004bd17808 */ /* 0x000fe40002000000 */
[----:B------:R-:W-:Y:S02]  /*2b90*/  FSEL R75, R68, -INF , P2 ;  /* 0xff800000444b7808 */ /* 0x000fe40001000000 */
[----:B------:R-:W-:Y:S02]  /*2ba0*/  ISETP.GT.AND P2, PT, R6, 0xa1, PT ;  /* 0x000000a10600780c */ /* 0x000fe40003f44270 */
[----:B------:R-:W-:-:S02]  /*2bb0*/  FSEL R65, R65, -INF , P3 ;  /* 0xff80000041417808 */ /* 0x000fc40001800000 */
[C---:B------:R-:W-:Y:S02]  /*2bc0*/  ISETP.GT.AND P3, PT, R6.reuse, 0xa0, PT ;  /* 0x000000a00600780c */ /* 0x040fe40003f64270 */
[----:B------:R-:W-:Y:S02]  /*2bd0*/  FSEL R61, R61, -INF , P5 ;  /* 0xff8000003d3d7808 */ /* 0x000fe40002800000 */
[----:B------:R-:W-:Y:S02]  /*2be0*/  ISETP.GT.AND P5, PT, R6, 0x98, PT ;  /* 0x000000980600780c */ /* 0x000fe40003fa4270 */
[----:B------:R-:W-:Y:S02]  /*2bf0*/  FSEL R69, R69, -INF , P6 ;  /* 0xff80000045457808 */ /* 0x000fe40003000000 */
[----:B------:R-:W-:Y:S02]  /*2c00*/  FSEL R207, R74, -INF , P5 ;  /* 0xff8000004acf7808 */ /* 0x000fe40002800000 */
[----:B------:R-:W-:-:S02]  /*2c10*/  ISETP.GT.AND P6, PT, R6, 0xa8, PT ;  /* 0x000000a80600780c */ /* 0x000fc40003fc4270 */
[----:B------:R-:W-:Y:S02]  /*2c20*/  FMNMX.FTZ R12, R163, R12, !PT ;  /* 0x0000000ca30c7209 */ /* 0x000fe40007810000 */
[----:B------:R-:W-:Y:S02]  /*2c30*/  FSEL R73, R73, -INF , P4 ;  /* 0xff80000049497808 */ /* 0x000fe40002000000 */
[----:B------:R-:W-:Y:S02]  /*2c40*/  ISETP.GT.AND P4, PT, R6, 0xb0, PT ;  /* 0x000000b00600780c */ /* 0x000fe40003f84270 */
        /* <DEDUP_REMOVED lines=11> */
[----:B------:R-:W-:Y:S02]  /*2d00*/  ISETP.GT.AND P2, PT, R6, 0xb8, PT ;  /* 0x000000b80600780c */ /* 0x000fe40003f44270 */
[----:B------:R-:W-:Y:S02]  /*2d10*/  P2R R26, PR, RZ, 0x2 ;  /* 0x00000002ff1a7803 */ /* 0x000fe40000000000 */
[----:B------:R-:W-:Y:S02]  /*2d20*/  FSEL R223, R58, -INF , P2 ;  /* 0xff8000003adf7808 */ /* 0x000fe40001000000 */
[----:B------:R-:W-:Y:S02]  /*2d30*/  FSEL R211, R46, -INF , P3 ;  /* 0xff8000002ed37808 */ /* 0x000fe40001800000 */
[----:B------:R-:W-:Y:S02]  /*2d40*/  FSEL R47, R72, -INF , P5 ;  /* 0xff800000482f7808 */ /* 0x000fe40002800000 */
        /* <DEDUP_REMOVED lines=8> */
[----:B------:R-:W-:Y:S02]  /*2dd0*/  FSEL R53, R53, -INF , P3 ;  /* 0xff80000035357808 */ /* 0x000fe40001800000 */
[C---:B------:R-:W-:Y:S02]  /*2de0*/  ISETP.GT.AND P3, PT, R6.reuse, 0xd0, PT ;  /* 0x000000d00600780c */ /* 0x040fe40003f64270 */
[----:B------:R-:W-:Y:S02]  /*2df0*/  ISETP.GT.AND P4, PT, R6, 0xd1, PT ;  /* 0x000000d10600780c */ /* 0x000fe40003f84270 */
[----:B------:R-:W-:Y:S02]  /*2e00*/  FMNMX.FTZ R12, R175, R12, !PT ;  /* 0x0000000caf0c7209 */ /* 0x000fe40007810000 */
[----:B------:R-:W-:-:S02]  /*2e10*/  FSEL R49, R49, -INF , P5 ;  /* 0xff80000031317808 */ /* 0x000fc40002800000 */
[----:B------:R-:W-:Y:S02]  /*2e20*/  FMNMX.FTZ R12, R181, R12, !PT ;  /* 0x0000000cb50c7209 */ /* 0x000fe40007810000 */
[----:B------:R-:W-:Y:S02]  /*2e30*/  ISETP.GT.AND P5, PT, R6, 0xd8, PT ;  /* 0x000000d80600780c */ /* 0x000fe40003fa4270 */
[----:B------:R-:W-:Y:S02]  /*2e40*/  FMNMX.FTZ R12, R191, R12, !PT ;  /* 0x0000000cbf0c7209 */ /* 0x000fe40007810000 */
[----:B------:R-:W-:Y:S02]  /*2e50*/  FSEL R215, R50, -INF , P6 ;  /* 0xff80000032d77808 */ /* 0x000fe40003000000 */
[----:B------:R-:W-:Y:S02]  /*2e60*/  FMNMX.FTZ R12, R201, R12, !PT ;  /* 0x0000000cc90c7209 */ /* 0x000fe40007810000 */
[----:B------:R-:W-:-:S02]  /*2e70*/  ISETP.GT.AND P6, PT, R6, 0xd9, PT ;  /* 0x000000d90600780c */ /* 0x000fc40003fc4270 */
[----:B------:R-:W-:-:S04]  /*2e80*/  FMNMX.FTZ R12, R203, R12, !PT ;  /* 0x0000000ccb0c7209 */ /* 0x000fc80007810000 */
[----:B------:R-:W-:-:S04]  /*2e90*/  FMNMX.FTZ R12, R205, R12, !PT ;  /* 0x0000000ccd0c7209 */ /* 0x000fc80007810000 */
[----:B------:R-:W-:Y:S01]  /*2ea0*/  FMNMX.FTZ R12, R207, R12, !PT ;  /* 0x0000000ccf0c7209 */ /* 0x000fe20007810000 */
[----:B------:R-:W-:Y:S02]  /*2eb0*/  WARPGROUP.DEPBAR.LE gsb0, 0x0 ;  /* 0x00008000000079c5 */ /* 0x000fe40000010000 */
[----:B------:R-:W-:Y:S02]  /*2ec0*/  FSEL R229, R31, -INF , P1 ;  /* 0xff8000001fe57808 */ /* 0x000fe40000800000 */
[----:B------:R-:W-:Y:S02]  /*2ed0*/  FSEL R31, R56, -INF , P2 ;  /* 0xff800000381f7808 */ /* 0x000fe40001000000 */
[C---:B------:R-:W-:Y:S02]  /*2ee0*/  ISETP.GT.AND P2, PT, R6.reuse, 0xc9, PT ;  /* 0x000000c90600780c */ /* 0x040fe40003f44270 */
[----:B------:R-:W-:Y:S02]  /*2ef0*/  ISETP.GT.AND P1, PT, R6, 0xc0, PT ;  /* 0x000000c00600780c */ /* 0x000fe40003f24270 */
[----:B------:R-:W-:-:S02]  /*2f00*/  FSEL R46, R35, -INF , P2 ;  /* 0xff800000232e7808 */ /* 0x000fc40001000000 */
[----:B------:R-:W-:Y:S02]  /*2f10*/  FSEL R35, R28, -INF , P1 ;  /* 0xff8000001c237808 */ /* 0x000fe40000800000 */
[----:B------:R-:W-:Y:S02]  /*2f20*/  FMNMX.FTZ R28, R7, R125, !PT ;  /* 0x0000007d071c7209 */ /* 0x000fe40007810000 */
[----:B------:R-:W-:Y:S02]  /*2f30*/  FSEL R227, R30, -INF , P0 ;  /* 0xff8000001ee37808 */ /* 0x000fe40000000000 */
[----:B------:R-:W-:Y:S02]  /*2f40*/  FMNMX.FTZ R28, R11, R28, !PT ;  /* 0x0000001c0b1c7209 */ /* 0x000fe40007810000 */
[----:B------:R-:W-:Y:S02]  /*2f50*/  ISETP.GT.AND P0, PT, R6, 0xc8, PT ;  /* 0x000000c80600780c */ /* 0x000fe40003f04270 */
[----:B------:R-:W-:-:S02]  /*2f60*/  FMNMX.FTZ R30, R129, R28, !PT ;  /* 0x0000001c811e7209 */ /* 0x000fc40007810000 */
[----:B------:R-:W-:Y:S02]  /*2f70*/  FSEL R48, R34, -INF , P0 ;  /* 0xff80000022307808 */ /* 0x000fe40000000000 */
[----:B------:R-:W-:Y:S02]  /*2f80*/  FMNMX.FTZ R30, R13, R30, !PT ;  /* 0x0000001e0d1e7209 */ /* 0x000fe40007810000 */
[----:B------:R-:W-:Y:S02]  /*2f90*/  P2R R24, PR, RZ, 0x1 ;  /* 0x00000001ff187803 */ /* 0x000fe40000000000 */
[----:B------:R-:W-:Y:S02]  /*2fa0*/  ISETP.GT.AND P0, PT, R6, 0xb9, PT ;  /* 0x000000b90600780c */ /* 0x000fe40003f04270 */
[----:B------:R-:W-:Y:S02]  /*2fb0*/  FMNMX.FTZ R30, R133, R30, !PT ;  /* 0x0000001e851e7209 */ /* 0x000fe40007810000 */
[----:B------:R-:W-:-:S02]  /*2fc0*/  FSEL R57, R57, -INF , P0 ;  /* 0xff80000039397808 */ /* 0x000fc40000000000 */
[----:B------:R-:W-:Y:S02]  /*2fd0*/  ISETP.NE.AND P0, PT, R24, RZ, PT ;  /* 0x000000ff1800720c */ /* 0x000fe40003f05270 */
[----:B------:R-:W-:Y:S02]  /*2fe0*/  FMNMX.FTZ R30, R15, R30, !PT ;  /* 0x0000001e0f1e7209 */ /* 0x000fe40007810000 */
[----:B------:R-:W-:Y:S02]  /*2ff0*/  FSEL R44, R38, -INF , P3 ;  /* 0xff800000262c7808 */ /* 0x000fe40001800000 */
[----:B------:R-:W-:Y:S02]  /*3000*/  FSEL R38, R39, -INF , P4 ;  /* 0xff80000027267808 */ /* 0x000fe40002000000 */
[----:B------:R-:W-:Y:S02]  /*3010*/  FSEL R39, R32, -INF , P0 ;  /* 0xff80000020277808 */ /* 0x000fe40000000000 */
[----:B------:R-:W-:-:S02]  /*3020*/  FMNMX.FTZ R32, R137, R30, !PT ;  /* 0x0000001e89207209 */ /* 0x000fc40007810000 */
[----:B------:R-:W-:Y:S02]  /*3030*/  FSEL R233, R42, -INF , P5 ;  /* 0xff8000002ae97808 */ /* 0x000fe40002800000 */
[----:B------:R-:W-:Y:S02]  /*3040*/  FMNMX.FTZ R32, R19, R32, !PT ;  /* 0x0000002013207209 */ /* 0x000fe40007810000 */
[----:B------:R-:W-:Y:S02]  /*3050*/  FMNMX.FTZ R12, R209, R12, !PT ;  /* 0x0000000cd10c7209 */ /* 0x000fe40007810000 */
[----:B------:R-:W-:Y:S02]  /*3060*/  FMNMX.FTZ R32, R109, R32, !PT ;  /* 0x000000206d207209 */ /* 0x000fe40007810000 */
[----:B------:R-:W-:Y:S02]  /*3070*/  FMNMX.FTZ R12, R211, R12, !PT ;  /* 0x0000000cd30c7209 */ /* 0x000fe40007810000 */
[----:B------:R-:W-:-:S02]  /*3080*/  FMNMX.FTZ R32, R21, R32, !PT ;  /* 0x0000002015207209 */ /* 0x000fc40007810000 */
[----:B------:R-:W-:Y:S02]  /*3090*/  FMNMX.FTZ R12, R213, R12, !PT ;  /* 0x0000000cd50c7209 */ /* 0x000fe40007810000 */
        /* <DEDUP_REMOVED lines=25> */
[----:B------:R-:W-:Y:S02]  /*3230*/  FSEL R231, R43, -INF , P6 ;  /* 0xff8000002be77808 */ /* 0x000fe40003000000 */
[----:B------:R-:W-:Y:S02]  /*3240*/  FMNMX.FTZ R50, R79, R50, !PT ;  /* 0x000000324f327209 */ /* 0x000fe40007810000 */
[----:B------:R-:W-:Y:S02]  /*3250*/  FMNMX.FTZ R12, R233, R12, !PT ;  /* 0x0000000ce90c7209 */ /* 0x000fe40007810000 */
[----:B------:R-:W-:-:S02]  /*3260*/  FMNMX.FTZ R50, R77, R50, !PT ;  /* 0x000000324d327209 */ /* 0x000fc40007810000 */
[----:B------:R-:W-:Y:S02]  /*3270*/  FMNMX.FTZ R12, R231, R12, !PT ;  /* 0x0000000ce70c7209 */ /* 0x000fe40007810000 */
[----:B------:R-:W-:Y:S02]  /*3280*/  FMNMX.FTZ R50, R83, R50, !PT ;  /* 0x0000003253327209 */ /* 0x000fe40007810000 */
[----:B------:R-:W-:Y:S01]  /*3290*/  ISETP.NE.AND P1, PT, R26, RZ, PT ;  /* 0x000000ff1a00720c */ /* 0x000fe20003f25270 */
[----:B------:R-:W1:Y:S01]  /*32a0*/  SHFL.BFLY PT, R3, R12, 0x2, 0x1f ;  /* 0x0c401f000c037f89 */ /* 0x000e6200000e0000 */
[----:B------:R-:W-:Y:S02]  /*32b0*/  FMNMX.FTZ R54, R81, R50, !PT ;  /* 0x0000003251367209 */ /* 0x000fe40007810000 */
[----:B------:R-:W-:Y:S02]  /*32c0*/  P2R R20, PR, RZ, 0x4 ;  /* 0x00000004ff147803 */ /* 0x000fe40000000000 */
[----:B------:R-:W-:-:S02]  /*32d0*/  FMNMX.FTZ R54, R87, R54, !PT ;  /* 0x0000003657367209 */ /* 0x000fc40007810000 */
[----:B------:R-:W-:Y:S02]  /*32e0*/  FSEL R29, R29, -INF , P1 ;  /* 0xff8000001d1d7808 */ /* 0x000fe40000800000 */
[----:B------:R-:W-:Y:S02]  /*32f0*/  FMNMX.FTZ R54, R85, R54, !PT ;  /* 0x0000003655367209 */ /* 0x000fe40007810000 */
[----:B------:R-:W-:Y:S02]  /*3300*/  ISETP.NE.AND P1, PT, R10, RZ, PT ;  /* 0x000000ff0a00720c */ /* 0x000fe40003f25270 */
[----:B------:R-:W-:Y:S02]  /*3310*/  FMNMX.FTZ R54, R63, R54, !PT ;  /* 0x000000363f367209 */ /* 0x000fe40007810000 */
[----:B------:R-:W-:Y:S02]  /*3320*/  ISETP.NE.AND P0, PT, R8, RZ, PT ;  /* 0x000000ff0800720c */ /* 0x000fe40003f05270 */
[----:B------:R-:W-:-:S04]  /*3330*/  FMNMX.FTZ R54, R89, R54, !PT ;  /* 0x0000003659367209 */ /* 0x000fc80007810000 */
[----:B------:R-:W-:Y:S02]  /*3340*/  FMNMX.FTZ R54, R67, R54, !PT ;  /* 0x0000003643367209 */ /* 0x000fe40007810000 */
[----:B-1----:R-:W-:Y:S02]  /*3350*/  FMNMX.FTZ R14, R12, R3, !PT ;  /* 0x000000030c0e7209 */ /* 0x002fe40007810000 */
[----:B------:R-:W-:-:S03]  /*3360*/  FMNMX.FTZ R54, R61, R54, !PT ;  /* 0x000000363d367209 */ /* 0x000fc60007810000 */
[----:B------:R-:W1:Y:S01]  /*3370*/  SHFL.BFLY PT, R3, R14, 0x1, 0x1f ;  /* 0x0c201f000e037f89 */ /* 0x000e6200000e0000 */
[----:B------:R-:W-:-:S04]  /*3380*/  FMNMX.FTZ R54, R71, R54, !PT ;  /* 0x0000003647367209 */ /* 0x000fc80007810000 */
[----:B------:R-:W-:-:S04]  /*3390*/  FMNMX.FTZ R58, R65, R54, !PT ;  /* 0x00000036413a7209 */ /* 0x000fc80007810000 */
[----:B------:R-:W-:-:S04]  /*33a0*/  FMNMX.FTZ R58, R75, R58, !PT ;  /* 0x0000003a4b3a7209 */ /* 0x000fc80007810000 */
[----:B------:R-:W-:-:S04]  /*33b0*/  FMNMX.FTZ R58, R69, R58, !PT ;  /* 0x0000003a453a7209 */ /* 0x000fc80007810000 */
[----:B------:R-:W-:-:S04]  /*33c0*/  FMNMX.FTZ R58, R47, R58, !PT ;  /* 0x0000003a2f3a7209 */ /* 0x000fc80007810000 */
[----:B------:R-:W-:Y:S02]  /*33d0*/  FMNMX.FTZ R60, R73, R58, !PT ;  /* 0x0000003a493c7209 */ /* 0x000fe40007810000 */
[----:B-1----:R-:W-:Y:S02]  /*33e0*/  FMNMX.FTZ R3, R14, R3, !PT ;  /* 0x000000030e037209 */ /* 0x002fe40007810000 */
[----:B------:R-:W-:Y:S02]  /*33f0*/  FMNMX.FTZ R60, R51, R60, !PT ;  /* 0x0000003c333c7209 */ /* 0x000fe40007810000 */
[----:B------:R-:W-:Y:S01]  /*3400*/  FSETP.NEU.FTZ.AND P2, PT, R3, -INF , PT ;  /* 0xff8000000300780b */ /* 0x000fe20003f5d000 */
[----:B------:R-:W-:Y:S01]  /*3410*/  FFMA.FTZ R235, R2, R3, -8 ;  /* 0xc100000002eb7423 */ /* 0x000fe20000010003 */
[----:B------:R-:W-:-:S04]  /*3420*/  FMNMX.FTZ R60, R45, R60, !PT ;  /* 0x0000003c2d3c7209 */ /* 0x000fc80007810000 */
[----:B------:R-:W-:Y:S02]  /*3430*/  FMNMX.FTZ R60, R55, R60, !PT ;  /* 0x0000003c373c7209 */ /* 0x000fe40007810000 */
[----:B------:R-:W-:Y:S02]  /*3440*/  FSEL R235, R235, RZ, P2 ;  /* 0x000000ffebeb7208 */ /* 0x000fe40001000000 */
[----:B------:R-:W-:Y:S02]  /*3450*/  FMNMX.FTZ R62, R49, R60, !PT ;  /* 0x0000003c313e7209 */ /* 0x000fe40007810000 */
[----:B------:R-:W-:Y:S01]  /*3460*/  ISETP.NE.AND P2, PT, R20, RZ, PT ;  /* 0x000000ff1400720c */ /* 0x000fe20003f45270 */
[C-C-:B------:R-:W-:Y:S01]  /*3470*/  FFMA.FTZ R56, R2.reuse, R159, -R235.reuse ;  /* 0x0000009f02387223 */ /* 0x140fe200000108eb */
[----:B------:R-:W-:Y:S01]  /*3480*/  FMNMX.FTZ R62, R59, R62, !PT ;  /* 0x0000003e3b3e7209 */ /* 0x000fe20007810000 */
[C-C-:B------:R-:W-:Y:S01]  /*3490*/  FFMA.FTZ R52, R2.reuse, R161, -R235.reuse ;  /* 0x000000a102347223 */ /* 0x140fe200000108eb */
[----:B------:R-:W-:Y:S01]  /*34a0*/  FSEL R159, R33, -INF , P2 ;  /* 0xff800000219f7808 */ /* 0x000fe20001000000 */
[C-C-:B------:R-:W-:Y:S01]  /*34b0*/  FFMA.FTZ R14, R2.reuse, R147, -R235.reuse ;  /* 0x00000093020e7223 */ /* 0x140fe200000108eb */
[----:B------:R-:W-:Y:S01]  /*34c0*/  FMNMX.FTZ R62, R53, R62, !PT ;  /* 0x0000003e353e7209 */ /* 0x000fe20007810000 */
[--C-:B------:R-:W-:Y:S01]  /*34d0*/  FFMA.FTZ R147, R2, R165, -R235.reuse ;  /* 0x000000a502937223 */ /* 0x100fe200000108eb */
[----:B------:R-:W-:Y:S01]  /*34e0*/  FSEL R161, R36, -INF , P3 ;  /* 0xff80000024a17808 */ /* 0x000fe20001800000 */
[C-C-:B------:R-:W-:Y:S01]  /*34f0*/  FFMA.FTZ R26, R2.reuse, R169, -R235.reuse ;  /* 0x000000a9021a7223 */ /* 0x140fe200000108eb */
[----:B------:R-:W-:Y:S01]  /*3500*/  FMNMX.FTZ R62, R31, R62, !PT ;  /* 0x0000003e1f3e7209 */ /* 0x000fe20007810000 */
[C-C-:B------:R-:W-:Y:S01]  /*3510*/  FFMA.FTZ R175, R2.reuse, R175, -R235.reuse ;  /* 0x000000af02af7223 */ /* 0x140fe200000108eb */
[----:B------:R-:W-:Y:S01]  /*3520*/  FSEL R165, R37, -INF , P4 ;  /* 0xff80000025a57808 */ /* 0x000fe20002000000 */
[--C-:B------:R-:W-:Y:S01]  /*3530*/  FFMA.FTZ R6, R2, R9, -R235.reuse ;  /* 0x0000000902067223 */ /* 0x100fe200000108eb */
[----:B------:R-:W-:Y:S01]  /*3540*/  FMNMX.FTZ R64, R57, R62, !PT ;  /* 0x0000003e39407209 */ /* 0x000fe20007810000 */
[----:B------:R1:W-:Y:S01]  /*3550*/  MUFU.EX2 R54, R175 ;  /* 0x000000af00367308 */ /* 0x0003e20000000800 */
[----:B------:R-:W-:Y:S01]  /*3560*/  FSEL R169, R40, -INF , P5 ;  /* 0xff80000028a97808 */ /* 0x000fe20002800000 */
[C-C-:B------:R-:W-:Y:S01]  /*3570*/  FFMA.FTZ R10, R2.reuse, R143, -R235.reuse ;  /* 0x0000008f020a7223 */ /* 0x140fe200000108eb */
[----:B------:R-:W-:Y:S01]  /*3580*/  FMNMX.FTZ R64, R35, R64, !PT ;  /* 0x0000004023407209 */ /* 0x000fe20007810000 */
[C-C-:B------:R-:W-:Y:S01]  /*3590*/  FFMA.FTZ R43, R2.reuse, R127, -R235.reuse ;  /* 0x0000007f022b7223 */ /* 0x140fe200000108eb */
[C-C-:B------:R-:W-:Y:S01]  /*35a0*/  FFMA.FTZ R143, R2.reuse, R173, -R235.reuse ;  /* 0x000000ad028f7223 */ /* 0x140fe200000108eb */
[C-C-:B------:R-:W-:Y:S01]  /*35b0*/  FFMA.FTZ R173, R2.reuse, R46, -R235.reuse ;  /* 0x0000002e02ad7223 */ /* 0x140fe200000108eb */
[----:B------:R-:W-:Y:S01]  /*35c0*/  FMNMX.FTZ R64, R29, R64, !PT ;  /* 0x000000401d407209 */ /* 0x000fe20007810000 */
[C-C-:B------:R-:W-:Y:S01]  /*35d0*/  FFMA.FTZ R8, R2.reuse, R141, -R235.reuse ;  /* 0x0000008d02087223 */ /* 0x140fe200000108eb */
[----:B-1----:R-:W-:Y:S01]  /*35e0*/  FSEL R175, R41, -INF , P6 ;  /* 0xff80000029af7808 */ /* 0x002fe20003000000 */
[----:B------:R-:W-:Y:S01]  /*35f0*/  MUFU.EX2 R6, R6 ;  /* 0x0000000600067308 */ /* 0x000fe20000000800 */
[----:B------:R-:W-:Y:S01]  /*3600*/  FMNMX.FTZ R64, R39, R64, !PT ;  /* 0x0000004027407209 */ /* 0x000fe20007810000 */
[C-C-:B------:R-:W-:Y:S01]  /*3610*/  FFMA.FTZ R91, R2.reuse, R131, -R235.reuse ;  /* 0x00000083025b7223 */ /* 0x140fe200000108eb */
[C-C-:B------:R-:W-:Y:S01]  /*3620*/  FFMA.FTZ R107, R2.reuse, R135, -R235.reuse ;  /* 0x00000087026b7223 */ /* 0x140fe200000108eb */
[C-C-:B------:R-:W-:Y:S01]  /*3630*/  FFMA.FTZ R12, R2.reuse, R145, -R235.reuse ;  /* 0x00000091020c7223 */ /* 0x140fe200000108eb */
[----:B------:R-:W-:Y:S01]  /*3640*/  FMNMX.FTZ R64, R159, R64, !PT ;  /* 0x000000409f407209 */ /* 0x000fe20007810000 */
[C-C-:B------:R-:W-:Y:S01]  /*3650*/  FFMA.FTZ R119, R2.reuse, R139, -R235.reuse ;  /* 0x0000008b02777223 */ /* 0x140fe200000108eb */
[C-C-:B------:R-:W-:Y:S01]  /*3660*/  FFMA.FTZ R115, R2.reuse, R149, -R235.reuse ;  /* 0x0000009502737223 */ /* 0x140fe200000108eb */
        /* <DEDUP_REMOVED lines=16> */
[----:B------:R-:W1:Y:S01]  /*3770*/  MUFU.EX2 R91, R91 ;  /* 0x0000005b005b7308 */ /* 0x000e620000000800 */
[C-C-:B------:R-:W-:Y:S01]  /*3780*/  FFMA.FTZ R141, R2.reuse, R195, -R235.reuse ;  /* 0x000000c3028d7223 */ /* 0x140fe200000108eb */
[----:B------:R-:W2:Y:S01]  /*3790*/  SHFL.BFLY PT, R68, R9, 0x2, 0x1f ;  /* 0x0c401f0009447f89 */ /* 0x000ea200000e0000 */
[C-C-:B------:R-:W-:Y:S01]  /*37a0*/  FFMA.FTZ R193, R2.reuse, R193, -R235.reuse ;  /* 0x000000c102c17223 */ /* 0x140fe200000108eb */
[C-C-:B------:R-:W-:Y:S01]  /*37b0*/  FFMA.FTZ R145, R2.reuse, R199, -R235.reuse ;  /* 0x000000c702917223 */ /* 0x140fe200000108eb */
[C-C-:B------:R-:W-:Y:S01]  /*37c0*/  FFMA.FTZ R183, R2.reuse, R183, -R235.reuse ;  /* 0x000000b702b77223 */ /* 0x140fe200000108eb */
[C-C-:B------:R-:W-:Y:S01]  /*37d0*/  FFMA.FTZ R149, R2.reuse, R163, -R235.reuse ;  /* 0x000000a302957223 */ /* 0x140fe200000108eb */
[C-C-:B------:R-:W-:Y:S01]  /*37e0*/  FFMA.FTZ R203, R2.reuse, R203, -R235.reuse ;  /* 0x000000cb02cb7223 */ /* 0x140fe200000108eb */
[----:B------:R-:W-:Y:S01]  /*37f0*/  MUFU.EX2 R10, R10 ;  /* 0x0000000a000a7308 */ /* 0x000fe20000000800 */
[C-C-:B------:R-:W-:Y:S01]  /*3800*/  FFMA.FTZ R167, R2.reuse, R167, -R235.reuse ;  /* 0x000000a702a77223 */ /* 0x140fe200000108eb */
[C-C-:B------:R-:W-:Y:S01]  /*3810*/  FFMA.FTZ R157, R2.reuse, R205, -R235.reuse ;  /* 0x000000cd029d7223 */ /* 0x140fe200000108eb */
[C-C-:B------:R-:W-:Y:S01]  /*3820*/  FFMA.FTZ R155, R2.reuse, R201, -R235.reuse ;  /* 0x000000c9029b7223 */ /* 0x140fe200000108eb */
[C-C-:B------:R-:W-:Y:S01]  /*3830*/  FFMA.FTZ R207, R2.reuse, R207, -R235.reuse ;  /* 0x000000cf02cf7223 */ /* 0x140fe200000108eb */
[C-C-:B------:R-:W-:Y:S01]  /*3840*/  FFMA.FTZ R153, R2.reuse, R171, -R235.reuse ;  /* 0x000000ab02997223 */ /* 0x140fe200000108eb */
[C-C-:B------:R-:W-:Y:S01]  /*3850*/  FFMA.FTZ R37, R2.reuse, R213, -R235.reuse ;  /* 0x000000d502257223 */ /* 0x140fe200000108eb */
[C-C-:B------:R-:W-:Y:S01]  /*3860*/  FFMA.FTZ R151, R2.reuse, R181, -R235.reuse ;  /* 0x000000b502977223 */ /* 0x140fe200000108eb */
[----:B------:R-:W-:Y:S01]  /*3870*/  MUFU.EX2 R107, R107 ;  /* 0x0000006b006b7308 */ /* 0x000fe20000000800 */
[----:B-1----:R-:W-:Y:S01]  /*3880*/  F2FP.SATFINITE.E4M3.F32.PACK_AB_MERGE_C R201, R91, R8, RZ ;  /* 0x000000085bc9723e */ /* 0x002fe200048070ff */
[C-C-:B------:R-:W-:Y:S01]  /*3890*/  FFMA.FTZ R209, R2.reuse, R209, -R235.reuse ;  /* 0x000000d102d17223 */ /* 0x140fe200000108eb */
[C-C-:B------:R-:W-:Y:S01]  /*38a0*/  FFMA.FTZ R191, R2.reuse, R191, -R235.reuse ;  /* 0x000000bf02bf7223 */ /* 0x140fe200000108eb */
[C-C-:B------:R-:W-:Y:S01]  /*38b0*/  FFMA.FTZ R36, R2.reuse, R211, -R235.reuse ;  /* 0x000000d302247223 */ /* 0x140fe200000108eb */
[C-C-:B------:R-:W-:Y:S01]  /*38c0*/  FFMA.FTZ R40, R2.reuse, R215, -R235.reuse ;  /* 0x000000d702287223 */ /* 0x140fe200000108eb */
[C-C-:B------:R-:W-:Y:S01]  /*38d0*/  FFMA.FTZ R41, R2.reuse, R217, -R235.reuse ;  /* 0x000000d902297223 */ /* 0x140fe200000108eb */
[C-C-:B------:R-:W-:Y:S01]  /*38e0*/  FFMA.FTZ R66, R2.reuse, R223, -R235.reuse ;  /* 0x000000df02427223 */ /* 0x140fe200000108eb */
[----:B------:R-:W-:Y:S01]  /*38f0*/  MUFU.EX2 R12, R12 ;  /* 0x0000000c000c7308 */ /* 0x000fe20000000800 */
[C-C-:B------:R-:W-:Y:S01]  /*3900*/  FFMA.FTZ R64, R2.reuse, R219, -R235.reuse ;  /* 0x000000db02407223 */ /* 0x140fe200000108eb */
[----:B--2---:R-:W-:Y:S01]  /*3910*/  FMNMX.FTZ R70, R9, R68, !PT ;  /* 0x0000004409467209 */ /* 0x004fe20007810000 */
[C-C-:B------:R-:W-:Y:S01]  /*3920*/  FFMA.FTZ R163, R2.reuse, R221, -R235.reuse ;  /* 0x000000dd02a37223 */ /* 0x140fe200000108eb */
[C-C-:B------:R-:W-:Y:S01]  /*3930*/  FFMA.FTZ R48, R2.reuse, R48, -R235.reuse ;  /* 0x0000003002307223 */ /* 0x140fe200000108eb */
[C---:B------:R-:W-:Y:S01]  /*3940*/  FFMA.FTZ R68, R2.reuse, R227, -R235 ;  /* 0x000000e302447223 */ /* 0x040fe200000108eb */
[----:B------:R-:W-:Y:S01]  /*3950*/  F2FP.SATFINITE.E4M3.F32.PACK_AB_MERGE_C R201, R43, R6, R201 ;  /* 0x000000062bc9723e */ /* 0x000fe200048070c9 */
[----:B------:R-:W1:Y:S01]  /*3960*/  SHFL.BFLY PT, R9, R70, 0x1, 0x1f ;  /* 0x0c201f0046097f89 */ /* 0x000e6200000e0000 */
[----:B------:R-:W-:Y:S01]  /*3970*/  MUFU.EX2 R119, R119 ;  /* 0x0000007700777308 */ /* 0x000fe20000000800 */
[C-C-:B------:R-:W-:Y:S01]  /*3980*/  FFMA.FTZ R171, R2.reuse, R229, -R235.reuse ;  /* 0x000000e502ab7223 */ /* 0x140fe200000108eb */
[C-C-:B------:R-:W-:Y:S01]  /*3990*/  FFMA.FTZ R179, R2.reuse, R231, -R235.reuse ;  /* 0x000000e702b37223 */ /* 0x140fe200000108eb */
[----:B------:R-:W-:-:S05]  /*39a0*/  FFMA.FTZ R44, R2, R44, -R235 ;  /* 0x0000002c022c7223 */ /* 0x000fca00000108eb */
[----:B------:R-:W-:Y:S08]  /*39b0*/  MUFU.EX2 R14, R14 ;  /* 0x0000000e000e7308 */ /* 0x000ff00000000800 */
[----:B------:R-:W-:Y:S01]  /*39c0*/  MUFU.EX2 R115, R115 ;  /* 0x0000007300737308 */ /* 0x000fe20000000800 */
[----:B-1----:R-:W-:-:S07]  /*39d0*/  FMNMX.FTZ R9, R70, R9, !PT ;  /* 0x0000000946097209 */ /* 0x002fce0007810000 */
[----:B------:R-:W-:Y:S01]  /*39e0*/  MUFU.EX2 R24, R24 ;  /* 0x0000001800187308 */ /* 0x000fe20000000800 */
[----:B------:R-:W-:Y:S01]  /*39f0*/  FSETP.NEU.FTZ.AND P2, PT, R9, -INF , PT ;  /* 0xff8000000900780b */ /* 0x000fe20003f5d000 */
[----:B------:R-:W-:-:S06]  /*3a00*/  FFMA.FTZ R72, R2, R9, -8 ;  /* 0xc100000002487423 */ /* 0x000fcc0000010009 */
[----:B------:R-:W-:Y:S01]  /*3a10*/  MUFU.EX2 R127, R127 ;  /* 0x0000007f007f7308 */ /* 0x000fe20000000800 */
[----:B------:R-:W-:Y:S02]  /*3a20*/  FSEL R72, R72, RZ, P2 ;  /* 0x000000ff48487208 */ /* 0x000fe40001000000 */
[----:B------:R-:W-:-:S03]  /*3a30*/  ISETP.GE.AND P2, PT, R22, R17, PT ;  /* 0x000000111600720c */ /* 0x000fc60003f46270 */
        /* <DEDUP_REMOVED lines=9> */
[--C-:B------:R-:W-:Y:S01]  /*3ad0*/  FFMA.FTZ R102, R2, R81, -R72.reuse ;  /* 0x0000005102667223 */ /* 0x100fe20000010848 */
[----:B------:R-:W-:Y:S01]  /*3ae0*/  FADD.FTZ R85, R6, R43 ;  /* 0x0000002b06557221 */ /* 0x000fe20000010000 */
[C-C-:B------:R-:W-:Y:S01]  /*3af0*/  FFMA.FTZ R81, R2.reuse, R63, -R72.reuse ;  /* 0x0000003f02517223 */ /* 0x140fe20000010848 */
[C-C-:B------:R-:W-:Y:S01]  /*3b00*/  FFMA.FTZ R129, R2.reuse, R137, -R72.reuse ;  /* 0x0000008902817223 */ /* 0x140fe20000010848 */
[----:B------:R-:W-:Y:S01]  /*3b10*/  FFMA.FTZ R13, R2, R19, -R72 ;  /* 0x00000013020d7223 */ /* 0x000fe20000010848 */
[----:B------:R-:W1:Y:S01]  /*3b20*/  MUFU.EX2 R46, R46 ;  /* 0x0000002e002e7308 */ /* 0x000e620000000800 */
[----:B------:R-:W-:Y:S01]  /*3b30*/  FADD.FTZ R98, R8, R85 ;  /* 0x0000005508627221 */ /* 0x000fe20000010000 */
[----:B------:R-:W-:-:S02]  /*3b40*/  IMAD.U32 R85, RZ, RZ, UR39 ;  /* 0x00000027ff557e24 */ /* 0x000fc4000f8e00ff */
[C-C-:B------:R-:W-:Y:S01]  /*3b50*/  FFMA.FTZ R74, R2.reuse, R109, -R72.reuse ;  /* 0x0000006d024a7223 */ /* 0x140fe20000010848 */
[C-C-:B------:R-:W-:Y:S01]  /*3b60*/  FFMA.FTZ R21, R2.reuse, R21, -R72.reuse ;  /* 0x0000001502157223 */ /* 0x140fe20000010848 */
[C-C-:B------:R-:W-:Y:S01]  /*3b70*/  FFMA.FTZ R84, R2.reuse, R113, -R72.reuse ;  /* 0x0000007102547223 */ /* 0x140fe20000010848 */
[C-C-:B------:R-:W-:Y:S01]  /*3b80*/  FFMA.FTZ R15, R2.reuse, R23, -R72.reuse ;  /* 0x00000017020f7223 */ /* 0x140fe20000010848 */
[C-C-:B------:R-:W-:Y:S01]  /*3b90*/  FFMA.FTZ R78, R2.reuse, R117, -R72.reuse ;  /* 0x00000075024e7223 */ /* 0x140fe20000010848 */
[----:B------:R-:W2:Y:S01]  /*3ba0*/  MUFU.EX2 R76, R76 ;  /* 0x0000004c004c7308 */ /* 0x000ea20000000800 */
[C-C-:B------:R-:W-:Y:S01]  /*3bb0*/  FFMA.FTZ R27, R2.reuse, R27, -R72.reuse ;  /* 0x0000001b021b7223 */ /* 0x140fe20000010848 */
[C-C-:B------:R-:W-:Y:S01]  /*3bc0*/  FFMA.FTZ R88, R2.reuse, R121, -R72.reuse ;  /* 0x0000007902587223 */ /* 0x140fe20000010848 */
[C-C-:B------:R-:W-:Y:S01]  /*3bd0*/  FFMA.FTZ R19, R2.reuse, R111, -R72.reuse ;  /* 0x0000006f02137223 */ /* 0x140fe20000010848 */
[C-C-:B------:R-:W-:Y:S01]  /*3be0*/  FFMA.FTZ R65, R2.reuse, R65, -R72.reuse ;  /* 0x0000004102417223 */ /* 0x140fe20000010848 */
[C-C-:B------:R-:W-:Y:S01]  /*3bf0*/  FFMA.FTZ R82, R2.reuse, R93, -R72.reuse ;  /* 0x0000005d02527223 */ /* 0x140fe20000010848 */
[C-C-:B------:R-:W-:Y:S01]  /*3c00*/  FFMA.FTZ R92, R2.reuse, R95, -R72.reuse ;  /* 0x0000005f025c7223 */ /* 0x140fe20000010848 */
[C---:B------:R-:W-:Y:S01]  /*3c10*/  FFMA.FTZ R93, R2.reuse, R97, -R72 ;  /* 0x00000061025d7223 */ /* 0x040fe20000010848 */
[----:B------:R-:W3:Y:S01]  /*3c20*/  MUFU.EX2 R125, R125 ;  /* 0x0000007d007d7308 */ /* 0x000ee20000000800 */
[----:B-1----:R-:W-:Y:S01]  /*3c30*/  FADD.FTZ R63, R7, R46 ;  /* 0x0000002e073f7221 */ /* 0x002fe20000010000 */
[C-C-:B------:R-:W-:Y:S01]  /*3c40*/  FFMA.FTZ R23, R2.reuse, R99, -R72.reuse ;  /* 0x0000006302177223 */ /* 0x140fe20000010848 */
[C-C-:B------:R-:W-:Y:S01]  /*3c50*/  FFMA.FTZ R86, R2.reuse, R101, -R72.reuse ;  /* 0x0000006502567223 */ /* 0x140fe20000010848 */
[C-C-:B------:R-:W-:Y:S01]  /*3c60*/  FFMA.FTZ R95, R2.reuse, R103, -R72.reuse ;  /* 0x00000067025f7223 */ /* 0x140fe20000010848 */
[C-C-:B------:R-:W-:Y:S01]  /*3c70*/  FFMA.FTZ R100, R2.reuse, R105, -R72.reuse ;  /* 0x0000006902647223 */ /* 0x140fe20000010848 */
[C-C-:B------:R-:W-:Y:S01]  /*3c80*/  FFMA.FTZ R79, R2.reuse, R79, -R72.reuse ;  /* 0x0000004f024f7223 */ /* 0x140fe20000010848 */
[--C-:B------:R-:W-:Y:S01]  /*3c90*/  FFMA.FTZ R90, R2, R77, -R72.reuse ;  /* 0x0000004d025a7223 */ /* 0x100fe20000010848 */
[----:B------:R-:W1:Y:S01]  /*3ca0*/  MUFU.EX2 R11, R11 ;  /* 0x0000000b000b7308 */ /* 0x000e620000000800 */
[----:B--2---:R-:W-:Y:S01]  /*3cb0*/  FADD.FTZ R96, R76, R63 ;  /* 0x0000003f4c607221 */ /* 0x004fe20000010000 */
[C---:B------:R-:W-:Y:S01]  /*3cc0*/  FFMA.FTZ R63, R2.reuse, R67, -R72 ;  /* 0x00000043023f7223 */ /* 0x040fe20000010848 */
[----:B------:R-:W-:Y:S01]  /*3cd0*/  FADD.FTZ R67, R91, R98 ;  /* 0x000000625b437221 */ /* 0x000fe20000010000 */
[C-C-:B------:R-:W-:Y:S01]  /*3ce0*/  FFMA.FTZ R83, R2.reuse, R83, -R72.reuse ;  /* 0x0000005302537223 */ /* 0x140fe20000010848 */
[C-C-:B------:R-:W-:Y:S01]  /*3cf0*/  FFMA.FTZ R51, R2.reuse, R51, -R72.reuse ;  /* 0x0000003302337223 */ /* 0x140fe20000010848 */
[----:B------:R-:W-:Y:S01]  /*3d00*/  FFMA.FTZ R77, R2, R87, -R72 ;  /* 0x00000057024d7223 */ /* 0x000fe20000010848 */
[----:B------:R-:W-:Y:S01]  /*3d10*/  FADD.FTZ R98, R10, R67 ;  /* 0x000000430a627221 */ /* 0x000fe20000010000 */
[----:B------:R-:W2:Y:S01]  /*3d20*/  MUFU.EX2 R70, R70 ;  /* 0x0000004600467308 */ /* 0x000ea20000000800 */
[----:B---3--:R-:W-:Y:S01]  /*3d30*/  FADD.FTZ R96, R125, R96 ;  /* 0x000000607d607221 */ /* 0x008fe20000010000 */
[----:B------:R-:W-:Y:S01]  /*3d40*/  @!P1 VIADD R67, R85, 0x2e840 ;  /* 0x0002e84055439836 */ /* 0x000fe20000000000 */
[----:B------:R-:W-:Y:S01]  /*3d50*/  F2FP.SATFINITE.E4M3.F32.PACK_AB_MERGE_C R205, R127, R24, RZ ;  /* 0x000000187fcd723e */ /* 0x000fe200048070ff */
[C-C-:B------:R-:W-:Y:S01]  /*3d60*/  FFMA.FTZ R104, R2.reuse, R89, -R72.reuse ;  /* 0x0000005902687223 */ /* 0x140fe20000010848 */
[C-C-:B------:R-:W-:Y:S01]  /*3d70*/  FFMA.FTZ R71, R2.reuse, R71, -R72.reuse ;  /* 0x0000004702477223 */ /* 0x140fe20000010848 */
[C---:B------:R-:W-:Y:S01]  /*3d80*/  FFMA.FTZ R75, R2.reuse, R75, -R72 ;  /* 0x0000004b024b7223 */ /* 0x040fe20000010848 */
[----:B------:R-:W-:Y:S01]  /*3d90*/  @!P1 PRMT R67, RZ, 0x654, R67 ;  /* 0x00000654ff439816 */ /* 0x000fe20000000043 */
[----:B------:R-:W3:Y:S01]  /*3da0*/  MUFU.EX2 R80, R80 ;  /* 0x0000005000507308 */ /* 0x000ee20000000800 */
[----:B-1----:R-:W-:Y:S01]  /*3db0*/  FADD.FTZ R85, R11, R96 ;  /* 0x000000600b557221 */ /* 0x002fe20000010000 */
[C---:B------:R-:W-:Y:S01]  /*3dc0*/  FFMA.FTZ R96, R2.reuse, R61, -R72 ;  /* 0x0000003d02607223 */ /* 0x040fe20000010848 */
[----:B------:R-:W-:Y:S01]  /*3dd0*/  FADD.FTZ R61, R107, R98 ;  /* 0x000000626b3d7221 */ /* 0x000fe20000010000 */
[----:B------:R1:W-:Y:S01]  /*3de0*/  @!P1 SYNCS.ARRIVE.TRANS64.RED.A1T0 RZ, [R67+URZ], RZ ;  /* 0x000000ff43ff99a7 */ /* 0x0003e2000810043f */
[C-C-:B------:R-:W-:Y:S01]  /*3df0*/  FFMA.FTZ R47, R2.reuse, R47, -R72.reuse ;  /* 0x0000002f022f7223 */ /* 0x140fe20000010848 */
[----:B------:R-:W-:Y:S01]  /*3e00*/  FFMA.FTZ R73, R2, R73, -R72 ;  /* 0x0000004902497223 */ /* 0x000fe20000010848 */
[----:B------:R-:W-:Y:S01]  /*3e10*/  FADD.FTZ R106, R12, R61 ;  /* 0x0000003d0c6a7221 */ /* 0x000fe20000010000 */
[----:B------:R-:W4:Y:S01]  /*3e20*/  MUFU.EX2 R129, R129 ;  /* 0x0000008100817308 */ /* 0x000f220000000800 */
[----:B--2---:R-:W-:Y:S01]  /*3e30*/  FADD.FTZ R85, R70, R85 ;  /* 0x0000005546557221 */ /* 0x004fe20000010000 */
[----:B------:R-:W-:Y:S01]  /*3e40*/  F2FP.SATFINITE.E4M3.F32.PACK_AB_MERGE_C R205, R115, R14, R205 ;  /* 0x0000000e73cd723e */ /* 0x000fe200048070cd */
[----:B------:R-:W-:Y:S01]  /*3e50*/  FADD.FTZ R61, R119, R106 ;  /* 0x0000006a773d7221 */ /* 0x000fe20000010000 */
[C-C-:B------:R-:W-:Y:S01]  /*3e60*/  FFMA.FTZ R55, R2.reuse, R55, -R72.reuse ;  /* 0x0000003702377223 */ /* 0x140fe20000010848 */
[C-C-:B------:R-:W-:Y:S01]  /*3e70*/  FFMA.FTZ R49, R2.reuse, R49, -R72.reuse ;  /* 0x0000003102317223 */ /* 0x140fe20000010848 */
[--C-:B------:R-:W-:Y:S01]  /*3e80*/  FFMA.FTZ R59, R2, R59, -R72.reuse ;  /* 0x0000003b023b7223 */ /* 0x100fe20000010848 */
[----:B------:R-:W-:Y:S01]  /*3e90*/  FADD.FTZ R106, R14, R61 ;  /* 0x0000003d0e6a7221 */ /* 0x000fe20000010000 */
[----:B------:R-:W2:Y:S01]  /*3ea0*/  MUFU.EX2 R13, R13 ;  /* 0x0000000d000d7308 */ /* 0x000ea20000000800 */
[----:B---3--:R-:W-:Y:S01]  /*3eb0*/  FADD.FTZ R98, R80, R85 ;  /* 0x0000005550627221 */ /* 0x008fe20000010000 */
[C---:B------:R-:W-:Y:S01]  /*3ec0*/  FFMA.FTZ R53, R2.reuse, R53, -R72 ;  /* 0x0000003502357223 */ /* 0x040fe20000010848 */
[----:B-1----:R-:W-:Y:S01]  /*3ed0*/  FADD.FTZ R67, R115, R106 ;  /* 0x0000006a73437221 */ /* 0x002fe20000010000 */
[C-C-:B------:R-:W-:Y:S01]  /*3ee0*/  FFMA.FTZ R31, R2.reuse, R31, -R72.reuse ;  /* 0x0000001f021f7223 */ /* 0x140fe20000010848 */
[C-C-:B------:R-:W-:Y:S01]  /*3ef0*/  FFMA.FTZ R57, R2.reuse, R57, -R72.reuse ;  /* 0x0000003902397223 */ /* 0x140fe20000010848 */
[----:B------:R-:W-:Y:S01]  /*3f00*/  FFMA.FTZ R35, R2, R35, -R72 ;  /* 0x0000002302237223 */ /* 0x000fe20000010848 */
[----:B------:R-:W-:Y:S01]  /*3f10*/  FADD.FTZ R110, R24, R67 ;  /* 0x00000043186e7221 */ /* 0x000fe20000010000 */
[----:B------:R-:W1:Y:S01]  /*3f20*/  MUFU.EX2 R74, R74 ;  /* 0x0000004a004a7308 */ /* 0x000e620000000800 */
[----:B----4-:R-:W-:Y:S01]  /*3f30*/  FADD.FTZ R98, R129, R98 ;  /* 0x0000006281627221 */ /* 0x010fe20000010000 */
[----:B------:R-:W-:Y:S01]  /*3f40*/  F2FP.SATFINITE.E4M3.F32.PACK_AB_MERGE_C R76, R125, R76, RZ ;  /* 0x0000004c7d4c723e */ /* 0x000fe200048070ff */
[C-C-:B------:R-:W-:Y:S01]  /*3f50*/  FFMA.FTZ R39, R2.reuse, R39, -R72.reuse ;  /* 0x0000002702277223 */ /* 0x140fe20000010848 */
[C-C-:B------:R-:W-:Y:S01]  /*3f60*/  FFMA.FTZ R159, R2.reuse, R159, -R72.reuse ;  /* 0x0000009f029f7223 */ /* 0x140fe20000010848 */
[----:B------:R-:W-:Y:S01]  /*3f70*/  FFMA.FTZ R161, R2, R161, -R72 ;  /* 0x000000a102a17223 */ /* 0x000fe20000010848 */
[----:B------:R-:W-:Y:S01]  /*3f80*/  F2FP.SATFINITE.E4M3.F32.PACK_AB_MERGE_C R200, R46, R7, R76 ;  /* 0x000000072ec8723e */ /* 0x000fe2000480704c */
[C---:B------:R-:W-:Y:S01]  /*3f90*/  FFMA.FTZ R165, R2.reuse, R165, -R72 ;  /* 0x000000a502a57223 */ /* 0x040fe20000010848 */
[----:B------:R-:W3:Y:S01]  /*3fa0*/  MUFU.EX2 R21, R21 ;  /* 0x0000001500157308 */ /* 0x000ee20000000800 */
[----:B--2---:R-:W-:Y:S01]  /*3fb0*/  FADD.FTZ R61, R13, R98 ;  /* 0x000000620d3d7221 */ /* 0x004fe20000010000 */
[C---:B------:R-:W-:Y:S01]  /*3fc0*/  FFMA.FTZ R98, R2.reuse, R69, -R72 ;  /* 0x0000004502627223 */ /* 0x040fe20000010848 */
[----:B------:R-:W-:Y:S01]  /*3fd0*/  FADD.FTZ R69, R127, R110 ;  /* 0x0000006e7f457221 */ /* 0x000fe20000010000 */
[----:B------:R-:W-:Y:S01]  /*3fe0*/  F2FP.SATFINITE.E4M3.F32.PACK_AB_MERGE_C R80, R129, R80, RZ ;  /* 0x000000508150723e */ /* 0x000fe200048070ff */
[----:B------:R-:W-:Y:S01]  /*3ff0*/  FFMA.FTZ R169, R2, R169, -R72 ;  /* 0x000000a902a97223 */ /* 0x000fe20000010848 */
[----:B------:R-:W-:-:S02]  /*4000*/  IMAD.MOV.U32 R43, RZ, RZ, R25 ;  /* 0x000000ffff2b7224 */ /* 0x000fc400078e0019 */
[----:B------:R-:W2:Y:S01]  /*4010*/  MUFU.EX2 R84, R84 ;  /* 0x0000005400547308 */ /* 0x000ea20000000800 */
[----:B-1----:R-:W-:Y:S01]  /*4020*/  FADD.FTZ R108, R74, R61 ;  /* 0x0000003d4a6c7221 */ /* 0x002fe20000010000 */
[----:B------:R-:W-:Y:S01]  /*4030*/  FFMA.FTZ R61, R2, R45, -R72 ;  /* 0x0000002d023d7223 */ /* 0x000fe20000010848 */
[----:B------:R-:W-:Y:S01]  /*4040*/  F2FP.SATFINITE.E4M3.F32.PACK_AB_MERGE_C R202, R70, R11, R80 ;  /* 0x0000000b46ca723e */ /* 0x000fe20004807050 */
[--C-:B------:R-:W-:Y:S02]  /*4050*/  IMAD.MOV.U32 R46, RZ, RZ, R25.reuse ;  /* 0x000000ffff2e7224 */ /* 0x100fe400078e0019 */
[--C-:B------:R-:W-:Y:S02]  /*4060*/  IMAD.MOV.U32 R70, RZ, RZ, R25.reuse ;  /* 0x000000ffff467224 */ /* 0x100fe400078e0019 */
[----:B------:R-:W1:Y:S01]  /*4070*/  MUFU.EX2 R20, R20 ;  /* 0x0000001400147308 */ /* 0x000e620000000800 */
[----:B---3--:R-:W-:Y:S01]  /*4080*/  FADD.FTZ R67, R21, R108 ;  /* 0x0000006c15437221 */ /* 0x008fe20000010000 */
[----:B------:R-:W-:-:S02]  /*4090*/  IMAD.MOV.U32 R76, RZ, RZ, R25 ;  /* 0x000000ffff4c7224 */ /* 0x000fc400078e0019 */
[--C-:B------:R-:W-:Y:S02]  /*40a0*/  IMAD.MOV.U32 R80, RZ, RZ, R25.reuse ;  /* 0x000000ffff507224 */ /* 0x100fe400078e0019 */
[----:B------:R-:W-:Y:S02]  /*40b0*/  IMAD.MOV.U32 R85, RZ, RZ, R25 ;  /* 0x000000ffff557224 */ /* 0x000fe400078e0019 */
[----:B------:R-:W-:Y:S01]  /*40c0*/  MUFU.EX2 R15, R15 ;  /* 0x0000000f000f7308 */ /* 0x000fe20000000800 */
[C---:B--2---:R-:W-:Y:S01]  /*40d0*/  FADD.FTZ R108, R84.reuse, R67 ;  /* 0x00000043546c7221 */ /* 0x044fe20000010000 */
[----:B------:R-:W-:Y:S01]  /*40e0*/  F2FP.SATFINITE.E4M3.F32.PACK_AB_MERGE_C R84, R84, R21, RZ ;  /* 0x000000155454723e */ /* 0x000fe200048070ff */
[----:B------:R-:W-:-:S03]  /*40f0*/  IMAD.MOV.U32 R87, RZ, RZ, R25 ;  /* 0x000000ffff577224 */ /* 0x000fc600078e0019 */
[----:B------:R-:W-:Y:S01]  /*4100*/  F2FP.SATFINITE.E4M3.F32.PACK_AB_MERGE_C R204, R74, R13, R84 ;  /* 0x0000000d4acc723e */ /* 0x000fe20004807054 */
[----:B------:R-:W-:Y:S01]  /*4110*/  IMAD.MOV.U32 R74, RZ, RZ, R25 ;  /* 0x000000ffff4a7224 */ /* 0x000fe200078e0019 */
[----:B------:R-:W2:Y:S01]  /*4120*/  MUFU.EX2 R123, R123 ;  /* 0x0000007b007b7308 */ /* 0x000ea20000000800 */
[----:B-1----:R-:W-:Y:S01]  /*4130*/  FADD.FTZ R110, R20, R69 ;  /* 0x00000045146e7221 */ /* 0x002fe20000010000 */
[----:B------:R-:W-:-:S06]  /*4140*/  IMAD.MOV.U32 R84, RZ, RZ, R25 ;  /* 0x000000ffff547224 */ /* 0x000fcc00078e0019 */
[----:B------:R-:W-:Y:S08]  /*4150*/  MUFU.EX2 R78, R78 ;  /* 0x0000004e004e7308 */ /* 0x000ff00000000800 */
[----:B------:R-:W1:Y:S01]  /*4160*/  MUFU.EX2 R26, R26 ;  /* 0x0000001a001a7308 */ /* 0x000e620000000800 */
[----:B--2---:R-:W-:-:S07]  /*4170*/  FADD.FTZ R67, R123, R110 ;  /* 0x0000006e7b437221 */ /* 0x004fce0000010000 */
[----:B------:R-:W-:Y:S08]  /*4180*/  MUFU.EX2 R27, R27 ;  /* 0x0000001b001b7308 */ /* 0x000ff00000000800 */
[----:B------:R-:W2:Y:S01]  /*4190*/  MUFU.EX2 R131, R131 ;  /* 0x0000008300837308 */ /* 0x000ea20000000800 */
[----:B-1----:R-:W-:-:S07]  /*41a0*/  FADD.FTZ R110, R26, R67 ;  /* 0x000000431a6e7221 */ /* 0x002fce0000010000 */
[----:B------:R-:W-:Y:S08]  /*41b0*/  MUFU.EX2 R88, R88 ;  /* 0x0000005800587308 */ /* 0x000ff00000000800 */
[----:B------:R-:W1:Y:S01]  /*41c0*/  MUFU.EX2 R28, R197 ;  /* 0x000000c5001c7308 */ /* 0x000e620000000800 */
[----:B--2---:R-:W-:-:S07]  /*41d0*/  FADD.FTZ R67, R131, R110 ;  /* 0x0000006e83437221 */ /* 0x004fce0000010000 */
[----:B------:R-:W2:Y:S08]  /*41e0*/  MUFU.EX2 R19, R19 ;  /* 0x0000001300137308 */ /* 0x000eb00000000800 */
[----:B------:R3:W-:Y:S01]  /*41f0*/  MUFU.EX2 R106, R65 ;  /* 0x00000041006a7308 */ /* 0x0007e20000000800 */
[----:B-1----:R-:W-:-:S07]  /*4200*/  FADD.FTZ R110, R28, R67 ;  /* 0x000000431c6e7221 */ /* 0x002fce0000010000 */
[----:B------:R-:W1:Y:S01]  /*4210*/  MUFU.EX2 R135, R135 ;  /* 0x0000008700877308 */ /* 0x000e620000000800 */
[----:B---3--:R-:W-:-:S04]  /*4220*/  FADD.FTZ R65, R15, R108 ;  /* 0x0000006c0f417221 */ /* 0x008fc80000010000 */
[----:B------:R-:W-:-:S03]  /*4230*/  FADD.FTZ R108, R78, R65 ;  /* 0x000000414e6c7221 */ /* 0x000fc60000010000 */
[----:B------:R-:W3:Y:S01]  /*4240*/  MUFU.EX2 R82, R82 ;  /* 0x0000005200527308 */ /* 0x000ee20000000800 */
[----:B------:R-:W-:-:S04]  /*4250*/  FADD.FTZ R65, R27, R108 ;  /* 0x0000006c1b417221 */ /* 0x000fc80000010000 */
[----:B------:R-:W-:Y:S01]  /*4260*/  FADD.FTZ R108, R88, R65 ;  /* 0x00000041586c7221 */ /* 0x000fe20000010000 */
[----:B------:R-:W-:Y:S01]  /*4270*/  FFMA.FTZ R65, R2, R29, -R72 ;  /* 0x0000001d02417223 */ /* 0x000fe20000010848 */
[----:B------:R-:W-:Y:S01]  /*4280*/  F2FP.SATFINITE.E4M3.F32.PACK_AB_MERGE_C R88, R88, R27, RZ ;  /* 0x0000001b5858723e */ /* 0x000fe200048070ff */
[----:B------:R4:W5:Y:S01]  /*4290*/  MUFU.EX2 R30, R177 ;  /* 0x000000b1001e7308 */ /* 0x0009620000000800 */
[----:B--2---:R-:W-:Y:S01]  /*42a0*/  FADD.FTZ R67, R19, R108 ;  /* 0x0000006c13437221 */ /* 0x004fe20000010000 */
[----:B-1----:R-:W-:Y:S01]  /*42b0*/  FADD.FTZ R29, R135, R110 ;  /* 0x0000006e871d7221 */ /* 0x002fe20000010000 */
[----:B------:R-:W-:Y:S01]  /*42c0*/  FFMA.FTZ R72, R2, R175, -R72 ;  /* 0x000000af02487223 */ /* 0x000fe20000010848 */
[----:B------:R-:W-:Y:S01]  /*42d0*/  F2FP.SATFINITE.E4M3.F32.PACK_AB_MERGE_C R206, R78, R15, R88 ;  /* 0x0000000f4ece723e */ /* 0x000fe20004807058 */
[----:B------:R-:W-:-:S03]  /*42e0*/  IMAD.MOV.U32 R78, RZ, RZ, R25 ;  /* 0x000000ffff4e7224 */ /* 0x000fc600078e0019 */
[----:B------:R-:W1:Y:S01]  /*42f0*/  MUFU.EX2 R92, R92 ;  /* 0x0000005c005c7308 */ /* 0x000e620000000800 */
[----:B---3--:R-:W-:Y:S01]  /*4300*/  FADD.FTZ R67, R82, R67 ;  /* 0x0000004352437221 */ /* 0x008fe20000010000 */
[C-C-:B----4-:R-:W-:Y:S01]  /*4310*/  FFMA.FTZ R177, R2.reuse, R38, -R235.reuse ;  /* 0x0000002602b17223 */ /* 0x150fe200000108eb */
[----:B------:R-:W-:-:S05]  /*4320*/  FFMA.FTZ R38, R2, R233, -R235 ;  /* 0x000000e902267223 */ /* 0x000fca00000108eb */
[----:B------:R-:W2:Y:S01]  /*4330*/  MUFU.EX2 R139, R139 ;  /* 0x0000008b008b7308 */ /* 0x000ea20000000800 */
[----:B-----5:R-:W-:-:S07]  /*4340*/  FADD.FTZ R112, R30, R29 ;  /* 0x0000001d1e707221 */ /* 0x020fce0000010000 */
[----:B------:R-:W3:Y:S01]  /*4350*/  MUFU.EX2 R93, R93 ;  /* 0x0000005d005d7308 */ /* 0x000ee20000000800 */
[----:B-1----:R-:W-:-:S07]  /*4360*/  FADD.FTZ R110, R92, R67 ;  /* 0x000000435c6e7221 */ /* 0x002fce0000010000 */
[----:B------:R-:W1:Y:S01]  /*4370*/  MUFU.EX2 R32, R185 ;  /* 0x000000b900207308 */ /* 0x000e620000000800 */
[----:B--2---:R-:W-:-:S07]  /*4380*/  FADD.FTZ R67, R139, R112 ;  /* 0x000000708b437221 */ /* 0x004fce0000010000 */
[----:B------:R-:W2:Y:S01]  /*4390*/  MUFU.EX2 R23, R23 ;  /* 0x0000001700177308 */ /* 0x000ea20000000800 */
[C---:B---3--:R-:W-:Y:S01]  /*43a0*/  FADD.FTZ R110, R93.reuse, R110 ;  /* 0x0000006e5d6e7221 */ /* 0x048fe20000010000 */
[----:B------:R-:W-:-:S04]  /*43b0*/  F2FP.SATFINITE.E4M3.F32.PACK_AB_MERGE_C R92, R93, R92, RZ ;  /* 0x0000005c5d5c723e */ /* 0x000fc800048070ff */
[----:B------:R-:W-:Y:S01]  /*43c0*/  F2FP.SATFINITE.E4M3.F32.PACK_AB_MERGE_C R208, R82, R19, R92 ;  /* 0x0000001352d0723e */ /* 0x000fe2000480705c */
[----:B------:R-:W-:Y:S01]  /*43d0*/  IMAD.MOV.U32 R82, RZ, RZ, R25 ;  /* 0x000000ffff527224 */ /* 0x000fe200078e0019 */
[----:B------:R-:W3:Y:S01]  /*43e0*/  MUFU.EX2 R141, R141 ;  /* 0x0000008d008d7308 */ /* 0x000ee20000000800 */
[----:B-1----:R-:W-:-:S07]  /*43f0*/  FADD.FTZ R112, R32, R67 ;  /* 0x0000004320707221 */ /* 0x002fce0000010000 */
[----:B------:R-:W1:Y:S01]  /*4400*/  MUFU.EX2 R86, R86 ;  /* 0x0000005600567308 */ /* 0x000e620000000800 */
[----:B--2---:R-:W-:-:S07]  /*4410*/  FADD.FTZ R67, R23, R110 ;  /* 0x0000006e17437221 */ /* 0x004fce0000010000 */
[----:B------:R-:W2:Y:S01]  /*4420*/  MUFU.EX2 R34, R193 ;  /* 0x000000c100227308 */ /* 0x000ea20000000800 */
[----:B---3--:R-:W-:-:S07]  /*4430*/  FADD.FTZ R69, R141, R112 ;  /* 0x000000708d457221 */ /* 0x008fce0000010000 */
[----:B------:R-:W-:Y:S01]  /*4440*/  MUFU.EX2 R95, R95 ;  /* 0x0000005f005f7308 */ /* 0x000fe20000000800 */
[----:B-1----:R-:W-:-:S07]  /*4450*/  FADD.FTZ R110, R86, R67 ;  /* 0x00000043566e7221 */ /* 0x002fce0000010000 */
[----:B------:R-:W1:Y:S01]  /*4460*/  MUFU.EX2 R145, R145 ;  /* 0x0000009100917308 */ /* 0x000e620000000800 */
[----:B--2---:R-:W-:Y:S01]  /*4470*/  FADD.FTZ R112, R34, R69 ;  /* 0x0000004522707221 */ /* 0x004fe20000010000 */
[----:B------:R-:W-:-:S06]  /*4480*/  IMAD.MOV.U32 R69, RZ, RZ, R25 ;  /* 0x000000ffff457224 */ /* 0x000fcc00078e0019 */
[----:B------:R-:W-:Y:S08]  /*4490*/  MUFU.EX2 R100, R100 ;  /* 0x0000006400647308 */ /* 0x000ff00000000800 */
[----:B------:R-:W2:Y:S01]  /*44a0*/  MUFU.EX2 R42, R183 ;  /* 0x000000b7002a7308 */ /* 0x000ea20000000800 */
[C---:B-1----:R-:W-:Y:S01]  /*44b0*/  FADD.FTZ R67, R145.reuse, R112 ;  /* 0x0000007091437221 */ /* 0x042fe20000010000 */
[----:B------:R-:W-:Y:S01]  /*44c0*/  F2FP.SATFINITE.E4M3.F32.PACK_AB_MERGE_C R211, R145, R34, RZ ;  /* 0x0000002291d3723e */ /* 0x000fe200048070ff */
[----:B------:R-:W-:-:S03]  /*44d0*/  IMAD.MOV.U32 R34, RZ, RZ, R25 ;  /* 0x000000ffff227224 */ /* 0x000fc600078e0019 */
[----:B------:R-:W-:Y:S01]  /*44e0*/  F2FP.SATFINITE.E4M3.F32.PACK_AB_MERGE_C R211, R141, R32, R211 ;  /* 0x000000208dd3723e */ /* 0x000fe200048070d3 */
[----:B------:R-:W-:Y:S01]  /*44f0*/  IMAD.MOV.U32 R32, RZ, RZ, R25 ;  /* 0x000000ffff207224 */ /* 0x000fe200078e0019 */
[----:B------:R-:W-:Y:S08]  /*4500*/  MUFU.EX2 R79, R79 ;  /* 0x0000004f004f7308 */ /* 0x000ff00000000800 */
[----:B------:R-:W-:Y:S01]  /*4510*/  MUFU.EX2 R143, R143 ;  /* 0x0000008f008f7308 */ /* 0x000fe20000000800 */
[----:B--2---:R-:W-:Y:S01]  /*4520*/  FADD.FTZ R24, R42, R67 ;  /* 0x000000432a187221 */ /* 0x004fe20000010000 */
[----:B------:R-:W-:-:S06]  /*4530*/  IMAD.MOV.U32 R67, RZ, RZ, R25 ;  /* 0x000000ffff437224 */ /* 0x000fcc00078e0019 */
[----:B------:R-:W-:Y:S08]  /*4540*/  MUFU.EX2 R90, R90 ;  /* 0x0000005a005a7308 */ /* 0x000ff00000000800 */
[----:B------:R-:W-:Y:S08]  /*4550*/  MUFU.EX2 R52, R52 ;  /* 0x0000003400347308 */ /* 0x000ff00000000800 */
[----:B------:R-:W-:Y:S08]  /*4560*/  MUFU.EX2 R83, R83 ;  /* 0x0000005300537308 */ /* 0x000ff00000000800 */
[----:B------:R1:W-:Y:S08]  /*4570*/  MUFU.EX2 R29, R51 ;  /* 0x00000033001d7308 */ /* 0x0003f00000000800 */
[----:B------:R-:W2:Y:S01]  /*4580*/  MUFU.EX2 R149, R149 ;  /* 0x0000009500957308 */ /* 0x000ea20000000800 */
[----:B-1----:R-:W-:Y:S01]  /*4590*/  FADD.FTZ R51, R95, R110 ;  /* 0x0000006e5f337221 */ /* 0x002fe20000010000 */
[----:B------:R-:W-:-:S04]  /*45a0*/  F2FP.SATFINITE.E4M3.F32.PACK_AB_MERGE_C R95, R100, R95, RZ ;  /* 0x0000005f645f723e */ /* 0x000fc800048070ff */
[----:B------:R-:W-:Y:S01]  /*45b0*/  F2FP.SATFINITE.E4M3.F32.PACK_AB_MERGE_C R210, R86, R23, R95 ;  /* 0x0000001756d2723e */ /* 0x000fe2000480705f */
[----:B------:R-:W-:Y:S01]  /*45c0*/  IMAD.MOV.U32 R86, RZ, RZ, R25 ;  /* 0x000000ffff567224 */ /* 0x000fe200078e0019 */
[----:B------:R1:W-:Y:S08]  /*45d0*/  MUFU.EX2 R60, R203 ;  /* 0x000000cb003c7308 */ /* 0x0003f00000000800 */
[----:B------:R-:W3:Y:S01]  /*45e0*/  MUFU.EX2 R102, R102 ;  /* 0x0000006600667308 */ /* 0x000ee20000000800 */
[----:B-1----:R-:W-:Y:S01]  /*45f0*/  F2FP.SATFINITE.E4M3.F32.PACK_AB_MERGE_C R203, R119, R12, RZ ;  /* 0x0000000c77cb723e */ /* 0x002fe200048070ff */
[----:B------:R-:W-:Y:S01]  /*4600*/  FADD.FTZ R12, R100, R51 ;  /* 0x00000033640c7221 */ /* 0x000fe20000010000 */
[----:B--2---:R-:W-:-:S02]  /*4610*/  F2FP.SATFINITE.E4M3.F32.PACK_AB_MERGE_C R213, R149, R52, RZ ;  /* 0x0000003495d5723e */ /* 0x004fc400048070ff */
[----:B------:R-:W-:Y:S01]  /*4620*/  F2FP.SATFINITE.E4M3.F32.PACK_AB_MERGE_C R203, R107, R10, R203 ;  /* 0x0000000a6bcb723e */ /* 0x000fe200048070cb */
[----:B------:R-:W-:Y:S01]  /*4630*/  FADD.FTZ R51, R79, R12 ;  /* 0x0000000c4f337221 */ /* 0x000fe20000010000 */
[----:B------:R-:W-:Y:S01]  /*4640*/  F2FP.SATFINITE.E4M3.F32.PACK_AB_MERGE_C R213, R143, R42, R213 ;  /* 0x0000002a8fd5723e */ /* 0x000fe200048070d5 */
[----:B------:R1:W-:Y:S01]  /*4650*/  MUFU.EX2 R50, R167 ;  /* 0x000000a700327308 */ /* 0x0003e20000000800 */
[----:B------:R-:W-:-:S07]  /*4660*/  IMAD.MOV.U32 R42, RZ, RZ, R25 ;  /* 0x000000ffff2a7224 */ /* 0x000fce00078e0019 */
[----:B------:R-:W2:Y:S01]  /*4670*/  MUFU.EX2 R77, R77 ;  /* 0x0000004d004d7308 */ /* 0x000ea20000000800 */
[----:B-1----:R-:W-:-:S07]  /*4680*/  FFMA.FTZ R167, R2, R225, -R235 ;  /* 0x000000e102a77223 */ /* 0x002fce00000108eb */
[----:B------:R-:W1:Y:S08]  /*4690*/  MUFU.EX2 R147, R147 ;  /* 0x0000009300937308 */ /* 0x000e700000000800 */
[----:B------:R4:W-:Y:S08]  /*46a0*/  MUFU.EX2 R8, R61 ;  /* 0x0000003d00087308 */ /* 0x0009f00000000800 */
[----:B------:R-:W5:Y:S01]  /*46b0*/  MUFU.EX2 R94, R94 ;  /* 0x0000005e005e7308 */ /* 0x000f620000000800 */
[----:B----4-:R-:W-:Y:S01]  /*46c0*/  FADD.FTZ R61, R143, R24 ;  /* 0x000000188f3d7221 */ /* 0x010fe20000010000 */
[----:B------:R-:W-:-:S04]  /*46d0*/  FADD.FTZ R24, R90, R51 ;  /* 0x000000335a187221 */ /* 0x000fc80000010000 */
[----:B------:R-:W-:Y:S01]  /*46e0*/  FADD.FTZ R51, R83, R24 ;  /* 0x0000001853337221 */ /* 0x000fe20000010000 */
[C---:B---3--:R-:W-:Y:S01]  /*46f0*/  F2FP.SATFINITE.E4M3.F32.PACK_AB_MERGE_C R83, R102.reuse, R83, RZ ;  /* 0x000000536653723e */ /* 0x048fe200048070ff */
[----:B------:R3:W-:Y:S02]  /*4700*/  MUFU.EX2 R62, R207 ;  /* 0x000000cf003e7308 */ /* 0x0007e40000000800 */
[----:B------:R-:W-:Y:S01]  /*4710*/  FADD.FTZ R24, R102, R51 ;  /* 0x0000003366187221 */ /* 0x000fe20000010000 */
[----:B------:R-:W-:Y:S01]  /*4720*/  F2FP.SATFINITE.E4M3.F32.PACK_AB_MERGE_C R212, R90, R79, R83 ;  /* 0x0000004f5ad4723e */ /* 0x000fe20004807053 */
[--C-:B------:R-:W-:Y:S02]  /*4730*/  IMAD.MOV.U32 R51, RZ, RZ, R25.reuse ;  /* 0x000000ffff337224 */ /* 0x100fe400078e0019 */
[----:B--2---:R-:W-:Y:S01]  /*4740*/  FADD.FTZ R21, R77, R24 ;  /* 0x000000184d157221 */ /* 0x004fe20000010000 */
[----:B------:R-:W-:Y:S01]  /*4750*/  IMAD.MOV.U32 R79, RZ, RZ, R25 ;  /* 0x000000ffff4f7224 */ /* 0x000fe200078e0019 */
[----:B------:R-:W-:Y:S01]  /*4760*/  MUFU.EX2 R56, R56 ;  /* 0x0000003800387308 */ /* 0x000fe20000000800 */
[----:B---3--:R-:W-:Y:S01]  /*4770*/  F2FP.SATFINITE.E4M3.F32.PACK_AB_MERGE_C R207, R131, R26, RZ ;  /* 0x0000001a83cf723e */ /* 0x008fe200048070ff */
[----:B------:R-:W-:Y:S01]  /*4780*/  FADD.FTZ R26, R52, R61 ;  /* 0x0000003d341a7221 */ /* 0x000fe20000010000 */
[----:B------:R-:W-:-:S02]  /*4790*/  IMAD.MOV.U32 R52, RZ, RZ, R25 ;  /* 0x000000ffff347224 */ /* 0x000fc400078e0019 */
[----:B------:R-:W-:Y:S01]  /*47a0*/  F2FP.SATFINITE.E4M3.F32.PACK_AB_MERGE_C R207, R123, R20, R207 ;  /* 0x000000147bcf723e */ /* 0x000fe200048070cf */
[----:B------:R-:W-:Y:S01]  /*47b0*/  FADD.FTZ R149, R149, R26 ;  /* 0x0000001a95957221 */ /* 0x000fe20000010000 */
[--C-:B------:R-:W-:Y:S01]  /*47c0*/  IMAD.MOV.U32 R61, RZ, RZ, R25.reuse ;  /* 0x000000ffff3d7224 */ /* 0x100fe200078e0019 */
[----:B------:R-:W2:Y:S01]  /*47d0*/  MUFU.EX2 R81, R81 ;  /* 0x0000005100517308 */ /* 0x000ea20000000800 */
[----:B------:R-:W-:Y:S02]  /*47e0*/  IMAD.MOV.U32 R83, RZ, RZ, R25 ;  /* 0x000000ffff537224 */ /* 0x000fe400078e0019 */
[----:B------:R-:W-:-:S04]  /*47f0*/  FADD.FTZ R26, R50, R149 ;  /* 0x00000095321a7221 */ /* 0x000fc80000010000 */
[----:B-1----:R-:W-:Y:S01]  /*4800*/  FADD.FTZ R27, R147, R26 ;  /* 0x0000001a931b7221 */ /* 0x002fe20000010000 */
[----:B-----5:R-:W-:Y:S01]  /*4810*/  FADD.FTZ R26, R94, R21 ;  /* 0x000000155e1a7221 */ /* 0x020fe20000010000 */
[----:B------:R-:W-:Y:S08]  /*4820*/  MUFU.EX2 R153, R153 ;  /* 0x0000009900997308 */ /* 0x000ff00000000800 */
[----:B------:R-:W1:Y:S01]  /*4830*/  MUFU.EX2 R104, R104 ;  /* 0x0000006800687308 */ /* 0x000e620000000800 */
[----:B--2---:R-:W-:-:S07]  /*4840*/  FADD.FTZ R21, R81, R26 ;  /* 0x0000001a51157221 */ /* 0x004fce0000010000 */
[----:B------:R-:W2:Y:S08]  /*4850*/  MUFU.EX2 R63, R63 ;  /* 0x0000003f003f7308 */ /* 0x000eb00000000800 */
[----:B------:R-:W-:Y:S01]  /*4860*/  MUFU.EX2 R151, R151 ;  /* 0x0000009700977308 */ /* 0x000fe20000000800 */
[C---:B-1----:R-:W-:Y:S01]  /*4870*/  F2FP.SATFINITE.E4M3.F32.PACK_AB_MERGE_C R81, R104.reuse, R81, RZ ;  /* 0x000000516851723e */ /* 0x042fe200048070ff */
[----:B------:R-:W-:-:S03]  /*4880*/  FADD.FTZ R104, R104, R21 ;  /* 0x0000001568687221 */ /* 0x000fc60000010000 */
[----:B------:R-:W-:Y:S01]  /*4890*/  F2FP.SATFINITE.E4M3.F32.PACK_AB_MERGE_C R214, R94, R77, R81 ;  /* 0x0000004d5ed6723e */ /* 0x000fe20004807051 */
[--C-:B------:R-:W-:Y:S02]  /*48a0*/  IMAD.MOV.U32 R77, RZ, RZ, R25.reuse ;  /* 0x000000ffff4d7224 */ /* 0x100fe400078e0019 */
[----:B------:R-:W1:Y:S01]  /*48b0*/  MUFU.EX2 R96, R96 ;  /* 0x0000006000607308 */ /* 0x000e620000000800 */
[----:B--2---:R-:W-:Y:S01]  /*48c0*/  FADD.FTZ R21, R63, R104 ;  /* 0x000000683f157221 */ /* 0x004fe20000010000 */
[----:B------:R-:W-:-:S06]  /*48d0*/  IMAD.MOV.U32 R81, RZ, RZ, R25 ;  /* 0x000000ffff517224 */ /* 0x000fcc00078e0019 */
[----:B------:R2:W-:Y:S08]  /*48e0*/  MUFU.EX2 R33, R209 ;  /* 0x000000d100217308 */ /* 0x0005f00000000800 */
[----:B------:R-:W3:Y:S01]  /*48f0*/  MUFU.EX2 R58, R191 ;  /* 0x000000bf003a7308 */ /* 0x000ee20000000800 */
[----:B--2---:R-:W-:Y:S01]  /*4900*/  F2FP.SATFINITE.E4M3.F32.PACK_AB_MERGE_C R209, R139, R30, RZ ;  /* 0x0000001e8bd1723e */ /* 0x004fe200048070ff */
[----:B------:R-:W-:Y:S01]  /*4910*/  FADD.FTZ R30, R56, R27 ;  /* 0x0000001b381e7221 */ /* 0x000fe20000010000 */
[----:B------:R-:W-:Y:S01]  /*4920*/  F2FP.SATFINITE.E4M3.F32.PACK_AB_MERGE_C R56, R153, R56, RZ ;  /* 0x000000389938723e */ /* 0x000fe200048070ff */
[----:B-1----:R-:W-:Y:S01]  /*4930*/  FADD.FTZ R10, R96, R21 ;  /* 0x00000015600a7221 */ /* 0x002fe20000010000 */
[----:B------:R-:W-:Y:S01]  /*4940*/  F2FP.SATFINITE.E4M3.F32.PACK_AB_MERGE_C R209, R135, R28, R209 ;  /* 0x0000001c87d1723e */ /* 0x000fe200048070d1 */
[----:B------:R-:W-:Y:S01]  /*4950*/  FADD.FTZ R153, R153, R30 ;  /* 0x0000001e99997221 */ /* 0x000fe20000010000 */
[----:B------:R-:W-:Y:S01]  /*4960*/  F2FP.SATFINITE.E4M3.F32.PACK_AB_MERGE_C R215, R147, R50, R56 ;  /* 0x0000003293d7723e */ /* 0x000fe20004807038 */
[----:B------:R-:W1:Y:S01]  /*4970*/  MUFU.EX2 R71, R71 ;  /* 0x0000004700477308 */ /* 0x000e620000000800 */
[----:B------:R-:W-:-:S02]  /*4980*/  IMAD.MOV.U32 R28, RZ, RZ, R25 ;  /* 0x000000ffff1c7224 */ /* 0x000fc400078e0019 */
[----:B------:R-:W-:Y:S01]  /*4990*/  FADD.FTZ R26, R54, R153 ;  /* 0x00000099361a7221 */ /* 0x000fe20000010000 */
[--C-:B------:R-:W-:Y:S02]  /*49a0*/  IMAD.MOV.U32 R30, RZ, RZ, R25.reuse ;  /* 0x000000ffff1e7224 */ /* 0x100fe400078e0019 */
[--C-:B------:R-:W-:Y:S02]  /*49b0*/  IMAD.MOV.U32 R50, RZ, RZ, R25.reuse ;  /* 0x000000ffff327224 */ /* 0x100fe400078e0019 */
[----:B------:R-:W-:Y:S01]  /*49c0*/  FADD.FTZ R27, R151, R26 ;  /* 0x0000001a971b7221 */ /* 0x000fe20000010000 */
[----:B------:R-:W-:Y:S01]  /*49d0*/  IMAD.MOV.U32 R56, RZ, RZ, R25 ;  /* 0x000000ffff387224 */ /* 0x000fe200078e0019 */
[----:B------:R-:W2:Y:S02]  /*49e0*/  MUFU.EX2 R155, R155 ;  /* 0x0000009b009b7308 */ /* 0x000ea40000000800 */
[----:B---3--:R-:W-:-:S06]  /*49f0*/  FADD.FTZ R14, R58, R27 ;  /* 0x0000001b3a0e7221 */ /* 0x008fcc0000010000 */
[----:B------:R-:W3:Y:S01]  /*4a00*/  MUFU.EX2 R45, R75 ;  /* 0x0000004b002d7308 */ /* 0x000ee20000000800 */
[----:B-1----:R-:W-:Y:S01]  /*4a10*/  FADD.FTZ R21, R71, R10 ;  /* 0x0000000a47157221 */ /* 0x002fe20000010000 */
[----:B------:R-:W-:-:S03]  /*4a20*/  F2FP.SATFINITE.E4M3.F32.PACK_AB_MERGE_C R71, R106, R71, RZ ;  /* 0x000000476a47723e */ /* 0x000fc600048070ff */
[----:B------:R-:W-:Y:S01]  /*4a30*/  FADD.FTZ R106, R106, R21 ;  /* 0x000000156a6a7221 */ /* 0x000fe20000010000 */
[----:B------:R-:W-:Y:S01]  /*4a40*/  F2FP.SATFINITE.E4M3.F32.PACK_AB_MERGE_C R216, R96, R63, R71 ;  /* 0x0000003f60d8723e */ /* 0x000fe20004807047 */
[--C-:B------:R-:W-:Y:S01]  /*4a50*/  IMAD.MOV.U32 R63, RZ, RZ, R25.reuse ;  /* 0x000000ffff3f7224 */ /* 0x100fe200078e0019 */
[----:B------:R-:W1:Y:S01]  /*4a60*/  MUFU.EX2 R157, R157 ;  /* 0x0000009d009d7308 */ /* 0x000e620000000800 */
[C---:B--2---:R-:W-:Y:S01]  /*4a70*/  F2FP.SATFINITE.E4M3.F32.PACK_AB_MERGE_C R58, R155.reuse, R58, RZ ;  /* 0x0000003a9b3a723e */ /* 0x044fe200048070ff */
[----:B------:R-:W-:Y:S01]  /*4a80*/  FADD.FTZ R155, R155, R14 ;  /* 0x0000000e9b9b7221 */ /* 0x000fe20000010000 */
[----:B------:R-:W-:Y:S02]  /*4a90*/  IMAD.MOV.U32 R71, RZ, RZ, R25 ;  /* 0x000000ffff477224 */ /* 0x000fe400078e0019 */
[----:B------:R-:W-:Y:S01]  /*4aa0*/  F2FP.SATFINITE.E4M3.F32.PACK_AB_MERGE_C R217, R151, R54, R58 ;  /* 0x0000003697d9723e */ /* 0x000fe2000480703a */
[----:B------:R-:W-:Y:S01]  /*4ab0*/  FADD.FTZ R10, R60, R155 ;  /* 0x0000009b3c0a7221 */ /* 0x000fe20000010000 */
[--C-:B------:R-:W-:Y:S01]  /*4ac0*/  IMAD.MOV.U32 R54, RZ, RZ, R25.reuse ;  /* 0x000000ffff367224 */ /* 0x100fe200078e0019 */
[----:B------:R-:W2:Y:S01]  /*4ad0*/  MUFU.EX2 R98, R98 ;  /* 0x0000006200627308 */ /* 0x000ea20000000800 */
[----:B---3--:R-:W-:Y:S01]  /*4ae0*/  FADD.FTZ R21, R45, R106 ;  /* 0x0000006a2d157221 */ /* 0x008fe20000010000 */
[----:B------:R-:W-:-:S02]  /*4af0*/  IMAD.MOV.U32 R58, RZ, RZ, R25 ;  /* 0x000000ffff3a7224 */ /* 0x000fc400078e0019 */
[----:B------:R-:W-:-:S04]  /*4b00*/  IMAD.MOV.U32 R75, RZ, RZ, R25 ;  /* 0x000000ffff4b7224 */ /* 0x000fc800078e0019 */
[----:B------:R-:W3:Y:S01]  /*4b10*/  MUFU.EX2 R47, R47 ;  /* 0x0000002f002f7308 */ /* 0x000ee20000000800 */
[----:B-1----:R-:W-:-:S04]  /*4b20*/  FADD.FTZ R27, R157, R10 ;  /* 0x0000000a9d1b7221 */ /* 0x002fc80000010000 */
[----:B------:R-:W-:Y:S01]  /*4b30*/  FADD.FTZ R20, R62, R27 ;  /* 0x0000001b3e147221 */ /* 0x000fe20000010000 */
[C---:B------:R-:W-:Y:S02]  /*4b40*/  F2FP.SATFINITE.E4M3.F32.PACK_AB_MERGE_C R62, R33.reuse, R62, RZ ;  /* 0x0000003e213e723e */ /* 0x040fe400048070ff */
[----:B------:R1:W4:Y:S01]  /*4b50*/  MUFU.EX2 R108, R73 ;  /* 0x00000049006c7308 */ /* 0x0003220000000800 */
[----:B--2---:R-:W-:Y:S01]  /*4b60*/  FADD.FTZ R14, R98, R21 ;  /* 0x00000015620e7221 */ /* 0x004fe20000010000 */
[----:B------:R-:W-:Y:S01]  /*4b70*/  FADD.FTZ R33, R33, R20 ;  /* 0x0000001421217221 */ /* 0x000fe20000010000 */
[----:B------:R-:W-:Y:S01]  /*4b80*/  F2FP.SATFINITE.E4M3.F32.PACK_AB_MERGE_C R219, R157, R60, R62 ;  /* 0x0000003c9ddb723e */ /* 0x000fe2000480703e */
[--C-:B------:R-:W-:Y:S02]  /*4b90*/  IMAD.MOV.U32 R60, RZ, RZ, R25.reuse ;  /* 0x000000ffff3c7224 */ /* 0x100fe400078e0019 */
[--C-:B------:R-:W-:Y:S02]  /*4ba0*/  IMAD.MOV.U32 R62, RZ, RZ, R25.reuse ;  /* 0x000000ffff3e7224 */ /* 0x100fe400078e0019 */
[----:B------:R-:W2:Y:S01]  /*4bb0*/  MUFU.EX2 R36, R36 ;  /* 0x0000002400247308 */ /* 0x000ea20000000800 */
[----:B---3--:R-:W-:Y:S01]  /*4bc0*/  FADD.FTZ R21, R47, R14 ;  /* 0x0000000e2f157221 */ /* 0x008fe20000010000 */
[----:B-1----:R-:W-:-:S06]  /*4bd0*/  IMAD.MOV.U32 R73, RZ, RZ, R25 ;  /* 0x000000ffff497224 */ /* 0x002fcc00078e0019 */
[----:B------:R-:W1:Y:S01]  /*4be0*/  MUFU.EX2 R37, R37 ;  /* 0x0000002500257308 */ /* 0x000e620000000800 */
[C---:B----4-:R-:W-:Y:S01]  /*4bf0*/  F2FP.SATFINITE.E4M3.F32.PACK_AB_MERGE_C R47, R108.reuse, R47, RZ ;  /* 0x0000002f6c2f723e */ /* 0x050fe200048070ff */
[----:B------:R-:W-:-:S03]  /*4c00*/  FADD.FTZ R108, R108, R21 ;  /* 0x000000156c6c7221 */ /* 0x000fc60000010000 */
[----:B------:R-:W-:Y:S01]  /*4c10*/  F2FP.SATFINITE.E4M3.F32.PACK_AB_MERGE_C R218, R98, R45, R47 ;  /* 0x0000002d62da723e */ /* 0x000fe2000480702f */
[----:B------:R-:W-:Y:S01]  /*4c20*/  FADD.FTZ R21, R29, R108 ;  /* 0x0000006c1d157221 */ /* 0x000fe20000010000 */
[----:B------:R-:W-:Y:S01]  /*4c30*/  IMAD.MOV.U32 R45, RZ, RZ, R25 ;  /* 0x000000ffff2d7224 */ /* 0x000fe200078e0019 */
[----:B------:R-:W-:Y:S01]  /*4c40*/  MUFU.EX2 R40, R40 ;  /* 0x0000002800287308 */ /* 0x000fe20000000800 */
[----:B--2---:R-:W-:Y:S01]  /*4c50*/  FADD.FTZ R14, R36, R33 ;  /* 0x00000021240e7221 */ /* 0x004fe20000010000 */
[----:B------:R-:W-:Y:S01]  /*4c60*/  FADD.FTZ R20, R8, R21 ;  /* 0x0000001508147221 */ /* 0x000fe20000010000 */
[--C-:B------:R-:W-:Y:S02]  /*4c70*/  IMAD.MOV.U32 R33, RZ, RZ, R25.reuse ;  /* 0x000000ffff217224 */ /* 0x100fe400078e0019 */
[----:B------:R-:W-:-:S03]  /*4c80*/  IMAD.MOV.U32 R47, RZ, RZ, R25 ;  /* 0x000000ffff2f7224 */ /* 0x000fc600078e0019 */
[----:B------:R-:W2:Y:S01]  /*4c90*/  MUFU.EX2 R41, R41 ;  /* 0x0000002900297308 */ /* 0x000ea20000000800 */
[----:B-1----:R-:W-:-:S07]  /*4ca0*/  FADD.FTZ R27, R37, R14 ;  /* 0x0000000e251b7221 */ /* 0x002fce0000010000 */
[----:B------:R-:W1:Y:S08]  /*4cb0*/  MUFU.EX2 R55, R55 ;  /* 0x0000003700377308 */ /* 0x000e700000000800 */
[----:B------:R-:W3:Y:S01]  /*4cc0*/  MUFU.EX2 R12, R49 ;  /* 0x00000031000c7308 */ /* 0x000ee20000000800 */
[----:B--2---:R-:W-:Y:S01]  /*4cd0*/  F2FP.SATFINITE.E4M3.F32.PACK_AB_MERGE_C R26, R41, R40, RZ ;  /* 0x00000028291a723e */ /* 0x004fe200048070ff */
[----:B------:R-:W-:Y:S01]  /*4ce0*/  FADD.FTZ R40, R40, R27 ;  /* 0x0000001b28287221 */ /* 0x000fe20000010000 */
[----:B------:R-:W-:-:S02]  /*4cf0*/  IMAD.MOV.U32 R27, RZ, RZ, R25 ;  /* 0x000000ffff1b7224 */ /* 0x000fc400078e0019 */
[----:B------:R-:W-:Y:S01]  /*4d00*/  F2FP.SATFINITE.E4M3.F32.PACK_AB_MERGE_C R221, R37, R36, R26 ;  /* 0x0000002425dd723e */ /* 0x000fe2000480701a */
[----:B------:R-:W-:Y:S01]  /*4d10*/  FADD.FTZ R41, R41, R40 ;  /* 0x0000002829297221 */ /* 0x000fe20000010000 */
[--C-:B------:R-:W-:Y:S01]  /*4d20*/  IMAD.MOV.U32 R26, RZ, RZ, R25.reuse ;  /* 0x000000ffff1a7224 */ /* 0x100fe200078e0019 */
[----:B------:R-:W-:Y:S01]  /*4d30*/  MUFU.EX2 R66, R66 ;  /* 0x0000004200427308 */ /* 0x000fe20000000800 */
[----:B-1----:R-:W-:Y:S01]  /*4d40*/  FADD.FTZ R21, R55, R20 ;  /* 0x0000001437157221 */ /* 0x002fe20000010000 */
[--C-:B------:R-:W-:Y:S02]  /*4d50*/  IMAD.MOV.U32 R37, RZ, RZ, R25.reuse ;  /* 0x000000ffff257224 */ /* 0x100fe400078e0019 */
[--C-:B------:R-:W-:Y:S02]  /*4d60*/  IMAD.MOV.U32 R36, RZ, RZ, R25.reuse ;  /* 0x000000ffff247224 */ /* 0x100fe400078e0019 */
[----:B------:R-:W-:Y:S02]  /*4d70*/  IMAD.MOV.U32 R40, RZ, RZ, R25 ;  /* 0x000000ffff287224 */ /* 0x000fe400078e0019 */
[----:B------:R-:W1:Y:S01]  /*4d80*/  MUFU.EX2 R167, R167 ;  /* 0x000000a700a77308 */ /* 0x000e620000000800 */
[C---:B---3--:R-:W-:Y:S01]  /*4d90*/  F2FP.SATFINITE.E4M3.F32.PACK_AB_MERGE_C R55, R12.reuse, R55, RZ ;  /* 0x000000370c37723e */ /* 0x048fe200048070ff */
[----:B------:R-:W-:Y:S01]  /*4da0*/  FADD.FTZ R12, R12, R21 ;  /* 0x000000150c0c7221 */ /* 0x000fe20000010000 */
[----:B------:R-:W-:-:S02]  /*4db0*/  IMAD.MOV.U32 R49, RZ, RZ, R25 ;  /* 0x000000ffff317224 */ /* 0x000fc400078e0019 */
[----:B------:R-:W-:Y:S01]  /*4dc0*/  F2FP.SATFINITE.E4M3.F32.PACK_AB_MERGE_C R220, R8, R29, R55 ;  /* 0x0000001d08dc723e */ /* 0x000fe20004807037 */
[--C-:B------:R-:W-:Y:S02]  /*4dd0*/  IMAD.MOV.U32 R29, RZ, RZ, R25.reuse ;  /* 0x000000ffff1d7224 */ /* 0x100fe400078e0019 */
[----:B------:R-:W2:Y:S01]  /*4de0*/  MUFU.EX2 R64, R64 ;  /* 0x0000004000407308 */ /* 0x000ea20000000800 */
[----:B------:R-:W-:-:S07]  /*4df0*/  IMAD.MOV.U32 R55, RZ, RZ, R25 ;  /* 0x000000ffff377224 */ /* 0x000fce00078e0019 */
[----:B------:R-:W3:Y:S01]  /*4e00*/  MUFU.EX2 R59, R59 ;  /* 0x0000003b003b7308 */ /* 0x000ee20000000800 */
[----:B-1----:R-:W-:-:S07]  /*4e10*/  F2FP.SATFINITE.E4M3.F32.PACK_AB_MERGE_C R21, R167, R66, RZ ;  /* 0x00000042a715723e */ /* 0x002fce00048070ff */
[----:B------:R-:W1:Y:S01]  /*4e20*/  MUFU.EX2 R163, R163 ;  /* 0x000000a300a37308 */ /* 0x000e620000000800 */
[----:B--2---:R-:W-:Y:S01]  /*4e30*/  FADD.FTZ R20, R64, R41 ;  /* 0x0000002940147221 */ /* 0x004fe20000010000 */
[----:B------:R-:W-:-:S06]  /*4e40*/  IMAD.MOV.U32 R41, RZ, RZ, R25 ;  /* 0x000000ffff297224 */ /* 0x000fcc00078e0019 */
[----:B------:R2:W4:Y:S01]  /*4e50*/  MUFU.EX2 R24, R53 ;  /* 0x0000003500187308 */ /* 0x0005220000000800 */
[----:B---3--:R-:W-:-:S07]  /*4e60*/  FADD.FTZ R7, R59, R12 ;  /* 0x0000000c3b077221 */ /* 0x008fce0000010000 */
[----:B------:R-:W3:Y:S01]  /*4e70*/  MUFU.EX2 R31, R31 ;  /* 0x0000001f001f7308 */ /* 0x000ee20000000800 */
[C---:B-1----:R-:W-:Y:S01]  /*4e80*/  F2FP.SATFINITE.E4M3.F32.PACK_AB_MERGE_C R223, R163.reuse, R64, R21 ;  /* 0x00000040a3df723e */ /* 0x042fe20004807015 */
[----:B------:R-:W-:Y:S01]  /*4e90*/  FADD.FTZ R163, R163, R20 ;  /* 0x00000014a3a37221 */ /* 0x000fe20000010000 */
[--C-:B--2---:R-:W-:Y:S02]  /*4ea0*/  IMAD.MOV.U32 R53, RZ, RZ, R25.reuse ;  /* 0x000000ffff357224 */ /* 0x104fe400078e0019 */
[----:B------:R-:W-:Y:S02]  /*4eb0*/  IMAD.MOV.U32 R64, RZ, RZ, R25 ;  /* 0x000000ffff407224 */ /* 0x000fe400078e0019 */
[----:B------:R-:W-:Y:S01]  /*4ec0*/  FADD.FTZ R66, R66, R163 ;  /* 0x000000a342427221 */ /* 0x000fe20000010000 */
[----:B------:R1:W2:Y:S01]  /*4ed0*/  MUFU.EX2 R6, R57 ;  /* 0x0000003900067308 */ /* 0x0002a20000000800 */
[----:B----4-:R-:W-:Y:S02]  /*4ee0*/  FADD.FTZ R20, R24, R7 ;  /* 0x0000000718147221 */ /* 0x010fe40000010000 */
[----:B------:R-:W-:Y:S01]  /*4ef0*/  FADD.FTZ R167, R167, R66 ;  /* 0x00000042a7a77221 */ /* 0x000fe20000010000 */
[----:B------:R-:W-:-:S04]  /*4f00*/  IMAD.MOV.U32 R66, RZ, RZ, R25 ;  /* 0x000000ffff427224 */ /* 0x000fc800078e0019 */
[----:B------:R-:W-:Y:S01]  /*4f10*/  MUFU.EX2 R48, R48 ;  /* 0x0000003000307308 */ /* 0x000fe20000000800 */
[----:B---3--:R-:W-:Y:S01]  /*4f20*/  FADD.FTZ R7, R31, R20 ;  /* 0x000000141f077221 */ /* 0x008fe20000010000 */
[----:B-1----:R-:W-:-:S06]  /*4f30*/  IMAD.MOV.U32 R57, RZ, RZ, R25 ;  /* 0x000000ffff397224 */ /* 0x002fcc00078e0019 */
[----:B------:R-:W1:Y:S01]  /*4f40*/  MUFU.EX2 R173, R173 ;  /* 0x000000ad00ad7308 */ /* 0x000e620000000800 */
[C---:B--2---:R-:W-:Y:S01]  /*4f50*/  F2FP.SATFINITE.E4M3.F32.PACK_AB_MERGE_C R31, R6.reuse, R31, RZ ;  /* 0x0000001f061f723e */ /* 0x044fe200048070ff */
[----:B------:R-:W-:-:S03]  /*4f60*/  FADD.FTZ R6, R6, R7 ;  /* 0x0000000706067221 */ /* 0x000fc60000010000 */
[----:B------:R-:W-:Y:S01]  /*4f70*/  F2FP.SATFINITE.E4M3.F32.PACK_AB_MERGE_C R222, R24, R59, R31 ;  /* 0x0000003b18de723e */ /* 0x000fe2000480701f */
[--C-:B------:R-:W-:Y:S02]  /*4f80*/  IMAD.MOV.U32 R24, RZ, RZ, R25.reuse ;  /* 0x000000ffff187224 */ /* 0x100fe400078e0019 */
[----:B------:R-:W2:Y:S01]  /*4f90*/  MUFU.EX2 R68, R68 ;  /* 0x0000004400447308 */ /* 0x000ea20000000800 */
[--C-:B------:R-:W-:Y:S02]  /*4fa0*/  IMAD.MOV.U32 R31, RZ, RZ, R25.reuse ;  /* 0x000000ffff1f7224 */ /* 0x100fe400078e0019 */
[----:B------:R-:W-:-:S05]  /*4fb0*/  IMAD.MOV.U32 R59, RZ, RZ, R25 ;  /* 0x000000ffff3b7224 */ /* 0x000fca00078e0019 */
[----:B------:R-:W3:Y:S01]  /*4fc0*/  MUFU.EX2 R35, R35 ;  /* 0x0000002300237308 */ /* 0x000ee20000000800 */
[----:B-1----:R-:W-:-:S07]  /*4fd0*/  F2FP.SATFINITE.E4M3.F32.PACK_AB_MERGE_C R11, R173, R48, RZ ;  /* 0x00000030ad0b723e */ /* 0x002fce00048070ff */
[----:B------:R-:W1:Y:S01]  /*4fe0*/  MUFU.EX2 R171, R171 ;  /* 0x000000ab00ab7308 */ /* 0x000e620000000800 */
[----:B--2---:R-:W-:-:S07]  /*4ff0*/  FADD.FTZ R20, R68, R167 ;  /* 0x000000a744147221 */ /* 0x004fce0000010000 */
        /* <DEDUP_REMOVED lines=8> */
[----:B------:R-:W1:Y:S01]  /*5080*/  MUFU.EX2 R14, R159 ;  /* 0x0000009f000e7308 */ /* 0x000e620000000800 */
[----:B----4-:R-:W-:Y:S02]  /*5090*/  FADD.FTZ R6, R10, R7 ;  /* 0x000000070a067221 */ /* 0x010fe40000010000 */
[----:B------:R-:W-:Y:S01]  /*50a0*/  FADD.FTZ R173, R173, R48 ;  /* 0x00000030adad7221 */ /* 0x000fe20000010000 */
[----:B------:R-:W-:-:S04]  /*50b0*/  IMAD.MOV.U32 R48, RZ, RZ, R25 ;  /* 0x000000ffff307224 */ /* 0x000fc800078e0019 */
[----:B------:R-:W-:Y:S01]  /*50c0*/  MUFU.EX2 R38, R38 ;  /* 0x0000002600267308 */ /* 0x000fe20000000800 */
[----:B---3--:R-:W-:-:S07]  /*50d0*/  FADD.FTZ R7, R39, R6 ;  /* 0x0000000627077221 */ /* 0x008fce0000010000 */
[----:B------:R-:W2:Y:S01]  /*50e0*/  MUFU.EX2 R179, R179 ;  /* 0x000000b300b37308 */ /* 0x000ea20000000800 */
[C---:B-1----:R-:W-:Y:S01]  /*50f0*/  F2FP.SATFINITE.E4M3.F32.PACK_AB_MERGE_C R39, R14.reuse, R39, RZ ;  /* 0x000000270e27723e */ /* 0x042fe200048070ff */
[----:B------:R-:W-:-:S03]  /*5100*/  FADD.FTZ R14, R14, R7 ;  /* 0x000000070e0e7221 */ /* 0x000fc60000010000 */
[----:B------:R-:W-:Y:S01]  /*5110*/  F2FP.SATFINITE.E4M3.F32.PACK_AB_MERGE_C R224, R10, R35, R39 ;  /* 0x000000230ae0723e */ /* 0x000fe20004807027 */
[--C-:B------:R-:W-:Y:S02]  /*5120*/  IMAD.MOV.U32 R35, RZ, RZ, R25.reuse ;  /* 0x000000ffff237224 */ /* 0x100fe400078e0019 */
[----:B------:R-:W1:Y:S01]  /*5130*/  MUFU.EX2 R44, R44 ;  /* 0x0000002c002c7308 */ /* 0x000e620000000800 */
[----:B------:R-:W-:-:S07]  /*5140*/  IMAD.MOV.U32 R39, RZ, RZ, R25 ;  /* 0x000000ffff277224 */ /* 0x000fce00078e0019 */
[----:B------:R-:W3:Y:S01]  /*5150*/  MUFU.EX2 R161, R161 ;  /* 0x000000a100a17308 */ /* 0x000ee20000000800 */
[----:B--2---:R-:W-:-:S07]  /*5160*/  F2FP.SATFINITE.E4M3.F32.PACK_AB_MERGE_C R11, R179, R38, RZ ;  /* 0x00000026b30b723e */ /* 0x004fce00048070ff */
[----:B------:R-:W2:Y:S01]  /*5170*/  MUFU.EX2 R177, R177 ;  /* 0x000000b100b17308 */ /* 0x000ea20000000800 */
[----:B-1----:R-:W-:-:S07]  /*5180*/  FADD.FTZ R6, R44, R173 ;  /* 0x000000ad2c067221 */ /* 0x002fce0000010000 */
[----:B------:R-:W1:Y:S01]  /*5190*/  MUFU.EX2 R12, R165 ;  /* 0x000000a5000c7308 */ /* 0x000e620000000800 */
[----:B---3--:R-:W-:-:S07]  /*51a0*/  FADD.FTZ R7, R161, R14 ;  /* 0x0000000ea1077221 */ /* 0x008fce0000010000 */
[----:B------:R-:W3:Y:S01]  /*51b0*/  MUFU.EX2 R169, R169 ;  /* 0x000000a900a97308 */ /* 0x000ee20000000800 */
[C---:B--2---:R-:W-:Y:S01]  /*51c0*/  F2FP.SATFINITE.E4M3.F32.PACK_AB_MERGE_C R227, R177.reuse, R44, R11 ;  /* 0x0000002cb1e3723e */ /* 0x044fe2000480700b */
[----:B------:R-:W-:Y:S01]  /*51d0*/  FADD.FTZ R177, R177, R6 ;  /* 0x00000006b1b17221 */ /* 0x000fe20000010000 */
[----:B------:R-:W-:-:S03]  /*51e0*/  IMAD.MOV.U32 R44, RZ, RZ, R25 ;  /* 0x000000ffff2c7224 */ /* 0x000fc600078e0019 */
[----:B------:R-:W-:Y:S01]  /*51f0*/  FADD.FTZ R8, R38, R177 ;  /* 0x000000b126087221 */ /* 0x000fe20000010000 */
[----:B------:R-:W-:Y:S01]  /*5200*/  IMAD.MOV.U32 R38, RZ, RZ, R25 ;  /* 0x000000ffff267224 */ /* 0x000fe200078e0019 */
[----:B------:R-:W2:Y:S01]  /*5210*/  MUFU.EX2 R72, R72 ;  /* 0x0000004800487308 */ /* 0x000ea20000000800 */
[----:B-1----:R-:W-:Y:S01]  /*5220*/  FADD.FTZ R6, R12, R7 ;  /* 0x000000070c067221 */ /* 0x002fe20000010000 */
[----:B------:R-:W-:-:S03]  /*5230*/  FADD.FTZ R8, R179, R8 ;  /* 0x00000008b3087221 */ /* 0x000fc60000010000 */
[----:B---3--:R-:W-:Y:S01]  /*5240*/  FADD.FTZ R7, R169, R6 ;  /* 0x00000006a9077221 */ /* 0x008fe20000010000 */
[----:B------:R-:W-:Y:S01]  /*5250*/  IMAD.MOV.U32 R6, RZ, RZ, RZ ;  /* 0x000000ffff067224 */ /* 0x000fe200078e00ff */
[C---:B--2---:R-:W-:Y:S02]  /*5260*/  F2FP.SATFINITE.E4M3.F32.PACK_AB_MERGE_C R11, R72.reuse, R169, RZ ;  /* 0x000000a9480b723e */ /* 0x044fe400048070ff */
[----:B------:R-:W-:Y:S01]  /*5270*/  FADD.FTZ R7, R72, R7 ;  /* 0x0000000748077221 */ /* 0x000fe20000010000 */
[----:B------:R-:W-:Y:S01]  /*5280*/  IMAD.MOV.U32 R72, RZ, RZ, R25 ;  /* 0x000000ffff487224 */ /* 0x000fe200078e0019 */
[----:B------:R-:W-:Y:S01]  /*5290*/  F2FP.SATFINITE.E4M3.F32.PACK_AB_MERGE_C R226, R12, R161, R11 ;  /* 0x000000a10ce2723e */ /* 0x000fe2000480700b */
[----:B0-----:R-:W-:Y:S06]  /*52a0*/  @!P2 BRA `(.L_x_19) ;  /* 0x0000003400f8a947 */ /* 0x001fec0003800000 */
[----:B------:R-:W-:Y:S01]  /*52b0*/  IMAD.MOV.U32 R0, RZ, RZ, R22 ;  /* 0x000000ffff007224 */ /* 0x000fe200078e0016 */
[----:B------:R-:W-:Y:S01]  /*52c0*/  CS2R R86, SRZ ;  /* 0x0000000000567805 */ /* 0x000fe2000001ff00 */
[----:B------:R-:W-:Y:S01]  /*52d0*/  IMAD.MOV.U32 R11, RZ, RZ, R3 ;  /* 0x000000ffff0b7224 */ /* 0x000fe200078e0003 */
[----:B------:R-:W-:Y:S01]  /*52e0*/  CS2R R84, SRZ ;  /* 0x0000000000547805 */ /* 0x000fe2000001ff00 */
[----:B------:R-:W-:Y:S01]  /*52f0*/  IMAD.MOV.U32 R10, RZ, RZ, R9 ;  /* 0x000000ffff0a7224 */ /* 0x000fe200078e0009 */
[----:B------:R-:W-:Y:S01]  /*5300*/  CS2R R82, SRZ ;  /* 0x0000000000527805 */ /* 0x000fe2000001ff00 */
[----:B------:R-:W-:Y:S01]  /*5310*/  IMAD.MOV.U32 R12, RZ, RZ, RZ ;  /* 0x000000ffff0c7224 */ /* 0x000fe200078e00ff */
        /* <DEDUP_REMOVED lines=28> */
[----:B------:R-:W-:Y:S01]  /*54e0*/  CS2R R24, SRZ ;  /* 0x0000000000187805 */ /* 0x000fe2000001ff00 */
[----:B------:R-:W-:-:S06]  /*54f0*/  UMOV UR4, URZ ;  /* 0x0000003f00047c82 */ /* 0x000fcc0008000000 */
.L_x_29:
[----:B------:R-:W-:Y:S01]  /*5500*/  ISETP.NE.AND P3, PT, RZ, UR38, PT ;  /* 0x00000026ff007c0c */ /* 0x000fe2000bf65270 */
[----:B------:R-:W-:-:S04]  /*5510*/  UISETP.NE.AND UP0, UPT, UR4, 0x1, UPT ;  /* 0x000000010400788c */ /* 0x000fc8000bf05270 */
[----:B------:R-:W-:-:S06]  /*5520*/  USEL UR7, URZ, 0x1, UP0 ;  /* 0x000000013f077887 */ /* 0x000fcc0008000000 */
[----:B------:R-:W-:Y:S02]  /*5530*/  LOP3.LUT R6, R12, UR7, RZ, 0x3c, !PT ;  /* 0x000000070c067c12 */ /* 0x000fe4000f8e3cff */
[----:B------:R-:W-:Y:S05]  /*5540*/  @P3 BRA `(.L_x_20) ;  /* 0x0000000000343947 */ /* 0x000fea0003800000 */
[----:B------:R-:W-:Y:S05]  /*5550*/  @!P0 BRA `(.L_x_21) ;  /* 0x0000000000048947 */ /* 0x000fea0003800000 */
[----:B------:R-:W-:Y:S01]  /*5560*/  BPT.TRAP 0x1 ;  /* 0x000000040000795c */ /* 0x000fe20000300000 */
.L_x_21:
[----:B------:R-:W-:Y:S01]  /*5570*/  UIADD3 UR7, UR4, 0x1, URZ ;  /* 0x0000000104077890 */ /* 0x000fe2000fffe03f */
[----:B------:R-:W-:-:S03]  /*5580*/  SHF.L.U32 R3, R6, 0x1f, RZ ;  /* 0x0000001f06037819 */ /* 0x000fc600000006ff */
[----:B------:R-:W-:-:S04]  /*5590*/  UISETP.NE.AND UP0, UPT, UR7, 0x2, UPT ;  /* 0x000000020700788c */ /* 0x000fc8000bf05270 */
[----:B------:R-:W-:-:S04]  /*55a0*/  USEL UR7, UR7, URZ, UP0 ;  /* 0x0000003f07077287 */ /* 0x000fc80008000000 */
[----:B------:R-:W-:-:S09]  /*55b0*/  ULEA UR7, UR7, UR39, 0x3 ;  /* 0x0000002707077291 */ /* 0x000fd2000f8e183f */
[----:B------:R0:W1:Y:S01]  /*55c0*/  SYNCS.PHASECHK.TRANS64.TRYWAIT P2, [UR7+0x2e830], R3 ;  /* 0x02e83003ff0075a7 */ /* 0x0000620008040147 */
[----:B------:R-:W-:Y:S05]  /*55d0*/  @!P0 BRA `(.L_x_22) ;  /* 0x0000000000048947 */ /* 0x000fea0003800000 */
[----:B------:R-:W-:Y:S01]  /*55e0*/  BPT.TRAP 0x1 ;  /* 0x000000040000795c */ /* 0x000fe20000300000 */
.L_x_22:
[----:B-1----:R-:W-:Y:S05]  /*55f0*/  @P2 BRA `(.L_x_20) ;  /* 0x0000000000082947 */ /* 0x002fea0003800000 */
[----:B------:R-:W1:Y:S02]  /*5600*/  SYNCS.PHASECHK.TRANS64.TRYWAIT P2, [UR7+0x2e830], R3 ;  /* 0x02e83003ff0075a7 */ /* 0x000e640008040147 */
[----:B-1----:R-:W-:Y:S05]  /*5610*/  @!P2 BRA `(.L_x_23) ;  /* 0x0000009c0064a947 */ /* 0x002fea0003800000 */
.L_x_20:
[----:B01----:R-:W-:Y:S01]  /*5620*/  VIADD R3, R18, 0x8 ;  /* 0x0000000812037836 */ /* 0x003fe20000000000 */
[----:B------:R-:W-:Y:S01]  /*5630*/  UIADD3 UR7, UR4, 0x1, URZ ;  /* 0x0000000104077890 */ /* 0x000fe2000fffe03f */
[C---:B------:R-:W-:Y:S01]  /*5640*/  R2UR UR40, R4.reuse ;  /* 0x00000000042872ca */ /* 0x040fe200000e0000 */
[----:B------:R-:W-:Y:S01]  /*5650*/  UMOV UR43, 0x40000040 ;  /* 0x40000040002b7882 */ /* 0x000fe20000000000 */
[C---:B------:R-:W-:Y:S01]  /*5660*/  R2UR UR41, R5.reuse ;  /* 0x00000000052972ca */ /* 0x040fe200000e0000 */
[----:B------:R0:W-:Y:S01]  /*5670*/  BAR.SYNC.DEFER_BLOCKING R3, 0x100 ;  /* 0x000400030000751d */ /* 0x0001e20000010000 */
[----:B------:R-:W-:Y:S01]  /*5680*/  UISETP.NE.AND UP0, UPT, UR7, 0x2, UPT ;  /* 0x000000020700788c */ /* 0x000fe2000bf05270 */
[C---:B------:R-:W-:Y:S02]  /*5690*/  R2UR UR20, R4.reuse ;  /* 0x00000000041472ca */ /* 0x040fe400000e0000 */
[C---:B------:R-:W-:Y:S01]  /*56a0*/  R2UR UR21, R5.reuse ;  /* 0x00000000051572ca */ /* 0x040fe200000e0000 */
[----:B------:R-:W-:Y:S01]  /*56b0*/  USEL UR7, UR7, URZ, UP0 ;  /* 0x0000003f07077287 */ /* 0x000fe20008000000 */
[C---:B------:R-:W-:Y:S01]  /*56c0*/  R2UR UR24, R4.reuse ;  /* 0x00000000041872ca */ /* 0x040fe200000e0000 */
[----:B------:R-:W-:Y:S01]  /*56d0*/  UMOV UR23, 0x40000040 ;  /* 0x4000004000177882 */ /* 0x000fe20000000000 */
[C---:B------:R-:W-:Y:S01]  /*56e0*/  R2UR UR25, R5.reuse ;  /* 0x00000000051972ca */ /* 0x040fe200000e0000 */
[----:B------:R-:W-:Y:S01]  /*56f0*/  UIMAD UR46, UR7, 0x700, UR6 ;  /* 0x00000700072e78a4 */ /* 0x000fe2000f8e0206 */
[C---:B------:R-:W-:Y:S01]  /*5700*/  R2UR UR28, R4.reuse ;  /* 0x00000000041c72ca */ /* 0x040fe200000e0000 */
[----:B------:R-:W-:Y:S01]  /*5710*/  UMOV UR27, 0x40000040 ;  /* 0x40000040001b7882 */ /* 0x000fe20000000000 */
[C---:B------:R-:W-:Y:S01]  /*5720*/  R2UR UR29, R5.reuse ;  /* 0x00000000051d72ca */ /* 0x040fe200000e0000 */
[----:B------:R-:W-:Y:S01]  /*5730*/  UIADD3 UR22, UR46, 0x100, URZ ;  /* 0x000001002e167890 */ /* 0x000fe2000fffe03f */
[----:B------:R-:W-:Y:S01]  /*5740*/  R2UR UR32, R4 ;  /* 0x00000000042072ca */ /* 0x000fe200000e0000 */
[----:B------:R-:W-:Y:S01]  /*5750*/  UIADD3 UR26, UR46, 0x200, URZ ;  /* 0x000002002e1a7890 */ /* 0x000fe2000fffe03f */
[----:B------:R-:W-:Y:S01]  /*5760*/  R2UR UR33, R5 ;  /* 0x00000000052172ca */ /* 0x000fe200000e0000 */
[----:B------:R-:W-:Y:S01]  /*5770*/  UMOV UR42, UR46 ;  /* 0x0000002e002a7c82 */ /* 0x000fe20008000000 */
[----:B------:R-:W-:Y:S01]  /*5780*/  UIADD3 UR30, UR46, 0x300, URZ ;  /* 0x000003002e1e7890 */ /* 0x000fe2000fffe03f */
[----:B------:R-:W-:Y:S01]  /*5790*/  UMOV UR31, 0x40000040 ;  /* 0x40000040001f7882 */ /* 0x000fe20000000000 */
[----:B------:R-:W-:Y:S01]  /*57a0*/  UIADD3 UR34, UR46, 0x400, URZ ;  /* 0x000004002e227890 */ /* 0x000fe2000fffe03f */
[----:B------:R-:W-:Y:S01]  /*57b0*/  UMOV UR35, 0x40000040 ;  /* 0x4000004000237882 */ /* 0x000fe20000000000 */
[----:B------:R-:W-:Y:S01]  /*57c0*/  WARPGROUP.ARRIVE ;  /* 0x00000000000079c5 */ /* 0x000fe20000000000 */
[----:B------:R-:W-:Y:S01]  /*57d0*/  UIADD3 UR10, UR46, 0x2, URZ ;  /* 0x000000022e0a7890 */ /* 0x000fe2000fffe03f */
[----:B------:R-:W-:Y:S01]  /*57e0*/  UMOV UR11, 0x40000040 ;  /* 0x40000040000b7882 */ /* 0x000fe20000000000 */
[----:B------:R-:W-:-:S03]  /*57f0*/  UIADD3 UR14, UR46, 0x102, URZ ;  /* 0x000001022e0e7890 */ /* 0x000fc6000fffe03f */
[----:B------:R-:W-:Y:S01]  /*5800*/  QGMMA.64x32x32.F32.E4M3.E4M3 R184, gdesc[UR40], RZ, !UPT, gsb0 ;  /* 0x0060000028b879f3 */ /* 0x000fe2000c0008ff */
[----:B------:R-:W-:Y:S01]  /*5810*/  R2UR UR40, R4 ;  /* 0x00000000042872ca */ /* 0x000fe200000e0000 */
[----:B------:R-:W-:Y:S01]  /*5820*/  UIADD3 UR42, UR46, 0x500, URZ ;  /* 0x000005002e2a7890 */ /* 0x000fe2000fffe03f */
[----:B------:R-:W-:Y:S01]  /*5830*/  R2UR UR41, R5 ;  /* 0x00000000052972ca */ /* 0x000fe200000e0000 */
[----:B------:R-:W-:Y:S01]  /*5840*/  UMOV UR43, 0x40000040 ;  /* 0x40000040002b7882 */ /* 0x000fe20000000000 */
[----:B------:R-:W-:Y:S01]  /*5850*/  UMOV UR15, 0x40000040 ;  /* 0x40000040000f7882 */ /* 0x000fe20000000000 */
[----:B------:R-:W-:Y:S01]  /*5860*/  UIADD3 UR18, UR46, 0x6, URZ ;  /* 0x000000062e127890 */ /* 0x000fe2000fffe03f */
[----:B------:R-:W-:Y:S01]  /*5870*/  UMOV UR19, 0x40000040 ;  /* 0x4000004000137882 */ /* 0x000fe20000000000 */
[----:B------:R-:W-:Y:S02]  /*5880*/  WARPGROUP.DEPBAR.LE gsb0, 0x0 ;  /* 0x00008000000079c5 */ /* 0x000fe40000010000 */
[----:B------:R-:W-:-:S06]  /*5890*/  WARPGROUP.ARRIVE ;  /* 0x00000000000079c5 */ /* 0x000fcc0000000000 */
[----:B------:R-:W-:Y:S01]  /*58a0*/  QGMMA.64x32x32.F32.E4M3.E4M3 R168, gdesc[UR20], RZ, !UPT, gsb0 ;  /* 0x0060000014a879f3 */ /* 0x000fe2000c0008ff */
[----:B------:R-:W-:Y:S01]  /*58b0*/  R2UR UR20, R4 ;  /* 0x00000000041472ca */ /* 0x000fe200000e0000 */
[----:B------:R-:W-:Y:S01]  /*58c0*/  UIADD3 UR22, UR46, 0x600, URZ ;  /* 0x000006002e167890 */ /* 0x000fe2000fffe03f */
[----:B------:R-:W-:Y:S01]  /*58d0*/  R2UR UR21, R5 ;  /* 0x00000000051572ca */ /* 0x000fe200000e0000 */
        /* <DEDUP_REMOVED lines=17> */
[----:B------:R-:W-:Y:S03]  /*59f0*/  QGMMA.64x32x32.F32.E4M3.E4M3 R120, gdesc[UR32], RZ, !UPT, gsb0 ;  /* 0x00600000207879f3 */ /* 0x000fe6000c0008ff */
[----:B------:R-:W-:Y:S02]  /*5a00*/  WARPGROUP.DEPBAR.LE gsb0, 0x0 ;  /* 0x00008000000079c5 */ /* 0x000fe40000010000 */
[----:B------:R-:W-:-:S06]  /*5a10*/  WARPGROUP.ARRIVE ;  /* 0x00000000000079c5 */ /* 0x000fcc0000000000 */
[----:B------:R-:W-:Y:S03]  /*5a20*/  QGMMA.64x32x32.F32.E4M3.E4M3 R104, gdesc[UR40], RZ, !UPT, gsb0 ;  /* 0x00600000286879f3 */ /* 0x000fe6000c0008ff */
        /* <DEDUP_REMOVED lines=22> */
[----:B------:R-:W-:Y:S01]  /*5b90*/  UMOV UR20, UR12 ;  /* 0x0000000c00147c82 */ /* 0x000fe20008000000 */
[----:B------:R-:W-:Y:S01]  /*5ba0*/  UMOV UR21, UR13 ;  /* 0x0000000d00157c82 */ /* 0x000fe20008000000 */
        /* <DEDUP_REMOVED lines=24> */
[----:B------:R-:W-:Y:S02]  /*5d30*/  UIADD3 UR10, UR46, 0x104, URZ ;  /* 0x000001042e0a7890 */ /* 0x000fe4000fffe03f */
        /* <DEDUP_REMOVED lines=40> */
[----:B------:R-:W-:Y:S03]  /*5fc0*/  QGMMA.64x32x32.F32.E4M3.E4M3 R88, gdesc[UR12], R88, gsb0 ;  /* 0x006000000c5879f3 */ /* 0x000fe60008000858 */
        /* <DEDUP_REMOVED lines=8> */
[----:B------:R-:W-:Y:S01]  /*6050*/  UIADD3 UR18, UR46, 0x506, URZ ;  /* 0x000005062e127890 */ /* 0x000fe2000fffe03f */
[----:B------:R-:W-:Y:S01]  /*6060*/  UMOV UR19, 0x40000040 ;  /* 0x4000004000137882 */ /* 0x000fe20000000000 */
[----:B------:R-:W-:Y:S01]  /*6070*/  UIADD3 UR46, UR46, 0x606, URZ ;  /* 0x000006062e2e7890 */ /* 0x000fe2000fffe03f */
[----:B------:R-:W-:Y:S02]  /*6080*/  WARPGROUP.DEPBAR.LE gsb0, 0x0 ;  /* 0x00008000000079c5 */ /* 0x000fe40000010000 */
[----:B------:R-:W-:-:S06]  /*6090*/  WARPGROUP.ARRIVE ;  /* 0x00000000000079c5 */ /* 0x000fcc0000000000 */
[----:B------:R-:W-:Y:S03]  /*60a0*/  QGMMA.64x32x32.F32.E4M3.E4M3 R152, gdesc[UR20], R152, gsb0 ;  /* 0x00600000149879f3 */ /* 0x000fe60008000898 */
        /* <DEDUP_REMOVED lines=15> */
[----:B0-----:R-:W-:Y:S05]  /*61a0*/  @P3 BRA `(.L_x_24) ;  /* 0x0000000000283947 */ /* 0x001fea0003800000 */
[----:B------:R-:W-:Y:S05]  /*61b0*/  @!P0 BRA `(.L_x_25) ;  /* 0x0000000000048947 */ /* 0x000fea0003800000 */
[----:B------:R-:W-:Y:S01]  /*61c0*/  BPT.TRAP 0x1 ;  /* 0x000000040000795c */ /* 0x000fe20000300000 */
.L_x_25:
[----:B------:R-:W-:Y:S01]  /*61d0*/  ULEA UR10, UR4, UR39, 0x3 ;  /* 0x00000027040a7291 */ /* 0x000fe2000f8e183f */
[----:B------:R-:W-:-:S08]  /*61e0*/  SHF.L.U32 R3, R12, 0x1f, RZ ;  /* 0x0000001f0c037819 */ /* 0x000fd000000006ff */
[----:B------:R0:W1:Y:S01]  /*61f0*/  SYNCS.PHASECHK.TRANS64.TRYWAIT P2, [UR10+0x2e850], R3 ;  /* 0x02e85003ff0075a7 */ /* 0x000062000804014a */
[----:B------:R-:W-:Y:S05]  /*6200*/  @!P0 BRA `(.L_x_26) ;  /* 0x0000000000048947 */ /* 0x000fea0003800000 */
[----:B------:R-:W-:Y:S01]  /*6210*/  BPT.TRAP 0x1 ;  /* 0x000000040000795c */ /* 0x000fe20000300000 */
.L_x_26:
[----:B-1----:R-:W-:Y:S05]  /*6220*/  @P2 BRA `(.L_x_24) ;  /* 0x0000000000082947 */ /* 0x002fea0003800000 */
[----:B------:R-:W1:Y:S02]  /*6230*/  SYNCS.PHASECHK.TRANS64.TRYWAIT P2, [UR10+0x2e850], R3 ;  /* 0x02e85003ff0075a7 */ /* 0x000e64000804014a */
[----:B-1----:R-:W-:Y:S05]  /*6240*/  @!P2 BRA `(.L_x_27) ;  /* 0x000000900070a947 */ /* 0x002fea0003800000 */
.L_x_24:
[----:B------:R-:W-:Y:S01]  /*6250*/  UIADD3 UR10, UR39, 0x400, URZ ;  /* 0x00000400270a7890 */ /* 0x000fe2000fffe03f */
[----:B------:R-:W-:Y:S01]  /*6260*/  WARPGROUP.ARRIVE ;  /* 0x00000000000079c5 */ /* 0x000fe20000000000 */
[----:B------:R-:W-:Y:S01]  /*6270*/  UMOV UR11, 0xc0000010 ;  /* 0xc0000010000b7882 */ /* 0x000fe20000000000 */
[----:B------:R-:W-:Y:S01]  /*6280*/  UMOV UR15, 0xc0000010 ;  /* 0xc0000010000f7882 */ /* 0x000fe20000000000 */
[----:B------:R-:W-:Y:S01]  /*6290*/  USHF.R.U32.HI UR10, URZ, 0x4, UR10 ;  /* 0x000000043f0a7899 */ /* 0x000fe2000801160a */
[----:B-1----:R-:W-:Y:S02]  /*62a0*/  FMNMX.FTZ R12, R184, R10, !PT ;  /* 0x0000000ab80c7209 */ /* 0x002fe40007810000 */
[----:B------:R-:W-:Y:S01]  /*62b0*/  FMNMX.FTZ R14, R186, R11, !PT ;  /* 0x0000000bba0e7209 */ /* 0x000fe20007810000 */
[----:B------:R-:W-:Y:S01]  /*62c0*/  ULOP3.LUT UR10, UR10, 0x3fff, URZ, 0xc0, !UPT ;  /* 0x00003fff0a0a7892 */ /* 0x000fe2000f8ec03f */
[----:B0-----:R-:W-:Y:S02]  /*62d0*/  FMNMX.FTZ R3, R185, R12, !PT ;  /* 0x0000000cb9037209 */ /* 0x001fe40007810000 */
[----:B------:R-:W-:Y:S01]  /*62e0*/  FMNMX.FTZ R9, R187, R14, !PT ;  /* 0x0000000ebb097209 */ /* 0x000fe20007810000 */
[----:B------:R-:W-:Y:S01]  /*62f0*/  ULOP3.LUT UR10, UR10, 0x10000, URZ, 0xfc, !UPT ;  /* 0x000100000a0a7892 */ /* 0x000fe2000f8efc3f */
[----:B------:R-:W-:-:S02]  /*6300*/  FMNMX.FTZ R12, R188, R3, !PT ;  /* 0x00000003bc0c7209 */ /* 0x000fc40007810000 */
[----:B------:R-:W-:Y:S01]  /*6310*/  FMNMX.FTZ R14, R190, R9, !PT ;  /* 0x00000009be0e7209 */ /* 0x000fe20007810000 */
[----:B------:R-:W-:Y:S01]  /*6320*/  UIMAD UR10, UR4, 0x700, UR10 ;  /* 0x00000700040a78a4 */ /* 0x000fe2000f8e020a */
[----:B------:R-:W-:Y:S02]  /*6330*/  FMNMX.FTZ R3, R189, R12, !PT ;  /* 0x0000000cbd037209 */ /* 0x000fe40007810000 */
[----:B------:R-:W-:Y:S01]  /*6340*/  FMNMX.FTZ R9, R191, R14, !PT ;  /* 0x0000000ebf097209 */ /* 0x000fe20007810000 */
[----:B------:R-:W-:Y:S01]  /*6350*/  UIADD3 UR14, UR10, 0x100, URZ ;  /* 0x000001000a0e7890 */ /* 0x000fe2000fffe03f */
[----:B------:R-:W-:Y:S02]  /*6360*/  FMNMX.FTZ R12, R192, R3, !PT ;  /* 0x00000003c00c7209 */ /* 0x000fe40007810000 */
[----:B------:R-:W-:Y:S02]  /*6370*/  FMNMX.FTZ R14, R194, R9, !PT ;  /* 0x00000009c20e7209 */ /* 0x000fe40007810000 */
[----:B------:R-:W-:Y:S01]  /*6380*/  QGMMA.64x128x32.F32.E4M3.E4M3 R24, R200, gdesc[UR8], R24, gsb0 ;  /* 0x01e00008c8187df3 */ /* 0x000fe20008000818 */
[----:B------:R-:W-:Y:S01]  /*6390*/  FMNMX.FTZ R3, R193, R12, !PT ;  /* 0x0000000cc1037209 */ /* 0x000fe20007810000 */
[----:B------:R-:W-:Y:S01]  /*63a0*/  UMOV UR11, 0xc0000010 ;  /* 0xc0000010000b7882 */ /* 0x000fe20000000000 */
        /* <DEDUP_REMOVED lines=69> */
[----:B------:R-:W-:Y:S01]  /*6800*/  FMNMX.FTZ R12, R104, R3, !PT ;  /* 0x00000003680c7209 */ /* 0x000fe20007810000 */
[----:B------:R-:W-:Y:S02]  /*6810*/  WARPGROUP.DEPBAR.LE gsb0, 0x0 ;  /* 0x00008000000079c5 */ /* 0x000fe40000010000 */
[----:B------:R-:W-:Y:S01]  /*6820*/  WARPGROUP.ARRIVE ;  /* 0x00000000000079c5 */ /* 0x000fe20000000000 */
[----:B------:R-:W-:Y:S02]  /*6830*/  FMNMX.FTZ R3, R105, R12, !PT ;  /* 0x0000000c69037209 */ /* 0x000fe40007810000 */
[----:B------:R-:W-:-:S02]  /*6840*/  FMNMX.FTZ R14, R106, R9, !PT ;  /* 0x000000096a0e7209 */ /* 0x000fc40007810000 */
[----:B------:R-:W-:Y:S01]  /*6850*/  FMNMX.FTZ R12, R108, R3, !PT ;  /* 0x000000036c0c7209 */ /* 0x000fe20007810000 */
[----:B------:R-:W-:Y:S01]  /*6860*/  QGMMA.64x128x32.F32.E4M3.E4M3 R24, R204, gdesc[UR12], R24, gsb0 ;  /* 0x01e0000ccc187df3 */ /* 0x000fe20008000818 */
[----:B------:R-:W-:Y:S01]  /*6870*/  UIADD3 UR14, UR10, 0x200, URZ ;  /* 0x000002000a0e7890 */ /* 0x000fe2000fffe03f */
[----:B------:R-:W-:Y:S01]  /*6880*/  FMNMX.FTZ R9, R107, R14, !PT ;  /* 0x0000000e6b097209 */ /* 0x000fe20007810000 */
[----:B------:R-:W-:Y:S01]  /*6890*/  UMOV UR15, 0xc0000010 ;  /* 0xc0000010000f7882 */ /* 0x000fe20000000000 */
        /* <DEDUP_REMOVED lines=25> */
[----:B------:R-:W-:-:S03]  /*6a30*/  FMNMX.FTZ R14, R102, R9, !PT ;  /* 0x00000009660e7209 */ /* 0x000fc60007810000 */
[----:B------:R-:W0:Y:S01]  /*6a40*/  SHFL.BFLY PT, R3, R12, 0x2, 0x1f ;  /* 0x0c401f000c037f89 */ /* 0x000e2200000e0000 */
[----:B------:R-:W-:-:S05]  /*6a50*/  FMNMX.FTZ R14, R103, R14, !PT ;  /* 0x0000000e670e7209 */ /* 0x000fca0007810000 */
[----:B------:R-:W1:Y:S01]  /*6a60*/  SHFL.BFLY PT, R9, R14, 0x2, 0x1f ;  /* 0x0c401f000e097f89 */ /* 0x000e6200000e0000 */
[----:B0-----:R-:W-:-:S05]  /*6a70*/  FMNMX.FTZ R13, R12, R3, !PT ;  /* 0x000000030c0d7209 */ /* 0x001fca0007810000 */
[----:B------:R-:W0:Y:S01]  /*6a80*/  SHFL.BFLY PT, R20, R13, 0x1, 0x1f ;  /* 0x0c201f000d147f89 */ /* 0x000e2200000e0000 */
[----:B-1----:R-:W-:-:S05]  /*6a90*/  FMNMX.FTZ R15, R14, R9, !PT ;  /* 0x000000090e0f7209 */ /* 0x002fca0007810000 */
[----:B------:R-:W1:Y:S01]  /*6aa0*/  SHFL.BFLY PT, R22, R15, 0x1, 0x1f ;  /* 0x0c201f000f167f89 */ /* 0x000e6200000e0000 */
[----:B0-----:R-:W-:-:S05]  /*6ab0*/  FMNMX.FTZ R9, R13, R20, !PT ;  /* 0x000000140d097209 */ /* 0x001fca0007810000 */
[----:B------:R-:W-:Y:S01]  /*6ac0*/  FADD.FTZ R19, -R9, R10 ;  /* 0x0000000a09137221 */ /* 0x000fe20000010100 */
[----:B------:R-:W-:-:S01]  /*6ad0*/  FFMA.FTZ R13, R2, R9, -8 ;  /* 0xc1000000020d7423 */ /* 0x000fc20000010009 */
[----:B-1----:R-:W-:Y:S02]  /*6ae0*/  FMNMX.FTZ R3, R15, R22, !PT ;  /* 0x000000160f037209 */ /* 0x002fe40007810000 */
[C---:B------:R-:W-:Y:S01]  /*6af0*/  FMUL.FTZ R10, R2.reuse, R19 ;  /* 0x00000013020a7220 */ /* 0x040fe20000410000 */
[C-C-:B------:R-:W-:Y:S01]  /*6b00*/  FFMA.FTZ R15, R2.reuse, R184, -R13.reuse ;  /* 0x000000b8020f7223 */ /* 0x140fe2000001080d */
[----:B------:R-:W-:-:S01]  /*6b10*/  FFMA.FTZ R12, R2, R185, -R13 ;  /* 0x000000b9020c7223 */ /* 0x000fc2000001080d */
        /* <DEDUP_REMOVED lines=20> */
[----:B------:R-:W-:-:S02]  /*6c60*/  WARPGROUP.DEPBAR.LE gsb0, 0x0 ;  /* 0x00008000000079c5 */ /* 0x000fc40000010000 */
[----:B------:R-:W-:Y:S01]  /*6c70*/  WARPGROUP.ARRIVE ;  /* 0x00000000000079c5 */ /* 0x000fe20000000000 */
[C-C-:B------:R-:W-:Y:S01]  /*6c80*/  FFMA.FTZ R164, R2.reuse, R164, -R13.reuse ;  /* 0x000000a402a47223 */ /* 0x140fe2000001080d */
[----:B------:R-:W-:-:S01]  /*6c90*/  FFMA.FTZ R165, R2, R165, -R13 ;  /* 0x000000a502a57223 */ /* 0x000fc2000001080d */
[C-C-:B------:R-:W-:Y:S01]  /*6ca0*/  FFMA.FTZ R136, R2.reuse, R136, -R13.reuse ;  /* 0x0000008802887223 */ /* 0x140fe2000001080d */
[----:B------:R-:W-:-:S01]  /*6cb0*/  FFMA.FTZ R137, R2, R137, -R13 ;  /* 0x0000008902897223 */ /* 0x000fc2000001080d */
[C-C-:B------:R-:W-:Y:S01]  /*6cc0*/  FFMA.FTZ R140, R2.reuse, R140, -R13.reuse ;  /* 0x0000008c028c7223 */ /* 0x140fe2000001080d */
[----:B------:R-:W-:Y:S01]  /*6cd0*/  QGMMA.64x128x32.F32.E4M3.E4M3 R24, R208, gdesc[UR12], R24, gsb0 ;  /* 0x01e0000cd0187df3 */ /* 0x000fe20008000818 */
[----:B------:R-:W-:Y:S01]  /*6ce0*/  UIADD3 UR14, UR10, 0x300, URZ ;  /* 0x000003000a0e7890 */ /* 0x000fe2000fffe03f */
[C-C-:B------:R-:W-:Y:S01]  /*6cf0*/  FFMA.FTZ R141, R2.reuse, R141, -R13.reuse ;  /* 0x0000008d028d7223 */ /* 0x140fe2000001080d */
[----:B------:R-:W-:Y:S01]  /*6d00*/  UMOV UR15, 0xc0000010 ;  /* 0xc0000010000f7882 */ /* 0x000fe20000000000 */
        /* <DEDUP_REMOVED lines=28> */
[----:B------:R-:W-:Y:S01]  /*6ed0*/  FADD.FTZ R11, -R3, R11 ;  /* 0x0000000b030b7221 */ /* 0x000fe20000010100 */
[----:B------:R-:W-:-:S01]  /*6ee0*/  FFMA.FTZ R101, R2, R3, -8 ;  /* 0xc100000002657423 */ /* 0x000fc20000010003 */
[----:B------:R-:W-:Y:S02]  /*6ef0*/  MUFU.EX2 R10, R10 ;  /* 0x0000000a000a7308 */ /* 0x000fe40000000800 */
[C---:B------:R-:W-:Y:S01]  /*6f00*/  FMUL.FTZ R11, R2.reuse, R11 ;  /* 0x0000000b020b7220 */ /* 0x040fe20000410000 */
[C-C-:B------:R-:W-:Y:S01]  /*6f10*/  FFMA.FTZ R184, R2.reuse, R186, -R101.reuse ;  /* 0x000000ba02b87223 */ /* 0x140fe20000010865 */
[----:B------:R-:W-:-:S01]  /*6f20*/  FFMA.FTZ R185, R2, R187, -R101 ;  /* 0x000000bb02b97223 */ /* 0x000fc20000010865 */
[C-C-:B------:R-:W-:Y:S01]  /*6f30*/  FFMA.FTZ R186, R2.reuse, R190, -R101.reuse ;  /* 0x000000be02ba7223 */ /* 0x140fe20000010865 */
[----:B------:R-:W-:-:S01]  /*6f40*/  FFMA.FTZ R187, R2, R191, -R101 ;  /* 0x000000bf02bb7223 */ /* 0x000fc20000010865 */
[C-C-:B------:R-:W-:Y:S01]  /*6f50*/  FFMA.FTZ R188, R2.reuse, R194, -R101.reuse ;  /* 0x000000c202bc7223 */ /* 0x140fe20000010865 */
[----:B------:R-:W0:Y:S01]  /*6f60*/  MUFU.EX2 R15, R15 ;  /* 0x0000000f000f7308 */ /* 0x000e220000000800 */
[----:B------:R-:W-:-:S01]  /*6f70*/  FFMA.FTZ R189, R2, R195, -R101 ;  /* 0x000000c302bd7223 */ /* 0x000fc20000010865 */
[C-C-:B------:R-:W-:Y:S01]  /*6f80*/  FFMA.FTZ R190, R2.reuse, R198, -R101.reuse ;  /* 0x000000c602be7223 */ /* 0x140fe20000010865 */
[----:B------:R-:W-:-:S01]  /*6f90*/  FFMA.FTZ R191, R2, R199, -R101 ;  /* 0x000000c702bf7223 */ /* 0x000fc20000010865 */
[C-C-:B------:R-:W-:Y:S01]  /*6fa0*/  FFMA.FTZ R170, R2.reuse, R170, -R101.reuse ;  /* 0x000000aa02aa7223 */ /* 0x140fe20000010865 */
[----:B------:R-:W-:-:S01]  /*6fb0*/  FFMA.FTZ R171, R2, R171, -R101 ;  /* 0x000000ab02ab7223 */ /* 0x000fc20000010865 */
[C-C-:B------:R-:W-:Y:S01]  /*6fc0*/  FFMA.FTZ R174, R2.reuse, R174, -R101.reuse ;  /* 0x000000ae02ae7223 */ /* 0x140fe20000010865 */
[----:B------:R-:W-:-:S01]  /*6fd0*/  FFMA.FTZ R175, R2, R175, -R101 ;  /* 0x000000af02af7223 */ /* 0x000fc20000010865 */
[----:B------:R-:W-:Y:S01]  /*6fe0*/  MUFU.EX2 R11, R11 ;  /* 0x0000000b000b7308 */ /* 0x000fe20000000800 */
[----:B------:R-:W-:-:S01]  /*6ff0*/  FFMA.FTZ R178, R2, R178, -R101 ;  /* 0x000000b202b27223 */ /* 0x000fc20000010865 */
[C-C-:B------:R-:W-:Y:S01]  /*7000*/  FFMA.FTZ R179, R2.reuse, R179, -R101.reuse ;  /* 0x000000b302b37223 */ /* 0x140fe20000010865 */
[----:B------:R-:W-:-:S01]  /*7010*/  FFMA.FTZ R182, R2, R182, -R101 ;  /* 0x000000b602b67223 */ /* 0x000fc20000010865 */
[C-C-:B------:R-:W-:Y:S01]  /*7020*/  FFMA.FTZ R183, R2.reuse, R183, -R101.reuse ;  /* 0x000000b702b77223 */ /* 0x140fe20000010865 */
[----:B------:R-:W-:-:S01]  /*7030*/  FFMA.FTZ R154, R2, R154, -R101 ;  /* 0x0000009a029a7223 */ /* 0x000fc20000010865 */
[C-C-:B------:R-:W-:Y:S01]  /*7040*/  FFMA.FTZ R155, R2.reuse, R155, -R101.reuse ;  /* 0x0000009b029b7223 */ /* 0x140fe20000010865 */
[----:B------:R-:W-:-:S01]  /*7050*/  FFMA.FTZ R158, R2, R158, -R101 ;  /* 0x0000009e029e7223 */ /* 0x000fc20000010865 */
[----:B------:R-:W1:Y:S01]  /*7060*/  MUFU.EX2 R184, R184 ;  /* 0x000000b800b87308 */ /* 0x000e620000000800 */
[----:B0-----:R-:W-:-:S01]  /*7070*/  FFMA.FTZ R7, R10, R7, R15 ;  /* 0x000000070a077223 */ /* 0x001fc2000001000f */
[C-C-:B------:R-:W-:Y:S01]  /*7080*/  FFMA.FTZ R159, R2.reuse, R159, -R101.reuse ;  /* 0x0000009f029f7223 */ /* 0x140fe20000010865 */
[----:B------:R-:W-:-:S01]  /*7090*/  FFMA.FTZ R162, R2, R162, -R101 ;  /* 0x000000a202a27223 */ /* 0x000fc20000010865 */
[C-C-:B------:R-:W-:Y:S01]  /*70a0*/  FFMA.FTZ R163, R2.reuse, R163, -R101.reuse ;  /* 0x000000a302a37223 */ /* 0x140fe20000010865 */
[----:B------:R-:W-:-:S01]  /*70b0*/  FFMA.FTZ R166, R2, R166, -R101 ;  /* 0x000000a602a67223 */ /* 0x000fc20000010865 */
[C-C-:B------:R-:W-:Y:S01]  /*70c0*/  FFMA.FTZ R167, R2.reuse, R167, -R101.reuse ;  /* 0x000000a702a77223 */ /* 0x140fe20000010865 */
[----:B------:R-:W-:-:S01]  /*70d0*/  FFMA.FTZ R138, R2, R138, -R101 ;  /* 0x0000008a028a7223 */ /* 0x000fc20000010865 */
        /* <DEDUP_REMOVED lines=8> */
[----:B------:R-:W2:Y:S01]  /*7160*/  MUFU.EX2 R185, R185 ;  /* 0x000000b900b97308 */ /* 0x000ea20000000800 */
[----:B-1----:R-:W-:-:S01]  /*7170*/  FFMA.FTZ R8, R11, R8, R184 ;  /* 0x000000080b087223 */ /* 0x002fc200000100b8 */
[C-C-:B------:R-:W-:Y:S01]  /*7180*/  FFMA.FTZ R122, R2.reuse, R122, -R101.reuse ;  /* 0x0000007a027a7223 */ /* 0x140fe20000010865 */
[----:B------:R-:W-:-:S01]  /*7190*/  FFMA.FTZ R123, R2, R123, -R101 ;  /* 0x0000007b027b7223 */ /* 0x000fc20000010865 */
[C-C-:B------:R-:W-:Y:S01]  /*71a0*/  FFMA.FTZ R126, R2.reuse, R126, -R101.reuse ;  /* 0x0000007e027e7223 */ /* 0x140fe20000010865 */
[----:B------:R-:W-:-:S01]  /*71b0*/  FFMA.FTZ R127, R2, R127, -R101 ;  /* 0x0000007f027f7223 */ /* 0x000fc20000010865 */
[C-C-:B------:R-:W-:Y:S01]  /*71c0*/  FFMA.FTZ R130, R2.reuse, R130, -R101.reuse ;  /* 0x0000008202827223 */ /* 0x140fe20000010865 */
[----:B------:R-:W-:-:S01]  /*71d0*/  FFMA.FTZ R131, R2, R131, -R101 ;  /* 0x0000008302837223 */ /* 0x000fc20000010865 */
[----:B------:R-:W1:Y:S01]  /*71e0*/  MUFU.EX2 R14, R14 ;  /* 0x0000000e000e7308 */ /* 0x000e620000000800 */
[----:B0-----:R-:W-:-:S01]  /*71f0*/  FADD.FTZ R7, R12, R7 ;  /* 0x000000070c077221 */ /* 0x001fc20000010000 */
[C-C-:B------:R-:W-:Y:S01]  /*7200*/  FFMA.FTZ R134, R2.reuse, R134, -R101.reuse ;  /* 0x0000008602867223 */ /* 0x140fe20000010865 */
[----:B------:R-:W-:-:S01]  /*7210*/  FFMA.FTZ R135, R2, R135, -R101 ;  /* 0x0000008702877223 */ /* 0x000fc20000010865 */
[C-C-:B------:R-:W-:Y:S01]  /*7220*/  FFMA.FTZ R106, R2.reuse, R106, -R101.reuse ;  /* 0x0000006a026a7223 */ /* 0x140fe20000010865 */
[----:B------:R-:W-:-:S01]  /*7230*/  FFMA.FTZ R107, R2, R107, -R101 ;  /* 0x0000006b026b7223 */ /* 0x000fc20000010865 */
[C-C-:B------:R-:W-:Y:S01]  /*7240*/  FFMA.FTZ R110, R2.reuse, R110, -R101.reuse ;  /* 0x0000006e026e7223 */ /* 0x140fe20000010865 */
[----:B------:R-:W-:-:S01]  /*7250*/  FFMA.FTZ R111, R2, R111, -R101 ;  /* 0x0000006f026f7223 */ /* 0x000fc20000010865 */
[----:B------:R-:W0:Y:S01]  /*7260*/  MUFU.EX2 R186, R186 ;  /* 0x000000ba00ba7308 */ /* 0x000e220000000800 */
[----:B--2---:R-:W-:-:S01]  /*7270*/  FADD.FTZ R193, R185, R8 ;  /* 0x00000008b9c17221 */ /* 0x004fc20000010000 */
[C-C-:B------:R-:W-:Y:S01]  /*7280*/  FFMA.FTZ R114, R2.reuse, R114, -R101.reuse ;  /* 0x0000007202727223 */ /* 0x140fe20000010865 */
[----:B------:R-:W-:-:S01]  /*7290*/  FFMA.FTZ R115, R2, R115, -R101 ;  /* 0x0000007302737223 */ /* 0x000fc20000010865 */
[C-C-:B------:R-:W-:Y:S01]  /*72a0*/  FFMA.FTZ R118, R2.reuse, R118, -R101.reuse ;  /* 0x0000007602767223 */ /* 0x140fe20000010865 */
[----:B------:R-:W-:-:S01]  /*72b0*/  FFMA.FTZ R119, R2, R119, -R101 ;  /* 0x0000007702777223 */ /* 0x000fc20000010865 */
[C-C-:B------:R-:W-:Y:S01]  /*72c0*/  FFMA.FTZ R90, R2.reuse, R90, -R101.reuse ;  /* 0x0000005a025a7223 */ /* 0x140fe20000010865 */
[----:B------:R-:W-:-:S01]  /*72d0*/  FFMA.FTZ R91, R2, R91, -R101 ;  /* 0x0000005b025b7223 */ /* 0x000fc20000010865 */
[----:B------:R-:W2:Y:S01]  /*72e0*/  MUFU.EX2 R19, R19 ;  /* 0x0000001300137308 */ /* 0x000ea20000000800 */
[----:B-1----:R-:W-:-:S01]  /*72f0*/  FADD.FTZ R8, R14, R7 ;  /* 0x000000070e087221 */ /* 0x002fc20000010000 */
[----:B------:R-:W-:Y:S01]  /*7300*/  FFMA.FTZ R94, R2, R94, -R101 ;  /* 0x0000005e025e7223 */ /* 0x000fe20000010865 */
[----:B------:R-:W-:-:S02]  /*7310*/  IMAD.U32 R194, RZ, RZ, UR7 ;  /* 0x00000007ffc27e24 */ /* 0x000fc4000f8e00ff */
[----:B------:R-:W-:-:S03]  /*7320*/  FFMA.FTZ R102, R2, R102, -R101 ;  /* 0x0000006602667223 */ /* 0x000fc60000010865 */
[----:B------:R-:W1:Y:S01]  /*7330*/  MUFU.EX2 R187, R187 ;  /* 0x000000bb00bb7308 */ /* 0x000e620000000800 */
[----:B0-----:R-:W-:-:S01]  /*7340*/  FADD.FTZ R192, R186, R193 ;  /* 0x000000c1bac07221 */ /* 0x001fc20000010000 */
[----:B------:R-:W-:-:S06]  /*7350*/  @!P1 LEA R194, R194, UR39, 0x3 ;  /* 0x00000027c2c29c11 */ /* 0x000fcc000f8e18ff */
[----:B------:R-:W0:Y:S01]  /*7360*/  MUFU.EX2 R20, R20 ;  /* 0x0000001400147308 */ /* 0x000e220000000800 */
[----:B--2---:R-:W-:-:S07]  /*7370*/  FADD.FTZ R7, R19, R8 ;  /* 0x0000000813077221 */ /* 0x004fce0000010000 */
[----:B------:R-:W2:Y:S01]  /*7380*/  MUFU.EX2 R188, R188 ;  /* 0x000000bc00bc7308 */ /* 0x000ea20000000800 */
[----:B-1----:R-:W-:-:S07]  /*7390*/  FADD.FTZ R193, R187, R192 ;  /* 0x000000c0bbc17221 */ /* 0x002fce0000010000 */
[----:B------:R-:W1:Y:S01]  /*73a0*/  MUFU.EX2 R21, R21 ;  /* 0x0000001500157308 */ /* 0x000e620000000800 */
[----:B0-----:R-:W-:-:S07]  /*73b0*/  FADD.FTZ R8, R20, R7 ;  /* 0x0000000714087221 */ /* 0x001fce0000010000 */
[----:B------:R-:W0:Y:S01]  /*73c0*/  MUFU.EX2 R189, R189 ;  /* 0x000000bd00bd7308 */ /* 0x000e220000000800 */
[----:B--2---:R-:W-:-:S01]  /*73d0*/  FADD.FTZ R192, R188, R193 ;  /* 0x000000c1bcc07221 */ /* 0x004fc20000010000 */
[----:B------:R-:W-:Y:S02]  /*73e0*/  WARPGROUP.DEPBAR.LE gsb0, 0x0 ;  /* 0x00008000000079c5 */ /* 0x000fe40000010000 */
[----:B------:R-:W-:-:S04]  /*73f0*/  WARPGROUP.ARRIVE ;  /* 0x00000000000079c5 */ /* 0x000fc80000000000 */
[----:B------:R-:W2:Y:S01]  /*7400*/  MUFU.EX2 R22, R22 ;  /* 0x0000001600167308 */ /* 0x000ea20000000800 */
[----:B-1----:R-:W-:-:S01]  /*7410*/  FADD.FTZ R7, R21, R8 ;  /* 0x0000000815077221 */ /* 0x002fc20000010000 */
[----:B------:R-:W-:Y:S01]  /*7420*/  QGMMA.64x128x32.F32.E4M3.E4M3 R24, R212, gdesc[UR12], R24, gsb0 ;  /* 0x01e0000cd4187df3 */ /* 0x000fe20008000818 */
[----:B------:R-:W-:Y:S01]  /*7430*/  UIADD3 UR14, UR10, 0x400, URZ ;  /* 0x000004000a0e7890 */ /* 0x000fe2000fffe03f */
[----:B------:R-:W-:-:S04]  /*7440*/  UMOV UR15, 0xc0000010 ;  /* 0xc0000010000f7882 */ /* 0x000fc80000000000 */
[----:B------:R-:W1:Y:S01]  /*7450*/  MUFU.EX2 R190, R190 ;  /* 0x000000be00be7308 */ /* 0x000e620000000800 */
[----:B0-----:R-:W-:-:S07]  /*7460*/  FADD.FTZ R193, R189, R192 ;  /* 0x000000c0bdc17221 */ /* 0x001fce0000010000 */
[----:B------:R-:W0:Y:S01]  /*7470*/  MUFU.EX2 R23, R23 ;  /* 0x0000001700177308 */ /* 0x000e220000000800 */
[----:B--2---:R-:W-:-:S07]  /*7480*/  FADD.FTZ R8, R22, R7 ;  /* 0x0000000716087221 */ /* 0x004fce0000010000 */
[----:B------:R-:W2:Y:S01]  /*7490*/  MUFU.EX2 R191, R191 ;  /* 0x000000bf00bf7308 */ /* 0x000ea20000000800 */
[----:B-1----:R-:W-:-:S07]  /*74a0*/  FADD.FTZ R192, R190, R193 ;  /* 0x000000c1bec07221 */ /* 0x002fce0000010000 */
        /* <DEDUP_REMOVED lines=29> */
[----:B-1----:R-:W-:-:S01]  /*7680*/  FADD.FTZ R8, R180, R7 ;  /* 0x00000007b4087221 */ /* 0x002fc20000010000 */
[----:B------:R-:W-:Y:S02]  /*7690*/  WARPGROUP.DEPBAR.LE gsb0, 0x0 ;  /* 0x00008000000079c5 */ /* 0x000fe40000010000 */
[----:B------:R-:W-:-:S04]  /*76a0*/  WARPGROUP.ARRIVE ;  /* 0x00000000000079c5 */ /* 0x000fc80000000000 */
[----:B------:R-:W1:Y:S01]  /*76b0*/  MUFU.EX2 R183, R183 ;  /* 0x000000b700b77308 */ /* 0x000e620000000800 */
[----:B0-----:R-:W-:-:S01]  /*76c0*/  FADD.FTZ R192, R182, R193 ;  /* 0x000000c1b6c07221 */ /* 0x001fc20000010000 */
[----:B------:R-:W-:Y:S01]  /*76d0*/  QGMMA.64x128x32.F32.E4M3.E4M3 R24, R216, gdesc[UR12], R24, gsb0 ;  /* 0x01e0000cd8187df3 */ /* 0x000fe20008000818 */
[----:B------:R-:W-:Y:S01]  /*76e0*/  UIADD3 UR14, UR10, 0x500, URZ ;  /* 0x000005000a0e7890 */ /* 0x000fe2000fffe03f */
[----:B------:R-:W-:Y:S01]  /*76f0*/  UMOV UR15, 0xc0000010 ;  /* 0xc0000010000f7882 */ /* 0x000fe20000000000 */
[----:B------:R-:W-:-:S03]  /*7700*/  UIADD3 UR10, UR10, 0x600, URZ ;  /* 0x000006000a0a7890 */ /* 0x000fc6000fffe03f */
        /* <DEDUP_REMOVED lines=39> */
[----:B--2---:R-:W-:-:S05]  /*7980*/  FADD.FTZ R8, R136, R7 ;  /* 0x0000000788087221 */ /* 0x004fca0000010000 */
[----:B------:R-:W0:Y:S08]  /*7990*/  MUFU.EX2 R137, R137 ;  /* 0x0000008900897308 */ /* 0x000e300000000800 */
        /* <DEDUP_REMOVED lines=33> */
[----:B0-----:R-:W-:-:S01]  /*7bb0*/  FADD.FTZ R192, R122, R193 ;  /* 0x000000c17ac07221 */ /* 0x001fc20000010000 */
[----:B------:R-:W-:Y:S02]  /*7bc0*/  WARPGROUP.DEPBAR.LE gsb0, 0x0 ;  /* 0x00008000000079c5 */ /* 0x000fe40000010000 */
[----:B------:R-:W-:-:S04]  /*7bd0*/  WARPGROUP.ARRIVE ;  /* 0x00000000000079c5 */ /* 0x000fc80000000000 */
[----:B------:R-:W0:Y:S01]  /*7be0*/  MUFU.EX2 R124, R124 ;  /* 0x0000007c007c7308 */ /* 0x000e220000000800 */
[----:B--2---:R-:W-:-:S01]  /*7bf0*/  FADD.FTZ R7, R121, R8 ;  /* 0x0000000879077221 */ /* 0x004fc20000010000 */
[----:B------:R-:W-:Y:S06]  /*7c00*/  QGMMA.64x128x32.F32.E4M3.E4M3 R24, R224, gdesc[UR8], R24, gsb0 ;  /* 0x01e00008e0187df3 */ /* 0x000fec0008000818 */
        /* <DEDUP_REMOVED lines=30> */
[C-C-:B------:R-:W-:Y:S01]  /*7df0*/  FFMA.FTZ R193, R2.reuse, R95, -R101.reuse ;  /* 0x0000005f02c17223 */ /* 0x140fe20000010865 */
[----:B------:R-:W-:-:S05]  /*7e00*/  FFMA.FTZ R95, R2, R98, -R101 ;  /* 0x00000062025f7223 */ /* 0x000fca0000010865 */
[----:B------:R-:W2:Y:S01]  /*7e10*/  MUFU.EX2 R108, R108 ;  /* 0x0000006c006c7308 */ /* 0x000ea20000000800 */
[----:B-1----:R-:W-:-:S07]  /*7e20*/  FADD.FTZ R7, R105, R8 ;  /* 0x0000000869077221 */ /* 0x002fce0000010000 */
[----:B------:R-:W1:Y:S01]  /*7e30*/  MUFU.EX2 R110, R110 ;  /* 0x0000006e006e7308 */ /* 0x000e620000000800 */
[----:B0-----:R-:W-:-:S07]  /*7e40*/  FADD.FTZ R195, R107, R192 ;  /* 0x000000c06bc37221 */ /* 0x001fce0000010000 */
[----:B------:R-:W0:Y:S01]  /*7e50*/  MUFU.EX2 R109, R109 ;  /* 0x0000006d006d7308 */ /* 0x000e220000000800 */
[----:B--2---:R-:W-:-:S01]  /*7e60*/  FADD.FTZ R8, R108, R7 ;  /* 0x000000076c087221 */ /* 0x004fc20000010000 */
[----:B------:R-:W-:-:S06]  /*7e70*/  WARPGROUP.DEPBAR.LE gsb0, 0x0 ;  /* 0x00008000000079c5 */ /* 0x000fcc0000010000 */
        /* <DEDUP_REMOVED lines=8> */
[----:B------:R-:W-:-:S05]  /*7f00*/  IADD3 R7, -R18, 0xb, RZ ;  /* 0x0000000b12077810 */ /* 0x000fca0007ffe1ff */
[----:B------:R1:W-:Y:S06]  /*7f10*/  BAR.ARV R7, 0x100 ;  /* 0x000400070000751d */ /* 0x0003ec0000002000 */
[----:B------:R-:W3:Y:S01]  /*7f20*/  MUFU.EX2 R115, R115 ;  /* 0x0000007300737308 */ /* 0x000ee20000000800 */
[----:B0-----:R-:W-:-:S01]  /*7f30*/  FADD.FTZ R98, R114, R195 ;  /* 0x000000c372627221 */ /* 0x001fc20000010000 */
[----:B-1----:R-:W-:Y:S02]  /*7f40*/  @!P1 VIADD R7, R194, 0x2e840 ;  /* 0x0002e840c2079836 */ /* 0x002fe40000000000 */
[----:B--2---:R-:W-:-:S03]  /*7f50*/  FADD.FTZ R195, R113, R8 ;  /* 0x0000000871c37221 */ /* 0x004fc60000010000 */
[----:B------:R-:W-:Y:S01]  /*7f60*/  @!P1 PRMT R7, RZ, 0x654, R7 ;  /* 0x00000654ff079816 */ /* 0x000fe20000000007 */
[----:B------:R-:W0:Y:S03]  /*7f70*/  MUFU.EX2 R116, R116 ;  /* 0x0000007400747308 */ /* 0x000e260000000800 */
[----:B------:R1:W-:Y:S05]  /*7f80*/  @!P1 SYNCS.ARRIVE.TRANS64.RED.A1T0 RZ, [R7+URZ], RZ ;  /* 0x000000ff07ff99a7 */ /* 0x0003ea000810043f */
[----:B------:R-:W2:Y:S01]  /*7f90*/  MUFU.EX2 R118, R118 ;  /* 0x0000007600767308 */ /* 0x000ea20000000800 */
[----:B---3--:R-:W-:-:S01]  /*7fa0*/  FADD.FTZ R197, R115, R98 ;  /* 0x0000006273c57221 */ /* 0x008fc20000010000 */
[C-C-:B------:R-:W-:Y:S01]  /*7fb0*/  FFMA.FTZ R98, R2.reuse, R99, -R101.reuse ;  /* 0x0000006302627223 */ /* 0x140fe20000010865 */
[----:B------:R-:W-:-:S05]  /*7fc0*/  FFMA.FTZ R101, R2, R103, -R101 ;  /* 0x0000006702657223 */ /* 0x000fca0000010865 */
[----:B------:R-:W3:Y:S01]  /*7fd0*/  MUFU.EX2 R117, R117 ;  /* 0x0000007500757308 */ /* 0x000ee20000000800 */
[----:B0-----:R-:W-:-:S07]  /*7fe0*/  FADD.FTZ R8, R116, R195 ;  /* 0x000000c374087221 */ /* 0x001fce0000010000 */
[----:B------:R-:W0:Y:S01]  /*7ff0*/  MUFU.EX2 R119, R119 ;  /* 0x0000007700777308 */ /* 0x000e220000000800 */
[----:B--2---:R-:W-:-:S07]  /*8000*/  FADD.FTZ R192, R118, R197 ;  /* 0x000000c576c07221 */ /* 0x004fce0000010000 */
[----:B------:R-:W2:Y:S01]  /*8010*/  MUFU.EX2 R88, R88 ;  /* 0x0000005800587308 */ /* 0x000ea20000000800 */
[----:B---3--:R-:W-:-:S07]  /*8020*/  FADD.FTZ R99, R117, R8 ;  /* 0x0000000875637221 */ /* 0x008fce0000010000 */
        /* <DEDUP_REMOVED lines=10> */
[----:B------:R-:W1:Y:S01]  /*80d0*/  MUFU.EX2 R93, R93 ;  /* 0x0000005d005d7308 */ /* 0x000e620000000800 */
[----:B---3--:R-:W-:-:S07]  /*80e0*/  FADD.FTZ R8, R92, R99 ;  /* 0x000000635c087221 */ /* 0x008fce0000010000 */
[----:B------:R-:W2:Y:S01]  /*80f0*/  MUFU.EX2 R193, R193 ;  /* 0x000000c100c17308 */ /* 0x000ea20000000800 */
[----:B0-----:R-:W-:-:S07]  /*8100*/  FADD.FTZ R192, R94, R195 ;  /* 0x000000c35ec07221 */ /* 0x001fce0000010000 */
[----:B------:R-:W0:Y:S01]  /*8110*/  MUFU.EX2 R96, R96 ;  /* 0x0000006000607308 */ /* 0x000e220000000800 */
[----:B-1----:R-:W-:-:S07]  /*8120*/  FADD.FTZ R7, R93, R8 ;  /* 0x000000085d077221 */ /* 0x002fce0000010000 */
[----:B------:R-:W1:Y:S01]  /*8130*/  MUFU.EX2 R95, R95 ;  /* 0x0000005f005f7308 */ /* 0x000e620000000800 */
[----:B--2---:R-:W-:-:S07]  /*8140*/  FADD.FTZ R192, R193, R192 ;  /* 0x000000c0c1c07221 */ /* 0x004fce0000010000 */
        /* <DEDUP_REMOVED lines=11> */
[----:B--2---:R-:W-:-:S01]  /*8200*/  FADD.FTZ R99, R102, R7 ;  /* 0x0000000766637221 */ /* 0x004fc20000010000 */
[----:B0-----:R-:W-:-:S03]  /*8210*/  FADD.FTZ R7, R13, R8 ;  /* 0x000000080d077221 */ /* 0x001fc60000010000 */
[----:B-1----:R-:W-:Y:S01]  /*8220*/  FADD.FTZ R8, R101, R99 ;  /* 0x0000006365087221 */ /* 0x002fe20000010000 */
[----:B------:R-:W-:Y:S06]  /*8230*/  @!P0 BRA `(.L_x_28) ;  /* 0x0000000000048947 */ /* 0x000fec0003800000 */
[----:B------:R-:W-:Y:S01]  /*8240*/  BPT.TRAP 0x1 ;  /* 0x000000040000795c */ /* 0x000fe20000300000 */
.L_x_28:
[----:B------:R-:W-:Y:S01]  /*8250*/  ULEA UR4, UR4, UR39, 0x3 ;  /* 0x0000002704047291 */ /* 0x000fe2000f8e183f */
[----:B------:R-:W-:Y:S01]  /*8260*/  ISETP.GT.AND P2, PT, R0, R17, PT ;  /* 0x000000110000720c */ /* 0x000fe20003f44270 */
[----:B------:R-:W-:Y:S01]  /*8270*/  FMUL.FTZ R24, R24, R10 ;  /* 0x0000000a18187220 */ /* 0x000fe20000410000 */
[----:B------:R-:W-:Y:S01]  /*8280*/  F2FP.SATFINITE.E4M3.F32.PACK_AB_MERGE_C R14, R19, R14, RZ ;  /* 0x0000000e130e723e */ /* 0x000fe200048070ff */
[----:B------:R-:W-:Y:S01]  /*8290*/  UIADD3 UR4, UR4, 0x2e860, URZ ;  /* 0x0002e86004047890 */ /* 0x000fe2000fffe03f */
[----:B------:R-:W-:Y:S01]  /*82a0*/  F2FP.SATFINITE.E4M3.F32.PACK_AB_MERGE_C R186, R187, R186, RZ ;  /* 0x000000babbba723e */ /* 0x000fe200048070ff */
[----:B------:R-:W-:Y:S01]  /*82b0*/  FMUL.FTZ R25, R25, R10 ;  /* 0x0000000a19197220 */ /* 0x000fe20000410000 */
[----:B------:R-:W-:Y:S01]  /*82c0*/  F2FP.SATFINITE.E4M3.F32.PACK_AB_MERGE_C R22, R23, R22, RZ ;  /* 0x000000161716723e */ /* 0x000fe200048070ff */
[----:B------:R-:W-:Y:S01]  /*82d0*/  UPRMT UR4, UR5, 0x654, UR4 ;  /* 0x0000065405047896 */ /* 0x000fe20008000004 */
[----:B------:R-:W-:Y:S01]  /*82e0*/  F2FP.SATFINITE.E4M3.F32.PACK_AB_MERGE_C R190, R191, R190, RZ ;  /* 0x000000bebfbe723e */ /* 0x000fe200048070ff */
[----:B------:R-:W-:Y:S01]  /*82f0*/  FMUL.FTZ R28, R28, R10 ;  /* 0x0000000a1c1c7220 */ /* 0x000fe20000410000 */
[----:B------:R-:W-:Y:S01]  /*8300*/  F2FP.SATFINITE.E4M3.F32.PACK_AB_MERGE_C R172, R173, R172, RZ ;  /* 0x000000acadac723e */ /* 0x000fe200048070ff */
[----:B------:R-:W-:Y:S01]  /*8310*/  FMUL.FTZ R29, R29, R10 ;  /* 0x0000000a1d1d7220 */ /* 0x000fe20000410000 */
[----:B------:R-:W-:Y:S01]  /*8320*/  F2FP.SATFINITE.E4M3.F32.PACK_AB_MERGE_C R174, R175, R174, RZ ;  /* 0x000000aeafae723e */ /* 0x000fe200048070ff */
[----:B------:R-:W-:Y:S01]  /*8330*/  FMUL.FTZ R32, R32, R10 ;  /* 0x0000000a20207220 */ /* 0x000fe20000410000 */
[----:B------:R-:W-:Y:S01]  /*8340*/  F2FP.SATFINITE.E4M3.F32.PACK_AB_MERGE_C R180, R181, R180, RZ ;  /* 0x000000b4b5b4723e */ /* 0x000fe200048070ff */
[----:B------:R-:W-:Y:S01]  /*8350*/  FMUL.FTZ R33, R33, R10 ;  /* 0x0000000a21217220 */ /* 0x000fe20000410000 */
[----:B------:R-:W-:Y:S01]  /*8360*/  F2FP.SATFINITE.E4M3.F32.PACK_AB_MERGE_C R182, R183, R182, RZ ;  /* 0x000000b6b7b6723e */ /* 0x000fe200048070ff */
[----:B------:R-:W-:Y:S01]  /*8370*/  SYNCS.ARRIVE.TRANS64.RED.A1T0 RZ, [UR4], RZ ;  /* 0x000000ffffff79a7 */ /* 0x000fe20008100404 */
[----:B------:R-:W-:Y:S01]  /*8380*/  F2FP.SATFINITE.E4M3.F32.PACK_AB_MERGE_C R156, R157, R156, RZ ;  /* 0x0000009c9d9c723e */ /* 0x000fe200048070ff */
[----:B------:R-:W-:Y:S01]  /*8390*/  UMOV UR4, UR7 ;  /* 0x0000000700047c82 */ /* 0x000fe20008000000 */
        /* <DEDUP_REMOVED lines=37> */
[-C--:B------:R-:W-:Y:S01]  /*85f0*/  FMUL.FTZ R72, R72, R10.reuse ;  /* 0x0000000a48487220 */ /* 0x080fe20000410000 */
[----:B------:R-:W-:Y:S01]  /*8600*/  F2FP.SATFINITE.E4M3.F32.PACK_AB_MERGE_C R200, R12, R15, R14 ;  /* 0x0000000f0cc8723e */ /* 0x000fe2000480700e */
[-C--:B------:R-:W-:Y:S01]  /*8610*/  FMUL.FTZ R73, R73, R10.reuse ;  /* 0x0000000a49497220 */ /* 0x080fe20000410000 */
[-C--:B------:R-:W-:Y:S01]  /*8620*/  FMUL.FTZ R76, R76, R10.reuse ;  /* 0x0000000a4c4c7220 */ /* 0x080fe20000410000 */
[-C--:B------:R-:W-:Y:S01]  /*8630*/  FMUL.FTZ R77, R77, R10.reuse ;  /* 0x0000000a4d4d7220 */ /* 0x080fe20000410000 */
[-C--:B------:R-:W-:Y:S01]  /*8640*/  FMUL.FTZ R80, R80, R10.reuse ;  /* 0x0000000a50507220 */ /* 0x080fe20000410000 */
[-C--:B------:R-:W-:Y:S01]  /*8650*/  FMUL.FTZ R81, R81, R10.reuse ;  /* 0x0000000a51517220 */ /* 0x080fe20000410000 */
[-C--:B------:R-:W-:Y:S01]  /*8660*/  FMUL.FTZ R84, R84, R10.reuse ;  /* 0x0000000a54547220 */ /* 0x080fe20000410000 */
[----:B------:R-:W-:Y:S01]  /*8670*/  FMUL.FTZ R85, R85, R10 ;  /* 0x0000000a55557220 */ /* 0x000fe20000410000 */
[-C--:B------:R-:W-:Y:S01]  /*8680*/  FMUL.FTZ R26, R26, R11.reuse ;  /* 0x0000000b1a1a7220 */ /* 0x080fe20000410000 */
        /* <DEDUP_REMOVED lines=30> */
[----:B------:R-:W-:Y:S01]  /*8870*/  FMUL.FTZ R87, R87, R11 ;  /* 0x0000000b57577220 */ /* 0x000fe20000410000 */
[----:B------:R-:W-:Y:S01]  /*8880*/  F2FP.SATFINITE.E4M3.F32.PACK_AB_MERGE_C R201, R185, R184, R186 ;  /* 0x000000b8b9c9723e */ /* 0x000fe200048070ba */
[----:B------:R-:W-:Y:S01]  /*8890*/  VIADD R0, R0, 0xffffffff ;  /* 0xffffffff00007836 */ /* 0x000fe20000000000 */
[----:B------:R-:W-:Y:S01]  /*88a0*/  F2FP.SATFINITE.E4M3.F32.PACK_AB_MERGE_C R202, R21, R20, R22 ;  /* 0x0000001415ca723e */ /* 0x000fe20004807016 */
[----:B------:R-:W-:Y:S01]  /*88b0*/  IMAD.MOV.U32 R11, RZ, RZ, R3 ;  /* 0x000000ffff0b7224 */ /* 0x000fe200078e0003 */
[----:B------:R-:W-:Y:S01]  /*88c0*/  F2FP.SATFINITE.E4M3.F32.PACK_AB_MERGE_C R203, R189, R188, R190 ;  /* 0x000000bcbdcb723e */ /* 0x000fe200048070be */
[----:B------:R-:W-:Y:S01]  /*88d0*/  IMAD.MOV.U32 R10, RZ, RZ, R9 ;  /* 0x000000ffff0a7224 */ /* 0x000fe200078e0009 */
[----:B------:R-:W-:Y:S01]  /*88e0*/  F2FP.SATFINITE.E4M3.F32.PACK_AB_MERGE_C R204, R169, R168, R172 ;  /* 0x000000a8a9cc723e */ /* 0x000fe200048070ac */
[----:B------:R-:W-:Y:S01]  /*88f0*/  IMAD.MOV.U32 R12, RZ, RZ, R6 ;  /* 0x000000ffff0c7224 */ /* 0x000fe200078e0006 */
[----:B------:R-:W-:-:S02]  /*8900*/  F2FP.SATFINITE.E4M3.F32.PACK_AB_MERGE_C R205, R171, R170, R174 ;  /* 0x000000aaabcd723e */ /* 0x000fc400048070ae */
[----:B------:R-:W-:Y:S02]  /*8910*/  F2FP.SATFINITE.E4M3.F32.PACK_AB_MERGE_C R206, R177, R176, R180 ;  /* 0x000000b0b1ce723e */ /* 0x000fe400048070b4 */
[----:B------:R-:W-:Y:S02]  /*8920*/  F2FP.SATFINITE.E4M3.F32.PACK_AB_MERGE_C R207, R179, R178, R182 ;  /* 0x000000b2b3cf723e */ /* 0x000fe400048070b6 */
[----:B------:R-:W-:Y:S02]  /*8930*/  F2FP.SATFINITE.E4M3.F32.PACK_AB_MERGE_C R208, R153, R152, R156 ;  /* 0x0000009899d0723e */ /* 0x000fe4000480709c */
[----:B------:R-:W-:Y:S02]  /*8940*/  F2FP.SATFINITE.E4M3.F32.PACK_AB_MERGE_C R209, R155, R154, R158 ;  /* 0x0000009a9bd1723e */ /* 0x000fe4000480709e */
[----:B------:R-:W-:Y:S02]  /*8950*/  F2FP.SATFINITE.E4M3.F32.PACK_AB_MERGE_C R210, R161, R160, R164 ;  /* 0x000000a0a1d2723e */ /* 0x000fe400048070a4 */
        /* <DEDUP_REMOVED lines=16> */
[----:B------:R-:W-:Y:S01]  /*8a60*/  F2FP.SATFINITE.E4M3.F32.PACK_AB_MERGE_C R227, R98, R95, R19 ;  /* 0x0000005f62e3723e */ /* 0x000fe20004807013 */
[----:B------:R-:W-:Y:S06]  /*8a70*/  @P2 BRA `(.L_x_29) ;  /* 0xffffffc800a02947 */ /* 0x000fec000383ffff */
[----:B------:R-:W-:-:S07]  /*8a80*/  IMAD.U32 R0, RZ, RZ, UR7 ;  /* 0x00000007ff007e24 */ /* 0x000fce000f8e00ff */
.L_x_19:
[----:B------:R-:W-:Y:S06]  /*8a90*/  BAR.ARV 0x8, 0x180 ;  /* 0x0206000000007b1d */ /* 0x000fec0000002000 */
[----:B------:R-:W-:Y:S05]  /*8aa0*/  @!P0 BRA `(.L_x_30) ;  /* 0x0000000000048947 */ /* 0x000fea0003800000 */
[----:B------:R-:W-:Y:S01]  /*8ab0*/  BPT.TRAP 0x1 ;  /* 0x000000040000795c */ /* 0x000fe20000300000 */
.L_x_30:
[----:B------:R-:W-:Y:S02]  /*8ac0*/  R2UR UR7, R0 ;  /* 0x00000000000772ca */ /* 0x000fe400000e0000 */
[----:B------:R-:W-:-:S11]  /*8ad0*/  SHF.L.U32 R6, R6, 0x1f, RZ ;  /* 0x0000001f06067819 */ /* 0x000fd600000006ff */
[----:B------:R-:W-:-:S09]  /*8ae0*/  ULEA UR7, UR7, UR39, 0x3 ;  /* 0x0000002707077291 */ /* 0x000fd2000f8e183f */
[----:B------:R0:W1:Y:S01]  /*8af0*/  SYNCS.PHASECHK.TRANS64.TRYWAIT P1, [UR7+0x2e850], R6 ;  /* 0x02e85006ff0075a7 */ /* 0x0000620008020147 */
[----:B------:R-:W-:Y:S05]  /*8b00*/  @!P0 BRA `(.L_x_31) ;  /* 0x0000000000048947 */ /* 0x000fea0003800000 */
[----:B------:R-:W-:Y:S01]  /*8b10*/  BPT.TRAP 0x1 ;  /* 0x000000040000795c */ /* 0x000fe20000300000 */
.L_x_31:
[----:B-1----:R-:W-:Y:S05]  /*8b20*/  @P1 BRA `(.L_x_32) ;  /* 0x0000000000081947 */ /* 0x002fea0003800000 */
[----:B------:R-:W1:Y:S02]  /*8b30*/  SYNCS.PHASECHK.TRANS64.TRYWAIT P1, [UR7+0x2e850], R6 ;  /* 0x02e85006ff0075a7 */ /* 0x000e640008020147 */
[----:B-1----:R-:W-:Y:S05]  /*8b40*/  @!P1 BRA `(.L_x_33) ;  /* 0x0000006800489947 */ /* 0x002fea0003800000 */
.L_x_32:
[----:B------:R-:W-:Y:S01]  /*8b50*/  UIADD3 UR39, UR39, 0x400, URZ ;  /* 0x0000040027277890 */ /* 0x000fe2000fffe03f */
[----:B------:R-:W-:Y:S01]  /*8b60*/  R2UR UR6, R0 ;  /* 0x00000000000672ca */ /* 0x000fe200000e0000 */
[----:B------:R-:W-:Y:S01]  /*8b70*/  WARPGROUP.ARRIVE ;  /* 0x00000000000079c5 */ /* 0x000fe20000000000 */
[----:B------:R-:W-:Y:S01]  /*8b80*/  UMOV UR11, 0xc0000010 ;  /* 0xc0000010000b7882 */ /* 0x000fe20000000000 */
[----:B------:R-:W-:Y:S01]  /*8b90*/  USHF.R.U32.HI UR39, URZ, 0x4, UR39 ;  /* 0x000000043f277899 */ /* 0x000fe20008011627 */
[----:B------:R-:W2:Y:S03]  /*8ba0*/  LDC.64 R12, c[0x0][0x9a0] ;  /* 0x00026800ff0c7b82 */ /* 0x000ea60000000a00 */
[----:B------:R-:W-:-:S04]  /*8bb0*/  ULOP3.LUT UR39, UR39, 0x3fff, URZ, 0xc0, !UPT ;  /* 0x00003fff27277892 */ /* 0x000fc8000f8ec03f */
[----:B------:R-:W-:-:S04]  /*8bc0*/  ULOP3.LUT UR4, UR39, 0x10000, URZ, 0xfc, !UPT ;  /* 0x0001000027047892 */ /* 0x000fc8000f8efc3f */
[----:B------:R-:W-:-:S04]  /*8bd0*/  UIMAD UR4, UR6, 0x700, UR4 ;  /* 0x00000700060478a4 */ /* 0x000fc8000f8e0204 */
[----:B------:R-:W-:-:S03]  /*8be0*/  UIADD3 UR6, UR4, 0x100, URZ ;  /* 0x0000010004067890 */ /* 0x000fc6000fffe03f */
[----:B------:R-:W-:Y:S02]  /*8bf0*/  UMOV UR10, UR4 ;  /* 0x00000004000a7c82 */ /* 0x000fe40008000000 */
[----:B------:R-:W-:Y:S01]  /*8c00*/  QGMMA.64x128x32.F32.E4M3.E4M3 R24, R200, gdesc[UR8], R24, gsb0 ;  /* 0x01e00008c8187df3 */ /* 0x000fe20008000818 */
[----:B------:R-:W-:Y:S01]  /*8c10*/  UMOV UR11, 0xc0000010 ;  /* 0xc0000010000b7882 */ /* 0x000fe20000000000 */
[----:B------:R-:W-:Y:S01]  /*8c20*/  UMOV UR10, UR6 ;  /* 0x00000006000a7c82 */ /* 0x000fe20008000000 */
[----:B------:R-:W-:Y:S01]  /*8c30*/  UIADD3 UR6, UR4, 0x200, URZ ;  /* 0x0000020004067890 */ /* 0x000fe2000fffe03f */
[----:B--2---:R-:W-:-:S04]  /*8c40*/  ISETP.NE.U32.AND P1, PT, R12, RZ, PT ;  /* 0x000000ff0c00720c */ /* 0x004fc80003f25070 */
[----:B------:R-:W-:-:S13]  /*8c50*/  ISETP.NE.AND.EX P1, PT, R13, RZ, PT, P1 ;  /* 0x000000ff0d00720c */ /* 0x000fda0003f25310 */
[----:B------:R-:W2:Y:S01]  /*8c60*/  @P1 LDC.64 R10, c[0x0][0x9c8] ;  /* 0x00027200ff0a1b82 */ /* 0x000ea20000000a00 */
[----:B------:R-:W-:-:S07]  /*8c70*/  @P1 SHF.R.S32.HI R17, RZ, 0x1f, R16 ;  /* 0x0000001fff111819 */ /* 0x000fce0000011410 */
[----:B------:R-:W3:Y:S01]  /*8c80*/  @P1 LDC.64 R14, c[0x0][0x9d0] ;  /* 0x00027400ff0e1b82 */ /* 0x000ee20000000a00 */
[C---:B--2---:R-:W-:Y:S02]  /*8c90*/  @P1 IMAD R0, R10.reuse, UR37, RZ ;  /* 0x000000250a001c24 */ /* 0x044fe4000f8e02ff */
[----:B-1----:R-:W-:-:S04]  /*8ca0*/  @P1 IMAD.WIDE.U32 R4, R10, UR36, RZ ;  /* 0x000000240a041c25 */ /* 0x002fc8000f8e00ff */
[----:B------:R-:W-:Y:S02]  /*8cb0*/  @P1 IMAD R11, R11, UR36, R0 ;  /* 0x000000240b0b1c24 */ /* 0x000fe4000f8e0200 */
[-C--:B---3--:R-:W-:Y:S02]  /*8cc0*/  @P1 IMAD R0, R17, R14.reuse, RZ ;  /* 0x0000000e11001224 */ /* 0x088fe400078e02ff */
[----:B------:R-:W-:Y:S02]  /*8cd0*/  @P1 IMAD.IADD R5, R5, 0x1, R11 ;  /* 0x0000000105051824 */ /* 0x000fe400078e020b */
[C---:B------:R-:W-:Y:S02]  /*8ce0*/  @P1 IMAD R11, R16.reuse, R15, R0 ;  /* 0x0000000f100b1224 */ /* 0x040fe400078e0200 */
[----:B------:R-:W-:-:S04]  /*8cf0*/  @P1 IMAD.WIDE.U32 R4, R16, R14, R4 ;  /* 0x0000000e10041225 */ /* 0x000fc800078e0004 */
[----:B------:R-:W-:Y:S01]  /*8d00*/  @P1 IMAD.IADD R0, R5, 0x1, R11 ;  /* 0x0000000105001824 */ /* 0x000fe200078e020b */
[----:B------:R-:W-:Y:S01]  /*8d10*/  @P1 LEA R10, P2, R4, R12, 0x2 ;  /* 0x0000000c040a1211 */ /* 0x000fe200078410ff */
[----:B------:R-:W-:-:S03]  /*8d20*/  IMAD.MOV.U32 R5, RZ, RZ, 0x3f800000 ;  /* 0x3f800000ff057424 */ /* 0x000fc600078e00ff */
[----:B------:R-:W-:-:S05]  /*8d30*/  @P1 LEA.HI.X R11, R4, R13, R0, 0x2, P2 ;  /* 0x0000000d040b1211 */ /* 0x000fca00010f1400 */
[----:B------:R1:W2:Y:S01]  /*8d40*/  @P1 LDG.E R5, desc[UR44][R10.64] ;  /* 0x0000002c0a051981 */ /* 0x0002a2000c1e1900 */
[----:B------:R-:W-:Y:S02]  /*8d50*/  WARPGROUP.DEPBAR.LE gsb0, 0x0 ;  /* 0x00008000000079c5 */ /* 0x000fe40000010000 */
[----:B------:R-:W-:-:S06]  /*8d60*/  WARPGROUP.ARRIVE ;  /* 0x00000000000079c5 */ /* 0x000fcc0000000000 */
[----:B------:R-:W-:Y:S01]  /*8d70*/  QGMMA.64x128x32.F32.E4M3.E4M3 R24, R204, gdesc[UR8], R24, gsb0 ;  /* 0x01e00008cc187df3 */ /* 0x000fe20008000818 */
[----:B------:R-:W-:Y:S01]  /*8d80*/  UMOV UR10, UR6 ;  /* 0x00000006000a7c82 */ /* 0x000fe20008000000 */
[----:B------:R-:W-:Y:S01]  /*8d90*/  UMOV UR11, 0xc0000010 ;  /* 0xc0000010000b7882 */ /* 0x000fe20000000000 */
[----:B------:R-:W-:Y:S01]  /*8da0*/  UIADD3 UR6, UR4, 0x300, URZ ;  /* 0x0000030004067890 */ /* 0x000fe2000fffe03f */
        /* <DEDUP_REMOVED lines=18> */
[----:B------:R-:W3:Y:S04]  /*8ed0*/  SHFL.BFLY PT, R0, R7, 0x2, 0x1f ;  /* 0x0c401f0007007f89 */ /* 0x000ee800000e0000 */
[----:B------:R-:W4:Y:S01]  /*8ee0*/  SHFL.BFLY PT, R13, R8, 0x2, 0x1f ;  /* 0x0c401f00080d7f89 */ /* 0x000f2200000e0000 */
[----:B------:R-:W-:Y:S02]  /*8ef0*/  WARPGROUP.DEPBAR.LE gsb0, 0x0 ;  /* 0x00008000000079c5 */ /* 0x000fe40000010000 */
[----:B------:R-:W-:-:S06]  /*8f00*/  WARPGROUP.ARRIVE ;  /* 0x00000000000079c5 */ /* 0x000fcc0000000000 */
[----:B------:R-:W-:Y:S01]  /*8f10*/  QGMMA.64x128x32.F32.E4M3.E4M3 R24, R220, gdesc[UR8], R24, gsb0 ;  /* 0x01e00008dc187df3 */ /* 0x000fe20008000818 */
[----:B------:R-:W-:Y:S01]  /*8f20*/  UMOV UR10, UR4 ;  /* 0x00000004000a7c82 */ /* 0x000fe20008000000 */
[----:B------:R-:W-:Y:S01]  /*8f30*/  UMOV UR11, 0xc0000010 ;  /* 0xc0000010000b7882 */ /* 0x000fe20000000000 */
[----:B---3--:R-:W-:Y:S01]  /*8f40*/  FADD.FTZ R0, R0, R7 ;  /* 0x0000000700007221 */ /* 0x008fe20000010000 */
[----:B----4-:R-:W-:-:S04]  /*8f50*/  FADD.FTZ R13, R13, R8 ;  /* 0x000000080d0d7221 */ /* 0x010fc80000010000 */
[----:B-1----:R-:W1:Y:S04]  /*8f60*/  SHFL.BFLY PT, R11, R0, 0x1, 0x1f ;  /* 0x0c201f00000b7f89 */ /* 0x002e6800000e0000 */
[----:B------:R-:W3:Y:S01]  /*8f70*/  SHFL.BFLY PT, R4, R13, 0x1, 0x1f ;  /* 0x0c201f000d047f89 */ /* 0x000ee200000e0000 */
[----:B0-----:R-:W-:Y:S02]  /*8f80*/  IMAD.MOV.U32 R6, RZ, RZ, RZ ;  /* 0x000000ffff067224 */ /* 0x001fe400078e00ff */
[----:B-1----:R-:W-:Y:S01]  /*8f90*/  FADD.FTZ R12, R0, R11 ;  /* 0x0000000b000c7221 */ /* 0x002fe20000010000 */
[----:B---3--:R-:W-:-:S04]  /*8fa0*/  FADD.FTZ R14, R13, R4 ;  /* 0x000000040d0e7221 */ /* 0x008fc80000010000 */
[C---:B------:R-:W-:Y:S01]  /*8fb0*/  FSETP.NE.FTZ.AND P1, PT, R12.reuse, RZ, PT ;  /* 0x000000ff0c00720b */ /* 0x040fe20003f35000 */
[----:B------:R-:W-:Y:S01]  /*8fc0*/  FMUL.FTZ R15, R12, 0.00390625 ;  /* 0x3b8000000c0f7820 */ /* 0x000fe20000410000 */
[----:B------:R-:W-:-:S04]  /*8fd0*/  FMUL.FTZ R11, R14, 0.00390625 ;  /* 0x3b8000000e0b7820 */ /* 0x000fc80000410000 */
[----:B------:R-:W-:Y:S02]  /*8fe0*/  FSETP.NE.FTZ.AND P2, PT, R15, RZ, PT ;  /* 0x000000ff0f00720b */ /* 0x000fe40003f55000 */
[----:B------:R-:W-:-:S05]  /*8ff0*/  FSETP.NE.FTZ.AND P3, PT, R11, RZ, PT ;  /* 0x000000ff0b00720b */ /* 0x000fca0003f75000 */
[----:B------:R-:W-:Y:S01]  /*9000*/  @P1 MUFU.RCP R6, R12 ;  /* 0x0000000c00061308 */ /* 0x000fe20000001000 */
[----:B------:R-:W-:Y:S01]  /*9010*/  FSETP.NE.FTZ.AND P1, PT, R14, RZ, PT ;  /* 0x000000ff0e00720b */ /* 0x000fe20003f35000 */
[----:B------:R-:W-:Y:S01]  /*9020*/  IMAD.MOV.U32 R10, RZ, RZ, RZ ;  /* 0x000000ffff0a7224 */ /* 0x000fe200078e00ff */
[----:B------:R-:W-:Y:S02]  /*9030*/  WARPGROUP.DEPBAR.LE gsb0, 0x0 ;  /* 0x00008000000079c5 */ /* 0x000fe40000010000 */
[----:B------:R-:W-:-:S06]  /*9040*/  WARPGROUP.ARRIVE ;  /* 0x00000000000079c5 */ /* 0x000fcc0000000000 */
[----:B------:R-:W-:Y:S01]  /*9050*/  QGMMA.64x128x32.F32.E4M3.E4M3 R24, R224, gdesc[UR8], R24, gsb0 ;  /* 0x01e00008e0187df3 */ /* 0x000fe20008000818 */
[----:B------:R-:W0:Y:S08]  /*9060*/  @P3 MUFU.LG2 R11, R11 ;  /* 0x0000000b000b3308 */ /* 0x000e300000000c00 */
[----:B------:R-:W1:Y:S08]  /*9070*/  @P2 MUFU.LG2 R7, R15 ;  /* 0x0000000f00072308 */ /* 0x000e700000000c00 */
[----:B------:R-:W3:Y:S01]  /*9080*/  @P1 MUFU.RCP R10, R14 ;  /* 0x0000000e000a1308 */ /* 0x000ee20000001000 */
[C---:B------:R-:W-:Y:S01]  /*9090*/  @P2 FMUL.FTZ R8, R2.reuse, 0.69314718246459960938 ;  /* 0x3f31721802082820 */ /* 0x040fe20000410000 */
[----:B------:R-:W-:Y:S01]  /*90a0*/  @P3 FMUL.FTZ R13, R2, 0.69314718246459960938 ;  /* 0x3f317218020d3820 */ /* 0x000fe20000410000 */
[----:B0-----:R-:W-:Y:S01]  /*90b0*/  @P3 FMUL.FTZ R2, R11, 0.69314718246459960938 ;  /* 0x3f3172180b023820 */ /* 0x001fe20000410000 */
[----:B------:R-:W-:-:S02]  /*90c0*/  IMAD.MOV.U32 R4, RZ, RZ, -0x800000 ;  /* 0xff800000ff047424 */ /* 0x000fc400078e00ff */
[----:B------:R-:W-:Y:S02]  /*90d0*/  IMAD.MOV.U32 R0, RZ, RZ, -0x800000 ;  /* 0xff800000ff007424 */ /* 0x000fe400078e00ff */
[----:B-1----:R-:W-:Y:S01]  /*90e0*/  @P2 FMUL.FTZ R7, R7, 0.69314718246459960938 ;  /* 0x3f31721807072820 */ /* 0x002fe20000410000 */
[----:B------:R-:W-:Y:S01]  /*90f0*/  @P3 FFMA.FTZ R4, R13, R3, R2 ;  /* 0x000000030d043223 */ /* 0x000fe20000010002 */
[----:B--2---:R-:W-:Y:S02]  /*9100*/  FMUL.FTZ R2, R6, R5 ;  /* 0x0000000506027220 */ /* 0x004fe40000410000 */
[----:B------:R-:W-:Y:S01]  /*9110*/  @P2 FFMA.FTZ R0, R8, R9, R7 ;  /* 0x0000000908002223 */ /* 0x000fe20000010007 */
[----:B---3--:R-:W-:Y:S01]  /*9120*/  FMUL.FTZ R3, R10, R5 ;  /* 0x000000050a037220 */ /* 0x008fe20000410000 */
[----:B------:R-:W-:Y:S02]  /*9130*/  WARPGROUP.DEPBAR.LE gsb0, 0x0 ;  /* 0x00008000000079c5 */ /* 0x000fe40000010000 */
[----:B------:R-:W-:Y:S05]  /*9140*/  @!P0 BRA `(.L_x_34) ;  /* 0x0000000000048947 */ /* 0x000fea0003800000 */
[----:B------:R-:W-:Y:S01]  /*9150*/  BPT.TRAP 0x1 ;  /* 0x000000040000795c */ /* 0x000fe20000300000 */
.L_x_34:
[----:B------:R-:W-:Y:S01]  /*9160*/  UIADD3 UR4, UR7, 0x2e860, URZ ;  /* 0x0002e86007047890 */ /* 0x000fe2000fffe03f */
[-C--:B------:R-:W-:Y:S01]  /*9170*/  FMUL.FTZ R6, R24, R2.reuse ;  /* 0x0000000218067220 */ /* 0x080fe20000410000 */
[-C--:B------:R-:W-:Y:S01]  /*9180*/  FMUL.FTZ R8, R29, R2.reuse ;  /* 0x000000021d087220 */ /* 0x080fe20000410000 */
[-C--:B------:R-:W-:Y:S01]  /*9190*/  FMUL.FTZ R9, R32, R2.reuse ;  /* 0x0000000220097220 */ /* 0x080fe20000410000 */
[----:B------:R-:W-:Y:S01]  /*91a0*/  UPRMT UR4, UR5, 0x654, UR4 ;  /* 0x0000065405047896 */ /* 0x000fe20008000004 */
        /* <DEDUP_REMOVED lines=8> */
[----:B------:R-:W-:Y:S01]  /*9230*/  SYNCS.ARRIVE.TRANS64.RED.A1T0 RZ, [UR4], RZ ;  /* 0x000000ffffff79a7 */ /* 0x000fe20008100404 */
        /* <DEDUP_REMOVED lines=47> */
[----:B------:R-:W-:Y:S01]  /*9530*/  PLOP3.LUT P0, PT, PT, PT, PT, 0x8, 0x0 ;  /* 0x000000000000781c */ /* 0x000fe20003f0e170 */
[-C--:B------:R-:W-:Y:S01]  /*9540*/  FMUL.FTZ R70, R70, R3.reuse ;  /* 0x0000000346467220 */ /* 0x080fe20000410000 */
[-C--:B------:R-:W-:Y:S01]  /*9550*/  FMUL.FTZ R67, R67, R3.reuse ;  /* 0x0000000343437220 */ /* 0x080fe20000410000 */
[-C--:B------:R-:W-:Y:S01]  /*9560*/  FMUL.FTZ R78, R78, R3.reuse ;  /* 0x000000034e4e7220 */ /* 0x080fe20000410000 */
[-C--:B------:R-:W-:Y:S01]  /*9570*/  FMUL.FTZ R75, R75, R3.reuse ;  /* 0x000000034b4b7220 */ /* 0x080fe20000410000 */
[-C--:B------:R-:W-:Y:S01]  /*9580*/  FMUL.FTZ R86, R86, R3.reuse ;  /* 0x0000000356567220 */ /* 0x080fe20000410000 */
[----:B------:R-:W-:-:S07]  /*9590*/  FMUL.FTZ R83, R83, R3 ;  /* 0x0000000353537220 */ /* 0x000fce0000410000 */
.L_x_12:
[----:B------:R-:W-:Y:S05]  /*95a0*/  @P0 BRA `(.L_x_35) ;  /* 0x0000002000540947 */ /* 0x000fea0003800000 */
[----:B------:R-:W0:Y:S01]  /*95b0*/  S2R R18, SR_TID.X ;  /* 0x0000000000127919 */ /* 0x000e220000002100 */
[----:B------:R-:W-:Y:S01]  /*95c0*/  ULDC.64 UR4, c[0x4][0x38] ;  /* 0x01000e0000047ab9 */ /* 0x000fe20000000a00 */
[----:B------:R-:W-:Y:S01]  /*95d0*/  ULDC.64 UR6, c[0x0][0xb38] ;  /* 0x0002ce0000067ab9 */ /* 0x000fe20000000a00 */
[----:B------:R-:W-:Y:S01]  /*95e0*/  ULDC.64 UR8, c[0x0][0xb28] ;  /* 0x0002ca0000087ab9 */ /* 0x000fe20000000a00 */
[----:B0-----:R-:W-:-:S05]  /*95f0*/  IMAD.SHL.U32 R2, R18, 0x4, RZ ;  /* 0x0000000412027824 */ /* 0x001fca00078e00ff */
[----:B------:R-:W-:Y:S01]  /*9600*/  LOP3.LUT R2, R2, 0xc, RZ, 0xc0, !PT ;  /* 0x0000000c02027812 */ /* 0x000fe200078ec0ff */
[----:B------:R-:W-:Y:S03]  /*9610*/  BAR.SYNC.DEFER_BLOCKING 0x1, 0x100 ;  /* 0x0044000000007b1d */ /* 0x000fe60000010000 */
[----:B------:R-:W-:-:S05]  /*9620*/  IADD3 R2, P0, R2, UR4, RZ ;  /* 0x0000000402027c10 */ /* 0x000fca000ff1e0ff */
[----:B------:R-:W-:Y:S01]  /*9630*/  IMAD.X R3, RZ, RZ, UR5, P0 ;  /* 0x00000005ff037e24 */ /* 0x000fe200080e06ff */
[----:B------:R-:W-:-:S05]  /*9640*/  ULDC.64 UR4, c[0x0][0xbd0] ;  /* 0x0002f40000047ab9 */ /* 0x000fca0000000a00 */
[----:B------:R0:W2:Y:S01]  /*9650*/  LDG.E.CONSTANT R3, desc[UR44][R2.64] ;  /* 0x0000002c02037981 */ /* 0x0000a2000c1e9900 */
[----:B------:R-:W-:Y:S01]  /*9660*/  LOP3.LUT P0, R17, R18, 0x3, RZ, 0xc0, !PT ;  /* 0x0000000312117812 */ /* 0x000fe2000780c0ff */
[----:B------:R-:W-:Y:S03]  /*9670*/  BSSY B0, `(.L_x_36) ;  /* 0x000018e000007945 */ /* 0x000fe60003800000 */
[----:B------:R-:W-:-:S04]  /*9680*/  ISETP.EQ.OR P0, PT, R17, 0x3, !P0 ;  /* 0x000000031100780c */ /* 0x000fc80004702670 */
[----:B------:R-:W-:Y:S02]  /*9690*/  SEL R108, R5, R8, P0 ;  /* 0x00000008056c7207 */ /* 0x000fe40000000000 */
[----:B------:R-:W-:Y:S01]  /*96a0*/  SEL R121, R8, R5, P0 ;  /* 0x0000000508797207 */ /* 0x000fe20000000000 */
[----:B------:R-:W-:Y:S01]  /*96b0*/  VIADD R8, R18, 0xffffff80 ;  /* 0xffffff8012087836 */ /* 0x000fe20000000000 */
[----:B------:R-:W-:Y:S02]  /*96c0*/  SEL R106, R6, R7, P0 ;  /* 0x00000007066a7207 */ /* 0x000fe40000000000 */
[----:B------:R-:W-:Y:S02]  /*96d0*/  SEL R119, R7, R6, P0 ;  /* 0x0000000607777207 */ /* 0x000fe40000000000 */
[----:B------:R-:W-:Y:S02]  /*96e0*/  SHF.R.S32.HI R7, RZ, 0x1f, R8 ;  /* 0x0000001fff077819 */ /* 0x000fe40000011408 */
[----:B------:R-:W-:-:S02]  /*96f0*/  SEL R96, R14, R49, P0 ;  /* 0x000000310e607207 */ /* 0x000fc40000000000 */
[----:B0-----:R-:W-:Y:S02]  /*9700*/  LEA.HI R2, R7, R8, RZ, 0x7 ;  /* 0x0000000807027211 */ /* 0x001fe400078f38ff */
[----:B------:R-:W-:Y:S02]  /*9710*/  SEL R109, R49, R14, P0 ;  /* 0x0000000e316d7207 */ /* 0x000fe40000000000 */
[----:B------:R-:W-:Y:S02]  /*9720*/  LOP3.LUT R5, R2, 0xffffff80, RZ, 0xc0, !PT ;  /* 0xffffff8002057812 */ /* 0x000fe400078ec0ff */
[----:B------:R-:W-:Y:S02]  /*9730*/  SEL R100, R44, R13, P0 ;  /* 0x0000000d2c647207 */ /* 0x000fe40000000000 */
[----:B------:R-:W-:Y:S01]  /*9740*/  SEL R113, R13, R44, P0 ;  /* 0x0000002c0d717207 */ /* 0x000fe20000000000 */
[----:B------:R-:W-:Y:S01]  /*9750*/  IMAD.IADD R14, R8, 0x1, -R5 ;  /* 0x00000001080e7824 */ /* 0x000fe200078e0a05 */
[----:B------:R-:W-:-:S02]  /*9760*/  SEL R98, R52, R15, P0 ;  /* 0x0000000f34627207 */ /* 0x000fc40000000000 */
[----:B------:R-:W-:Y:S02]  /*9770*/  SEL R111, R15, R52, P0 ;  /* 0x000000340f6f7207 */ /* 0x000fe40000000000 */
[----:B------:R-:W-:Y:S02]  /*9780*/  SHF.R.S32.HI R13, RZ, 0x1f, R14 ;  /* 0x0000001fff0d7819 */ /* 0x000fe4000001140e */
[----:B------:R-:W-:Y:S02]  /*9790*/  LEA.HI R7, R7, R8, RZ, 0x2 ;  /* 0x0000000807077211 */ /* 0x000fe400078f10ff */
[----:B------:R-:W-:Y:S02]  /*97a0*/  LEA.HI R15, R13, R14, RZ, 0x2 ;  /* 0x0000000e0d0f7211 */ /* 0x000fe400078f10ff */
[----:B------:R-:W-:Y:S02]  /*97b0*/  SEL R72, R32, R73, P0 ;  /* 0x0000004920487207 */ /* 0x000fe40000000000 */
[----:B------:R-:W-:-:S02]  /*97c0*/  SHF.R.S32.HI R5, RZ, 0x2, R15 ;  /* 0x00000002ff057819 */ /* 0x000fc4000001140f */
[----:B------:R-:W-:Y:S02]  /*97d0*/  SHF.R.S32.HI R6, RZ, 0x1f, R15 ;  /* 0x0000001fff067819 */ /* 0x000fe4000001140f */
[----:B------:R-:W-:Y:S01]  /*97e0*/  SEL R97, R73, R32, P0 ;  /* 0x0000002049617207 */ /* 0x000fe20000000000 */
[----:B------:R-:W-:Y:S01]  /*97f0*/  IMAD.WIDE.U32 R32, R16, UR4, RZ ;  /* 0x0000000410207c25 */ /* 0x000fe2000f8e00ff */
[----:B------:R-:W-:Y:S01]  /*9800*/  LOP3.LUT R7, R7, 0xfffffffc, RZ, 0xc0, !PT ;  /* 0xfffffffc07077812 */ /* 0x000fe200078ec0ff */
[----:B------:R-:W0:Y:S01]  /*9810*/  S2R R73, SR_CTAID.X ;  /* 0x0000000000497919 */ /* 0x000e220000002500 */
[----:B------:R-:W-:Y:S02]  /*9820*/  LEA.HI R6, R6, R5, RZ, 0x3 ;  /* 0x0000000506067211 */ /* 0x000fe400078f18ff */
[----:B------:R-:W-:Y:S01]  /*9830*/  SEL R102, R9, R10, P0 ;  /* 0x0000000a09667207 */ /* 0x000fe20000000000 */
[----:B------:R-:W-:Y:S01]  /*9840*/  IMAD.IADD R7, R8, 0x1, -R7 ;  /* 0x0000000108077824 */ /* 0x000fe200078e0a07 */
[----:B------:R-:W-:-:S02]  /*9850*/  SEL R115, R10, R9, P0 ;  /* 0x000000090a737207 */ /* 0x000fc40000000000 */
[----:B------:R-:W-:Y:S02]  /*9860*/  LOP3.LUT R8, R6, 0xfffffff8, RZ, 0xc0, !PT ;  /* 0xfffffff806087812 */ /* 0x000fe400078ec0ff */
[----:B------:R-:W-:Y:S02]  /*9870*/  SHF.R.S32.HI R9, RZ, 0x7, R2 ;  /* 0x00000007ff097819 */ /* 0x000fe40000011402 */
[----:B------:R-:W-:Y:S01]  /*9880*/  LEA.HI R6, R13, R14, RZ, 0x5 ;  /* 0x0000000e0d067211 */ /* 0x000fe200078f28ff */
[----:B------:R-:W-:Y:S01]  /*9890*/  IMAD.IADD R5, R5, 0x1, -R8 ;  /* 0x0000000105057824 */ /* 0x000fe200078e0a08 */
[----:B------:R-:W-:Y:S02]  /*98a0*/  LEA.HI R2, R2, R9, RZ, 0x1 ;  /* 0x0000000902027211 */ /* 0x000fe400078f08ff */
[----:B------:R-:W-:Y:S02]  /*98b0*/  SHF.R.S32.HI R6, RZ, 0x5, R6 ;  /* 0x00000005ff067819 */ /* 0x000fe40000011406 */
[----:B------:R-:W-:-:S02]  /*98c0*/  SEL R104, R36, R11, P0 ;  /* 0x0000000b24687207 */ /* 0x000fc40000000000 */
[----:B------:R-:W-:Y:S01]  /*98d0*/  SEL R117, R11, R36, P0 ;  /* 0x000000240b757207 */ /* 0x000fe20000000000 */
[----:B------:R-:W-:Y:S01]  /*98e0*/  IMAD R5, R6, 0x10, R5 ;  /* 0x0000001006057824 */ /* 0x000fe200078e0205 */
[----:B------:R-:W-:Y:S02]  /*98f0*/  LOP3.LUT R2, R2, 0x3fffffe, RZ, 0xc0, !PT ;  /* 0x03fffffe02027812 */ /* 0x000fe400078ec0ff */
[----:B------:R-:W-:Y:S02]  /*9900*/  SHF.R.S32.HI R11, RZ, 0x1f, R16 ;  /* 0x0000001fff0b7819 */ /* 0x000fe40000011410 */
[----:B------:R-:W-:Y:S01]  /*9910*/  LEA.HI R6, R7, R7, RZ, 0x1 ;  /* 0x0000000707067211 */ /* 0x000fe200078f08ff */
[----:B------:R-:W-:Y:S01]  /*9920*/  IMAD.IADD R2, R9, 0x1, -R2 ;  /* 0x0000000109027824 */ /* 0x000fe200078e0a02 */
[----:B------:R-:W-:Y:S01]  /*9930*/  SEL R28, R82, R83, P0 ;  /* 0x00000053521c7207 */ /* 0x000fe20000000000 */
[----:B------:R-:W-:Y:S01]  /*9940*/  IMAD R9, R11, UR4, RZ ;  /* 0x000000040b097c24 */ /* 0x000fe2000f8e02ff */
[----:B------:R-:W-:Y:S01]  /*9950*/  SEL R83, R83, R82, P0 ;  /* 0x0000005253537207 */ /* 0x000fe20000000000 */
[----:B------:R-:W-:Y:S01]  /*9960*/  IMAD R11, R11, UR6, RZ ;  /* 0x000000060b0b7c24 */ /* 0x000fe2000f8e02ff */
[----:B------:R-:W-:Y:S01]  /*9970*/  SEL R22, R12, R41, P0 ;  /* 0x000000290c167207 */ /* 0x000fe20000000000 */
[----:B------:R-:W1:Y:S01]  /*9980*/  LDC R82, c[0x0][0xbe8] ;  /* 0x0002fa00ff527b82 */ /* 0x000e620000000800 */
[----:B------:R-:W-:Y:S01]  /*9990*/  SEL R23, R41, R12, P0 ;  /* 0x0000000c29177207 */ /* 0x000fe20000000000 */
[----:B------:R-:W-:Y:S01]  /*99a0*/  IMAD R13, R16, UR7, R11 ;  /* 0x00000007100d7c24 */ /* 0x000fe2000f8e020b */
[----:B------:R-:W-:Y:S01]  /*99b0*/  SEL R12, R30, R31, P0 ;  /* 0x0000001f1e0c7207 */ /* 0x000fe20000000000 */
[----:B------:R-:W-:Y:S01]  /*99c0*/  IMAD R2, R2, 0x40, R5 ;  /* 0x0000004002027824 */ /* 0x000fe200078e0205 */
[----:B------:R-:W-:Y:S01]  /*99d0*/  LOP3.LUT R6, R6, 0x1ffffffe, RZ, 0xc0, !PT ;  /* 0x1ffffffe06067812 */ /* 0x000fe200078ec0ff */
[----:B------:R-:W-:Y:S01]  /*99e0*/  IMAD R9, R16, UR5, R9 ;  /* 0x0000000510097c24 */ /* 0x000fe2000f8e0209 */
[----:B------:R-:W-:Y:S01]  /*99f0*/  SEL R80, R76, R37, P0 ;  /* 0x000000254c507207 */ /* 0x000fe20000000000 */
[----:B------:R-:W3:Y:S01]  /*9a00*/  S2UR UR4, SR_CTAID.Y ;  /* 0x00000000000479c3 */ /* 0x000ee20000002600 */
[----:B------:R-:W-:Y:S01]  /*9a10*/  SEL R99, R37, R76, P0 ;  /* 0x0000004c25637207 */ /* 0x000fe20000000000 */
[----:B------:R-:W-:Y:S01]  /*9a20*/  IMAD.IADD R7, R7, 0x1, -R6 ;  /* 0x0000000107077824 */ /* 0x000fe200078e0a06 */
[----:B------:R-:W-:Y:S01]  /*9a30*/  SEL R76, R84, R45, P0 ;  /* 0x0000002d544c7207 */ /* 0x000fe20000000000 */
[----:B------:R-:W-:Y:S01]  /*9a40*/  IMAD.IADD R33, R33, 0x1, R9 ;  /* 0x0000000121217824 */ /* 0x000fe200078e0209 */
[----:B------:R-:W-:Y:S01]  /*9a50*/  SEL R77, R45, R84, P0 ;  /* 0x000000542d4d7207 */ /* 0x000fe20000000000 */
[----:B------:R-:W-:Y:S01]  /*9a60*/  IMAD R7, R7, 0x8, R2 ;  /* 0x0000000807077824 */ /* 0x000fe200078e0202 */
[----:B------:R-:W-:-:S02]  /*9a70*/  SEL R64, R40, R81, P0 ;  /* 0x0000005128407207 */ /* 0x000fc40000000000 */
[----:B------:R-:W-:Y:S01]  /*9a80*/  SEL R95, R81, R40, P0 ;  /* 0x00000028515f7207 */ /* 0x000fe20000000000 */
[----:B------:R-:W-:Y:S01]  /*9a90*/  IMAD.WIDE.U32 R40, R16, UR6, RZ ;  /* 0x0000000610287c25 */ /* 0x000fe2000f8e00ff */
[----:B------:R-:W-:Y:S01]  /*9aa0*/  SEL R92, R20, R57, P0 ;  /* 0x00000039145c7207 */ /* 0x000fe20000000000 */
[----:B------:R-:W-:Y:S01]  /*9ab0*/  ULDC.64 UR6, c[0x0][0xb48] ;  /* 0x0002d20000067ab9 */ /* 0x000fe20000000a00 */
[----:B------:R-:W-:Y:S01]  /*9ac0*/  SEL R105, R57, R20, P0 ;  /* 0x0000001439697207 */ /* 0x000fe20000000000 */
[----:B------:R-:W-:Y:S01]  /*9ad0*/  IMAD.IADD R41, R41, 0x1, R13 ;  /* 0x0000000129297824 */ /* 0x000fe200078e020d */
[----:B------:R-:W-:Y:S02]  /*9ae0*/  SEL R48, R34, R35, P0 ;  /* 0x0000002322307207 */ /* 0x000fe40000000000 */
[----:B------:R-:W-:Y:S02]  /*9af0*/  SEL R81, R35, R34, P0 ;  /* 0x0000002223517207 */ /* 0x000fe40000000000 */
[----:B------:R-:W-:-:S02]  /*9b00*/  SEL R8, R86, R87, P0 ;  /* 0x0000005756087207 */ /* 0x000fc40000000000 */
[----:B------:R-:W-:Y:S02]  /*9b10*/  SEL R11, R87, R86, P0 ;  /* 0x00000056570b7207 */ /* 0x000fe40000000000 */
[----:B------:R-:W-:Y:S01]  /*9b20*/  SEL R34, R78, R79, P0 ;  /* 0x0000004f4e227207 */ /* 0x000fe20000000000 */
[----:B------:R-:W4:Y:S01]  /*9b30*/  LDC.64 R86, c[0x0][0xb40] ;  /* 0x0002d000ff567b82 */ /* 0x000f220000000a00 */
[----:B------:R-:W-:Y:S02]  /*9b40*/  SEL R94, R60, R21, P0 ;  /* 0x000000153c5e7207 */ /* 0x000fe40000000000 */
[----:B------:R-:W-:Y:S02]  /*9b50*/  SEL R107, R21, R60, P0 ;  /* 0x0000003c156b7207 */ /* 0x000fe40000000000 */
[----:B------:R-:W-:Y:S02]  /*9b60*/  SEL R90, R68, R29, P0 ;  /* 0x0000001d445a7207 */ /* 0x000fe40000000000 */
[----:B------:R-:W-:-:S02]  /*9b70*/  SEL R103, R29, R68, P0 ;  /* 0x000000441d677207 */ /* 0x000fc40000000000 */
[----:B------:R-:W-:Y:S02]  /*9b80*/  SEL R85, R47, R46, P0 ;  /* 0x0000002e2f557207 */ /* 0x000fe40000000000 */
[----:B------:R-:W-:Y:S02]  /*9b90*/  SEL R68, R42, R43, P0 ;  /* 0x0000002b2a447207 */ /* 0x000fe40000000000 */
[----:B------:R-:W-:Y:S02]  /*9ba0*/  SEL R69, R43, R42, P0 ;  /* 0x0000002a2b457207 */ /* 0x000fe40000000000 */
[----:B------:R-:W-:Y:S02]  /*9bb0*/  SEL R10, R50, R51, P0 ;  /* 0x00000033320a7207 */ /* 0x000fe40000000000 */
[----:B------:R-:W-:Y:S02]  /*9bc0*/  SEL R93, R31, R30, P0 ;  /* 0x0000001e1f5d7207 */ /* 0x000fe40000000000 */
[----:B------:R-:W-:-:S02]  /*9bd0*/  SEL R42, R70, R71, P0 ;  /* 0x00000047462a7207 */ /* 0x000fc40000000000 */
[----:B------:R-:W-:Y:S01]  /*9be0*/  SEL R43, R71, R70, P0 ;  /* 0x00000046472b7207 */ /* 0x000fe20000000000 */
[----:B0-----:R-:W-:Y:S01]  /*9bf0*/  IMAD R71, R73, 0x80, R2 ;  /* 0x0000008049477824 */ /* 0x001fe200078e0202 */
[----:B------:R-:W-:Y:S01]  /*9c00*/  SEL R29, R51, R50, P0 ;  /* 0x00000032331d7207 */ /* 0x000fe20000000000 */
[----:B------:R-:W-:Y:S01]  /*9c10*/  IMAD R73, R73, 0x80, R7 ;  /* 0x0000008049497824 */ /* 0x000fe200078e0207 */
[----:B------:R-:W-:Y:S01]  /*9c20*/  LOP3.LUT R15, R15, 0x7ffffffc, RZ, 0xc0, !PT ;  /* 0x7ffffffc0f0f7812 */ /* 0x000fe200078ec0ff */
[----:B----4-:R-:W-:Y:S01]  /*9c30*/  IMAD.WIDE.U32 R40, R86, UR36, R40 ;  /* 0x0000002456287c25 */ /* 0x010fe2000f8e0028 */
[----:B------:R-:W-:Y:S02]  /*9c40*/  SEL R44, R26, R27, P0 ;  /* 0x0000001b1a2c7207 */ /* 0x000fe40000000000 */
[----:B------:R-:W-:Y:S01]  /*9c50*/  SEL R91, R27, R26, P0 ;  /* 0x0000001a1b5b7207 */ /* 0x000fe20000000000 */
[----:B------:R-:W-:Y:S01]  /*9c60*/  IMAD.IADD R70, R14, 0x1, -R15 ;  /* 0x000000010e467824 */ /* 0x000fe200078e0a0f */
[----:B------:R-:W-:-:S02]  /*9c70*/  SEL R50, R66, R67, P0 ;  /* 0x0000004342327207 */ /* 0x000fc40000000000 */
[----:B------:R-:W-:Y:S02]  /*9c80*/  SEL R51, R67, R66, P0 ;  /* 0x0000004243337207 */ /* 0x000fe40000000000 */
[----:B------:R-:W-:Y:S02]  /*9c90*/  SEL R18, R46, R47, P0 ;  /* 0x0000002f2e127207 */ /* 0x000fe40000000000 */
[----:B------:R-:W-:Y:S02]  /*9ca0*/  SEL R52, R62, R63, P0 ;  /* 0x0000003f3e347207 */ /* 0x000fe40000000000 */
[----:B------:R-:W-:Y:S02]  /*9cb0*/  SEL R53, R63, R62, P0 ;  /* 0x0000003e3f357207 */ /* 0x000fe40000000000 */
[----:B------:R-:W-:Y:S02]  /*9cc0*/  SEL R20, R38, R39, P0 ;  /* 0x0000002726147207 */ /* 0x000fe40000000000 */
[----:B------:R-:W-:-:S02]  /*9cd0*/  LOP3.LUT P1, RZ, R14, 0x3, RZ, 0xc0, !PT ;  /* 0x000000030eff7812 */ /* 0x000fc4000782c0ff */
[----:B------:R-:W-:Y:S02]  /*9ce0*/  SEL R88, R24, R65, P0 ;  /* 0x0000004118587207 */ /* 0x000fe40000000000 */
[----:B------:R-:W-:Y:S02]  /*9cf0*/  SEL R101, R65, R24, P0 ;  /* 0x0000001841657207 */ /* 0x000fe40000000000 */
[----:B-1----:R-:W-:Y:S02]  /*9d00*/  ISETP.NE.AND P2, PT, R82, 0x1, PT ;  /* 0x000000015200780c */ /* 0x002fe40003f45270 */
[----:B------:R-:W-:Y:S02]  /*9d10*/  SEL R89, R39, R38, P0 ;  /* 0x0000002627597207 */ /* 0x000fe40000000000 */
[----:B------:R-:W-:Y:S02]  /*9d20*/  SEL R56, R58, R59, P0 ;  /* 0x0000003b3a387207 */ /* 0x000fe40000000000 */
[----:B------:R-:W-:-:S02]  /*9d30*/  SEL R57, R59, R58, P0 ;  /* 0x0000003a3b397207 */ /* 0x000fc40000000000 */
[----:B------:R-:W-:Y:S02]  /*9d40*/  SEL R60, R54, R55, P0 ;  /* 0x00000037363c7207 */ /* 0x000fe40000000000 */
[----:B------:R-:W-:Y:S02]  /*9d50*/  SEL R61, R55, R54, P0 ;  /* 0x00000036373d7207 */ /* 0x000fe40000000000 */
[----:B------:R-:W-:Y:S02]  /*9d60*/  SEL R36, R74, R75, P0 ;  /* 0x0000004b4a247207 */ /* 0x000fe40000000000 */
[----:B------:R-:W-:Y:S02]  /*9d70*/  SEL R39, R75, R74, P0 ;  /* 0x0000004a4b277207 */ /* 0x000fe40000000000 */
[----:B------:R-:W-:Y:S01]  /*9d80*/  SEL R37, R79, R78, P0 ;  /* 0x0000004e4f257207 */ /* 0x000fe20000000000 */
[----:B------:R-:W0:Y:S01]  /*9d90*/  @P2 LDC R74, c[0x0][0xbec] ;  /* 0x0002fb00ff4a2b82 */ /* 0x000e220000000800 */
[----:B--2---:R1:W-:Y:S04]  /*9da0*/  SHFL.IDX PT, R45, R12, R3, 0x1c1f ;  /* 0x001c1f030c2d7589 */ /* 0x0043e800000e0000 */
[----:B------:R-:W-:Y:S04]  /*9db0*/  SHFL.IDX PT, R30, R92, R3, 0x1c1f ;  /* 0x001c1f035c1e7589 */ /* 0x000fe800000e0000 */
[----:B------:R-:W-:Y:S01]  /*9dc0*/  SHFL.IDX PT, R2, R34, R3, 0x1c1f ;  /* 0x001c1f0322027589 */ /* 0x000fe200000e0000 */
[----:B-1----:R-:W-:-:S03]  /*9dd0*/  LOP3.LUT R12, R3, 0x2, RZ, 0x3c, !PT ;  /* 0x00000002030c7812 */ /* 0x002fc600078e3cff */
[----:B------:R-:W-:Y:S04]  /*9de0*/  SHFL.IDX PT, R8, R8, R3, 0x1c1f ;  /* 0x001c1f0308087589 */ /* 0x000fe800000e0000 */
[----:B------:R-:W-:Y:S04]  /*9df0*/  SHFL.IDX PT, R31, R105, R12, 0x1c1f ;  /* 0x001c1f0c691f7589 */ /* 0x000fe800000e0000 */
[----:B------:R-:W1:Y:S04]  /*9e00*/  SHFL.IDX PT, R11, R11, R12, 0x1c1f ;  /* 0x001c1f0c0b0b7589 */ /* 0x000e6800000e0000 */
[----:B------:R-:W-:Y:S04]  /*9e10*/  SHFL.IDX PT, R6, R106, R3, 0x1c1f ;  /* 0x001c1f036a067589 */ /* 0x000fe800000e0000 */
[----:B------:R-:W-:Y:S04]  /*9e20*/  SHFL.IDX PT, R27, R94, R3, 0x1c1f ;  /* 0x001c1f035e1b7589 */ /* 0x000fe800000e0000 */
[----:B------:R-:W-:Y:S04]  /*9e30*/  SHFL.IDX PT, R9, R119, R12, 0x1c1f ;  /* 0x001c1f0c77097589 */ /* 0x000fe800000e0000 */
[----:B------:R-:W2:Y:S04]  /*9e40*/  SHFL.IDX PT, R34, R107, R12, 0x1c1f ;  /* 0x001c1f0c6b227589 */ /* 0x000ea800000e0000 */
[----:B------:R4:W-:Y:S04]  /*9e50*/  SHFL.IDX PT, R67, R85, R12, 0x1c1f ;  /* 0x001c1f0c55437589 */ /* 0x0009e800000e0000 */
[----:B------:R-:W-:Y:S01]  /*9e60*/  SHFL.IDX PT, R62, R10, R3, 0x1c1f ;  /* 0x001c1f030a3e7589 */ /* 0x000fe200000e0000 */
[----:B-1----:R-:W-:-:S03]  /*9e70*/  SEL R5, R8, R11, P0 ;  /* 0x0000000b08057207 */ /* 0x002fc60000000000 */
[----:B------:R-:W-:Y:S01]  /*9e80*/  SHFL.IDX PT, R7, R108, R3, 0x1c1f ;  /* 0x001c1f036c077589 */ /* 0x000fe200000e0000 */
[----:B----4-:R-:W1:Y:S03]  /*9e90*/  LDC.64 R84, c[0x0][0xbd8] ;  /* 0x0002f600ff547b82 */ /* 0x010e660000000a00 */
[----:B------:R-:W4:Y:S04]  /*9ea0*/  SHFL.IDX PT, R10, R121, R12, 0x1c1f ;  /* 0x001c1f0c790a7589 */ /* 0x000f2800000e0000 */
[----:B------:R-:W-:Y:S04]  /*9eb0*/  SHFL.IDX PT, R14, R102, R3, 0x1c1f ;  /* 0x001c1f03660e7589 */ /* 0x000fe800000e0000 */
[----:B------:R-:W5:Y:S04]  /*9ec0*/  SHFL.IDX PT, R15, R115, R12, 0x1c1f ;  /* 0x001c1f0c730f7589 */ /* 0x000f6800000e0000 */
[----:B------:R-:W-:Y:S04]  /*9ed0*/  SHFL.IDX PT, R22, R22, R3, 0x1c1f ;  /* 0x001c1f0316167589 */ /* 0x000fe800000e0000 */
[----:B------:R-:W-:Y:S04]  /*9ee0*/  SHFL.IDX PT, R66, R18, R3, 0x1c1f ;  /* 0x001c1f0312427589 */ /* 0x000fe800000e0000 */
[----:B------:R-:W-:Y:S04]  /*9ef0*/  SHFL.IDX PT, R23, R23, R12, 0x1c1f ;  /* 0x001c1f0c17177589 */ /* 0x000fe800000e0000 */
[----:B------:R-:W-:Y:S04]  /*9f00*/  SHFL.IDX PT, R13, R104, R3, 0x1c1f ;  /* 0x001c1f03680d7589 */ /* 0x000fe800000e0000 */
[----:B------:R-:W-:Y:S04]  /*9f10*/  SHFL.IDX PT, R49, R20, R3, 0x1c1f ;  /* 0x001c1f0314317589 */ /* 0x000fe800000e0000 */
[----:B------:R-:W3:Y:S04]  /*9f20*/  SHFL.IDX PT, R18, R117, R12, 0x1c1f ;  /* 0x001c1f0c75127589 */ /* 0x000ee800000e0000 */
[----:B------:R-:W-:Y:S04]  /*9f30*/  SHFL.IDX PT, R19, R100, R3, 0x1c1f ;  /* 0x001c1f0364137589 */ /* 0x000fe800000e0000 */
[----:B------:R-:W0:Y:S04]  /*9f40*/  SHFL.IDX PT, R20, R113, R12, 0x1c1f ;  /* 0x001c1f0c71147589 */ /* 0x000e2800000e0000 */
[----:B------:R-:W-:Y:S04]  /*9f50*/  SHFL.IDX PT, R24, R96, R3, 0x1c1f ;  /* 0x001c1f0360187589 */ /* 0x000fe800000e0000 */
[----:B------:R-:W-:Y:S04]  /*9f60*/  SHFL.IDX PT, R21, R109, R12, 0x1c1f ;  /* 0x001c1f0c6d157589 */ /* 0x000fe800000e0000 */
[----:B------:R-:W-:Y:S04]  /*9f70*/  SHFL.IDX PT, R25, R98, R3, 0x1c1f ;  /* 0x001c1f0362197589 */ /* 0x000fe800000e0000 */
[----:B------:R-:W-:Y:S04]  /*9f80*/  SHFL.IDX PT, R26, R111, R12, 0x1c1f ;  /* 0x001c1f0c6f1a7589 */ /* 0x000fe800000e0000 */
[----:B------:R2:W-:Y:S04]  /*9f90*/  SHFL.IDX PT, R46, R88, R3, 0x1c1f ;  /* 0x001c1f03582e7589 */ /* 0x0005e800000e0000 */
[----:B------:R-:W0:Y:S04]  /*9fa0*/  SHFL.IDX PT, R47, R101, R12, 0x1c1f ;  /* 0x001c1f0c652f7589 */ /* 0x000e2800000e0000 */
[----:B------:R-:W-:Y:S01]  /*9fb0*/  SHFL.IDX PT, R58, R72, R3, 0x1c1f ;  /* 0x001c1f03483a7589 */ /* 0x000fe200000e0000 */
[----:B--2---:R-:W2:Y:S03]  /*9fc0*/  @P2 LDC R88, c[0x0][0xbec] ;  /* 0x0002fb00ff582b82 */ /* 0x004ea60000000800 */
[----:B------:R-:W0:Y:S04]  /*9fd0*/  SHFL.IDX PT, R59, R97, R12, 0x1c1f ;  /* 0x001c1f0c613b7589 */ /* 0x000e2800000e0000 */
[----:B------:R-:W-:Y:S04]  /*9fe0*/  SHFL.IDX PT, R55, R80, R3, 0x1c1f ;  /* 0x001c1f0350377589 */ /* 0x000fe800000e0000 */
[----:B------:R4:W-:Y:S04]  /*9ff0*/  SHFL.IDX PT, R80, R89, R12, 0x1c1f ;  /* 0x001c1f0c59507589 */ /* 0x0009e800000e0000 */
[----:B------:R-:W-:Y:S04]  /*a000*/  SHFL.IDX PT, R35, R90, R3, 0x1c1f ;  /* 0x001c1f035a237589 */ /* 0x000fe800000e0000 */
[----:B------:R-:W0:Y:S01]  /*a010*/  SHFL.IDX PT, R54, R103, R12, 0x1c1f ;  /* 0x001c1f0c67367589 */ /* 0x000e2200000e0000 */
[----:B----4-:R-:W4:Y:S03]  /*a020*/  LDC R89, c[0x0][0xc50] ;  /* 0x00031400ff597b82 */ /* 0x010f260000000800 */
[----:B------:R5:W-:Y:S01]  /*a030*/  SHFL.IDX PT, R17, R28, R3, 0x1c1f ;  /* 0x001c1f031c117589 */ /* 0x000be200000e0000 */
[----:B--2---:R-:W-:-:S03]  /*a040*/  @P2 IMAD.HI.U32 R88, R73, R88, RZ ;  /* 0x0000005849582227 */ /* 0x004fc600078e00ff */
[----:B------:R-:W-:Y:S04]  /*a050*/  SHFL.IDX PT, R65, R64, R3, 0x1c1f ;  /* 0x001c1f0340417589 */ /* 0x000fe800000e0000 */
[----:B------:R-:W-:Y:S01]  /*a060*/  SHFL.IDX PT, R76, R76, R3, 0x1c1f ;  /* 0x001c1f034c4c7589 */ /* 0x000fe200000e0000 */
[----:B-----5:R-:W-:-:S03]  /*a070*/  SEL R28, R30, R31, P0 ;  /* 0x0000001f1e1c7207 */ /* 0x020fc60000000000 */
[----:B------:R-:W-:Y:S01]  /*a080*/  SHFL.IDX PT, R44, R44, R3, 0x1c1f ;  /* 0x001c1f032c2c7589 */ /* 0x000fe200000e0000 */
[----:B------:R-:W-:Y:S02]  /*a090*/  SEL R30, R31, R30, P0 ;  /* 0x0000001e1f1e7207 */ /* 0x000fe40000000000 */
[----:B------:R-:W-:Y:S01]  /*a0a0*/  SEL R31, R34, R27, P0 ;  /* 0x0000001b221f7207 */ /* 0x000fe20000000000 */
[----:B------:R-:W-:Y:S04]  /*a0b0*/  SHFL.IDX PT, R48, R48, R3, 0x1c1f ;  /* 0x001c1f0330307589 */ /* 0x000fe800000e0000 */
[----:B------:R-:W-:Y:S04]  /*a0c0*/  SHFL.IDX PT, R68, R68, R3, 0x1c1f ;  /* 0x001c1f0344447589 */ /* 0x000fe800000e0000 */
[----:B------:R-:W-:Y:S04]  /*a0d0*/  SHFL.IDX PT, R60, R60, R3, 0x1c1f ;  /* 0x001c1f033c3c7589 */ /* 0x000fe800000e0000 */
[----:B------:R-:W-:Y:S04]  /*a0e0*/  SHFL.IDX PT, R56, R56, R3, 0x1c1f ;  /* 0x001c1f0338387589 */ /* 0x000fe800000e0000 */
[----:B------:R-:W-:Y:S04]  /*a0f0*/  SHFL.IDX PT, R52, R52, R3, 0x1c1f ;  /* 0x001c1f0334347589 */ /* 0x000fe800000e0000 */
[----:B------:R-:W-:Y:S04]  /*a100*/  SHFL.IDX PT, R50, R50, R3, 0x1c1f ;  /* 0x001c1f0332327589 */ /* 0x000fe800000e0000 */
[----:B------:R-:W-:Y:S04]  /*a110*/  SHFL.IDX PT, R42, R42, R3, 0x1c1f ;  /* 0x001c1f032a2a7589 */ /* 0x000fe800000e0000 */
[----:B------:R2:W-:Y:S04]  /*a120*/  SHFL.IDX PT, R36, R36, R3, 0x1c1f ;  /* 0x001c1f0324247589 */ /* 0x0005e800000e0000 */
[----:B------:R-:W5:Y:S04]  /*a130*/  SHFL.IDX PT, R64, R99, R12, 0x1c1f ;  /* 0x001c1f0c63407589 */ /* 0x000f6800000e0000 */
[----:B------:R1:W-:Y:S01]  /*a140*/  SHFL.IDX PT, R63, R29, R12, 0x1c1f ;  /* 0x001c1f0c1d3f7589 */ /* 0x0003e200000e0000 */
[----:B--2---:R-:W-:-:S02]  /*a150*/  SEL R3, R11, R8, P0 ;  /* 0x000000080b037207 */ /* 0x004fc40000000000 */
[----:B------:R-:W-:Y:S01]  /*a160*/  SEL R8, R6, R9, P0 ;  /* 0x0000000906087207 */ /* 0x000fe20000000000 */
[----:B------:R2:W-:Y:S01]  /*a170*/  SHFL.IDX PT, R38, R83, R12, 0x1c1f ;  /* 0x001c1f0c53267589 */ /* 0x0005e200000e0000 */
[----:B------:R-:W-:Y:S02]  /*a180*/  SEL R6, R9, R6, P0 ;  /* 0x0000000609067207 */ /* 0x000fe40000000000 */
[----:B------:R-:W-:Y:S01]  /*a190*/  SEL R9, R7, R10, P0 ;  /* 0x0000000a07097207 */ /* 0x000fe20000000000 */
[----:B------:R-:W-:Y:S01]  /*a1a0*/  SHFL.IDX PT, R77, R77, R12, 0x1c1f ;  /* 0x001c1f0c4d4d7589 */ /* 0x000fe200000e0000 */
[----:B-1----:R-:W-:Y:S01]  /*a1b0*/  SEL R29, R27, R34, P0 ;  /* 0x000000221b1d7207 */ /* 0x002fe20000000000 */
[----:B------:R-:W-:Y:S01]  /*a1c0*/  IMAD R34, R84, UR37, RZ ;  /* 0x0000002554227c24 */ /* 0x000fe2000f8e02ff */
[----:B------:R-:W-:Y:S01]  /*a1d0*/  SEL R7, R10, R7, P0 ;  /* 0x000000070a077207 */ /* 0x000fe20000000000 */
[----:B------:R-:W1:Y:S01]  /*a1e0*/  SHFL.IDX PT, R72, R95, R12, 0x1c1f ;  /* 0x001c1f0c5f487589 */ /* 0x000e6200000e0000 */
[----:B------:R-:W-:Y:S01]  /*a1f0*/  SEL R10, R14, R15, P0 ;  /* 0x0000000f0e0a7207 */ /* 0x000fe20000000000 */
[----:B--2---:R-:W2:Y:S01]  /*a200*/  @P2 LDC R83, c[0x0][0xbf0] ;  /* 0x0002fc00ff532b82 */ /* 0x004ea20000000800 */
[----:B------:R-:W-:Y:S01]  /*a210*/  SEL R14, R15, R14, P0 ;  /* 0x0000000e0f0e7207 */ /* 0x000fe20000000000 */
[----:B------:R-:W-:Y:S01]  /*a220*/  SHFL.IDX PT, R78, R93, R12, 0x1c1f ;  /* 0x001c1f0c5d4e7589 */ /* 0x000fe200000e0000 */
[----:B------:R-:W-:Y:S01]  /*a230*/  IMAD R75, R85, UR36, R34 ;  /* 0x00000024554b7c24 */ /* 0x000fe2000f8e0222 */
[----:B---3--:R-:W-:-:S02]  /*a240*/  SEL R11, R13, R18, P0 ;  /* 0x000000120d0b7207 */ /* 0x008fc40000000000 */
[----:B------:R-:W3:Y:S01]  /*a250*/  SHFL.IDX PT, R79, R91, R12, 0x1c1f ;  /* 0x001c1f0c5b4f7589 */ /* 0x000ee200000e0000 */
[----:B------:R-:W-:Y:S01]  /*a260*/  SEL R15, R18, R13, P0 ;  /* 0x0000000d120f7207 */ /* 0x000fe20000000000 */
[----:B------:R-:W1:Y:S01]  /*a270*/  @P2 LDC R85, c[0x0][0xbf0] ;  /* 0x0002fc00ff552b82 */ /* 0x000e620000000800 */
[----:B0-----:R-:W-:Y:S01]  /*a280*/  SEL R13, R19, R20, P0 ;  /* 0x00000014130d7207 */ /* 0x001fe20000000000 */
[----:B------:R-:W0:Y:S01]  /*a290*/  SHFL.IDX PT, R81, R81, R12, 0x1c1f ;  /* 0x001c1f0c51517589 */ /* 0x000e2200000e0000 */
[----:B------:R-:W-:Y:S02]  /*a2a0*/  SEL R18, R46, R47, P0 ;  /* 0x0000002f2e127207 */ /* 0x000fe40000000000 */
[----:B------:R-:W-:Y:S01]  /*a2b0*/  SEL R34, R59, R58, P0 ;  /* 0x0000003a3b227207 */ /* 0x000fe20000000000 */
[----:B------:R-:W-:Y:S01]  /*a2c0*/  SHFL.IDX PT, R69, R69, R12, 0x1c1f ;  /* 0x001c1f0c45457589 */ /* 0x000fe200000e0000 */
[----:B------:R-:W-:-:S03]  /*a2d0*/  SEL R27, R54, R35, P0 ;  /* 0x00000023361b7207 */ /* 0x000fc60000000000 */
[----:B------:R-:W-:Y:S04]  /*a2e0*/  SHFL.IDX PT, R61, R61, R12, 0x1c1f ;  /* 0x001c1f0c3d3d7589 */ /* 0x000fe800000e0000 */
[----:B------:R-:W-:Y:S04]  /*a2f0*/  SHFL.IDX PT, R53, R53, R12, 0x1c1f ;  /* 0x001c1f0c35357589 */ /* 0x000fe800000e0000 */
[----:B------:R-:W-:Y:S04]  /*a300*/  SHFL.IDX PT, R57, R57, R12, 0x1c1f ;  /* 0x001c1f0c39397589 */ /* 0x000fe800000e0000 */
[----:B------:R-:W-:Y:S04]  /*a310*/  SHFL.IDX PT, R43, R43, R12, 0x1c1f ;  /* 0x001c1f0c2b2b7589 */ /* 0x000fe800000e0000 */
[----:B------:R-:W-:Y:S04]  /*a320*/  SHFL.IDX PT, R51, R51, R12, 0x1c1f ;  /* 0x001c1f0c33337589 */ /* 0x000fe800000e0000 */
[----:B------:R-:W-:Y:S04]  /*a330*/  SHFL.IDX PT, R37, R37, R12, 0x1c1f ;  /* 0x001c1f0c25257589 */ /* 0x000fe800000e0000 */
[----:B------:R4:W-:Y:S02]  /*a340*/  SHFL.IDX PT, R39, R39, R12, 0x1c1f ;  /* 0x001c1f0c27277589 */ /* 0x0009e400000e0000 */
[----:B----4-:R-:W-:-:S02]  /*a350*/  SEL R12, R22, R23, P0 ;  /* 0x00000017160c7207 */ /* 0x010fc40000000000 */
[----:B------:R-:W-:Y:S02]  /*a360*/  SEL R22, R23, R22, P0 ;  /* 0x0000001617167207 */ /* 0x000fe40000000000 */
[----:B------:R-:W-:Y:S02]  /*a370*/  SEL R23, R20, R19, P0 ;  /* 0x0000001314177207 */ /* 0x000fe40000000000 */
[----:B------:R-:W-:Y:S02]  /*a380*/  SEL R20, R24, R21, P0 ;  /* 0x0000001518147207 */ /* 0x000fe40000000000 */
[----:B------:R-:W-:Y:S02]  /*a390*/  SEL R24, R21, R24, P0 ;  /* 0x0000001815187207 */ /* 0x000fe40000000000 */
[----:B------:R-:W-:Y:S02]  /*a3a0*/  SEL R21, R25, R26, P0 ;  /* 0x0000001a19157207 */ /* 0x000fe40000000000 */
[----:B------:R-:W-:-:S02]  /*a3b0*/  SEL R25, R26, R25, P0 ;  /* 0x000000191a197207 */ /* 0x000fc40000000000 */
[----:B------:R-:W-:Y:S01]  /*a3c0*/  SEL R26, R47, R46, P0 ;  /* 0x0000002e2f1a7207 */ /* 0x000fe20000000000 */
[----:B------:R-:W-:Y:S01]  /*a3d0*/  IMAD.WIDE.U32 R46, R84, UR36, R32 ;  /* 0x00000024542e7c25 */ /* 0x000fe2000f8e0020 */
[----:B------:R-:W-:Y:S02]  /*a3e0*/  SEL R32, R58, R59, P0 ;  /* 0x0000003b3a207207 */ /* 0x000fe40000000000 */
[----:B------:R-:W-:Y:S01]  /*a3f0*/  SEL R19, R35, R54, P0 ;  /* 0x0000003623137207 */ /* 0x000fe20000000000 */
[----:B------:R-:W-:Y:S01]  /*a400*/  IMAD.MOV R58, RZ, RZ, -R16 ;  /* 0x000000ffff3a7224 */ /* 0x000fe200078e0a10 */
[----:B-----5:R-:W-:Y:S01]  /*a410*/  SEL R33, R55, R64, P0 ;  /* 0x0000004037217207 */ /* 0x020fe20000000000 */
[----:B------:R-:W-:Y:S01]  /*a420*/  IMAD R54, R86, UR37, RZ ;  /* 0x0000002556367c24 */ /* 0x000fe2000f8e02ff */
[----:B------:R-:W-:Y:S01]  /*a430*/  SEL R35, R64, R55, P0 ;  /* 0x0000003740237207 */ /* 0x000fe20000000000 */
[----:B------:R-:W-:Y:S01]  /*a440*/  IMAD R89, R89, R58, UR4 ;  /* 0x0000000459597e24 */ /* 0x000fe2000f8e023a */
[----:B------:R-:W-:Y:S01]  /*a450*/  ULDC.64 UR4, c[0x0][0xbe0] ;  /* 0x0002f80000047ab9 */ /* 0x000fe20000000a00 */
[----:B------:R-:W-:-:S03]  /*a460*/  @P2 IMAD.HI.U32 R16, R73, R74, RZ ;  /* 0x0000004a49102227 */ /* 0x000fc600078e00ff */
[----:B------:R-:W-:Y:S01]  /*a470*/  SHF.R.S32.HI R64, RZ, 0x1f, R89 ;  /* 0x0000001fff407819 */ /* 0x000fe20000011459 */
[----:B------:R-:W-:Y:S02]  /*a480*/  IMAD R55, R87, UR36, R54 ;  /* 0x0000002457377c24 */ /* 0x000fe4000f8e0236 */
[----:B------:R-:W-:Y:S02]  /*a490*/  IMAD.IADD R47, R47, 0x1, R75 ;  /* 0x000000012f2f7824 */ /* 0x000fe400078e024b */
[----:B------:R-:W-:Y:S01]  /*a4a0*/  IMAD.MOV.U32 R59, RZ, RZ, R73 ;  /* 0x000000ffff3b7224 */ /* 0x000fe200078e0049 */
[----:B--2---:R-:W-:Y:S01]  /*a4b0*/  @P2 SHF.R.U32.HI R59, RZ, R83, R16 ;  /* 0x00000053ff3b2219 */ /* 0x004fe20000011610 */
[----:B------:R-:W-:Y:S02]  /*a4c0*/  IMAD.IADD R55, R41, 0x1, R55 ;  /* 0x0000000129377824 */ /* 0x000fe400078e0237 */
[----:B------:R-:W-:Y:S02]  /*a4d0*/  IMAD.MOV.U32 R54, RZ, RZ, R40 ;  /* 0x000000ffff367224 */ /* 0x000fe400078e0028 */
[----:B------:R-:W-:Y:S01]  /*a4e0*/  IMAD.MOV.U32 R75, RZ, RZ, R73 ;  /* 0x000000ffff4b7224 */ /* 0x000fe200078e0049 */
[----:B-1----:R-:W-:Y:S01]  /*a4f0*/  @P2 SHF.R.U32.HI R75, RZ, R85, R88 ;  /* 0x00000055ff4b2219 */ /* 0x002fe20000011658 */
[----:B------:R-:W-:-:S02]  /*a500*/  IMAD R16, R64, UR4, RZ ;  /* 0x0000000440107c24 */ /* 0x000fc4000f8e02ff */
[----:B------:R-:W-:-:S04]  /*a510*/  IMAD.WIDE.U32 R40, R89, UR4, R46 ;  /* 0x0000000459287c25 */ /* 0x000fc8000f8e002e */
[----:B------:R-:W-:Y:S01]  /*a520*/  IMAD R58, R89, UR5, R16 ;  /* 0x00000005593a7c24 */ /* 0x000fe2000f8e0210 */
[----:B------:R-:W-:Y:S01]  /*a530*/  IADD3 R40, P2, R59, R40, RZ ;  /* 0x000000283b287210 */ /* 0x000fe20007f5e0ff */
[----:B------:R-:W-:Y:S01]  /*a540*/  IMAD.WIDE.U32 R46, R89, UR6, R54 ;  /* 0x00000006592e7c25 */ /* 0x000fe2000f8e0036 */
[----:B------:R-:W-:Y:S01]  /*a550*/  SHF.R.S32.HI R55, RZ, 0x1f, R59 ;  /* 0x0000001fff377819 */ /* 0x000fe2000001143b */
[----:B------:R-:W-:Y:S01]  /*a560*/  ULDC.64 UR4, c[0x0][0xb30] ;  /* 0x0002cc0000047ab9 */ /* 0x000fe20000000a00 */
[----:B------:R-:W-:Y:S01]  /*a570*/  SHF.R.S32.HI R16, RZ, 0x1f, R75 ;  /* 0x0000001fff107819 */ /* 0x000fe2000001144b */
[----:B------:R-:W-:Y:S01]  /*a580*/  IMAD.MOV R54, RZ, RZ, -R59 ;  /* 0x000000ffff367224 */ /* 0x000fe200078e0a3b */
[----:B------:R-:W-:Y:S01]  /*a590*/  IADD3.X R41, R55, R41, R58, P2, !PT ;  /* 0x0000002937297210 */ /* 0x000fe200017fe43a */
[----:B------:R-:W-:Y:S01]  /*a5a0*/  IMAD R64, R64, UR6, RZ ;  /* 0x0000000640407c24 */ /* 0x000fe2000f8e02ff */
[----:B------:R-:W-:Y:S01]  /*a5b0*/  SEL R58, R72, R65, P0 ;  /* 0x00000041483a7207 */ /* 0x000fe20000000000 */
[----:B------:R-:W-:-:S02]  /*a5c0*/  IMAD.MOV R59, RZ, RZ, -R75 ;  /* 0x000000ffff3b7224 */ /* 0x000fc400078e0a4b */
[----:B------:R-:W-:Y:S02]  /*a5d0*/  IMAD R16, R16, UR4, RZ ;  /* 0x0000000410107c24 */ /* 0x000fe4000f8e02ff */
[C-C-:B------:R-:W-:Y:S02]  /*a5e0*/  IMAD R55, R82.reuse, R54, R73.reuse ;  /* 0x0000003652377224 */ /* 0x140fe400078e0249 */
[----:B------:R-:W-:Y:S01]  /*a5f0*/  IMAD R83, R89, UR7, R64 ;  /* 0x0000000759537c24 */ /* 0x000fe2000f8e0240 */
[----:B------:R-:W-:Y:S01]  /*a600*/  ULDC.64 UR6, c[0x0][0xbc8] ;  /* 0x0002f20000067ab9 */ /* 0x000fe20000000a00 */
[----:B------:R-:W-:Y:S02]  /*a610*/  IMAD R59, R82, R59, R73 ;  /* 0x0000003b523b7224 */ /* 0x000fe400078e0249 */
[----:B------:R-:W-:Y:S01]  /*a620*/  IMAD R73, R75, UR5, R16 ;  /* 0x000000054b497c24 */ /* 0x000fe2000f8e0210 */
[----:B------:R-:W-:Y:S01]  /*a630*/  SHF.R.S32.HI R16, RZ, 0x1f, R55 ;  /* 0x0000001fff107819 */ /* 0x000fe20000011437 */
[----:B------:R-:W-:Y:S01]  /*a640*/  IMAD.IADD R47, R47, 0x1, R83 ;  /* 0x000000012f2f7824 */ /* 0x000fe200078e0253 */
[----:B------:R-:W-:Y:S01]  /*a650*/  SHF.R.S32.HI R54, RZ, 0x1f, R59 ;  /* 0x0000001fff367819 */ /* 0x000fe2000001143b */
[----:B------:R-:W1:Y:S01]  /*a660*/  S2UR UR5, SR_CgaCtaId ;  /* 0x00000000000579c3 */ /* 0x000e620000008800 */
[----:B------:R-:W-:-:S04]  /*a670*/  IMAD.WIDE.U32 R40, R55, UR6, R40 ;  /* 0x0000000637287c25 */ /* 0x000fc8000f8e0028 */
[----:B------:R-:W-:Y:S01]  /*a680*/  IMAD.WIDE.U32 R46, R75, UR4, R46 ;  /* 0x000000044b2e7c25 */ /* 0x000fe2000f8e002e */
[----:B------:R-:W-:-:S03]  /*a690*/  UMOV UR4, 0x400 ;  /* 0x0000040000047882 */ /* 0x000fc60000000000 */
[----:B------:R-:W-:Y:S02]  /*a6a0*/  IMAD R16, R16, UR6, RZ ;  /* 0x0000000610107c24 */ /* 0x000fe4000f8e02ff */
[----:B------:R-:W-:Y:S02]  /*a6b0*/  IMAD.IADD R47, R47, 0x1, R73 ;  /* 0x000000012f2f7824 */ /* 0x000fe400078e0249 */
[----:B------:R-:W-:Y:S02]  /*a6c0*/  IMAD R54, R54, UR8, RZ ;  /* 0x0000000836367c24 */ /* 0x000fe4000f8e02ff */
[----:B------:R-:W-:Y:S01]  /*a6d0*/  IMAD R73, R55, UR7, R16 ;  /* 0x0000000737497c24 */ /* 0x000fe2000f8e0210 */
[----:B------:R-:W-:Y:S01]  /*a6e0*/  ULDC.64 UR6, c[0x0][0xba8] ;  /* 0x0002ea0000067ab9 */ /* 0x000fe20000000a00 */
[C---:B------:R-:W-:Y:S01]  /*a6f0*/  IMAD R75, R59.reuse, UR9, R54 ;  /* 0x000000093b4b7c24 */ /* 0x040fe2000f8e0236 */
[----:B------:R-:W-:Y:S01]  /*a700*/  LEA R84, P2, R40, UR6, 0x2 ;  /* 0x0000000628547c11 */ /* 0x000fe2000f8410ff */
[----:B------:R-:W-:Y:S01]  /*a710*/  IMAD.WIDE.U32 R46, R59, UR8, R46 ;  /* 0x000000083b2e7c25 */ /* 0x000fe2000f8e002e */
[----:B------:R-:W-:Y:S01]  /*a720*/  SEL R54, R65, R72, P0 ;  /* 0x0000004841367207 */ /* 0x000fe20000000000 */
[----:B------:R-:W-:Y:S01]  /*a730*/  ULDC UR6, c[0x0][0xa88] ;  /* 0x0002a20000067ab9 */ /* 0x000fe20000000800 */
[----:B------:R-:W-:Y:S01]  /*a740*/  ULDC.64 UR8, c[0x0][0xb00] ;  /* 0x0002c00000087ab9 */ /* 0x000fe20000000a00 */
[----:B------:R-:W-:Y:S01]  /*a750*/  IMAD.IADD R55, R41, 0x1, R73 ;  /* 0x0000000129377824 */ /* 0x000fe200078e0249 */
[----:B------:R-:W-:Y:S01]  /*a760*/  SHFL.IDX PT, R72, R84, RZ, 0x1c1f ;  /* 0x001c1fff54487589 */ /* 0x000fe200000e0000 */
[----:B------:R-:W-:Y:S01]  /*a770*/  IMAD.IADD R41, R47, 0x1, R75 ;  /* 0x000000012f297824 */ /* 0x000fe200078e024b */
[----:B-1----:R-:W-:Y:S01]  /*a780*/  ULEA UR4, UR5, UR4, 0x18 ;  /* 0x0000000405047291 */ /* 0x002fe2000f8ec03f */
[----:B------:R-:W-:Y:S01]  /*a790*/  IMAD R16, R82, UR6, RZ ;  /* 0x0000000652107c24 */ /* 0x000fe2000f8e02ff */
[----:B------:R-:W-:Y:S01]  /*a7a0*/  LEA.HI.X R47, R40, UR7, R55, 0x2, P2 ;  /* 0x00000007282f7c11 */ /* 0x000fe200090f1437 */
[----:B------:R-:W-:Y:S01]  /*a7b0*/  SHFL.IDX PT, R74, R84, 0x1, 0x1c1f ;  /* 0x003c1f00544a7f89 */ /* 0x000fe200000e0000 */
[C---:B------:R-:W-:Y:S01]  /*a7c0*/  VIADD R83, R71.reuse, 0x8 ;  /* 0x0000000847537836 */ /* 0x040fe20000000000 */
[----:B------:R-:W-:Y:S01]  /*a7d0*/  UIADD3 UR4, UR4, 0x2e820, URZ ;  /* 0x0002e82004047890 */ /* 0x000fe2000fffe03f */
[-C--:B------:R-:W-:Y:S01]  /*a7e0*/  ISETP.GE.OR P2, PT, R71, R16.reuse, P1 ;  /* 0x000000104700720c */ /* 0x080fe20000f46670 */
[----:B------:R-:W1:Y:S01]  /*a7f0*/  SHFL.IDX PT, R73, R47, RZ, 0x1c1f ;  /* 0x001c1fff2f497589 */ /* 0x000e6200000e0000 */
[C---:B------:R-:W-:Y:S01]  /*a800*/  LEA R85, P3, R46.reuse, UR8, 0x2 ;  /* 0x000000082e557c11 */ /* 0x040fe2000f8610ff */
[----:B------:R-:W-:Y:S01]  /*a810*/  UPRMT UR4, URZ, 0x654, UR4 ;  /* 0x000006543f047896 */ /* 0x000fe20008000004 */
[----:B------:R-:W-:Y:S01]  /*a820*/  ISETP.GE.OR P1, PT, R83, R16, P1 ;  /* 0x000000105300720c */ /* 0x000fe20000f26670 */
[----:B------:R2:W4:Y:S01]  /*a830*/  SHFL.IDX PT, R75, R47, 0x1, 0x1c1f ;  /* 0x003c1f002f4b7f89 */ /* 0x00052200000e0000 */
[----:B------:R-:W-:-:S02]  /*a840*/  LEA.HI.X R86, R46, UR9, R41, 0x2, P3 ;  /* 0x000000092e567c11 */ /* 0x000fc400098f1429 */
[----:B------:R-:W-:Y:S01]  /*a850*/  ISETP.GE.AND P3, PT, R71, R16, PT ;  /* 0x000000104700720c */ /* 0x000fe20003f66270 */
[----:B------:R1:W4:Y:S01]  /*a860*/  SHFL.IDX PT, R64, R85, RZ, 0x1c1f ;  /* 0x001c1fff55407589 */ /* 0x00032200000e0000 */
[----:B---3--:R-:W-:Y:S01]  /*a870*/  SEL R40, R44, R79, P0 ;  /* 0x0000004f2c287207 */ /* 0x008fe20000000000 */
[----:B------:R-:W-:Y:S01]  /*a880*/  IMAD.SHL.U32 R71, R70, 0x2, RZ ;  /* 0x0000000246477824 */ /* 0x000fe200078e00ff */
[----:B------:R-:W-:Y:S01]  /*a890*/  SYNCS.ARRIVE.TRANS64.RED.A1T0 RZ, [UR4], RZ ;  /* 0x000000ffffff79a7 */ /* 0x000fe20008100404 */
[----:B------:R3:W3:Y:S01]  /*a8a0*/  SHFL.IDX PT, R65, R86, RZ, 0x1c1f ;  /* 0x001c1fff56417589 */ /* 0x0006e200000e0000 */
[----:B------:R-:W-:Y:S02]  /*a8b0*/  SEL R41, R45, R78, P0 ;  /* 0x0000004e2d297207 */ /* 0x000fe40000000000 */
[----:B0-----:R-:W-:Y:S02]  /*a8c0*/  SEL R46, R48, R81, P0 ;  /* 0x00000051302e7207 */ /* 0x001fe40000000000 */
[----:B--2---:R-:W-:-:S02]  /*a8d0*/  SEL R47, R49, R80, P0 ;  /* 0x00000050312f7207 */ /* 0x004fc40000000000 */
[----:B------:R-:W-:Y:S02]  /*a8e0*/  SEL R55, R76, R77, P0 ;  /* 0x0000004d4c377207 */ /* 0x000fe40000000000 */
[----:B------:R-:W-:Y:S02]  /*a8f0*/  SEL R59, R77, R76, P0 ;  /* 0x0000004c4d3b7207 */ /* 0x000fe40000000000 */
[----:B------:R-:W-:Y:S01]  /*a900*/  SEL R44, R79, R44, P0 ;  /* 0x0000002c4f2c7207 */ /* 0x000fe20000000000 */
[----:B-1----:R0:W-:Y:S01]  /*a910*/  @!P2 ST.E desc[UR44][R72.64], R0 ;  /* 0x000000004800a985 */ /* 0x0021e2000c10192c */
[----:B------:R-:W-:Y:S02]  /*a920*/  SEL R45, R78, R45, P0 ;  /* 0x0000002d4e2d7207 */ /* 0x000fe40000000000 */
[----:B------:R-:W-:Y:S01]  /*a930*/  SEL R48, R81, R48, P0 ;  /* 0x0000003051307207 */ /* 0x000fe20000000000 */
[----:B----4-:R0:W-:Y:S01]  /*a940*/  @!P1 ST.E desc[UR44][R74.64], R4 ;  /* 0x000000044a009985 */ /* 0x0101e2000c10192c */
[----:B------:R-:W-:Y:S01]  /*a950*/  SEL R49, R80, R49, P0 ;  /* 0x0000003150317207 */ /* 0x000fe20000000000 */
[----:B------:R-:W-:Y:S06]  /*a960*/  @P3 BRA `(.L_x_37) ;  /* 0x0000000400783947 */ /* 0x000fec0003800000 */
[C---:B0-----:R-:W-:Y:S01]  /*a970*/  VIADD R0, R71.reuse, 0x8 ;  /* 0x0000000847007836 */ /* 0x041fe20000000000 */
[----:B------:R-:W-:Y:S01]  /*a980*/  ULDC UR4, c[0x0][0xac8] ;  /* 0x0002b20000047ab9 */ /* 0x000fe20000000800 */
[C---:B------:R-:W-:Y:S01]  /*a990*/  VIADD R70, R71.reuse, 0x10 ;  /* 0x0000001047467836 */ /* 0x040fe20000000000 */
[C---:B------:R-:W-:Y:S01]  /*a9a0*/  ISETP.GE.AND P2, PT, R71.reuse, UR4, PT ;  /* 0x0000000447007c0c */ /* 0x040fe2000bf46270 */
[C---:B------:R-:W-:Y:S01]  /*a9b0*/  VIADD R78, R71.reuse, 0x18 ;  /* 0x00000018474e7836 */ /* 0x040fe20000000000 */
[----:B------:R-:W-:Y:S01]  /*a9c0*/  ISETP.GE.AND P3, PT, R0, UR4, PT ;  /* 0x0000000400007c0c */ /* 0x000fe2000bf66270 */
[C---:B------:R-:W-:Y:S01]  /*a9d0*/  VIADD R79, R71.reuse, 0x20 ;  /* 0x00000020474f7836 */ /* 0x040fe20000000000 */
[----:B------:R-:W-:Y:S01]  /*a9e0*/  ISETP.GE.AND P4, PT, R70, UR4, PT ;  /* 0x0000000446007c0c */ /* 0x000fe2000bf86270 */
[----:B------:R-:W-:Y:S01]  /*a9f0*/  VIADD R80, R71, 0x38 ;  /* 0x0000003847507836 */ /* 0x000fe20000000000 */
[----:B------:R-:W-:-:S04]  /*aa00*/  ISETP.GE.AND P1, PT, R78, UR4, PT ;  /* 0x000000044e007c0c */ /* 0x000fc8000bf26270 */
[----:B------:R-:W-:-:S03]  /*aa10*/  ISETP.GE.AND P5, PT, R80, UR4, PT ;  /* 0x0000000450007c0c */ /* 0x000fc6000bfa6270 */
[C-C-:B---3--:R-:W-:Y:S02]  /*aa20*/  @!P2 IMAD.WIDE R72, R71.reuse, 0x4, R64.reuse ;  /* 0x000000044748a825 */ /* 0x148fe400078e0240 */
[----:B------:R-:W-:Y:S02]  /*aa30*/  @!P3 LEA.HI R0, R0, R0, RZ, 0x1 ;  /* 0x000000000000b211 */ /* 0x000fe400078f08ff */
[----:B------:R-:W-:Y:S01]  /*aa40*/  @!P4 LEA.HI R70, R70, R70, RZ, 0x1 ;  /* 0x000000464646c211 */ /* 0x000fe200078f08ff */
[----:B------:R0:W-:Y:S01]  /*aa50*/  @!P2 ST.E.64 desc[UR44][R72.64], R8 ;  /* 0x000000084800a985 */ /* 0x0001e2000c101b2c */
[----:B------:R-:W-:Y:S01]  /*aa60*/  @!P3 LOP3.LUT R75, R0, 0xfffffffe, RZ, 0xc0, !PT ;  /* 0xfffffffe004bb812 */ /* 0x000fe200078ec0ff */
[----:B------:R-:W-:Y:S01]  /*aa70*/  VIADD R0, R71, 0x28 ;  /* 0x0000002847007836 */ /* 0x000fe20000000000 */
[----:B------:R-:W-:Y:S02]  /*aa80*/  @!P1 LEA.HI R78, R78, R78, RZ, 0x1 ;  /* 0x0000004e4e4e9211 */ /* 0x000fe400078f08ff */
[----:B------:R-:W-:Y:S01]  /*aa90*/  @!P4 LOP3.LUT R77, R70, 0xfffffffe, RZ, 0xc0, !PT ;  /* 0xfffffffe464dc812 */ /* 0x000fe200078ec0ff */
[----:B------:R-:W-:Y:S01]  /*aaa0*/  @!P3 IMAD.WIDE R74, R75, 0x4, R64 ;  /* 0x000000044b4ab825 */ /* 0x000fe200078e0240 */
[----:B------:R-:W-:-:S02]  /*aab0*/  ISETP.GE.AND P2, PT, R79, UR4, PT ;  /* 0x000000044f007c0c */ /* 0x000fc4000bf46270 */
[----:B------:R-:W-:Y:S01]  /*aac0*/  @!P5 LEA.HI R80, R80, R80, RZ, 0x1 ;  /* 0x000000505050d211 */ /* 0x000fe200078f08ff */
[----:B------:R-:W-:Y:S01]  /*aad0*/  VIADD R70, R71, 0x30 ;  /* 0x0000003047467836 */ /* 0x000fe20000000000 */
[----:B------:R1:W-:Y:S01]  /*aae0*/  @!P3 ST.E.64 desc[UR44][R74.64], R6 ;  /* 0x000000064a00b985 */ /* 0x0003e2000c101b2c */
[----:B------:R-:W-:Y:S01]  /*aaf0*/  @!P4 IMAD.WIDE R76, R77, 0x4, R64 ;  /* 0x000000044d4cc825 */ /* 0x000fe200078e0240 */
[----:B------:R-:W-:Y:S02]  /*ab00*/  ISETP.GE.AND P3, PT, R0, UR4, PT ;  /* 0x0000000400007c0c */ /* 0x000fe4000bf66270 */
[----:B0-----:R-:W-:Y:S01]  /*ab10*/  @!P1 LOP3.LUT R9, R78, 0xfffffffe, RZ, 0xc0, !PT ;  /* 0xfffffffe4e099812 */ /* 0x001fe200078ec0ff */
[C---:B------:R-:W-:Y:S01]  /*ab20*/  VIADD R72, R71.reuse, 0x40 ;  /* 0x0000004047487836 */ /* 0x040fe20000000000 */
[----:B------:R-:W-:Y:S01]  /*ab30*/  ISETP.GE.AND P6, PT, R70, UR4, PT ;  /* 0x0000000446007c0c */ /* 0x000fe2000bfc6270 */
[----:B------:R-:W-:Y:S01]  /*ab40*/  VIADD R78, R71, 0x48 ;  /* 0x00000048474e7836 */ /* 0x000fe20000000000 */
[----:B------:R0:W-:Y:S01]  /*ab50*/  @!P4 ST.E.64 desc[UR44][R76.64], R10 ;  /* 0x0000000a4c00c985 */ /* 0x0001e2000c101b2c */
[----:B------:R-:W-:-:S02]  /*ab60*/  @!P2 LEA.HI R79, R79, R79, RZ, 0x1 ;  /* 0x0000004f4f4fa211 */ /* 0x000fc400078f08ff */
[----:B------:R-:W-:Y:S01]  /*ab70*/  ISETP.GE.AND P4, PT, R72, UR4, PT ;  /* 0x0000000448007c0c */ /* 0x000fe2000bf86270 */
[--C-:B-1----:R-:W-:Y:S01]  /*ab80*/  @!P1 IMAD.WIDE R6, R9, 0x4, R64.reuse ;  /* 0x0000000409069825 */ /* 0x102fe200078e0240 */
[----:B------:R-:W-:Y:S02]  /*ab90*/  @!P2 LOP3.LUT R9, R79, 0xfffffffe, RZ, 0xc0, !PT ;  /* 0xfffffffe4f09a812 */ /* 0x000fe400078ec0ff */
[----:B------:R-:W-:Y:S02]  /*aba0*/  @!P3 LEA.HI R0, R0, R0, RZ, 0x1 ;  /* 0x000000000000b211 */ /* 0x000fe400078f08ff */
[----:B------:R1:W-:Y:S01]  /*abb0*/  @!P1 ST.E.64 desc[UR44][R6.64], R14 ;  /* 0x0000000e06009985 */ /* 0x0003e2000c101b2c */
[----:B------:R-:W-:Y:S01]  /*abc0*/  ISETP.GE.AND P1, PT, R78, UR4, PT ;  /* 0x000000044e007c0c */ /* 0x000fe2000bf26270 */
[--C-:B------:R-:W-:Y:S01]  /*abd0*/  @!P2 IMAD.WIDE R8, R9, 0x4, R64.reuse ;  /* 0x000000040908a825 */ /* 0x100fe200078e0240 */
[----:B------:R-:W-:Y:S02]  /*abe0*/  @!P6 LEA.HI R70, R70, R70, RZ, 0x1 ;  /* 0x000000464646e211 */ /* 0x000fe400078f08ff */
[----:B0-----:R-:W-:Y:S01]  /*abf0*/  @!P3 LOP3.LUT R11, R0, 0xfffffffe, RZ, 0xc0, !PT ;  /* 0xfffffffe000bb812 */ /* 0x001fe200078ec0ff */
[----:B------:R-:W-:Y:S01]  /*ac00*/  VIADD R0, R71, 0x50 ;  /* 0x0000005047007836 */ /* 0x000fe20000000000 */
[----:B------:R-:W-:Y:S01]  /*ac10*/  @!P6 LOP3.LUT R73, R70, 0xfffffffe, RZ, 0xc0, !PT ;  /* 0xfffffffe4649e812 */ /* 0x000fe200078ec0ff */
[----:B------:R0:W-:Y:S01]  /*ac20*/  @!P2 ST.E.64 desc[UR44][R8.64], R12 ;  /* 0x0000000c0800a985 */ /* 0x0001e2000c101b2c */
[----:B------:R-:W-:Y:S01]  /*ac30*/  @!P4 LEA.HI R72, R72, R72, RZ, 0x1 ;  /* 0x000000484848c211 */ /* 0x000fe200078f08ff */
[----:B------:R-:W-:-:S04]  /*ac40*/  @!P3 IMAD.WIDE R10, R11, 0x4, R64 ;  /* 0x000000040b0ab825 */ /* 0x000fc800078e0240 */
[----:B------:R-:W-:Y:S01]  /*ac50*/  @!P1 LEA.HI R78, R78, R78, RZ, 0x1 ;  /* 0x0000004e4e4e9211 */ /* 0x000fe200078f08ff */
[----:B-1----:R-:W-:Y:S01]  /*ac60*/  @!P6 IMAD.WIDE R6, R73, 0x4, R64 ;  /* 0x000000044906e825 */ /* 0x002fe200078e0240 */
[----:B------:R-:W-:Y:S01]  /*ac70*/  @!P5 LOP3.LUT R15, R80, 0xfffffffe, RZ, 0xc0, !PT ;  /* 0xfffffffe500fd812 */ /* 0x000fe200078ec0ff */
[----:B------:R1:W-:Y:S01]  /*ac80*/  @!P3 ST.E.64 desc[UR44][R10.64], R22 ;  /* 0x000000160a00b985 */ /* 0x0003e2000c101b2c */
[----:B------:R-:W-:-:S03]  /*ac90*/  @!P4 LOP3.LUT R73, R72, 0xfffffffe, RZ, 0xc0, !PT ;  /* 0xfffffffe4849c812 */ /* 0x000fc600078ec0ff */
[--C-:B------:R-:W-:Y:S01]  /*aca0*/  @!P5 IMAD.WIDE R14, R15, 0x4, R64.reuse ;  /* 0x000000040f0ed825 */ /* 0x100fe200078e0240 */
[----:B0-----:R-:W-:Y:S01]  /*acb0*/  @!P1 LOP3.LUT R13, R78, 0xfffffffe, RZ, 0xc0, !PT ;  /* 0xfffffffe4e0d9812 */ /* 0x001fe200078ec0ff */
[----:B------:R0:W-:Y:S02]  /*acc0*/  @!P6 ST.E.64 desc[UR44][R6.64], R20 ;  /* 0x000000140600e985 */ /* 0x0001e4000c101b2c */
[--C-:B------:R-:W-:Y:S02]  /*acd0*/  @!P4 IMAD.WIDE R8, R73, 0x4, R64.reuse ;  /* 0x000000044908c825 */ /* 0x100fe400078e0240 */
[----:B------:R-:W-:Y:S02]  /*ace0*/  @!P5 ST.E.64 desc[UR44][R14.64], R24 ;  /* 0x000000180e00d985 */ /* 0x000fe4000c101b2c */
[----:B------:R-:W-:Y:S02]  /*acf0*/  VIADD R12, R71, 0x58 ;  /* 0x00000058470c7836 */ /* 0x000fe40000000000 */
[----:B-1----:R-:W-:Y:S01]  /*ad00*/  @!P1 IMAD.WIDE R10, R13, 0x4, R64 ;  /* 0x000000040d0a9825 */ /* 0x002fe200078e0240 */
[----:B------:R1:W-:Y:S02]  /*ad10*/  @!P4 ST.E.64 desc[UR44][R8.64], R28 ;  /* 0x0000001c0800c985 */ /* 0x0003e4000c101b2c */
[----:B------:R-:W-:Y:S01]  /*ad20*/  ISETP.GE.AND P2, PT, R12, UR4, PT ;  /* 0x000000040c007c0c */ /* 0x000fe2000bf46270 */
[C---:B------:R-:W-:Y:S01]  /*ad30*/  VIADD R13, R71.reuse, 0x60 ;  /* 0x00000060470d7836 */ /* 0x040fe20000000000 */
[----:B------:R2:W-:Y:S01]  /*ad40*/  @!P1 ST.E.64 desc[UR44][R10.64], R30 ;  /* 0x0000001e0a009985 */ /* 0x0005e2000c101b2c */
[C---:B------:R-:W-:Y:S01]  /*ad50*/  VIADD R22, R71.reuse, 0x68 ;  /* 0x0000006847167836 */ /* 0x040fe20000000000 */
[----:B------:R-:W-:Y:S01]  /*ad60*/  ISETP.GE.AND P1, PT, R0, UR4, PT ;  /* 0x0000000400007c0c */ /* 0x000fe2000bf26270 */
[----:B0-----:R-:W-:Y:S01]  /*ad70*/  VIADD R7, R71, 0x78 ;  /* 0x0000007847077836 */ /* 0x001fe20000000000 */
[----:B------:R-:W-:Y:S01]  /*ad80*/  ISETP.GE.AND P3, PT, R13, UR4, PT ;  /* 0x000000040d007c0c */ /* 0x000fe2000bf66270 */
[----:B------:R-:W-:Y:S01]  /*ad90*/  VIADD R6, R71, 0x70 ;  /* 0x0000007047067836 */ /* 0x000fe20000000000 */
[----:B------:R-:W-:-:S02]  /*ada0*/  ISETP.GE.AND P4, PT, R22, UR4, PT ;  /* 0x0000000416007c0c */ /* 0x000fc4000bf86270 */
[----:B------:R-:W-:Y:S02]  /*adb0*/  ISETP.GE.AND P6, PT, R7, UR4, PT ;  /* 0x0000000407007c0c */ /* 0x000fe4000bfc6270 */
[----:B------:R-:W-:Y:S02]  /*adc0*/  ISETP.GE.AND P5, PT, R6, UR4, PT ;  /* 0x0000000406007c0c */ /* 0x000fe4000bfa6270 */
[----:B------:R-:W-:-:S03]  /*add0*/  @!P2 LEA.HI R12, R12, R12, RZ, 0x1 ;  /* 0x0000000c0c0ca211 */ /* 0x000fc600078f08ff */
[----:B------:R-:W-:Y:S02]  /*ade0*/  @!P1 LEA.HI R0, R0, R0, RZ, 0x1 ;  /* 0x0000000000009211 */ /* 0x000fe400078f08ff */
[----:B------:R-:W-:Y:S02]  /*adf0*/  @!P3 LEA.HI R13, R13, R13, RZ, 0x1 ;  /* 0x0000000d0d0db211 */ /* 0x000fe400078f08ff */
[----:B------:R-:W-:Y:S02]  /*ae00*/  @!P4 LEA.HI R22, R22, R22, RZ, 0x1 ;  /* 0x000000161616c211 */ /* 0x000fe400078f08ff */
[----:B-1----:R-:W-:Y:S02]  /*ae10*/  @!P6 LEA.HI R8, R7, R7, RZ, 0x1 ;  /* 0x000000070708e211 */ /* 0x002fe400078f08ff */
[----:B------:R-:W-:Y:S02]  /*ae20*/  @!P5 LEA.HI R6, R6, R6, RZ, 0x1 ;  /* 0x000000060606d211 */ /* 0x000fe400078f08ff */
[----:B------:R-:W-:-:S02]  /*ae30*/  @!P1 LOP3.LUT R7, R0, 0xfffffffe, RZ, 0xc0, !PT ;  /* 0xfffffffe00079812 */ /* 0x000fc400078ec0ff */
[----:B------:R-:W-:Y:S02]  /*ae40*/  @!P2 LOP3.LUT R9, R12, 0xfffffffe, RZ, 0xc0, !PT ;  /* 0xfffffffe0c09a812 */ /* 0x000fe400078ec0ff */
[----:B--2---:R-:W-:Y:S02]  /*ae50*/  @!P3 LOP3.LUT R11, R13, 0xfffffffe, RZ, 0xc0, !PT ;  /* 0xfffffffe0d0bb812 */ /* 0x004fe400078ec0ff */
[----:B------:R-:W-:Y:S02]  /*ae60*/  @!P4 LOP3.LUT R13, R22, 0xfffffffe, RZ, 0xc0, !PT ;  /* 0xfffffffe160dc812 */ /* 0x000fe400078ec0ff */
[----:B------:R-:W-:Y:S01]  /*ae70*/  @!P5 LOP3.LUT R15, R6, 0xfffffffe, RZ, 0xc0, !PT ;  /* 0xfffffffe060fd812 */ /* 0x000fe200078ec0ff */
[----:B------:R-:W-:Y:S01]  /*ae80*/  @!P1 IMAD.WIDE R6, R7, 0x4, R64 ;  /* 0x0000000407069825 */ /* 0x000fe200078e0240 */
[----:B------:R-:W-:-:S03]  /*ae90*/  @!P6 LOP3.LUT R21, R8, 0xfffffffe, RZ, 0xc0, !PT ;  /* 0xfffffffe0815e812 */ /* 0x000fc600078ec0ff */
[--C-:B------:R-:W-:Y:S01]  /*aea0*/  @!P2 IMAD.WIDE R8, R9, 0x4, R64.reuse ;  /* 0x000000040908a825 */ /* 0x100fe200078e0240 */
[----:B------:R1:W-:Y:S03]  /*aeb0*/  @!P1 ST.E.64 desc[UR44][R6.64], R18 ;  /* 0x0000001206009985 */ /* 0x0003e6000c101b2c */
[--C-:B------:R-:W-:Y:S01]  /*aec0*/  @!P3 IMAD.WIDE R10, R11, 0x4, R64.reuse ;  /* 0x000000040b0ab825 */ /* 0x100fe200078e0240 */
[----:B------:R1:W-:Y:S03]  /*aed0*/  @!P2 ST.E.64 desc[UR44][R8.64], R26 ;  /* 0x0000001a0800a985 */ /* 0x0003e6000c101b2c */
[--C-:B------:R-:W-:Y:S01]  /*aee0*/  @!P4 IMAD.WIDE R12, R13, 0x4, R64.reuse ;  /* 0x000000040d0cc825 */ /* 0x100fe200078e0240 */
[----:B------:R1:W-:Y:S03]  /*aef0*/  @!P3 ST.E.64 desc[UR44][R10.64], R32 ;  /* 0x000000200a00b985 */ /* 0x0003e6000c101b2c */
[--C-:B------:R-:W-:Y:S01]  /*af00*/  @!P5 IMAD.WIDE R14, R15, 0x4, R64.reuse ;  /* 0x000000040f0ed825 */ /* 0x100fe200078e0240 */
[----:B------:R1:W-:Y:S03]  /*af10*/  @!P4 ST.E.64 desc[UR44][R12.64], R34 ;  /* 0x000000220c00c985 */ /* 0x0003e6000c101b2c */
[----:B------:R-:W-:Y:S01]  /*af20*/  @!P6 IMAD.WIDE R64, R21, 0x4, R64 ;  /* 0x000000041540e825 */ /* 0x000fe200078e0240 */
[----:B------:R1:W-:Y:S04]  /*af30*/  @!P5 ST.E.64 desc[UR44][R14.64], R54 ;  /* 0x000000360e00d985 */ /* 0x0003e8000c101b2c */
[----:B------:R1:W-:Y:S02]  /*af40*/  @!P6 ST.E.64 desc[UR44][R64.64], R58 ;  /* 0x0000003a4000e985 */ /* 0x0003e4000c101b2c */
.L_x_37:
[----:B------:R-:W-:Y:S05]  /*af50*/  BSYNC B0 ;  /* 0x0000000000007941 */ /* 0x000fea0003800000 */
.L_x_36:
[----:B------:R-:W-:Y:S01]  /*af60*/  ISETP.GE.AND P1, PT, R83, R16, PT ;  /* 0x000000105300720c */ /* 0x000fe20003f26270 */
[----:B-1----:R1:W2:Y:S01]  /*af70*/  SHFL.IDX PT, R27, R86, 0x1, 0x1c1f ;  /* 0x003c1f00561b7f89 */ /* 0x0022a200000e0000 */
[----:B------:R-:W-:Y:S02]  /*af80*/  SEL R14, R68, R69, P0 ;  /* 0x00000045440e7207 */ /* 0x000fe40000000000 */
[----:B------:R-:W-:Y:S01]  /*af90*/  SEL R18, R62, R63, P0 ;  /* 0x0000003f3e127207 */ /* 0x000fe20000000000 */
[----:B------:R1:W4:Y:S01]  /*afa0*/  SHFL.IDX PT, R26, R85, 0x1, 0x1c1f ;  /* 0x003c1f00551a7f89 */ /* 0x00032200000e0000 */
        /* <DEDUP_REMOVED lines=18> */
[----:B0-----:R-:W-:Y:S02]  /*b0d0*/  SEL R4, R17, R38, P0 ;  /* 0x0000002611047207 */ /* 0x001fe40000000000 */
[----:B------:R-:W-:Y:S01]  /*b0e0*/  SEL R2, R38, R17, P0 ;  /* 0x0000001126027207 */ /* 0x000fe20000000000 */
[----:B-12-4-:R-:W-:Y:S06]  /*b0f0*/  @P1 BRA `(.L_x_10) ;  /* 0x0000004000741947 */ /* 0x016fec0003800000 */
[C---:B------:R-:W-:Y:S01]  /*b100*/  VIADD R0, R71.reuse, 0x8 ;  /* 0x0000000847007836 */ /* 0x040fe20000000000 */
        /* <DEDUP_REMOVED lines=8> */
[----:B------:R-:W-:Y:S01]  /*b190*/  ISETP.GE.AND P2, PT, R11, UR4, PT ;  /* 0x000000040b007c0c */ /* 0x000fe2000bf46270 */
[C---:B------:R-:W-:Y:S01]  /*b1a0*/  VIADD R17, R71.reuse, 0x30 ;  /* 0x0000003047117836 */ /* 0x040fe20000000000 */
[----:B------:R-:W-:Y:S01]  /*b1b0*/  ISETP.GE.AND P3, PT, R12, UR4, PT ;  /* 0x000000040c007c0c */ /* 0x000fe2000bf66270 */
[----:B------:R-:W-:Y:S01]  /*b1c0*/  VIADD R28, R71, 0x38 ;  /* 0x00000038471c7836 */ /* 0x000fe20000000000 */
[----:B------:R-:W-:-:S03]  /*b1d0*/  ISETP.GE.AND P5, PT, R16, UR4, PT ;  /* 0x0000000410007c0c */ /* 0x000fc6000bfa6270 */
[--C-:B------:R-:W-:Y:S02]  /*b1e0*/  @!P0 IMAD.WIDE R6, R71, 0x4, R26.reuse ;  /* 0x0000000447068825 */ /* 0x100fe400078e021a */
[----:B------:R-:W-:Y:S02]  /*b1f0*/  @!P4 LEA.HI R0, R0, R0, RZ, 0x1 ;  /* 0x000000000000c211 */ /* 0x000fe400078f08ff */
[----:B------:R-:W-:Y:S01]  /*b200*/  @!P1 LEA.HI R10, R10, R10, RZ, 0x1 ;  /* 0x0000000a0a0a9211 */ /* 0x000fe200078f08ff */
[----:B------:R0:W-:Y:S01]  /*b210*/  @!P0 ST.E.64 desc[UR44][R6.64], R40 ;  /* 0x0000002806008985 */ /* 0x0001e2000c101b2c */
[----:B------:R-:W-:Y:S02]  /*b220*/  @!P4 LOP3.LUT R9, R0, 0xfffffffe, RZ, 0xc0, !PT ;  /* 0xfffffffe0009c812 */ /* 0x000fe400078ec0ff */
[----:B------:R-:W-:Y:S02]  /*b230*/  ISETP.GE.AND P0, PT, R28, UR4, PT ;  /* 0x000000041c007c0c */ /* 0x000fe4000bf06270 */
[----:B------:R-:W-:Y:S01]  /*b240*/  @!P2 LEA.HI R0, R11, R11, RZ, 0x1 ;  /* 0x0000000b0b00a211 */ /* 0x000fe200078f08ff */
[----:B------:R-:W-:Y:S01]  /*b250*/  @!P4 IMAD.WIDE R8, R9, 0x4, R26 ;  /* 0x000000040908c825 */ /* 0x000fe200078e021a */
[----:B------:R-:W-:-:S02]  /*b260*/  @!P1 LOP3.LUT R11, R10, 0xfffffffe, RZ, 0xc0, !PT ;  /* 0xfffffffe0a0b9812 */ /* 0x000fc400078ec0ff */
[----:B------:R-:W-:Y:S01]  /*b270*/  @!P2 LOP3.LUT R13, R0, 0xfffffffe, RZ, 0xc0, !PT ;  /* 0xfffffffe000da812 */ /* 0x000fe200078ec0ff */
[----:B------:R-:W-:Y:S01]  /*b280*/  VIADD R0, R71, 0x40 ;  /* 0x0000004047007836 */ /* 0x000fe20000000000 */
[----:B------:R1:W-:Y:S01]  /*b290*/  @!P4 ST.E.64 desc[UR44][R8.64], R44 ;  /* 0x0000002c0800c985 */ /* 0x0003e2000c101b2c */
[----:B------:R-:W-:Y:S02]  /*b2a0*/  ISETP.GE.AND P4, PT, R17, UR4, PT ;  /* 0x0000000411007c0c */ /* 0x000fe4000bf86270 */
[----:B------:R-:W-:Y:S01]  /*b2b0*/  @!P3 LEA.HI R12, R12, R12, RZ, 0x1 ;  /* 0x0000000c0c0cb211 */ /* 0x000fe200078f08ff */
[--C-:B0-----:R-:W-:Y:S01]  /*b2c0*/  @!P1 IMAD.WIDE R6, R11, 0x4, R26.reuse ;  /* 0x000000040b069825 */ /* 0x101fe200078e021a */
[----:B------:R-:W-:Y:S02]  /*b2d0*/  @!P5 LEA.HI R16, R16, R16, RZ, 0x1 ;  /* 0x000000101010d211 */ /* 0x000fe400078f08ff */
[----:B------:R-:W-:Y:S02]  /*b2e0*/  @!P3 LOP3.LUT R11, R12, 0xfffffffe, RZ, 0xc0, !PT ;  /* 0xfffffffe0c0bb812 */ /* 0x000fe400078ec0ff */
[----:B------:R-:W-:Y:S01]  /*b2f0*/  @!P0 LEA.HI R28, R28, R28, RZ, 0x1 ;  /* 0x0000001c1c1c8211 */ /* 0x000fe200078f08ff */
[----:B------:R0:W-:Y:S01]  /*b300*/  @!P1 ST.E.64 desc[UR44][R6.64], R46 ;  /* 0x0000002e06009985 */ /* 0x0001e2000c101b2c */
[----:B------:R-:W-:Y:S01]  /*b310*/  ISETP.GE.AND P1, PT, R0, UR4, PT ;  /* 0x0000000400007c0c */ /* 0x000fe2000bf26270 */
[----:B------:R-:W-:Y:S01]  /*b320*/  @!P3 IMAD.WIDE R10, R11, 0x4, R26 ;  /* 0x000000040b0ab825 */ /* 0x000fe200078e021a */
[----:B------:R-:W-:-:S02]  /*b330*/  @!P0 LOP3.LUT R29, R28, 0xfffffffe, RZ, 0xc0, !PT ;  /* 0xfffffffe1c1d8812 */ /* 0x000fc400078ec0ff */
[----:B------:R-:W-:Y:S01]  /*b340*/  @!P4 LEA.HI R17, R17, R17, RZ, 0x1 ;  /* 0x000000111111c211 */ /* 0x000fe200078f08ff */
[--C-:B-1----:R-:W-:Y:S01]  /*b350*/  @!P2 IMAD.WIDE R8, R13, 0x4, R26.reuse ;  /* 0x000000040d08a825 */ /* 0x102fe200078e021a */
[----:B------:R-:W-:Y:S02]  /*b360*/  @!P5 LOP3.LUT R13, R16, 0xfffffffe, RZ, 0xc0, !PT ;  /* 0xfffffffe100dd812 */ /* 0x000fe400078ec0ff */
[----:B------:R-:W-:Y:S01]  /*b370*/  @!P4 LOP3.LUT R17, R17, 0xfffffffe, RZ, 0xc0, !PT ;  /* 0xfffffffe1111c812 */ /* 0x000fe200078ec0ff */
[----:B------:R-:W-:Y:S01]  /*b380*/  VIADD R16, R71, 0x48 ;  /* 0x0000004847107836 */ /* 0x000fe20000000000 */
[----:B------:R1:W-:Y:S01]  /*b390*/  @!P2 ST.E.64 desc[UR44][R8.64], R48 ;  /* 0x000000300800a985 */ /* 0x0003e2000c101b2c */
[--C-:B------:R-:W-:Y:S02]  /*b3a0*/  @!P5 IMAD.WIDE R12, R13, 0x4, R26.reuse ;  /* 0x000000040d0cd825 */ /* 0x100fe400078e021a */
[----:B------:R-:W-:Y:S01]  /*b3b0*/  @!P1 LEA.HI R0, R0, R0, RZ, 0x1 ;  /* 0x0000000000009211 */ /* 0x000fe200078f08ff */
[----:B------:R2:W-:Y:S01]  /*b3c0*/  @!P3 ST.E.64 desc[UR44][R10.64], R14 ;  /* 0x0000000e0a00b985 */ /* 0x0005e2000c101b2c */
[----:B0-----:R-:W-:Y:S01]  /*b3d0*/  @!P4 IMAD.WIDE R6, R17, 0x4, R26 ;  /* 0x000000041106c825 */ /* 0x001fe200078e021a */
[----:B------:R-:W-:-:S02]  /*b3e0*/  ISETP.GE.AND P2, PT, R16, UR4, PT ;  /* 0x0000000410007c0c */ /* 0x000fc4000bf46270 */
[----:B------:R0:W-:Y:S04]  /*b3f0*/  @!P5 ST.E.64 desc[UR44][R12.64], R68 ;  /* 0x000000440c00d985 */ /* 0x0001e8000c101b2c */
[----:B------:R-:W-:Y:S01]  /*b400*/  @!P4 ST.E.64 desc[UR44][R6.64], R18 ;  /* 0x000000120600c985 */ /* 0x000fe2000c101b2c */
[----:B-1----:R-:W-:-:S04]  /*b410*/  @!P0 IMAD.WIDE R8, R29, 0x4, R26 ;  /* 0x000000041d088825 */ /* 0x002fc800078e021a */
[C---:B--2---:R-:W-:Y:S01]  /*b420*/  VIADD R10, R71.reuse, 0x50 ;  /* 0x00000050470a7836 */ /* 0x044fe20000000000 */
[----:B------:R1:W-:Y:S01]  /*b430*/  @!P0 ST.E.64 desc[UR44][R8.64], R62 ;  /* 0x0000003e08008985 */ /* 0x0003e2000c101b2c */
[C---:B------:R-:W-:Y:S01]  /*b440*/  VIADD R14, R71.reuse, 0x68 ;  /* 0x00000068470e7836 */ /* 0x040fe20000000000 */
[----:B------:R-:W-:Y:S01]  /*b450*/  @!P2 LEA.HI R16, R16, R16, RZ, 0x1 ;  /* 0x000000101010a211 */ /* 0x000fe200078f08ff */
[C---:B0-----:R-:W-:Y:S01]  /*b460*/  VIADD R12, R71.reuse, 0x58 ;  /* 0x00000058470c7836 */ /* 0x041fe20000000000 */
[----:B------:R-:W-:Y:S01]  /*b470*/  ISETP.GE.AND P3, PT, R10, UR4, PT ;  /* 0x000000040a007c0c */ /* 0x000fe2000bf66270 */
[C---:B------:R-:W-:Y:S01]  /*b480*/  VIADD R13, R71.reuse, 0x60 ;  /* 0x00000060470d7836 */ /* 0x040fe20000000000 */
[----:B------:R-:W-:Y:S01]  /*b490*/  ISETP.GE.AND P5, PT, R14, UR4, PT ;  /* 0x000000040e007c0c */ /* 0x000fe2000bfa6270 */
[C---:B------:R-:W-:Y:S01]  /*b4a0*/  VIADD R15, R71.reuse, 0x70 ;  /* 0x00000070470f7836 */ /* 0x040fe20000000000 */
[----:B------:R-:W-:Y:S01]  /*b4b0*/  ISETP.GE.AND P0, PT, R12, UR4, PT ;  /* 0x000000040c007c0c */ /* 0x000fe2000bf06270 */
[----:B------:R-:W-:Y:S01]  /*b4c0*/  VIADD R71, R71, 0x78 ;  /* 0x0000007847477836 */ /* 0x000fe20000000000 */
[----:B------:R-:W-:-:S02]  /*b4d0*/  ISETP.GE.AND P4, PT, R13, UR4, PT ;  /* 0x000000040d007c0c */ /* 0x000fc4000bf86270 */
[----:B------:R-:W-:Y:S02]  /*b4e0*/  ISETP.GE.AND P6, PT, R15, UR4, PT ;  /* 0x000000040f007c0c */ /* 0x000fe4000bfc6270 */
[----:B------:R-:W-:Y:S02]  /*b4f0*/  @!P1 LOP3.LUT R11, R0, 0xfffffffe, RZ, 0xc0, !PT ;  /* 0xfffffffe000b9812 */ /* 0x000fe400078ec0ff */
[----:B-1----:R-:W-:Y:S02]  /*b500*/  @!P2 LOP3.LUT R9, R16, 0xfffffffe, RZ, 0xc0, !PT ;  /* 0xfffffffe1009a812 */ /* 0x002fe400078ec0ff */
[----:B------:R-:W-:Y:S01]  /*b510*/  @!P3 LEA.HI R10, R10, R10, RZ, 0x1 ;  /* 0x0000000a0a0ab211 */ /* 0x000fe200078f08ff */
[--C-:B------:R-:W-:Y:S01]  /*b520*/  @!P1 IMAD.WIDE R6, R11, 0x4, R26.reuse ;  /* 0x000000040b069825 */ /* 0x100fe200078e021a */
[----:B------:R-:W-:Y:S02]  /*b530*/  @!P5 LEA.HI R14, R14, R14, RZ, 0x1 ;  /* 0x0000000e0e0ed211 */ /* 0x000fe400078f08ff */
[----:B------:R-:W-:Y:S01]  /*b540*/  @!P0 LEA.HI R12, R12, R12, RZ, 0x1 ;  /* 0x0000000c0c0c8211 */ /* 0x000fe200078f08ff */
[----:B------:R-:W-:Y:S01]  /*b550*/  @!P2 IMAD.WIDE R8, R9, 0x4, R26 ;  /* 0x000000040908a825 */ /* 0x000fe200078e021a */
[----:B------:R-:W-:Y:S01]  /*b560*/  @!P4 LEA.HI R0, R13, R13, RZ, 0x1 ;  /* 0x0000000d0d00c211 */ /* 0x000fe200078f08ff */
[----:B------:R0:W-:Y:S01]  /*b570*/  @!P1 ST.E.64 desc[UR44][R6.64], R20 ;  /* 0x0000001406009985 */ /* 0x0001e2000c101b2c */
[----:B------:R-:W-:-:S02]  /*b580*/  @!P3 LOP3.LUT R11, R10, 0xfffffffe, RZ, 0xc0, !PT ;  /* 0xfffffffe0a0bb812 */ /* 0x000fc400078ec0ff */
[----:B------:R-:W-:Y:S01]  /*b590*/  @!P6 LEA.HI R16, R15, R15, RZ, 0x1 ;  /* 0x0000000f0f10e211 */ /* 0x000fe200078f08ff */
[----:B------:R1:W-:Y:S01]  /*b5a0*/  @!P2 ST.E.64 desc[UR44][R8.64], R56 ;  /* 0x000000380800a985 */ /* 0x0003e2000c101b2c */
[----:B------:R-:W-:Y:S01]  /*b5b0*/  @!P0 LOP3.LUT R13, R12, 0xfffffffe, RZ, 0xc0, !PT ;  /* 0xfffffffe0c0d8812 */ /* 0x000fe200078ec0ff */
[--C-:B------:R-:W-:Y:S01]  /*b5c0*/  @!P3 IMAD.WIDE R10, R11, 0x4, R26.reuse ;  /* 0x000000040b0ab825 */ /* 0x100fe200078e021a */
[----:B------:R-:W-:Y:S02]  /*b5d0*/  @!P4 LOP3.LUT R15, R0, 0xfffffffe, RZ, 0xc0, !PT ;  /* 0xfffffffe000fc812 */ /* 0x000fe400078ec0ff */
[----:B------:R-:W-:Y:S01]  /*b5e0*/  @!P5 LOP3.LUT R17, R14, 0xfffffffe, RZ, 0xc0, !PT ;  /* 0xfffffffe0e11d812 */ /* 0x000fe200078ec0ff */
[--C-:B------:R-:W-:Y:S01]  /*b5f0*/  @!P0 IMAD.WIDE R12, R13, 0x4, R26.reuse ;  /* 0x000000040d0c8825 */ /* 0x100fe200078e021a */
[----:B------:R-:W-:Y:S01]  /*b600*/  @!P6 LOP3.LUT R19, R16, 0xfffffffe, RZ, 0xc0, !PT ;  /* 0xfffffffe1013e812 */ /* 0x000fe200078ec0ff */
[----:B------:R2:W-:Y:S02]  /*b610*/  @!P3 ST.E.64 desc[UR44][R10.64], R22 ;  /* 0x000000160a00b985 */ /* 0x0005e4000c101b2c */
[----:B0-----:R-:W-:-:S02]  /*b620*/  @!P4 IMAD.WIDE R6, R15, 0x4, R26 ;  /* 0x000000040f06c825 */ /* 0x001fc400078e021a */
[----:B------:R2:W-:Y:S01]  /*b630*/  @!P0 ST.E.64 desc[UR44][R12.64], R50 ;  /* 0x000000320c008985 */ /* 0x0005e2000c101b2c */
[----:B------:R-:W-:Y:S01]  /*b640*/  ISETP.GE.AND P0, PT, R71, UR4, PT ;  /* 0x0000000447007c0c */ /* 0x000fe2000bf06270 */
[--C-:B-1----:R-:W-:Y:S02]  /*b650*/  @!P5 IMAD.WIDE R8, R17, 0x4, R26.reuse ;  /* 0x000000041108d825 */ /* 0x102fe400078e021a */
[----:B------:R2:W-:Y:S02]  /*b660*/  @!P4 ST.E.64 desc[UR44][R6.64], R24 ;  /* 0x000000180600c985 */ /* 0x0005e4000c101b2c */
[----:B------:R-:W-:Y:S02]  /*b670*/  @!P6 IMAD.WIDE R14, R19, 0x4, R26 ;  /* 0x00000004130ee825 */ /* 0x000fe400078e021a */
[----:B------:R2:W-:Y:S04]  /*b680*/  @!P5 ST.E.64 desc[UR44][R8.64], R36 ;  /* 0x000000240800d985 */ /* 0x0005e8000c101b2c */
[----:B------:R2:W-:Y:S02]  /*b690*/  @!P6 ST.E.64 desc[UR44][R14.64], R4 ;  /* 0x000000040e00e985 */ /* 0x0005e4000c101b2c */
[----:B------:R-:W-:Y:S05]  /*b6a0*/  @P0 BRA `(.L_x_10) ;  /* 0x0000003c00080947 */ /* 0x000fea0003800000 */
[----:B------:R-:W-:-:S04]  /*b6b0*/  LEA.HI R71, R71, R71, RZ, 0x1 ;  /* 0x0000004747477211 */ /* 0x000fc800078f08ff */
[----:B--2---:R-:W-:-:S05]  /*b6c0*/  LOP3.LUT R5, R71, 0xfffffffe, RZ, 0xc0, !PT ;  /* 0xfffffffe47057812 */ /* 0x004fca00078ec0ff */
[----:B------:R-:W-:-:S05]  /*b6d0*/  IMAD.WIDE R4, R5, 0x4, R26 ;  /* 0x0000000405047825 */ /* 0x000fca00078e021a */
[----:B------:R1:W-:Y:S01]  /*b6e0*/  ST.E.64 desc[UR44][R4.64], R2 ;  /* 0x0000000204007985 */ /* 0x0003e2000c101b2c */
[----:B------:R-:W-:Y:S05]  /*b6f0*/  BRA `(.L_x_10) ;  /* 0x0000003800f47947 */ /* 0x000fea0003800000 */
.L_x_35:
[----:B------:R-:W0:Y:S02]  /*b700*/  S2R R0, SR_TID.X ;  /* 0x0000000000007919 */ /* 0x000e240000002100 */
[----:B0-----:R-:W-:-:S05]  /*b710*/  VIADD R2, R0, 0xffffff80 ;  /* 0xffffff8000027836 */ /* 0x001fca0000000000 */
[----:B------:R-:W-:-:S13]  /*b720*/  ISETP.GT.AND P0, PT, R2, 0x7f, PT ;  /* 0x0000007f0200780c */ /* 0x000fda0003f04270 */
[----:B------:R-:W-:Y:S05]  /*b730*/  @P0 BRA `(.L_x_10) ;  /* 0x0000003800e40947 */ /* 0x000fea0003800000 */
[----:B------:R-:W0:Y:S01]  /*b740*/  S2R R3, SR_CTAID.X ;  /* 0x0000000000037919 */ /* 0x000e220000002500 */
[----:B------:R-:W1:Y:S01]  /*b750*/  LDC R6, c[0x0][0xbe8] ;  /* 0x0002fa00ff067b82 */ /* 0x000e620000000800 */
[----:B------:R-:W-:Y:S01]  /*b760*/  ULDC UR4, c[0x0][0xa88] ;  /* 0x0002a20000047ab9 */ /* 0x000fe20000000800 */
[----:B0-----:R-:W-:Y:S02]  /*b770*/  IMAD R0, R3, 0x80, R0 ;  /* 0x0000008003007824 */ /* 0x001fe400078e0200 */
[----:B-1----:R-:W-:Y:S02]  /*b780*/  IMAD R3, R6, UR4, RZ ;  /* 0x0000000406037c24 */ /* 0x002fe4000f8e02ff */
[----:B------:R-:W-:-:S05]  /*b790*/  VIADD R0, R0, 0xffffff80 ;  /* 0xffffff8000007836 */ /* 0x000fca0000000000 */
[----:B------:R-:W-:-:S13]  /*b7a0*/  ISETP.GE.AND P0, PT, R0, R3, PT ;  /* 0x000000030000720c */ /* 0x000fda0003f06270 */
[----:B------:R-:W-:Y:S05]  /*b7b0*/  @P0 BRA `(.L_x_10) ;  /* 0x0000003800c40947 */ /* 0x000fea0003800000 */
[----:B------:R-:W-:Y:S01]  /*b7c0*/  ISETP.NE.AND P0, PT, R6, 0x1, PT ;  /* 0x000000010600780c */ /* 0x000fe20003f05270 */
[----:B------:R-:W0:Y:S01]  /*b7d0*/  LDC.64 R12, c[0x0][0xbd8] ;  /* 0x0002f600ff0c7b82 */ /* 0x000e220000000a00 */
[----:B------:R-:W-:Y:S01]  /*b7e0*/  SHF.R.S32.HI R5, RZ, 0x1f, R16 ;  /* 0x0000001fff057819 */ /* 0x000fe20000011410 */
[----:B------:R-:W-:Y:S02]  /*b7f0*/  ULDC.64 UR4, c[0x0][0xbd0] ;  /* 0x0002f40000047ab9 */ /* 0x000fe40000000a00 */
[----:B------:R-:W-:-:S04]  /*b800*/  IMAD.WIDE.U32 R2, R16, UR4, RZ ;  /* 0x0000000410027c25 */ /* 0x000fc8000f8e00ff */
[----:B------:R-:W1:Y:S01]  /*b810*/  S2UR UR6, SR_CTAID.Y ;  /* 0x00000000000679c3 */ /* 0x000e620000002600 */
[----:B------:R-:W-:-:S04]  /*b820*/  IMAD R5, R5, UR4, RZ ;  /* 0x0000000405057c24 */ /* 0x000fc8000f8e02ff */
[----:B------:R-:W-:Y:S01]  /*b830*/  IMAD R5, R16, UR5, R5 ;  /* 0x0000000510057c24 */ /* 0x000fe2000f8e0205 */
[----:B------:R-:W-:Y:S01]  /*b840*/  ULDC.64 UR4, c[0x0][0xbe0] ;  /* 0x0002f80000047ab9 */ /* 0x000fe20000000a00 */
[----:B------:R-:W-:Y:S01]  /*b850*/  IMAD.MOV R16, RZ, RZ, -R16 ;  /* 0x000000ffff107224 */ /* 0x000fe200078e0a10 */
[----:B------:R-:W2:Y:S01]  /*b860*/  @P0 LDC R9, c[0x0][0xbec] ;  /* 0x0002fb00ff090b82 */ /* 0x000ea20000000800 */
[----:B------:R-:W-:Y:S02]  /*b870*/  IMAD.IADD R3, R3, 0x1, R5 ;  /* 0x0000000103037824 */ /* 0x000fe400078e0205 */
[----:B------:R-:W-:-:S05]  /*b880*/  IMAD.MOV.U32 R5, RZ, RZ, R0 ;  /* 0x000000ffff057224 */ /* 0x000fca00078e0000 */
[----:B------:R-:W1:Y:S01]  /*b890*/  LDC R7, c[0x0][0xc50] ;  /* 0x00031400ff077b82 */ /* 0x000e620000000800 */
[C---:B0-----:R-:W-:Y:S02]  /*b8a0*/  IMAD R8, R12.reuse, UR37, RZ ;  /* 0x000000250c087c24 */ /* 0x041fe4000f8e02ff */
[----:B------:R-:W-:-:S04]  /*b8b0*/  IMAD.WIDE.U32 R2, R12, UR36, R2 ;  /* 0x000000240c027c25 */ /* 0x000fc8000f8e0002 */
[----:B------:R-:W-:Y:S01]  /*b8c0*/  IMAD R13, R13, UR36, R8 ;  /* 0x000000240d0d7c24 */ /* 0x000fe2000f8e0208 */
[----:B------:R-:W0:Y:S03]  /*b8d0*/  @P0 LDC R11, c[0x0][0xbf0] ;  /* 0x0002fc00ff0b0b82 */ /* 0x000e260000000800 */
[----:B------:R-:W-:Y:S02]  /*b8e0*/  IMAD.IADD R3, R13, 0x1, R3 ;  /* 0x000000010d037824 */ /* 0x000fe400078e0203 */
[----:B--2---:R-:W-:-:S04]  /*b8f0*/  @P0 IMAD.HI.U32 R4, R0, R9, RZ ;  /* 0x0000000900040227 */ /* 0x004fc800078e00ff */
[----:B-1----:R-:W-:-:S04]  /*b900*/  IMAD R9, R7, R16, UR6 ;  /* 0x0000000607097e24 */ /* 0x002fc8000f8e0210 */
[----:B------:R-:W-:Y:S01]  /*b910*/  IMAD.WIDE.U32 R2, R9, UR4, R2 ;  /* 0x0000000409027c25 */ /* 0x000fe2000f8e0002 */
[----:B0-----:R-:W-:Y:S02]  /*b920*/  @P0 SHF.R.U32.HI R5, RZ, R11, R4 ;  /* 0x0000000bff050219 */ /* 0x001fe40000011604 */
[----:B------:R-:W-:Y:S02]  /*b930*/  SHF.R.S32.HI R4, RZ, 0x1f, R9 ;  /* 0x0000001fff047819 */ /* 0x000fe40000011409 */
[----:B------:R-:W-:Y:S01]  /*b940*/  IADD3 R2, P0, R5, R2, RZ ;  /* 0x0000000205027210 */ /* 0x000fe20007f1e0ff */
[----:B------:R-:W-:Y:S02]  /*b950*/  IMAD.MOV R7, RZ, RZ, -R5 ;  /* 0x000000ffff077224 */ /* 0x000fe400078e0a05 */
[----:B------:R-:W-:Y:S02]  /*b960*/  IMAD R4, R4, UR4, RZ ;  /* 0x0000000404047c24 */ /* 0x000fe4000f8e02ff */
[----:B------:R-:W-:-:S02]  /*b970*/  IMAD R7, R6, R7, R0 ;  /* 0x0000000706077224 */ /* 0x000fc400078e0200 */
[----:B------:R-:W-:Y:S01]  /*b980*/  IMAD R4, R9, UR5, R4 ;  /* 0x0000000509047c24 */ /* 0x000fe2000f8e0204 */
[----:B------:R-:W-:Y:S01]  /*b990*/  SHF.R.S32.HI R9, RZ, 0x1f, R5 ;  /* 0x0000001fff097819 */ /* 0x000fe20000011405 */
[----:B------:R-:W-:Y:S01]  /*b9a0*/  ULDC.64 UR4, c[0x0][0xbc8] ;  /* 0x0002f20000047ab9 */ /* 0x000fe20000000a00 */
[----:B------:R-:W-:Y:S02]  /*b9b0*/  SHF.R.S32.HI R0, RZ, 0x1f, R7 ;  /* 0x0000001fff007819 */ /* 0x000fe40000011407 */
[----:B------:R-:W-:-:S03]  /*b9c0*/  IADD3.X R3, R9, R3, R4, P0, !PT ;  /* 0x0000000309037210 */ /* 0x000fc600007fe404 */
[----:B------:R-:W-:Y:S02]  /*b9d0*/  IMAD R0, R0, UR4, RZ ;  /* 0x0000000400007c24 */ /* 0x000fe4000f8e02ff */
[----:B------:R-:W-:-:S04]  /*b9e0*/  IMAD.WIDE.U32 R2, R7, UR4, R2 ;  /* 0x0000000407027c25 */ /* 0x000fc8000f8e0002 */
[----:B------:R-:W-:Y:S01]  /*b9f0*/  IMAD R5, R7, UR5, R0 ;  /* 0x0000000507057c24 */ /* 0x000fe2000f8e0200 */
[----:B------:R-:W-:Y:S02]  /*ba00*/  ULDC.64 UR4, c[0x0][0xba8] ;  /* 0x0002ea0000047ab9 */ /* 0x000fe40000000a00 */
[----:B------:R-:W-:Y:S01]  /*ba10*/  LEA R4, P0, R2, UR4, 0x2 ;  /* 0x0000000402047c11 */ /* 0x000fe2000f8010ff */
[----:B------:R-:W-:-:S05]  /*ba20*/  IMAD.IADD R3, R3, 0x1, R5 ;  /* 0x0000000103037824 */ /* 0x000fca00078e0205 */
[----:B------:R-:W-:Y:S01]  /*ba30*/  LEA.HI.X R5, R2, UR5, R3, 0x2, P0 ;  /* 0x0000000502057c11 */ /* 0x000fe200080f1403 */
[----:B------:R-:W-:-:S05]  /*ba40*/  IMAD.MOV.U32 R3, RZ, RZ, -0x800000 ;  /* 0xff800000ff037424 */ /* 0x000fca00078e00ff */
[----:B------:R0:W-:Y:S01]  /*ba50*/  STG.E desc[UR44][R4.64], R3 ;  /* 0x0000000304007986 */ /* 0x0001e2000c10192c */
[----:B------:R-:W-:Y:S05]  /*ba60*/  BRA `(.L_x_10) ;  /* 0x0000003800187947 */ /* 0x000fea0003800000 */
.L_x_8:
[----:B------:R-:W-:-:S08]  /*ba70*/  NOP ;  /* 0x0000000000007918 */ /* 0x000fd00000000000 */
[----:B--2---:R-:W0:-:S00]  /*ba80*/  USETMAXREG.DEALLOC.CTAPOOL 0x18 ;  /* 0x00000018000079c8 */ /* 0x004e0000080e0500 */
[----:B0-----:R-:W-:Y:S01]  /*ba90*/  LOP3.LUT R0, R0, 0x3, RZ, 0xc0, !PT ;  /* 0x0000000300007812 */ /* 0x001fe200078ec0ff */
[----:B------:R-:W0:Y:S05]  /*baa0*/  S2R R18, SR_CTAID.Z ;  /* 0x0000000000127919 */ /* 0x000e2a0000002700 */
[----:B------:R-:W1:Y:S01]  /*bab0*/  S2UR UR6, SR_CTAID.Y ;  /* 0x00000000000679c3 */ /* 0x000e620000002600 */
[----:B------:R-:W2:Y:S02]  /*bac0*/  SHFL.IDX PT, R0, R0, RZ, 0x1f ;  /* 0x00001fff00007589 */ /* 0x000ea400000e0000 */
[----:B--2---:R-:W-:-:S13]  /*bad0*/  ISETP.NE.AND P0, PT, R0, RZ, PT ;  /* 0x000000ff0000720c */ /* 0x004fda0003f05270 */
[----:B01----:R-:W-:Y:S05]  /*bae0*/  @!P0 BRA `(.L_x_38) ;  /* 0x0000000000288947 */ /* 0x003fea0003800000 */
[----:B------:R-:W-:Y:S01]  /*baf0*/  ULDC UR7, c[0x0][0xc50] ;  /* 0x0003140000077ab9 */ /* 0x000fe20000000800 */
[----:B------:R-:W-:Y:S01]  /*bb00*/  UMOV UR36, UR6 ;  /* 0x0000000600247c82 */ /* 0x000fe20008000000 */
[----:B------:R-:W-:-:S06]  /*bb10*/  UISETP.NE.AND UP0, UPT, UR7, 0x1, UPT ;  /* 0x000000010700788c */ /* 0x000fcc000bf05270 */
[----:B------:R-:W-:-:S13]  /*bb20*/  PLOP3.LUT P0, PT, PT, PT, UP0, 0x80, 0x0 ;  /* 0x000000000000781c */ /* 0x000fda0003f0f008 */
[----:B------:R-:W-:Y:S05]  /*bb30*/  @!P0 BRA `(.L_x_39) ;  /* 0x0000000000308947 */ /* 0x000fea0003800000 */
[----:B------:R-:W-:Y:S01]  /*bb40*/  ULDC UR4, c[0x0][0xc54] ;  /* 0x0003150000047ab9 */ /* 0x000fe20000000800 */
[----:B------:R-:W-:Y:S01]  /*bb50*/  ULDC UR36, c[0x0][0xc58] ;  /* 0x0003160000247ab9 */ /* 0x000fe20000000800 */
[----:B------:R-:W-:-:S04]  /*bb60*/  UIMAD.WIDE.U32 UR4, UR6, UR4, URZ ;  /* 0x00000004060472a5 */ /* 0x000fc8000f8e003f */
[----:B------:R-:W-:Y:S01]  /*bb70*/  USHF.R.U32.HI UR36, URZ, UR36, UR5 ;  /* 0x000000243f247299 */ /* 0x000fe20008011605 */
[----:B------:R-:W-:Y:S11]  /*bb80*/  BRA `(.L_x_39) ;  /* 0x00000000001c7947 */ /* 0x000ff60003800000 */
.L_x_38:
[----:B------:R-:W-:Y:S01]  /*bb90*/  ULDC UR7, c[0x0][0xc50] ;  /* 0x0003140000077ab9 */ /* 0x000fe20000000800 */
[----:B------:R-:W-:Y:S01]  /*bba0*/  UMOV UR36, UR6 ;  /* 0x0000000600247c82 */ /* 0x000fe20008000000 */
[----:B------:R-:W-:-:S11]  /*bbb0*/  UISETP.NE.AND UP0, UPT, UR7, 0x1, UPT ;  /* 0x000000010700788c */ /* 0x000fd6000bf05270 */
[----:B------:R-:W-:Y:S01]  /*bbc0*/  @UP0 ULDC UR4, c[0x0][0xc54] ;  /* 0x0003150000040ab9 */ /* 0x000fe20000000800 */
[----:B------:R-:W-:Y:S01]  /*bbd0*/  @UP0 ULDC UR8, c[0x0][0xc58] ;  /* 0x0003160000080ab9 */ /* 0x000fe20000000800 */
[----:B------:R-:W-:-:S04]  /*bbe0*/  UIMAD.WIDE.U32 UR4, UR6, UR4, URZ ;  /* 0x00000004060472a5 */ /* 0x000fc8000f8e003f */
[----:B------:R-:W-:-:S12]  /*bbf0*/  @UP0 USHF.R.U32.HI UR36, URZ, UR8, UR5 ;  /* 0x000000083f240299 */ /* 0x000fd80008011605 */
.L_x_39:
[----:B------:R-:W-:Y:S01]  /*bc00*/  ISETP.GE.AND P0, PT, R18, RZ, PT ;  /* 0x000000ff1200720c */ /* 0x000fe20003f06270 */
[----:B------:R-:W-:Y:S01]  /*bc10*/  UIADD3 UR4, -UR36, URZ, URZ ;  /* 0x0000003f24047290 */ /* 0x000fe2000fffe13f */
[----:B------:R-:W-:Y:S02]  /*bc20*/  IMAD.MOV.U32 R20, RZ, RZ, 0x1 ;  /* 0x00000001ff147424 */ /* 0x000fe400078e00ff */
[----:B------:R-:W-:Y:S01]  /*bc30*/  IMAD.MOV.U32 R0, RZ, RZ, RZ ;  /* 0x000000ffff007224 */ /* 0x000fe200078e00ff */
[----:B------:R-:W-:Y:S01]  /*bc40*/  UIMAD UR6, UR7, UR4, UR6 ;  /* 0x00000004070672a4 */ /* 0x000fe2000f8e0206 */
[----:B------:R-:W-:-:S07]  /*bc50*/  IMAD.MOV.U32 R2, RZ, RZ, 0x1 ;  /* 0x00000001ff027424 */ /* 0x000fce00078e00ff */
[----:B------:R-:W-:Y:S05]  /*bc60*/  @!P0 BRA `(.L_x_40) ;  /* 0x0000003000cc8947 */ /* 0x000fea0003800000 */
[----:B------:R-:W-:Y:S01]  /*bc70*/  ULDC.64 UR4, c[0x0][0x418] ;  /* 0x0001060000047ab9 */ /* 0x000fe20000000a00 */
[----:B------:R-:W-:Y:S01]  /*bc80*/  ULOP3.LUT UR8, UR6, 0xffff, URZ, 0xc0, !UPT ;  /* 0x0000ffff06087892 */ /* 0x000fe2000f8ec03f */
[----:B------:R-:W-:Y:S01]  /*bc90*/  IMAD.MOV.U32 R17, RZ, RZ, RZ ;  /* 0x000000ffff117224 */ /* 0x000fe200078e00ff */
[----:B------:R-:W-:-:S03]  /*bca0*/  UISETP.NE.U32.AND UP0, UPT, UR4, URZ, UPT ;  /* 0x0000003f0400728c */ /* 0x000fc6000bf05070 */
[----:B------:R-:W-:Y:S01]  /*bcb0*/  ULDC UR4, c[0x0][0x424] ;  /* 0x0001090000047ab9 */ /* 0x000fe20000000800 */
[----:B------:R-:W-:-:S03]  /*bcc0*/  UISETP.NE.AND.EX UP0, UPT, UR5, URZ, UPT, UP0 ;  /* 0x0000003f0500728c */ /* 0x000fc6000bf05300 */
[----:B------:R-:W-:Y:S01]  /*bcd0*/  ULDC UR5, c[0x0][0x2f0] ;  /* 0x0000bc0000057ab9 */ /* 0x000fe20000000800 */
[----:B------:R-:W-:-:S04]  /*bce0*/  USEL UR4, UR4, 0x1, UP0 ;  /* 0x0000000104047887 */ /* 0x000fc80008000000 */
[----:B------:R-:W-:-:S04]  /*bcf0*/  UIMAD UR4, UR4, UR5, URZ ;  /* 0x00000005040472a4 */ /* 0x000fc8000f8e023f */
[----:B------:R-:W-:Y:S02]  /*bd00*/  UISETP.GE.AND UP0, UPT, UR4, 0x1, UPT ;  /* 0x000000010400788c */ /* 0x000fe4000bf06270 */
[----:B------:R-:W-:-:S03]  /*bd10*/  UIADD3 UR5, UR4, 0xdf, URZ ;  /* 0x000000df04057890 */ /* 0x000fc6000fffe03f */
[----:B------:R-:W-:Y:S01]  /*bd20*/  UMOV UR4, URZ ;  /* 0x0000003f00047c82 */ /* 0x000fe20008000000 */
[----:B------:R-:W-:Y:S01]  /*bd30*/  PLOP3.LUT P0, PT, PT, PT, UP0, 0x80, 0x0 ;  /* 0x000000000000781c */ /* 0x000fe20003f0f008 */
[----:B------:R-:W-:-:S04]  /*bd40*/  UIMAD.WIDE UR4, UR5, -0x6db6db6d, UR4 ;  /* 0x92492493050478a5 */ /* 0x000fc8000f8e0204 */
[----:B------:R-:W-:-:S04]  /*bd50*/  USHF.R.U32.HI UR4, URZ, 0x1f, UR5 ;  /* 0x0000001f3f047899 */ /* 0x000fc80008011605 */
[----:B------:R-:W-:-:S04]  /*bd60*/  ULEA.HI.SX32 UR7, UR5, UR4, 0x19 ;  /* 0x0000000405077291 */ /* 0x000fc8000f8fca3f */
[----:B------:R-:W-:Y:S08]  /*bd70*/  @!P0 BRA `(.L_x_41) ;  /* 0x00000000007c8947 */ /* 0x000ff00003800000 */
[----:B------:R-:W-:-:S04]  /*bd80*/  USHF.R.U32.HI UR4, URZ, 0x10, UR6 ;  /* 0x000000103f047899 */ /* 0x000fc80008011606 */
[----:B------:R-:W-:-:S11]  /*bd90*/  UISETP.NE.AND UP0, UPT, UR4, URZ, UPT ;  /* 0x0000003f0400728c */ /* 0x000fd6000bf05270 */
[----:B------:R-:W-:Y:S02]  /*bda0*/  @!UP0 ULDC UR4, c[0x0][0x9f0] ;  /* 0x00027c0000048ab9 */ /* 0x000fe40000000800 */
[----:B------:R-:W-:Y:S01]  /*bdb0*/  IMAD.U32 R6, RZ, RZ, UR4 ;  /* 0x00000004ff067e24 */ /* 0x000fe2000f8e00ff */
[----:B------:R-:W-:-:S04]  /*bdc0*/  UIADD3 UR5, UR7, -0x1, UR4 ;  /* 0xffffffff07057890 */ /* 0x000fc8000fffe004 */
[-C--:B------:R-:W-:Y:S02]  /*bdd0*/  IABS R0, R6.reuse ;  /* 0x0000000600007213 */ /* 0x080fe40000000000 */
[----:B------:R-:W-:Y:S02]  /*bde0*/  IABS R6, R6 ;  /* 0x0000000600067213 */ /* 0x000fe40000000000 */
[----:B------:R-:W0:Y:S08]  /*bdf0*/  I2F.RP R4, R0 ;  /* 0x0000000000047306 */ /* 0x000e300000209400 */
[----:B0-----:R-:W0:Y:S02]  /*be00*/  MUFU.RCP R4, R4 ;  /* 0x0000000400047308 */ /* 0x001e240000001000 */
[----:B0-----:R-:W-:-:S06]  /*be10*/  VIADD R2, R4, 0xffffffe ;  /* 0x0ffffffe04027836 */ /* 0x001fcc0000000000 */
[----:B------:R0:W1:Y:S02]  /*be20*/  F2I.FTZ.U32.TRUNC.NTZ R3, R2 ;  /* 0x0000000200037305 */ /* 0x000064000021f000 */
[----:B0-----:R-:W-:Y:S02]  /*be30*/  IMAD.MOV.U32 R2, RZ, RZ, RZ ;  /* 0x000000ffff027224 */ /* 0x001fe400078e00ff */
[----:B-1----:R-:W-:-:S04]  /*be40*/  IMAD.MOV R5, RZ, RZ, -R3 ;  /* 0x000000ffff057224 */ /* 0x002fc800078e0a03 */
[----:B------:R-:W-:-:S04]  /*be50*/  IMAD R5, R5, R0, RZ ;  /* 0x0000000005057224 */ /* 0x000fc800078e02ff */
[----:B------:R-:W-:-:S04]  /*be60*/  IMAD.HI.U32 R3, R3, R5, R2 ;  /* 0x0000000503037227 */ /* 0x000fc800078e0002 */
[----:B------:R-:W-:Y:S01]  /*be70*/  IMAD.U32 R5, RZ, RZ, UR5 ;  /* 0x00000005ff057e24 */ /* 0x000fe2000f8e00ff */
[----:B------:R-:W-:-:S04]  /*be80*/  ULOP3.LUT UR5, UR5, UR4, URZ, 0x3c, !UPT ;  /* 0x0000000405057292 */ /* 0x000fc8000f8e3c3f */
[----:B------:R-:W-:Y:S01]  /*be90*/  IABS R2, R5 ;  /* 0x0000000500027213 */ /* 0x000fe20000000000 */
[----:B------:R-:W-:Y:S01]  /*bea0*/  IMAD.MOV R5, RZ, RZ, -R6 ;  /* 0x000000ffff057224 */ /* 0x000fe200078e0a06 */
[----:B------:R-:W-:-:S03]  /*beb0*/  ISETP.LE.AND P2, PT, RZ, UR5, PT ;  /* 0x00000005ff007c0c */ /* 0x000fc6000bf43270 */
[----:B------:R-:W-:-:S04]  /*bec0*/  IMAD.HI.U32 R3, R3, R2, RZ ;  /* 0x0000000203037227 */ /* 0x000fc800078e00ff */
[----:B------:R-:W-:-:S05]  /*bed0*/  IMAD R5, R3, R5, R2 ;  /* 0x0000000503057224 */ /* 0x000fca00078e0202 */
[----:B------:R-:W-:-:S13]  /*bee0*/  ISETP.GT.U32.AND P1, PT, R0, R5, PT ;  /* 0x000000050000720c */ /* 0x000fda0003f24070 */
[----:B------:R-:W-:Y:S02]  /*bef0*/  @!P1 IMAD.IADD R5, R5, 0x1, -R0 ;  /* 0x0000000105059824 */ /* 0x000fe400078e0a00 */
[----:B------:R-:W-:Y:S01]  /*bf00*/  @!P1 VIADD R3, R3, 0x1 ;  /* 0x0000000103039836 */ /* 0x000fe20000000000 */
[----:B------:R-:W-:Y:S02]  /*bf10*/  ISETP.NE.AND P1, PT, RZ, UR4, PT ;  /* 0x00000004ff007c0c */ /* 0x000fe4000bf25270 */
[----:B------:R-:W-:-:S13]  /*bf20*/  ISETP.GE.U32.AND P0, PT, R5, R0, PT ;  /* 0x000000000500720c */ /* 0x000fda0003f06070 */
[----:B------:R-:W-:-:S04]  /*bf30*/  @P0 VIADD R3, R3, 0x1 ;  /* 0x0000000103030836 */ /* 0x000fc80000000000 */
[----:B------:R-:W-:Y:S01]  /*bf40*/  @!P2 IMAD.MOV R3, RZ, RZ, -R3 ;  /* 0x000000ffff03a224 */ /* 0x000fe200078e0a03 */
[----:B------:R-:W-:-:S05]  /*bf50*/  @!P1 LOP3.LUT R3, RZ, UR4, RZ, 0x33, !PT ;  /* 0x00000004ff039c12 */ /* 0x000fca000f8e33ff */
[----:B------:R-:W-:-:S07]  /*bf60*/  IMAD.MOV.U32 R17, RZ, RZ, R3 ;  /* 0x000000ffff117224 */ /* 0x000fce00078e0003 */
.L_x_41:
[----:B------:R-:W-:Y:S02]  /*bf70*/  IMAD R0, R17, UR8, RZ ;  /* 0x0000000811007c24 */ /* 0x000fe4000f8e02ff */
[----:B------:R-:W-:-:S03]  /*bf80*/  IMAD.MOV.U32 R2, RZ, RZ, 0x1 ;  /* 0x00000001ff027424 */ /* 0x000fc600078e00ff */
[----:B------:R-:W-:Y:S01]  /*bf90*/  VIADDMNMX R17, R0, R17, UR7, PT ;  /* 0x0000000700117e46 */ /* 0x000fe2000b800111 */
[----:B------:R0:W-:Y:S03]  /*bfa0*/  STL [R1+0x8], R0 ;  /* 0x0000080001007387 */ /* 0x0001e60000100800 */
[----:B------:R-:W-:Y:S01]  /*bfb0*/  ISETP.GT.AND P0, PT, R17, R0, PT ;  /* 0x000000001100720c */ /* 0x000fe20003f04270 */
[----:B0-----:R-:W-:-:S12]  /*bfc0*/  IMAD.MOV.U32 R0, RZ, RZ, RZ ;  /* 0x000000ffff007224 */ /* 0x001fd800078e00ff */
[----:B------:R-:W-:Y:S05]  /*bfd0*/  @!P0 BRA `(.L_x_40) ;  /* 0x0000002c00f08947 */ /* 0x000fea0003800000 */
[----:B------:R-:W0:Y:S01]  /*bfe0*/  S2UR UR4, SR_CgaCtaId ;  /* 0x00000000000479c3 */ /* 0x000e220000008800 */
[----:B------:R-:W-:Y:S02]  /*bff0*/  UMOV UR38, 0x400 ;  /* 0x0000040000267882 */ /* 0x000fe40000000000 */
[----:B0-----:R-:W-:-:S04]  /*c000*/  ULEA UR38, UR4, UR38, 0x18 ;  /* 0x0000002604267291 */ /* 0x001fc8000f8ec03f */
[----:B------:R-:W-:-:S04]  /*c010*/  UIADD3 UR4, UR38, 0x20400, URZ ;  /* 0x0002040026047890 */ /* 0x000fc8000fffe03f */
[----:B------:R-:W-:-:S06]  /*c020*/  ULOP3.LUT UP0, URZ, UR4, 0x3ff, URZ, 0xc0, !UPT ;  /* 0x000003ff043f7892 */ /* 0x000fcc000f80c03f */
[----:B------:R-:W-:-:S13]  /*c030*/  PLOP3.LUT P0, PT, PT, PT, UP0, 0x80, 0x0 ;  /* 0x000000000000781c */ /* 0x000fda0003f0f008 */
[----:B------:R-:W-:Y:S05]  /*c040*/  @!P0 BRA `(.L_x_42) ;  /* 0x0000000000408947 */ /* 0x000fea0003800000 */
[----:B------:R-:W-:Y:S01]  /*c050*/  MOV R2, 0x0 ;  /* 0x0000000000027802 */ /* 0x000fe20000000f00 */
[----:B------:R-:W-:Y:S01]  /*c060*/  ULDC.64 UR6, c[0x4][0x98] ;  /* 0x0100260000067ab9 */ /* 0x000fe20000000a00 */
[----:B------:R-:W-:Y:S01]  /*c070*/  ULDC.64 UR8, c[0x4][0xa0] ;  /* 0x0100280000087ab9 */ /* 0x000fe20000000a00 */
[----:B------:R-:W-:Y:S01]  /*c080*/  ULDC.64 UR4, c[0x4][0x8] ;  /* 0x0100020000047ab9 */ /* 0x000fe20000000a00 */
[----:B------:R-:W-:Y:S02]  /*c090*/  IMAD.U32 R4, RZ, RZ, UR6 ;  /* 0x00000006ff047e24 */ /* 0x000fe4000f8e00ff */
[----:B------:R-:W0:Y:S01]  /*c0a0*/  LDC.64 R2, c[0x4][R2] ;  /* 0x0100000002027b82 */ /* 0x000e220000000a00 */
[----:B------:R-:W-:Y:S02]  /*c0b0*/  IMAD.U32 R5, RZ, RZ, UR7 ;  /* 0x00000007ff057e24 */ /* 0x000fe4000f8e00ff */
[----:B------:R-:W-:Y:S02]  /*c0c0*/  IMAD.U32 R6, RZ, RZ, UR8 ;  /* 0x00000008ff067e24 */ /* 0x000fe4000f8e00ff */
[----:B------:R-:W-:-:S02]  /*c0d0*/  IMAD.U32 R7, RZ, RZ, UR9 ;  /* 0x00000009ff077e24 */ /* 0x000fc4000f8e00ff */
[----:B------:R-:W-:Y:S02]  /*c0e0*/  IMAD.U32 R10, RZ, RZ, UR4 ;  /* 0x00000004ff0a7e24 */ /* 0x000fe4000f8e00ff */
[----:B------:R-:W-:Y:S02]  /*c0f0*/  IMAD.U32 R11, RZ, RZ, UR5 ;  /* 0x00000005ff0b7e24 */ /* 0x000fe4000f8e00ff */
[----:B------:R-:W-:Y:S02]  /*c100*/  IMAD.MOV.U32 R8, RZ, RZ, 0x70 ;  /* 0x00000070ff087424 */ /* 0x000fe400078e00ff */
[----:B------:R-:W-:Y:S02]  /*c110*/  IMAD.MOV.U32 R12, RZ, RZ, 0x1 ;  /* 0x00000001ff0c7424 */ /* 0x000fe400078e00ff */
[----:B------:R-:W-:-:S07]  /*c120*/  IMAD.MOV.U32 R13, RZ, RZ, RZ ;  /* 0x000000ffff0d7224 */ /* 0x000fce00078e00ff */
[----:B------:R-:W-:-:S07]  /*c130*/  LEPC R20, `(.L_x_42) ;  /* 0x000000001014794e */ /* 0x000fce0000000000 */
[----:B0-----:R-:W-:Y:S05]  /*c140*/  CALL.ABS.NOINC R2 ;  /* 0x0000000002007343 */ /* 0x001fea0003c00000 */
.L_x_42:
[----:B------:R-:W-:-:S06]  /*c150*/  UIADD3 UR4, UR38, 0xe400, URZ ;  /* 0x0000e40026047890 */ /* 0x000fcc000fffe03f */
[----:B------:R-:W-:-:S05]  /*c160*/  IMAD.U32 R16, RZ, RZ, UR4 ;  /* 0x00000004ff107e24 */ /* 0x000fca000f8e00ff */
[----:B------:R-:W-:-:S13]  /*c170*/  LOP3.LUT P0, RZ, R16, 0x3ff, RZ, 0xc0, !PT ;  /* 0x000003ff10ff7812 */ /* 0x000fda000780c0ff */
        /* <DEDUP_REMOVED lines=17> */
.L_x_43:
        /* <DEDUP_REMOVED lines=20> */
.L_x_44:
        /* <DEDUP_REMOVED lines=18> */
.L_x_45:
[----:B------:R-:W0:Y:S01]  /*c4f0*/  LDC.64 R2, c[0x0][0x9f8] ;  /* 0x00027e00ff027b82 */ /* 0x000e220000000a00 */
[----:B------:R-:W-:Y:S01]  /*c500*/  IMAD.MOV.U32 R9, RZ, RZ, R18 ;  /* 0x000000ffff097224 */ /* 0x000fe200078e0012 */
[----:B------:R-:W2:Y:S01]  /*c510*/  LDL.LU R6, [R1] ;  /* 0x0000000001067983 */ /* 0x000ea20000300800 */
[----:B0-----:R-:W-:-:S04]  /*c520*/  ISETP.NE.U32.AND P0, PT, R2, RZ, PT ;  /* 0x000000ff0200720c */ /* 0x001fc80003f05070 */
[----:B------:R-:W-:-:S13]  /*c530*/  ISETP.NE.AND.EX P0, PT, R3, RZ, PT, P0 ;  /* 0x000000ff0300720c */ /* 0x000fda0003f05300 */
[----:B------:R-:W0:Y:S02]  /*c540*/  @P0 LDC.64 R2, c[0x0][0x9f8] ;  /* 0x00027e00ff020b82 */ /* 0x000e240000000a00 */
[----:B0-----:R-:W-:-:S05]  /*c550*/  @P0 IMAD.WIDE R2, R18, 0x4, R2 ;  /* 0x0000000412020825 */ /* 0x001fca00078e0202 */
[----:B------:R0:W3:Y:S01]  /*c560*/  @P0 LDG.E R9, desc[UR44][R2.64] ;  /* 0x0000002c02090981 */ /* 0x0000e2000c1e1900 */
[C---:B------:R-:W-:Y:S02]  /*c570*/  IMAD.SHL.U32 R0, R19.reuse, 0x20, RZ ;  /* 0x0000002013007824 */ /* 0x040fe400078e00ff */
[----:B------:R-:W-:-:S03]  /*c580*/  IMAD.SHL.U32 R7, R19, 0x4, RZ ;  /* 0x0000000413077824 */ /* 0x000fc600078e00ff */
[----:B------:R-:W-:Y:S02]  /*c590*/  LOP3.LUT R4, R0, 0x80, RZ, 0xc0, !PT ;  /* 0x0000008000047812 */ /* 0x000fe400078ec0ff */
[----:B------:R-:W-:Y:S02]  /*c5a0*/  LOP3.LUT R8, R19, 0x7f, RZ, 0xc0, !PT ;  /* 0x0000007f13087812 */ /* 0x000fe400078ec0ff */
[----:B------:R-:W-:Y:S01]  /*c5b0*/  LOP3.LUT R4, R4, 0x10, R19, 0xf8, !PT ;  /* 0x0000001004047812 */ /* 0x000fe200078ef813 */
[----:B0-----:R-:W0:Y:S01]  /*c5c0*/  LDC.64 R2, c[0x0][0x418] ;  /* 0x00010600ff027b82 */ /* 0x001e220000000a00 */
[----:B------:R-:W-:Y:S02]  /*c5d0*/  SHF.R.U32.HI R5, RZ, 0x5, R8 ;  /* 0x00000005ff057819 */ /* 0x000fe40000011608 */
[----:B------:R-:W-:Y:S02]  /*c5e0*/  LOP3.LUT R7, R4, 0x10, R7, 0x78, !PT ;  /* 0x0000001004077812 */ /* 0x000fe400078e7807 */
[----:B------:R-:W-:-:S02]  /*c5f0*/  LOP3.LUT R4, R0, 0x60, RZ, 0xc0, !PT ;  /* 0x0000006000047812 */ /* 0x000fc400078ec0ff */
[----:B------:R-:W-:-:S03]  /*c600*/  LOP3.LUT R0, R0, 0x100, RZ, 0xc0, !PT ;  /* 0x0000010000007812 */ /* 0x000fc600078ec0ff */
[----:B------:R-:W-:-:S05]  /*c610*/  IMAD R4, R5, 0x200, R4 ;  /* 0x0000020005047824 */ /* 0x000fca00078e0204 */
[----:B------:R-:W-:Y:S01]  /*c620*/  IADD3 R4, R7, R4, R0 ;  /* 0x0000000407047210 */ /* 0x000fe20007ffe000 */
[C---:B------:R-:W-:Y:S02]  /*c630*/  IMAD.SHL.U32 R0, R19.reuse, 0x80, RZ ;  /* 0x0000008013007824 */ /* 0x040fe400078e00ff */
[----:B------:R-:W-:Y:S02]  /*c640*/  IMAD.SHL.U32 R18, R19, 0x10, RZ ;  /* 0x0000001013127824 */ /* 0x000fe400078e00ff */
[----:B------:R1:W-:Y:S03]  /*c650*/  STL [R1+0x18], R4 ;  /* 0x0000180401007387 */ /* 0x0003e60000100800 */
[----:B------:R-:W-:Y:S02]  /*c660*/  LOP3.LUT R18, R18, 0x70, RZ, 0xc0, !PT ;  /* 0x0000007012127812 */ /* 0x000fe400078ec0ff */
[----:B-1----:R-:W-:-:S05]  /*c670*/  LOP3.LUT R4, R0, 0x380, RZ, 0xc0, !PT ;  /* 0x0000038000047812 */ /* 0x002fca00078ec0ff */
[----:B------:R-:W-:Y:S01]  /*c680*/  IMAD R5, R5, 0x10, R4 ;  /* 0x0000001005057824 */ /* 0x000fe200078e0204 */
[----:B0-----:R-:W-:-:S04]  /*c690*/  ISETP.NE.U32.AND P0, PT, R2, RZ, PT ;  /* 0x000000ff0200720c */ /* 0x001fc80003f05070 */
[----:B------:R-:W-:Y:S02]  /*c6a0*/  LOP3.LUT R5, R5, R18, RZ, 0x3c, !PT ;  /* 0x0000001205057212 */ /* 0x000fe400078e3cff */
[----:B------:R-:W-:Y:S02]  /*c6b0*/  ISETP.NE.AND.EX P2, PT, R3, RZ, PT, P0 ;  /* 0x000000ff0300720c */ /* 0x000fe40003f45300 */
[----:B------:R-:W-:Y:S02]  /*c6c0*/  LOP3.LUT R0, R5, 0xc00, R0, 0xf8, !PT ;  /* 0x00000c0005007812 */ /* 0x000fe400078ef800 */
[----:B------:R-:W-:-:S03]  /*c6d0*/  LOP3.LUT P1, RZ, R19, 0x4, RZ, 0xc0, !PT ;  /* 0x0000000413ff7812 */ /* 0x000fc6000782c0ff */
[----:B------:R0:W-:Y:S02]  /*c6e0*/  STL [R1+0x10], R0 ;  /* 0x0000100001007387 */ /* 0x0001e40000100800 */
[----:B0-----:R-:W-:-:S05]  /*c6f0*/  IMAD.MOV.U32 R0, RZ, RZ, 0x40 ;  /* 0x00000040ff007424 */ /* 0x001fca00078e00ff */
[----:B------:R-:W-:-:S05]  /*c700*/  SEL R0, R0, 0xffffffc0, !P1 ;  /* 0xffffffc000007807 */ /* 0x000fca0004800000 */
[----:B------:R0:W-:Y:S01]  /*c710*/  STL [R1+0x14], R0 ;  /* 0x0000140001007387 */ /* 0x0001e20000100800 */
[----:B------:R-:W-:Y:S01]  /*c720*/  UMOV UR4, 0xffffffff ;  /* 0xffffffff00047882 */ /* 0x000fe20000000000 */
[----:B------:R-:W-:-:S04]  /*c730*/  SHF.R.U32.HI R7, RZ, 0x5, R19 ;  /* 0x00000005ff077819 */ /* 0x000fc80000011613 */
[----:B------:R-:W-:Y:S02]  /*c740*/  LOP3.LUT R7, R7, 0x3, RZ, 0xc0, !PT ;  /* 0x0000000307077812 */ /* 0x000fe400078ec0ff */
[----:B--2---:R-:W-:-:S04]  /*c750*/  LOP3.LUT R6, R6, 0xfffffffe, RZ, 0xc0, !PT ;  /* 0xfffffffe06067812 */ /* 0x004fc800078ec0ff */
[----:B------:R-:W-:Y:S02]  /*c760*/  @P2 LOP3.LUT R6, R6, 0x1, RZ, 0xfc, !PT ;  /* 0x0000000106062812 */ /* 0x000fe400078efcff */
[----:B---3--:R-:W-:Y:S01]  /*c770*/  SHF.R.S32.HI R10, RZ, 0x1f, R9 ;  /* 0x0000001fff0a7819 */ /* 0x008fe20000011409 */
[----:B------:R0:W-:Y:S04]  /*c780*/  STL [R1+0x4], R9 ;  /* 0x0000040901007387 */ /* 0x0001e80000100800 */
[----:B------:R0:W-:Y:S04]  /*c790*/  STL [R1], R6 ;  /* 0x0000000601007387 */ /* 0x0001e80000100800 */
[----:B------:R0:W-:Y:S01]  /*c7a0*/  STL [R1+0xc], R10 ;  /* 0x00000c0a01007387 */ /* 0x0001e20000100800 */
[----:B------:R-:W-:Y:S01]  /*c7b0*/  SEL R16, R9, RZ, !P2 ;  /* 0x000000ff09107207 */ /* 0x000fe20005000000 */
[----:B------:R-:W-:Y:S06]  /*c7c0*/  BRA.DIV UR4, `(.L_x_46) ;  /* 0x0000002e04407947 */ /* 0x000fec000b800000 */
[----:B------:R1:W2:Y:S02]  /*c7d0*/  SHFL.IDX PT, R14, R7, RZ, 0x1f ;  /* 0x00001fff070e7589 */ /* 0x0002a400000e0000 */
.L_x_95:
[----:B------:R-:W-:Y:S01]  /*c7e0*/  PLOP3.LUT P1, PT, PT, PT, PT, 0x8, 0x0 ;  /* 0x000000000000781c */ /* 0x000fe20003f2e170 */
[----:B0-----:R-:W-:Y:S01]  /*c7f0*/  IMAD.MOV.U32 R0, RZ, RZ, R6 ;  /* 0x000000ffff007224 */ /* 0x001fe200078e0006 */
[----:B--2---:R-:W-:-:S04]  /*c800*/  ISETP.NE.AND P0, PT, R14, RZ, PT ;  /* 0x000000ff0e00720c */ /* 0x004fc80003f05270 */
[----:B------:R-:W-:-:S07]  /*c810*/  LOP3.LUT R0, R0, 0xfffffffd, RZ, 0xc0, !PT ;  /* 0xfffffffd00007812 */ /* 0x000fce00078ec0ff */
[----:B------:R-:W-:-:S05]  /*c820*/  @P1 LOP3.LUT R0, R0, 0x2, RZ, 0xfc, !PT ;  /* 0x0000000200001812 */ /* 0x000fca00078efcff */
[----:B------:R0:W-:Y:S01]  /*c830*/  STL [R1], R0 ;  /* 0x0000000001007387 */ /* 0x0001e20000100800 */
[----:B------:R-:W-:Y:S05]  /*c840*/  @P0 BRA `(.L_x_47) ;  /* 0x0000000400280947 */ /* 0x000fea0003800000 */
[----:B------:R-:W-:Y:S01]  /*c850*/  UMOV UR4, 0xffffffff ;  /* 0xffffffff00047882 */ /* 0x000fe20000000000 */
[----:B0-----:R-:W-:Y:S02]  /*c860*/  VIADD R0, R17, 0xffffffff ;  /* 0xffffffff11007836 */ /* 0x001fe40000000000 */
[----:B------:R-:W-:Y:S05]  /*c870*/  BRA.DIV UR4, `(.L_x_48) ;  /* 0x0000002e04347947 */ /* 0x000fea000b800000 */
[----:B------:R-:W-:-:S13]  /*c880*/  ELECT P6, URZ, PT ;  /* 0x00000000003f782f */ /* 0x000fda00038c0000 */
.L_x_98:
[----:B------:R-:W-:Y:S05]  /*c890*/  @!P6 BRA `(.L_x_47) ;  /* 0x000000040014e947 */ /* 0x000fea0003800000 */
[----:B------:R-:W-:Y:S01]  /*c8a0*/  IMAD.MOV.U32 R16, RZ, RZ, R9 ;  /* 0x000000ffff107224 */ /* 0x000fe200078e0009 */
[----:B------:R-:W-:Y:S06]  /*c8b0*/  @!P2 BRA `(.L_x_49) ;  /* 0x000000000044a947 */ /* 0x000fec0003800000 */
[----:B-1----:R-:W0:Y:S01]  /*c8c0*/  LDC R7, c[0x0][0x43c] ;  /* 0x00010f00ff077b82 */ /* 0x002e220000000800 */
[----:B------:R-:W-:Y:S01]  /*c8d0*/  ULDC.64 UR4, c[0x0][0x428] ;  /* 0x00010a0000047ab9 */ /* 0x000fe20000000a00 */
[----:B0-----:R-:W-:-:S13]  /*c8e0*/  ISETP.NE.AND P0, PT, R7, 0x1, PT ;  /* 0x000000010700780c */ /* 0x001fda0003f05270 */
[----:B------:R-:W0:Y:S02]  /*c8f0*/  @P0 LDC.64 R4, c[0x0][0x440] ;  /* 0x00011000ff040b82 */ /* 0x000e240000000a00 */
[----:B0-----:R-:W-:-:S04]  /*c900*/  @P0 IMAD.HI.U32 R6, R0, R4, RZ ;  /* 0x0000000400060227 */ /* 0x001fc800078e00ff */
[----:B------:R-:W-:Y:S01]  /*c910*/  IMAD.MOV.U32 R4, RZ, RZ, R0 ;  /* 0x000000ffff047224 */ /* 0x000fe200078e0000 */
[----:B------:R-:W-:Y:S01]  /*c920*/  @P0 SHF.R.U32.HI R4, RZ, R5, R6 ;  /* 0x00000005ff040219 */ /* 0x000fe20000011606 */
[----:B------:R-:W-:-:S04]  /*c930*/  IMAD R6, R10, UR4, RZ ;  /* 0x000000040a067c24 */ /* 0x000fc8000f8e02ff */
[----:B------:R-:W-:Y:S02]  /*c940*/  IMAD.MOV R5, RZ, RZ, -R4 ;  /* 0x000000ffff057224 */ /* 0x000fe400078e0a04 */
[----:B------:R-:W-:Y:S02]  /*c950*/  IMAD R6, R9, UR5, R6 ;  /* 0x0000000509067c24 */ /* 0x000fe4000f8e0206 */
[----:B------:R-:W-:Y:S01]  /*c960*/  IMAD R0, R7, R5, R0 ;  /* 0x0000000507007224 */ /* 0x000fe200078e0200 */
[----:B------:R-:W-:-:S03]  /*c970*/  SHF.R.S32.HI R5, RZ, 0x1f, R4 ;  /* 0x0000001fff057819 */ /* 0x000fc60000011404 */
[----:B------:R-:W-:-:S04]  /*c980*/  IMAD.WIDE.U32 R4, R9, UR4, R4 ;  /* 0x0000000409047c25 */ /* 0x000fc8000f8e0004 */
[----:B------:R-:W-:Y:S01]  /*c990*/  IMAD.IADD R6, R5, 0x1, R6 ;  /* 0x0000000105067824 */ /* 0x000fe200078e0206 */
[----:B------:R-:W-:-:S04]  /*c9a0*/  LEA R2, P0, R4, R2, 0x2 ;  /* 0x0000000204027211 */ /* 0x000fc800078010ff */
[----:B------:R-:W-:-:S05]  /*c9b0*/  LEA.HI.X R3, R4, R3, R6, 0x2, P0 ;  /* 0x0000000304037211 */ /* 0x000fca00000f1406 */
[----:B------:R0:W5:Y:S04]  /*c9c0*/  LDG.E R16, desc[UR44][R2.64] ;  /* 0x0000002c02107981 */ /* 0x000168000c1e1900 */
.L_x_49:
[----:B0-----:R-:W-:Y:S01]  /*c9d0*/  IMAD.MOV.U32 R2, RZ, RZ, 0x1 ;  /* 0x00000001ff027424 */ /* 0x001fe200078e00ff */
[----:B------:R-:W-:-:S04]  /*c9e0*/  ISETP.NE.AND P1, PT, R8, RZ, PT ;  /* 0x000000ff0800720c */ /* 0x000fc80003f25270 */
[----:B------:R-:W-:-:S04]  /*c9f0*/  SHF.L.U32 R2, R2, 0x1f, RZ ;  /* 0x0000001f02027819 */ /* 0x000fc800000006ff */
[----:B------:R-:W0:Y:S02]  /*ca00*/  SYNCS.PHASECHK.TRANS64.TRYWAIT P0, [UR38+0x2e880], R2 ;  /* 0x02e88002ff0075a7 */ /* 0x000e240008000166 */
[----:B0-----:R-:W-:Y:S05]  /*ca10*/  @!P0 BRA `(.L_x_50) ;  /* 0x0000002800ec8947 */ /* 0x001fea0003800000 */
.L_x_99:
[----:B------:R-:W-:Y:S05]  /*ca20*/  @P1 BRA `(.L_x_51) ;  /* 0x0000000000141947 */ /* 0x000fea0003800000 */
[----:B------:R-:W-:Y:S01]  /*ca30*/  LOP3.LUT P0, RZ, R19, 0x1f, RZ, 0xc0, !PT ;  /* 0x0000001f13ff7812 */ /* 0x000fe2000780c0ff */
[----:B0-----:R-:W-:-:S04]  /*ca40*/  IMAD.MOV.U32 R3, RZ, RZ, 0x7000 ;  /* 0x00007000ff037424 */ /* 0x001fc800078e00ff */
[----:B------:R2:W-:Y:S08]  /*ca50*/  SYNCS.ARRIVE.TRANS64 RZ, [UR38+0x2e870], R3 ;  /* 0x02e87003ffff79a7 */ /* 0x0005f00008000026 */
[----:B--2---:R-:W-:Y:S05]  /*ca60*/  @!P0 BRA `(.L_x_51) ;  /* 0x0000000000048947 */ /* 0x004fea0003800000 */
[----:B------:R-:W-:Y:S01]  /*ca70*/  BPT.TRAP 0x1 ;  /* 0x000000040000795c */ /* 0x000fe20000300000 */
.L_x_51:
[----:B------:R-:W-:Y:S01]  /*ca80*/  IMAD R0, R0, 0xe0, RZ ;  /* 0x000000e000007824 */ /* 0x000fe200078e02ff */
[----:B------:R-:W-:Y:S01]  /*ca90*/  ULDC.64 UR4, c[0x0][0x198] ;  /* 0x0000660000047ab9 */ /* 0x000fe20000000a00 */
[----:B-----5:R-:W-:Y:S01]  /*caa0*/  R2UR UR13, R16 ;  /* 0x00000000100d72ca */ /* 0x020fe200000e0000 */
[----:B------:R-:W-:Y:S02]  /*cab0*/  UIADD3 UR4, UP0, UR4, 0x470, URZ ;  /* 0x0000047004047890 */ /* 0x000fe4000ff1e03f */
[----:B------:R-:W-:Y:S01]  /*cac0*/  R2UR UR11, R0 ;  /* 0x00000000000b72ca */ /* 0x000fe200000e0000 */
[----:B------:R-:W-:Y:S02]  /*cad0*/  UIADD3 UR8, UR38, 0xe400, URZ ;  /* 0x0000e40026087890 */ /* 0x000fe4000fffe03f */
[----:B------:R-:W-:Y:S02]  /*cae0*/  UIADD3 UR9, UR38, 0x2e870, URZ ;  /* 0x0002e87026097890 */ /* 0x000fe4000fffe03f */
[----:B------:R-:W-:Y:S01]  /*caf0*/  UIADD3.X UR5, URZ, UR5, URZ, UP0, !UPT ;  /* 0x000000053f057290 */ /* 0x000fe200087fe43f */
[----:B------:R-:W-:Y:S01]  /*cb00*/  UMOV UR6, 0x0 ;  /* 0x0000000000067882 */ /* 0x000fe20000000000 */
[----:B------:R-:W-:Y:S01]  /*cb10*/  UMOV UR7, 0x14f00000 ;  /* 0x14f0000000077882 */ /* 0x000fe20000000000 */
[----:B------:R-:W-:Y:S01]  /*cb20*/  UMOV UR10, URZ ;  /* 0x0000003f000a7c82 */ /* 0x000fe20008000000 */
[----:B------:R-:W-:-:S05]  /*cb30*/  UMOV UR12, UR36 ;  /* 0x00000024000c7c82 */ /* 0x000fca0008000000 */
[----:B------:R2:W-:Y:S01]  /*cb40*/  UTMALDG.4D [UR8], [UR4], desc[UR6] ;  /* 0x00000608040075b4 */ /* 0x0005e20008019000 */
[----:B------:R-:W3:Y:S02]  /*cb50*/  SYNCS.PHASECHK.TRANS64.TRYWAIT P0, [UR38+0x2e840], R2 ;  /* 0x02e84002ff0075a7 */ /* 0x000ee40008000166 */
[----:B--23--:R-:W-:Y:S05]  /*cb60*/  @!P0 BRA `(.L_x_52) ;  /* 0x0000002800b08947 */ /* 0x00cfea0003800000 */
.L_x_100:
[----:B------:R-:W-:Y:S05]  /*cb70*/  @P1 BRA `(.L_x_53) ;  /* 0x0000000000141947 */ /* 0x000fea0003800000 */
[----:B------:R-:W-:Y:S01]  /*cb80*/  LOP3.LUT P0, RZ, R19, 0x1f, RZ, 0xc0, !PT ;  /* 0x0000001f13ff7812 */ /* 0x000fe2000780c0ff */
[----:B0-----:R-:W-:-:S04]  /*cb90*/  IMAD.MOV.U32 R2, RZ, RZ, 0x7000 ;  /* 0x00007000ff027424 */ /* 0x001fc800078e00ff */
[----:B------:R2:W-:Y:S08]  /*cba0*/  SYNCS.ARRIVE.TRANS64 RZ, [UR38+0x2e830], R2 ;  /* 0x02e83002ffff79a7 */ /* 0x0005f00008000026 */
[----:B--2---:R-:W-:Y:S05]  /*cbb0*/  @!P0 BRA `(.L_x_53) ;  /* 0x0000000000048947 */ /* 0x004fea0003800000 */
[----:B------:R-:W-:Y:S01]  /*cbc0*/  BPT.TRAP 0x1 ;  /* 0x000000040000795c */ /* 0x000fe20000300000 */
.L_x_53:
[----:B0-----:R-:W2:Y:S01]  /*cbd0*/  LDL.LU R2, [R1] ;  /* 0x0000000001027983 */ /* 0x001ea20000300800 */
[----:B------:R-:W-:Y:S01]  /*cbe0*/  PLOP3.LUT P0, PT, PT, PT, PT, 0x80, 0x0 ;  /* 0x000000000000781c */ /* 0x000fe20003f0f070 */
[----:B------:R-:W-:Y:S01]  /*cbf0*/  ULDC.64 UR4, c[0x0][0x198] ;  /* 0x0000660000047ab9 */ /* 0x000fe20000000a00 */
[----:B------:R-:W-:Y:S01]  /*cc00*/  R2UR UR11, R0 ;  /* 0x00000000000b72ca */ /* 0x000fe200000e0000 */
[----:B------:R-:W-:Y:S01]  /*cc10*/  UIADD3 UR4, UP0, UR4, 0x370, URZ ;  /* 0x0000037004047890 */ /* 0x000fe2000ff1e03f */
        /* <DEDUP_REMOVED lines=9> */
[----:B--2---:R-:W-:-:S04]  /*ccb0*/  LOP3.LUT R2, R2, 0xfffffffd, RZ, 0xc0, !PT ;  /* 0xfffffffd02027812 */ /* 0x004fc800078ec0ff */
[----:B------:R-:W-:-:S05]  /*ccc0*/  @P0 LOP3.LUT R2, R2, 0x2, RZ, 0xfc, !PT ;  /* 0x0000000202020812 */ /* 0x000fca00078efcff */
[----:B------:R3:W-:Y:S01]  /*ccd0*/  STL [R1], R2 ;  /* 0x0000000201007387 */ /* 0x0007e20000100800 */
[----:B------:R-:W-:Y:S01]  /*cce0*/  NOP ;  /* 0x0000000000007918 */ /* 0x000fe20000000000 */
.L_x_47:
[----:B------:R-:W-:Y:S05]  /*ccf0*/  WARPSYNC.ALL ;  /* 0x0000000000007948 */ /* 0x000fea0003800000 */
[----:B---3--:R-:W-:Y:S01]  /*cd00*/  UIADD3 UR4, UR38, 0x1c400, URZ ;  /* 0x0001c40026047890 */ /* 0x008fe2000fffe03f */
[----:B------:R-:W-:Y:S03]  /*cd10*/  BAR.SYNC.DEFER_BLOCKING 0x8, 0x180 ;  /* 0x0206000000007b1d */ /* 0x000fe60000010000 */
        /* <DEDUP_REMOVED lines=8> */
[----:B------:R-:W2:Y:S01]  /*cda0*/  LDC.64 R2, c[0x4][R2] ;  /* 0x0100000002027b82 */ /* 0x000ea20000000a00 */
[----:B------:R-:W-:Y:S02]  /*cdb0*/  IMAD.U32 R5, RZ, RZ, UR7 ;  /* 0x00000007ff057e24 */ /* 0x000fe4000f8e00ff */
[----:B------:R-:W-:Y:S02]  /*cdc0*/  IMAD.U32 R6, RZ, RZ, UR8 ;  /* 0x00000008ff067e24 */ /* 0x000fe4000f8e00ff */
[----:B-1----:R-:W-:-:S02]  /*cdd0*/  IMAD.U32 R7, RZ, RZ, UR9 ;  /* 0x00000009ff077e24 */ /* 0x002fc4000f8e00ff */
[----:B------:R-:W-:Y:S02]  /*cde0*/  IMAD.U32 R10, RZ, RZ, UR4 ;  /* 0x00000004ff0a7e24 */ /* 0x000fe4000f8e00ff */
[----:B------:R-:W-:Y:S02]  /*cdf0*/  IMAD.U32 R11, RZ, RZ, UR5 ;  /* 0x00000005ff0b7e24 */ /* 0x000fe4000f8e00ff */
[----:B------:R-:W-:Y:S02]  /*ce00*/  IMAD.MOV.U32 R8, RZ, RZ, 0x70 ;  /* 0x00000070ff087424 */ /* 0x000fe400078e00ff */
[----:B------:R-:W-:Y:S02]  /*ce10*/  IMAD.MOV.U32 R12, RZ, RZ, 0x1 ;  /* 0x00000001ff0c7424 */ /* 0x000fe400078e00ff */
[----:B------:R-:W-:-:S07]  /*ce20*/  IMAD.MOV.U32 R13, RZ, RZ, RZ ;  /* 0x000000ffff0d7224 */ /* 0x000fce00078e00ff */
[----:B------:R-:W-:-:S07]  /*ce30*/  LEPC R20, `(.L_x_54) ;  /* 0x000000001014794e */ /* 0x000fce0000000000 */
[----:B0-2---:R-:W-:Y:S05]  /*ce40*/  CALL.ABS.NOINC R2 ;  /* 0x0000000002007343 */ /* 0x005fea0003c00000 */
.L_x_54:
[----:B------:R-:W2:Y:S01]  /*ce50*/  S2R R4, SR_CTAID.Z ;  /* 0x0000000000047919 */ /* 0x000ea20000002700 */
[----:B------:R-:W3:Y:S01]  /*ce60*/  LDC R8, c[0x0][0x448] ;  /* 0x00011200ff087b82 */ /* 0x000ee20000000800 */
[----:B------:R-:W-:Y:S01]  /*ce70*/  USHF.R.S32.HI UR4, URZ, 0x1f, UR36 ;  /* 0x0000001f3f047899 */ /* 0x000fe20008011424 */
[----:B-1----:R-:W-:Y:S01]  /*ce80*/  LOP3.LUT R7, R19, 0x7f, RZ, 0xc0, !PT ;  /* 0x0000007f13077812 */ /* 0x002fe200078ec0ff */
[----:B------:R-:W-:Y:S01]  /*ce90*/  ULDC.64 UR8, c[0x0][0x2d8] ;  /* 0x0000b60000087ab9 */ /* 0x000fe20000000a00 */
[----:B------:R-:W1:Y:S01]  /*cea0*/  S2R R10, SR_CTAID.X ;  /* 0x00000000000a7919 */ /* 0x000e620000002500 */
[----:B------:R-:W-:Y:S01]  /*ceb0*/  UIMAD UR6, UR4, UR8, URZ ;  /* 0x00000008040672a4 */ /* 0x000fe2000f8e023f */
[----:B------:R-:W-:Y:S01]  /*cec0*/  SHF.R.U32.HI R9, RZ, 0x3, R19 ;  /* 0x00000003ff097819 */ /* 0x000fe20000011613 */
[----:B------:R-:W-:Y:S01]  /*ced0*/  UIMAD.WIDE.U32 UR4, UR36, UR8, URZ ;  /* 0x00000008240472a5 */ /* 0x000fe2000f8e003f */
[----:B------:R-:W0:Y:S01]  /*cee0*/  LDC.64 R2, c[0x0][0x2e0] ;  /* 0x0000b800ff027b82 */ /* 0x000e220000000a00 */
[----:B------:R-:W-:-:S04]  /*cef0*/  UIMAD UR6, UR36, UR9, UR6 ;  /* 0x00000009240672a4 */ /* 0x000fc8000f8e0206 */
[----:B------:R-:W-:Y:S01]  /*cf00*/  UIADD3 UR5, UR5, UR6, URZ ;  /* 0x0000000605057290 */ /* 0x000fe2000fffe03f */
[----:B---3--:R-:W-:Y:S02]  /*cf10*/  ISETP.NE.AND P0, PT, R8, 0x1, PT ;  /* 0x000000010800780c */ /* 0x008fe40003f05270 */
[----:B--2---:R-:W-:-:S05]  /*cf20*/  SHF.R.S32.HI R5, RZ, 0x1f, R4 ;  /* 0x0000001fff057819 */ /* 0x004fca0000011404 */
[----:B0-----:R-:W-:-:S06]  /*cf30*/  IMAD R0, R5, R2, RZ ;  /* 0x0000000205007224 */ /* 0x001fcc00078e02ff */
[----:B------:R-:W0:Y:S01]  /*cf40*/  @P0 LDC R6, c[0x0][0x44c] ;  /* 0x00011300ff060b82 */ /* 0x000e220000000800 */
[----:B------:R-:W-:Y:S01]  /*cf50*/  LEA.HI R5, R7, R18, RZ, 0x1d ;  /* 0x0000001207057211 */ /* 0x000fe200078fe8ff */
[C---:B------:R-:W-:Y:S02]  /*cf60*/  IMAD R0, R4.reuse, R3, R0 ;  /* 0x0000000304007224 */ /* 0x040fe400078e0200 */
[----:B------:R-:W-:Y:S01]  /*cf70*/  IMAD.WIDE.U32 R2, R4, R2, UR4 ;  /* 0x0000000404027e25 */ /* 0x000fe2000f8e0002 */
[----:B------:R-:W-:-:S03]  /*cf80*/  ULDC.64 UR4, c[0x0][0x2d0] ;  /* 0x0000b40000047ab9 */ /* 0x000fc60000000a00 */
[----:B------:R-:W-:Y:S02]  /*cf90*/  IMAD.IADD R3, R3, 0x1, R0 ;  /* 0x0000000103037824 */ /* 0x000fe400078e0200 */
[----:B------:R-:W2:Y:S01]  /*cfa0*/  @P0 LDC R0, c[0x0][0x450] ;  /* 0x00011400ff000b82 */ /* 0x000ea20000000800 */
[----:B-1----:R-:W-:-:S04]  /*cfb0*/  IMAD R5, R10, 0x80, R5 ;  /* 0x000000800a057824 */ /* 0x002fc800078e0205 */
[----:B------:R-:W-:Y:S02]  /*cfc0*/  IMAD.MOV.U32 R4, RZ, RZ, R5 ;  /* 0x000000ffff047224 */ /* 0x000fe400078e0005 */
[----:B0-----:R-:W-:-:S05]  /*cfd0*/  @P0 IMAD.HI.U32 R6, R5, R6, RZ ;  /* 0x0000000605060227 */ /* 0x001fca00078e00ff */
[----:B--2---:R-:W-:-:S05]  /*cfe0*/  @P0 SHF.R.U32.HI R4, RZ, R0, R6 ;  /* 0x00000000ff040219 */ /* 0x004fca0000011606 */
[----:B------:R-:W-:Y:S02]  /*cff0*/  IMAD.MOV R0, RZ, RZ, -R4 ;  /* 0x000000ffff007224 */ /* 0x000fe400078e0a04 */
[----:B------:R-:W-:-:S04]  /*d000*/  IMAD.WIDE.U32 R2, R4, UR4, R2 ;  /* 0x0000000404027c25 */ /* 0x000fc8000f8e0002 */
[----:B------:R-:W-:Y:S01]  /*d010*/  IMAD R0, R8, R0, R5 ;  /* 0x0000000008007224 */ /* 0x000fe200078e0205 */
[----:B------:R-:W-:-:S05]  /*d020*/  SHF.R.S32.HI R5, RZ, 0x1f, R4 ;  /* 0x0000001fff057819 */ /* 0x000fca0000011404 */
[----:B------:R-:W-:-:S04]  /*d030*/  IMAD R5, R5, UR4, RZ ;  /* 0x0000000405057c24 */ /* 0x000fc8000f8e02ff */
[----:B------:R-:W-:Y:S01]  /*d040*/  IMAD R5, R4, UR5, R5 ;  /* 0x0000000504057c24 */ /* 0x000fe2000f8e0205 */
[----:B------:R-:W-:Y:S01]  /*d050*/  SHF.R.S32.HI R4, RZ, 0x1f, R0 ;  /* 0x0000001fff047819 */ /* 0x000fe20000011400 */
[----:B------:R-:W-:Y:S02]  /*d060*/  ULDC.64 UR4, c[0x0][0x2c8] ;  /* 0x0000b20000047ab9 */ /* 0x000fe40000000a00 */
[----:B------:R-:W-:Y:S02]  /*d070*/  IMAD.IADD R3, R3, 0x1, R5 ;  /* 0x0000000103037824 */ /* 0x000fe400078e0205 */
[----:B------:R-:W-:Y:S02]  /*d080*/  IMAD R4, R4, UR4, RZ ;  /* 0x0000000404047c24 */ /* 0x000fe4000f8e02ff */
[----:B------:R-:W-:-:S04]  /*d090*/  IMAD.WIDE.U32 R2, R0, UR4, R2 ;  /* 0x0000000400027c25 */ /* 0x000fc8000f8e0002 */
[----:B------:R-:W-:Y:S01]  /*d0a0*/  IMAD R5, R0, UR5, R4 ;  /* 0x0000000500057c24 */ /* 0x000fe2000f8e0204 */
[----:B------:R-:W-:Y:S01]  /*d0b0*/  ULDC.64 UR4, c[0x0][0x280] ;  /* 0x0000a00000047ab9 */ /* 0x000fe20000000a00 */
[----:B------:R-:W-:Y:S01]  /*d0c0*/  IMAD.SHL.U32 R4, R7, 0x10, RZ ;  /* 0x0000001007047824 */ /* 0x000fe200078e00ff */
[----:B------:R-:W-:Y:S01]  /*d0d0*/  IADD3 R0, P0, R2, UR4, RZ ;  /* 0x0000000402007c10 */ /* 0x000fe2000ff1e0ff */
[----:B------:R-:W-:Y:S01]  /*d0e0*/  IMAD.SHL.U32 R2, R9, 0x10, RZ ;  /* 0x0000001009027824 */ /* 0x000fe200078e00ff */
[----:B------:R-:W-:Y:S02]  /*d0f0*/  ULDC UR4, c[0x0][0x2b8] ;  /* 0x0000ae0000047ab9 */ /* 0x000fe40000000800 */
[----:B------:R-:W-:Y:S01]  /*d100*/  IADD3.X R3, R3, UR5, R5, P0, !PT ;  /* 0x0000000503037c10 */ /* 0x000fe200087fe405 */
[----:B------:R-:W-:Y:S01]  /*d110*/  IMAD.SHL.U32 R5, R9, 0x80, RZ ;  /* 0x0000008009057824 */ /* 0x000fe200078e00ff */
[----:B------:R-:W-:Y:S01]  /*d120*/  ISETP.GE.AND P0, PT, R18, UR4, PT ;  /* 0x0000000412007c0c */ /* 0x000fe2000bf06270 */
[----:B------:R-:W-:-:S03]  /*d130*/  UMOV UR4, 0xffffffff ;  /* 0xffffffff00047882 */ /* 0x000fc60000000000 */
[----:B------:R-:W-:-:S04]  /*d140*/  LOP3.LUT R5, R18, 0x380, R5, 0xf8, !PT ;  /* 0x0000038012057812 */ /* 0x000fc800078ef805 */
[----:B------:R-:W-:-:S04]  /*d150*/  LOP3.LUT R5, R5, 0x70, R2, 0x78, !PT ;  /* 0x0000007005057812 */ /* 0x000fc800078e7802 */
[----:B------:R-:W-:Y:S02]  /*d160*/  LOP3.LUT R4, R5, 0x400, R4, 0xf8, !PT ;  /* 0x0000040005047812 */ /* 0x000fe400078ef804 */
[----:B------:R-:W-:Y:S01]  /*d170*/  SHF.R.U32.HI R5, RZ, 0x3, R7 ;  /* 0x00000003ff057819 */ /* 0x000fe20000011607 */
[----:B------:R-:W-:Y:S06]  /*d180*/  BRA.DIV UR4, `(.L_x_55) ;  /* 0x0000002604407947 */ /* 0x000fec000b800000 */
[----:B------:R-:W0:Y:S01]  /*d190*/  SHFL.IDX PT, R7, R0, RZ, 0x181f ;  /* 0x00181fff00077589 */ /* 0x000e2200000e0000 */
[----:B------:R-:W-:Y:S01]  /*d1a0*/  ULDC UR4, c[0x0][0x288] ;  /* 0x0000a20000047ab9 */ /* 0x000fe20000000800 */
[----:B------:R-:W-:Y:S02]  /*d1b0*/  IMAD R5, R10, 0x80, R5 ;  /* 0x000000800a057824 */ /* 0x000fe400078e0205 */
[----:B------:R-:W1:Y:S01]  /*d1c0*/  SHFL.IDX PT, R6, R3, RZ, 0x181f ;  /* 0x00181fff03067589 */ /* 0x000e6200000e0000 */
[----:B------:R-:W-:Y:S02]  /*d1d0*/  IMAD R2, R8, UR4, RZ ;  /* 0x0000000408027c24 */ /* 0x000fe4000f8e02ff */
[C---:B------:R-:W-:Y:S01]  /*d1e0*/  VIADD R9, R5.reuse, 0x10 ;  /* 0x0000001005097836 */ /* 0x040fe20000000000 */
[----:B------:R-:W2:Y:S02]  /*d1f0*/  SHFL.IDX PT, R14, R0, 0x1, 0x181f ;  /* 0x00381f00000e7f89 */ /* 0x000ea400000e0000 */
[----:B------:R-:W-:-:S13]  /*d200*/  ISETP.GE.AND P1, PT, R5, R2, PT ;  /* 0x000000020500720c */ /* 0x000fda0003f26270 */
[----:B------:R-:W-:Y:S01]  /*d210*/  @!P1 VIADD R8, R4, UR38 ;  /* 0x0000002604089c36 */ /* 0x000fe20008000000 */
[----:B0-----:R-:W-:-:S05]  /*d220*/  @!P1 IADD3 R7, P2, R18, R7, RZ ;  /* 0x0000000712079210 */ /* 0x001fca0007f5e0ff */
[----:B-1----:R-:W-:-:S05]  /*d230*/  @!P1 IMAD.X R6, RZ, RZ, R6, P2 ;  /* 0x000000ffff069224 */ /* 0x002fca00010e0606 */
[----:B------:R-:W-:-:S04]  /*d240*/  @!P1 LOP3.LUT R7, R7, R6, RZ, 0x3c, !PT ;  /* 0x0000000607079212 */ /* 0x000fc800078e3cff */
[----:B------:R-:W-:-:S04]  /*d250*/  @!P1 LOP3.LUT R6, R7, R6, RZ, 0x3c, !PT ;  /* 0x0000000607069212 */ /* 0x000fc800078e3cff */
[----:B------:R-:W-:-:S05]  /*d260*/  @!P1 LOP3.LUT R7, R7, R6, RZ, 0x3c, !PT ;  /* 0x0000000607079212 */ /* 0x000fca00078e3cff */
[----:B------:R0:W-:Y:S01]  /*d270*/  @!P1 LDGSTS.E.BYPASS.LTC128B.128 [R8+0x1c400], desc[UR44][R6.64], !P0 ;  /* 0x1c40000006089fae */ /* 0x0001e2000c101d6c */
[----:B------:R-:W-:Y:S01]  /*d280*/  ISETP.GE.AND P1, PT, R9, R2, PT ;  /* 0x000000020900720c */ /* 0x000fe20003f26270 */
[----:B------:R-:W-:Y:S02]  /*d290*/  VIADD R9, R5, 0x20 ;  /* 0x0000002005097836 */ /* 0x000fe40000000000 */
[----:B0-----:R-:W0:Y:S10]  /*d2a0*/  SHFL.IDX PT, R6, R3, 0x1, 0x181f ;  /* 0x00381f0003067f89 */ /* 0x001e3400000e0000 */
[----:B--2---:R-:W-:Y:S01]  /*d2b0*/  @!P1 IADD3 R7, P2, R18, R14, RZ ;  /* 0x0000000e12079210 */ /* 0x004fe20007f5e0ff */
[----:B------:R-:W-:Y:S01]  /*d2c0*/  @!P1 VIADD R8, R4, UR38 ;  /* 0x0000002604089c36 */ /* 0x000fe20008000000 */
[----:B------:R-:W1:Y:S03]  /*d2d0*/  SHFL.IDX PT, R14, R0, 0x2, 0x181f ;  /* 0x00581f00000e7f89 */ /* 0x000e6600000e0000 */
[----:B0-----:R-:W-:-:S05]  /*d2e0*/  @!P1 IMAD.X R6, RZ, RZ, R6, P2 ;  /* 0x000000ffff069224 */ /* 0x001fca00010e0606 */
[----:B------:R-:W-:-:S04]  /*d2f0*/  @!P1 LOP3.LUT R7, R7, R6, RZ, 0x3c, !PT ;  /* 0x0000000607079212 */ /* 0x000fc800078e3cff */
[----:B------:R-:W-:-:S04]  /*d300*/  @!P1 LOP3.LUT R6, R7, R6, RZ, 0x3c, !PT ;  /* 0x0000000607069212 */ /* 0x000fc800078e3cff */
[----:B------:R-:W-:-:S05]  /*d310*/  @!P1 LOP3.LUT R7, R7, R6, RZ, 0x3c, !PT ;  /* 0x0000000607079212 */ /* 0x000fca00078e3cff */
[----:B------:R0:W-:Y:S01]  /*d320*/  @!P1 LDGSTS.E.BYPASS.LTC128B.128 [R8+0x1cc00], desc[UR44][R6.64], !P0 ;  /* 0x1cc0000006089fae */ /* 0x0001e2000c101d6c */
[----:B------:R-:W-:Y:S01]  /*d330*/  ISETP.GE.AND P1, PT, R9, R2, PT ;  /* 0x000000020900720c */ /* 0x000fe20003f26270 */
[----:B------:R-:W-:Y:S02]  /*d340*/  VIADD R9, R5, 0x30 ;  /* 0x0000003005097836 */ /* 0x000fe40000000000 */
[----:B0-----:R-:W0:Y:S10]  /*d350*/  SHFL.IDX PT, R6, R3, 0x2, 0x181f ;  /* 0x00581f0003067f89 */ /* 0x001e3400000e0000 */
[----:B-1----:R-:W-:Y:S01]  /*d360*/  @!P1 IADD3 R7, P2, R18, R14, RZ ;  /* 0x0000000e12079210 */ /* 0x002fe20007f5e0ff */
        /* <DEDUP_REMOVED lines=34> */
[----:B------:R-:W-:Y:S03]  /*d590*/  SHFL.IDX PT, R14, R0, 0x7, 0x181f ;  /* 0x00f81f00000e7f89 */ /* 0x000fe600000e0000 */
[----:B0-----:R-:W-:-:S05]  /*d5a0*/  @!P1 IMAD.X R6, RZ, RZ, R6, P2 ;  /* 0x000000ffff069224 */ /* 0x001fca00010e0606 */
[----:B------:R-:W-:-:S04]  /*d5b0*/  @!P1 LOP3.LUT R7, R7, R6, RZ, 0x3c, !PT ;  /* 0x0000000607079212 */ /* 0x000fc800078e3cff */
[----:B------:R-:W-:-:S04]  /*d5c0*/  @!P1 LOP3.LUT R6, R7, R6, RZ, 0x3c, !PT ;  /* 0x0000000607069212 */ /* 0x000fc800078e3cff */
[----:B------:R-:W-:-:S05]  /*d5d0*/  @!P1 LOP3.LUT R7, R7, R6, RZ, 0x3c, !PT ;  /* 0x0000000607079212 */ /* 0x000fca00078e3cff */
[----:B------:R0:W-:Y:S01]  /*d5e0*/  @!P1 LDGSTS.E.BYPASS.LTC128B.128 [R8+0x1ec00], desc[UR44][R6.64], !P0 ;  /* 0x1ec0000006089fae */ /* 0x0001e2000c101d6c */
[----:B------:R-:W-:-:S03]  /*d5f0*/  ISETP.GE.AND P1, PT, R9, R2, PT ;  /* 0x000000020900720c */ /* 0x000fc60003f26270 */
[----:B0-----:R-:W0:Y:S10]  /*d600*/  SHFL.IDX PT, R7, R0, 0x6, 0x181f ;  /* 0x00d81f0000077f89 */ /* 0x001e3400000e0000 */
[----:B------:R-:W-:Y:S01]  /*d610*/  @!P1 VIADD R8, R4, UR38 ;  /* 0x0000002604089c36 */ /* 0x000fe20008000000 */
[----:B------:R-:W1:Y:S04]  /*d620*/  SHFL.IDX PT, R6, R3, 0x6, 0x181f ;  /* 0x00d81f0003067f89 */ /* 0x000e6800000e0000 */
[----:B------:R-:W2:Y:S01]  /*d630*/  SHFL.IDX PT, R3, R3, 0x7, 0x181f ;  /* 0x00f81f0003037f89 */ /* 0x000ea200000e0000 */
[----:B0-----:R-:W-:-:S05]  /*d640*/  @!P1 IADD3 R7, P2, R18, R7, RZ ;  /* 0x0000000712079210 */ /* 0x001fca0007f5e0ff */
[----:B-1----:R-:W-:-:S05]  /*d650*/  @!P1 IMAD.X R6, RZ, RZ, R6, P2 ;  /* 0x000000ffff069224 */ /* 0x002fca00010e0606 */
[----:B------:R-:W-:-:S04]  /*d660*/  @!P1 LOP3.LUT R7, R7, R6, RZ, 0x3c, !PT ;  /* 0x0000000607079212 */ /* 0x000fc800078e3cff */
[----:B------:R-:W-:-:S04]  /*d670*/  @!P1 LOP3.LUT R6, R7, R6, RZ, 0x3c, !PT ;  /* 0x0000000607069212 */ /* 0x000fc800078e3cff */
[----:B------:R-:W-:-:S05]  /*d680*/  @!P1 LOP3.LUT R7, R7, R6, RZ, 0x3c, !PT ;  /* 0x0000000607079212 */ /* 0x000fca00078e3cff */
[----:B--2---:R0:W-:Y:S02]  /*d690*/  @!P1 LDGSTS.E.BYPASS.LTC128B.128 [R8+0x1f400], desc[UR44][R6.64], !P0 ;  /* 0x1f40000006089fae */ /* 0x0041e4000c101d6c */
.L_x_117:
[----:B------:R-:W-:Y:S02]  /*d6a0*/  VIADD R5, R5, 0x70 ;  /* 0x0000007005057836 */ /* 0x000fe40000000000 */
[----:B------:R-:W-:-:S03]  /*d6b0*/  IMAD.MOV.U32 R0, RZ, RZ, 0x1 ;  /* 0x00000001ff007424 */ /* 0x000fc600078e00ff */
[----:B------:R-:W-:Y:S02]  /*d6c0*/  ISETP.GE.AND P1, PT, R5, R2, PT ;  /* 0x000000020500720c */ /* 0x000fe40003f26270 */
[----:B------:R-:W-:-:S11]  /*d6d0*/  SHF.L.U32 R0, R0, 0x1f, RZ ;  /* 0x0000001f00007819 */ /* 0x000fd600000006ff */
[----:B------:R-:W-:Y:S01]  /*d6e0*/  @!P1 IADD3 R2, P2, R18, R14, RZ ;  /* 0x0000000e12029210 */ /* 0x000fe20007f5e0ff */
[----:B------:R-:W-:-:S04]  /*d6f0*/  @!P1 VIADD R5, R4, UR38 ;  /* 0x0000002604059c36 */ /* 0x000fc80008000000 */
[----:B------:R-:W-:-:S05]  /*d700*/  @!P1 IMAD.X R3, RZ, RZ, R3, P2 ;  /* 0x000000ffff039224 */ /* 0x000fca00010e0603 */
[----:B------:R-:W-:Y:S01]  /*d710*/  @!PT LDS RZ, [RZ] ;  /* 0x00000000fffff984 */ /* 0x000fe20000000800 */
[----:B------:R-:W-:Y:S01]  /*d720*/  @!PT LDS RZ, [RZ] ;  /* 0x00000000fffff984 */ /* 0x000fe20000000800 */
[----:B------:R-:W-:Y:S01]  /*d730*/  @!PT LDS RZ, [RZ] ;  /* 0x00000000fffff984 */ /* 0x000fe20000000800 */
[----:B------:R1:W-:Y:S01]  /*d740*/  @!P1 LDGSTS.E.BYPASS.LTC128B.128 [R5+0x1fc00], desc[UR44][R2.64], !P0 ;  /* 0x1fc0000002059fae */ /* 0x0003e2000c101d6c */
[----:B------:R-:W-:Y:S01]  /*d750*/  NOP ;  /* 0x0000000000007918 */ /* 0x000fe20000000000 */
[----:B------:R-:W-:Y:S02]  /*d760*/  SYNCS.ARRIVE.TRANS64.RED.A0T1 RZ, [UR38+0x2e800], RZ ;  /* 0x02e800ffffff79a7 */ /* 0x000fe40008200426 */
[----:B------:R-:W-:Y:S01]  /*d770*/  ARRIVES.LDGSTSBAR.64.TRANSCNT [UR38+0x2e800] ;  /* 0x02e80000ff0079b0 */ /* 0x000fe20008000aa6 */
[----:B------:R-:W-:-:S03]  /*d780*/  NOP ;  /* 0x0000000000007918 */ /* 0x000fc60000000000 */
[----:B0-----:R-:W2:Y:S01]  /*d790*/  LDL R6, [R1+0x8] ;  /* 0x0000080001067983 */ /* 0x001ea20000100800 */
[----:B------:R-:W-:Y:S01]  /*d7a0*/  SYNCS.ARRIVE.TRANS64.A1T0 RZ, [UR38+0x2e800], RZ ;  /* 0x02e800ffffff79a7 */ /* 0x000fe20008100026 */
[----:B------:R-:W-:Y:S01]  /*d7b0*/  VIADD R17, R17, 0xfffffffe ;  /* 0xfffffffe11117836 */ /* 0x000fe20000000000 */
[----:B------:R-:W0:Y:S04]  /*d7c0*/  SYNCS.PHASECHK.TRANS64.TRYWAIT P0, [UR38+0x2e820], R0 ;  /* 0x02e82000ff0075a7 */ /* 0x000e280008000166 */
[----:B--2---:R-:W-:Y:S01]  /*d7d0*/  ISETP.GE.AND P1, PT, R17, R6, PT ;  /* 0x000000061100720c */ /* 0x004fe20003f26270 */
[----:B01----:R-:W-:-:S12]  /*d7e0*/  @!P0 BRA `(.L_x_56) ;  /* 0x0000002800548947 */ /* 0x003fd80003800000 */
.L_x_118:
[----:B------:R-:W-:Y:S01]  /*d7f0*/  IMAD.MOV.U32 R20, RZ, RZ, 0x1 ;  /* 0x00000001ff147424 */ /* 0x000fe200078e00ff */
[----:B------:R-:W-:Y:S06]  /*d800*/  @!P1 BRA `(.L_x_57) ;  /* 0x0000000c00c89947 */ /* 0x000fec0003800000 */
[----:B------:R-:W2:Y:S01]  /*d810*/  LDL R2, [R1+0x1c] ;  /* 0x00001c0001027983 */ /* 0x000ea20000100800 */
[----:B0-----:R-:W-:Y:S02]  /*d820*/  IMAD.MOV.U32 R0, RZ, RZ, 0x1 ;  /* 0x00000001ff007424 */ /* 0x001fe400078e00ff */
[----:B------:R-:W-:Y:S01]  /*d830*/  IMAD.MOV.U32 R6, RZ, RZ, RZ ;  /* 0x000000ffff067224 */ /* 0x000fe200078e00ff */
[C---:B--2---:R-:W-:Y:S02]  /*d840*/  LOP3.LUT R3, R2.reuse, 0x1, RZ, 0xfc, !PT ;  /* 0x0000000102037812 */ /* 0x044fe400078efcff */
[----:B------:R-:W-:-:S03]  /*d850*/  LOP3.LUT R21, R2, 0x2, RZ, 0xfc, !PT ;  /* 0x0000000202157812 */ /* 0x000fc600078efcff */
[----:B------:R0:W-:Y:S04]  /*d860*/  STL [R1+0x20], R3 ;  /* 0x0000200301007387 */ /* 0x0001e80000100800 */
.L_x_74:
[----:B------:R-:W2:Y:S01]  /*d870*/  LDL R2, [R1] ;  /* 0x0000000001027983 */ /* 0x000ea20000100800 */
[----:B------:R-:W-:Y:S01]  /*d880*/  VIADD R19, R6, 0x1 ;  /* 0x0000000106137836 */ /* 0x000fe20000000000 */
[----:B------:R-:W-:Y:S04]  /*d890*/  BSSY B0, `(.L_x_58) ;  /* 0x0000066000007945 */ /* 0x000fe80003800000 */
[----:B------:R-:W-:-:S04]  /*d8a0*/  ISETP.NE.AND P0, PT, R19, 0x2, PT ;  /* 0x000000021300780c */ /* 0x000fc80003f05270 */
[----:B0-----:R-:W-:Y:S02]  /*d8b0*/  SEL R3, RZ, 0x1, P0 ;  /* 0x00000001ff037807 */ /* 0x001fe40000000000 */
[----:B------:R-:W-:Y:S02]  /*d8c0*/  SEL R19, R19, RZ, P0 ;  /* 0x000000ff13137207 */ /* 0x000fe40000000000 */
[----:B------:R-:W-:Y:S02]  /*d8d0*/  LOP3.LUT R20, R0, R3, RZ, 0x3c, !PT ;  /* 0x0000000300147212 */ /* 0x000fe400078e3cff */
[----:B--2---:R-:W-:-:S13]  /*d8e0*/  LOP3.LUT P1, RZ, R2, 0x2, RZ, 0xc0, !PT ;  /* 0x0000000202ff7812 */ /* 0x004fda000782c0ff */
[----:B------:R-:W-:Y:S05]  /*d8f0*/  @!P1 BRA `(.L_x_59) ;  /* 0x00000004007c9947 */ /* 0x000fea0003800000 */
[----:B------:R-:W-:Y:S01]  /*d900*/  LOP3.LUT P1, RZ, R2, 0x1, RZ, 0xc0, !PT ;  /* 0x0000000102ff7812 */ /* 0x000fe2000782c0ff */
[----:B------:R-:W-:-:S12]  /*d910*/  IMAD.MOV.U32 R7, RZ, RZ, R17 ;  /* 0x000000ffff077224 */ /* 0x000fd800078e0011 */
[----:B------:R-:W-:Y:S05]  /*d920*/  @!P1 BRA `(.L_x_60) ;  /* 0x0000000000509947 */ /* 0x000fea0003800000 */
[----:B------:R-:W2:Y:S01]  /*d930*/  LDL R8, [R1+0xc] ;  /* 0x00000c0001087983 */ /* 0x000ea20000100800 */
[----:B------:R-:W0:Y:S01]  /*d940*/  LDC R7, c[0x0][0x43c] ;  /* 0x00010f00ff077b82 */ /* 0x000e220000000800 */
[----:B------:R-:W-:Y:S02]  /*d950*/  ULDC.64 UR4, c[0x0][0x428] ;  /* 0x00010a0000047ab9 */ /* 0x000fe40000000a00 */
[----:B------:R-:W3:Y:S01]  /*d960*/  LDL R9, [R1+0x4] ;  /* 0x0000040001097983 */ /* 0x000ee20000100800 */
[----:B0-----:R-:W-:-:S13]  /*d970*/  ISETP.NE.AND P0, PT, R7, 0x1, PT ;  /* 0x000000010700780c */ /* 0x001fda0003f05270 */
[----:B------:R-:W0:Y:S02]  /*d980*/  @P0 LDC.64 R2, c[0x0][0x440] ;  /* 0x00011000ff020b82 */ /* 0x000e240000000a00 */
[----:B0-----:R-:W-:-:S04]  /*d990*/  @P0 IMAD.HI.U32 R4, R17, R2, RZ ;  /* 0x0000000211040227 */ /* 0x001fc800078e00ff */
[----:B------:R-:W-:Y:S01]  /*d9a0*/  IMAD.MOV.U32 R2, RZ, RZ, R17 ;  /* 0x000000ffff027224 */ /* 0x000fe200078e0011 */
[----:B------:R-:W-:-:S04]  /*d9b0*/  @P0 SHF.R.U32.HI R2, RZ, R3, R4 ;  /* 0x00000003ff020219 */ /* 0x000fc80000011604 */
[--C-:B------:R-:W-:Y:S01]  /*d9c0*/  SHF.R.S32.HI R3, RZ, 0x1f, R2.reuse ;  /* 0x0000001fff037819 */ /* 0x100fe20000011402 */
[----:B------:R-:W-:-:S04]  /*d9d0*/  IMAD.MOV R4, RZ, RZ, -R2 ;  /* 0x000000ffff047224 */ /* 0x000fc800078e0a02 */
[----:B------:R-:W-:Y:S02]  /*d9e0*/  IMAD R7, R7, R4, R17 ;  /* 0x0000000407077224 */ /* 0x000fe400078e0211 */
[----:B------:R-:W0:Y:S01]  /*d9f0*/  LDC.64 R4, c[0x0][0x418] ;  /* 0x00010600ff047b82 */ /* 0x000e220000000a00 */
[----:B--2---:R-:W-:-:S04]  /*da00*/  IMAD R8, R8, UR4, RZ ;  /* 0x0000000408087c24 */ /* 0x004fc8000f8e02ff */
[C---:B---3--:R-:W-:Y:S02]  /*da10*/  IMAD R8, R9.reuse, UR5, R8 ;  /* 0x0000000509087c24 */ /* 0x048fe4000f8e0208 */
[----:B------:R-:W-:-:S04]  /*da20*/  IMAD.WIDE.U32 R2, R9, UR4, R2 ;  /* 0x0000000409027c25 */ /* 0x000fc8000f8e0002 */
[----:B------:R-:W-:Y:S01]  /*da30*/  IMAD.IADD R8, R8, 0x1, R3 ;  /* 0x0000000108087824 */ /* 0x000fe200078e0203 */
[----:B0-----:R-:W-:-:S04]  /*da40*/  LEA R4, P0, R2, R4, 0x2 ;  /* 0x0000000402047211 */ /* 0x001fc800078010ff */
[----:B------:R-:W-:-:S05]  /*da50*/  LEA.HI.X R5, R2, R5, R8, 0x2, P0 ;  /* 0x0000000502057211 */ /* 0x000fca00000f1408 */
[----:B------:R0:W5:Y:S04]  /*da60*/  LDG.E R16, desc[UR44][R4.64] ;  /* 0x0000002c04107981 */ /* 0x000168000c1e1900 */
.L_x_60:
[----:B0-----:R-:W-:Y:S01]  /*da70*/  LEA R4, R19, UR38, 0x3 ;  /* 0x0000002613047c11 */ /* 0x001fe2000f8e18ff */
[----:B------:R-:W0:Y:S01]  /*da80*/  S2R R2, SR_TID.X ;  /* 0x0000000000027919 */ /* 0x000e220000002100 */
[----:B------:R-:W-:-:S04]  /*da90*/  SHF.L.U32 R3, R20, 0x1f, RZ ;  /* 0x0000001f14037819 */ /* 0x000fc800000006ff */
[----:B------:R-:W1:Y:S01]  /*daa0*/  SYNCS.PHASECHK.TRANS64.TRYWAIT P0, [R4+URZ+0x2e880], R3 ;  /* 0x02e88003040075a7 */ /* 0x000e62000800017f */
[----:B0-----:R-:W-:-:S04]  /*dab0*/  LOP3.LUT R2, R2, 0x7f, RZ, 0xc0, !PT ;  /* 0x0000007f02027812 */ /* 0x001fc800078ec0ff */
[----:B------:R-:W-:Y:S01]  /*dac0*/  ISETP.NE.AND P1, PT, R2, RZ, PT ;  /* 0x000000ff0200720c */ /* 0x000fe20003f25270 */
[----:B-1----:R-:W-:-:S12]  /*dad0*/  @!P0 BRA `(.L_x_61) ;  /* 0x0000002400b08947 */ /* 0x002fd80003800000 */
.L_x_119:
[----:B------:R-:W-:Y:S04]  /*dae0*/  BSSY B1, `(.L_x_62) ;  /* 0x0000009000017945 */ /* 0x000fe80003800000 */
[----:B------:R-:W-:Y:S05]  /*daf0*/  @P1 BRA `(.L_x_63) ;  /* 0x00000000001c1947 */ /* 0x000fea0003800000 */
[----:B------:R-:W1:Y:S01]  /*db00*/  S2R R5, SR_TID.X ;  /* 0x0000000000057919 */ /* 0x000e620000002100 */
[----:B------:R-:W-:-:S04]  /*db10*/  IMAD.MOV.U32 R2, RZ, RZ, 0x7000 ;  /* 0x00007000ff027424 */ /* 0x000fc800078e00ff */
[----:B------:R2:W-:Y:S01]  /*db20*/  SYNCS.ARRIVE.TRANS64 RZ, [R4+URZ+0x2e870], R2 ;  /* 0x02e8700204ff79a7 */ /* 0x0005e2000800003f */
[----:B-1----:R-:W-:-:S04]  /*db30*/  LOP3.LUT R5, R5, 0x1f, RZ, 0xc0, !PT ;  /* 0x0000001f05057812 */ /* 0x002fc800078ec0ff */
[----:B------:R-:W-:-:S13]  /*db40*/  ISETP.NE.AND P0, PT, R5, RZ, PT ;  /* 0x000000ff0500720c */ /* 0x000fda0003f05270 */
[----:B--2---:R-:W-:Y:S05]  /*db50*/  @!P0 BRA `(.L_x_63) ;  /* 0x0000000000048947 */ /* 0x004fea0003800000 */
[----:B------:R-:W-:Y:S01]  /*db60*/  BPT.TRAP 0x1 ;  /* 0x000000040000795c */ /* 0x000fe20000300000 */
.L_x_63:
[----:B------:R-:W-:Y:S05]  /*db70*/  BSYNC B1 ;  /* 0x0000000000017941 */ /* 0x000fea0003800000 */
.L_x_62:
[----:B------:R-:W-:Y:S01]  /*db80*/  IMAD.U32 R2, RZ, RZ, UR38 ;  /* 0x00000026ff027e24 */ /* 0x000fe2000f8e00ff */
[----:B------:R-:W-:Y:S01]  /*db90*/  R2UR UR33, R4 ;  /* 0x00000000042172ca */ /* 0x000fe200000e0000 */
[----:B------:R-:W-:Y:S01]  /*dba0*/  IMAD R5, R7, 0xe0, RZ ;  /* 0x000000e007057824 */ /* 0x000fe200078e02ff */
[----:B------:R-:W-:Y:S01]  /*dbb0*/  ULDC.64 UR4, c[0x0][0x198] ;  /* 0x0000660000047ab9 */ /* 0x000fe20000000a00 */
[----:B------:R-:W-:Y:S01]  /*dbc0*/  IMAD R2, R19, 0x7000, R2 ;  /* 0x0000700013027824 */ /* 0x000fe200078e0202 */
[----:B------:R-:W-:Y:S01]  /*dbd0*/  UIADD3 UR4, UP0, UR4, 0x470, URZ ;  /* 0x0000047004047890 */ /* 0x000fe2000ff1e03f */
[----:B------:R-:W-:Y:S01]  /*dbe0*/  IMAD.MOV.U32 R7, RZ, RZ, RZ ;  /* 0x000000ffff077224 */ /* 0x000fe200078e00ff */
[----:B------:R-:W-:Y:S01]  /*dbf0*/  R2UR UR35, R5 ;  /* 0x00000000052372ca */ /* 0x000fe200000e0000 */
[----:B------:R-:W-:Y:S01]  /*dc00*/  UMOV UR6, 0x0 ;  /* 0x0000000000067882 */ /* 0x000fe20000000000 */
[----:B------:R-:W-:Y:S01]  /*dc10*/  R2UR UR32, R2 ;  /* 0x00000000022072ca */ /* 0x000fe200000e0000 */
[----:B------:R-:W-:Y:S01]  /*dc20*/  UIADD3.X UR5, URZ, UR5, URZ, UP0, !UPT ;  /* 0x000000053f057290 */ /* 0x000fe200087fe43f */
[----:B------:R-:W-:Y:S01]  /*dc30*/  R2UR UR34, R7 ;  /* 0x00000000072272ca */ /* 0x000fe200000e0000 */
[----:B------:R-:W-:Y:S01]  /*dc40*/  UMOV UR7, 0x14f00000 ;  /* 0x14f0000000077882 */ /* 0x000fe20000000000 */
[----:B------:R-:W-:Y:S01]  /*dc50*/  PLOP3.LUT P0, PT, PT, PT, PT, 0x80, 0x0 ;  /* 0x000000000000781c */ /* 0x000fe20003f0f070 */
[----:B------:R-:W-:-:S08]  /*dc60*/  UIADD3 UR33, UR33, 0x2e870, URZ ;  /* 0x0002e87021217890 */ /* 0x000fd0000fffe03f */
[----:B------:R-:W-:-:S12]  /*dc70*/  UIADD3 UR32, UR32, 0xe400, URZ ;  /* 0x0000e40020207890 */ /* 0x000fd8000fffe03f */
.L_x_64:
[----:B------:R-:W-:-:S13]  /*dc80*/  @P0 ELECT P2, URZ, PT ;  /* 0x00000000003f082f */ /* 0x000fda0003840000 */
[----:B-----5:R-:W-:Y:S02]  /*dc90*/  @P2 R2UR UR37, R16 ;  /* 0x00000000102522ca */ /* 0x020fe400000e0000 */
[----:B------:R-:W-:-:S11]  /*dca0*/  @P2 PLOP3.LUT P0, PT, P2, PT, PT, 0x8, 0x0 ;  /* 0x000000000000281c */ /* 0x000fd6000170e170 */
[----:B------:R1:W-:Y:S01]  /*dcb0*/  UTMALDG.4D [UR32], [UR4], desc[UR6] ;  /* 0x00000620040075b4 */ /* 0x0003e20008019000 */
[----:B------:R-:W-:Y:S01]  /*dcc0*/  PLOP3.LUT P2, PT, PT, PT, PT, 0x8, 0x0 ;  /* 0x000000000000781c */ /* 0x000fe20003f4e170 */
[----:B-1----:R-:W-:-:S12]  /*dcd0*/  @P0 BRA.U.ANY `(.L_x_64) ;  /* 0xfffffffd00e80947 */ /* 0x002fd8000393ffff */
[----:B------:R-:W1:Y:S02]  /*dce0*/  SYNCS.PHASECHK.TRANS64.TRYWAIT P0, [R4+URZ+0x2e840], R3 ;  /* 0x02e84003040075a7 */ /* 0x000e64000800017f */
[----:B-1----:R-:W-:Y:S05]  /*dcf0*/  @!P0 BRA `(.L_x_65) ;  /* 0x00000024003c8947 */ /* 0x002fea0003800000 */
.L_x_120:
[----:B------:R-:W-:Y:S01]  /*dd00*/  BSSY B1, `(.L_x_66) ;  /* 0x000000b000017945 */ /* 0x000fe20003800000 */
[----:B------:R-:W-:Y:S02]  /*dd10*/  IMAD.MOV.U32 R8, RZ, RZ, 0x0 ;  /* 0x00000000ff087424 */ /* 0x000fe400078e00ff */
[----:B------:R-:W-:Y:S01]  /*dd20*/  IMAD.MOV.U32 R9, RZ, RZ, 0x14f00000 ;  /* 0x14f00000ff097424 */ /* 0x000fe200078e00ff */
[----:B------:R-:W-:Y:S06]  /*dd30*/  @P1 BRA `(.L_x_67) ;  /* 0x00000000001c1947 */ /* 0x000fec0003800000 */
[----:B------:R-:W2:Y:S01]  /*dd40*/  S2R R10, SR_TID.X ;  /* 0x00000000000a7919 */ /* 0x000ea20000002100 */
[----:B01----:R-:W-:-:S04]  /*dd50*/  IMAD.MOV.U32 R3, RZ, RZ, 0x7000 ;  /* 0x00007000ff037424 */ /* 0x003fc800078e00ff */
[----:B------:R3:W-:Y:S01]  /*dd60*/  SYNCS.ARRIVE.TRANS64 RZ, [R4+URZ+0x2e830], R3 ;  /* 0x02e8300304ff79a7 */ /* 0x0007e2000800003f */
[----:B--2---:R-:W-:-:S04]  /*dd70*/  LOP3.LUT R10, R10, 0x1f, RZ, 0xc0, !PT ;  /* 0x0000001f0a0a7812 */ /* 0x004fc800078ec0ff */
[----:B------:R-:W-:-:S13]  /*dd80*/  ISETP.NE.AND P0, PT, R10, RZ, PT ;  /* 0x000000ff0a00720c */ /* 0x000fda0003f05270 */
[----:B---3--:R-:W-:Y:S05]  /*dd90*/  @!P0 BRA `(.L_x_67) ;  /* 0x0000000000048947 */ /* 0x008fea0003800000 */
[----:B------:R-:W-:Y:S01]  /*dda0*/  BPT.TRAP 0x1 ;  /* 0x000000040000795c */ /* 0x000fe20000300000 */
.L_x_67:
[----:B------:R-:W-:Y:S05]  /*ddb0*/  BSYNC B1 ;  /* 0x0000000000017941 */ /* 0x000fea0003800000 */
.L_x_66:
[----:B------:R-:W-:Y:S01]  /*ddc0*/  R2UR UR8, R2 ;  /* 0x00000000020872ca */ /* 0x000fe200000e0000 */
[----:B------:R-:W-:Y:S01]  /*ddd0*/  ULDC.64 UR4, c[0x0][0x198] ;  /* 0x0000660000047ab9 */ /* 0x000fe20000000a00 */
[----:B------:R-:W-:Y:S01]  /*dde0*/  R2UR UR9, R4 ;  /* 0x00000000040972ca */ /* 0x000fe200000e0000 */
[----:B------:R-:W-:Y:S01]  /*ddf0*/  UIADD3 UR4, UP0, UR4, 0x370, URZ ;  /* 0x0000037004047890 */ /* 0x000fe2000ff1e03f */
[----:B------:R-:W-:Y:S02]  /*de00*/  R2UR UR6, R8 ;  /* 0x00000000080672ca */ /* 0x000fe400000e0000 */
[----:B------:R-:W-:Y:S01]  /*de10*/  R2UR UR7, R9 ;  /* 0x00000000090772ca */ /* 0x000fe200000e0000 */
[----:B------:R-:W-:Y:S01]  /*de20*/  UIADD3.X UR5, URZ, UR5, URZ, UP0, !UPT ;  /* 0x000000053f057290 */ /* 0x000fe200087fe43f */
[----:B------:R-:W-:Y:S02]  /*de30*/  R2UR UR10, R7 ;  /* 0x00000000070a72ca */ /* 0x000fe400000e0000 */
[----:B------:R-:W-:-:S02]  /*de40*/  R2UR UR11, R5 ;  /* 0x00000000050b72ca */ /* 0x000fc400000e0000 */
[----:B------:R-:W-:Y:S01]  /*de50*/  PLOP3.LUT P0, PT, PT, PT, PT, 0x80, 0x0 ;  /* 0x000000000000781c */ /* 0x000fe20003f0f070 */
[----:B------:R-:W-:Y:S02]  /*de60*/  UIADD3 UR8, UR8, 0x20400, URZ ;  /* 0x0002040008087890 */ /* 0x000fe4000fffe03f */
[----:B------:R-:W-:-:S12]  /*de70*/  UIADD3 UR9, UR9, 0x2e830, URZ ;  /* 0x0002e83009097890 */ /* 0x000fd8000fffe03f */
.L_x_68:
[----:B------:R-:W-:-:S13]  /*de80*/  @P0 ELECT P1, URZ, PT ;  /* 0x00000000003f082f */ /* 0x000fda0003820000 */
[----:B------:R-:W-:Y:S01]  /*de90*/  @P1 R2UR UR13, R16 ;  /* 0x00000000100d12ca */ /* 0x000fe200000e0000 */
[----:B------:R-:W-:Y:S01]  /*dea0*/  UMOV UR12, UR36 ;  /* 0x00000024000c7c82 */ /* 0x000fe20008000000 */
[----:B------:R-:W-:-:S11]  /*deb0*/  @P1 PLOP3.LUT P0, PT, P1, PT, PT, 0x8, 0x0 ;  /* 0x000000000000181c */ /* 0x000fd60000f0e170 */
[----:B------:R2:W-:Y:S01]  /*dec0*/  UTMALDG.4D [UR8], [UR4], desc[UR6] ;  /* 0x00000608040075b4 */ /* 0x0005e20008019000 */
[----:B------:R-:W-:Y:S01]  /*ded0*/  PLOP3.LUT P1, PT, PT, PT, PT, 0x8, 0x0 ;  /* 0x000000000000781c */ /* 0x000fe20003f2e170 */
[----:B--2---:R-:W-:-:S12]  /*dee0*/  @P0 BRA.U.ANY `(.L_x_68) ;  /* 0xfffffffd00e40947 */ /* 0x004fd8000393ffff */
.L_x_59:
[----:B------:R-:W-:Y:S05]  /*def0*/  BSYNC B0 ;  /* 0x0000000000007941 */ /* 0x000fea0003800000 */
.L_x_58:
[----:B------:R-:W2:Y:S02]  /*df00*/  LDL R2, [R1+0x20] ;  /* 0x0000200001027983 */ /* 0x000ea40000100800 */
[----:B--2---:R-:W-:-:S13]  /*df10*/  ISETP.NE.AND P0, PT, R2, 0x3, PT ;  /* 0x000000030200780c */ /* 0x004fda0003f05270 */
[----:B------:R-:W-:Y:S05]  /*df20*/  @!P0 BRA `(.L_x_69) ;  /* 0x0000000000048947 */ /* 0x000fea0003800000 */
[----:B------:R-:W-:Y:S01]  /*df30*/  BPT.TRAP 0x1 ;  /* 0x000000040000795c */ /* 0x000fe20000300000 */
.L_x_69:
[----:B01----:R-:W-:Y:S02]  /*df40*/  LOP3.LUT R3, R0, 0x1, RZ, 0x3c, !PT ;  /* 0x0000000100037812 */ /* 0x003fe400078e3cff */
[----:B------:R-:W-:Y:S02]  /*df50*/  LEA R18, R6, UR38, 0x3 ;  /* 0x0000002606127c11 */ /* 0x000fe4000f8e18ff */
[----:B------:R-:W-:Y:S02]  /*df60*/  SHF.L.U32 R3, R3, 0x1f, RZ ;  /* 0x0000001f03037819 */ /* 0x000fe400000006ff */
[----:B------:R-:W-:Y:S02]  /*df70*/  ISETP.NE.AND P1, PT, R21, 0x3, PT ;  /* 0x000000031500780c */ /* 0x000fe40003f25270 */
[----:B------:R-:W0:Y:S02]  /*df80*/  SYNCS.PHASECHK.TRANS64.TRYWAIT P0, [R18+URZ+0x2e870], R3 ;  /* 0x02e87003120075a7 */ /* 0x000e24000800017f */
[----:B0-----:R-:W-:Y:S09]  /*df90*/  @!P0 BRA `(.L_x_70) ;  /* 0x0000002000a88947 */ /* 0x001ff20003800000 */
.L_x_121:
[----:B------:R-:W-:Y:S05]  /*dfa0*/  @!P1 BRA `(.L_x_71) ;  /* 0x0000000000049947 */ /* 0x000fea0003800000 */
[----:B------:R-:W-:Y:S01]  /*dfb0*/  BPT.TRAP 0x1 ;  /* 0x000000040000795c */ /* 0x000fe20000300000 */
.L_x_71:
[----:B0-----:R-:W-:Y:S01]  /*dfc0*/  SHF.L.U32 R3, R0, 0x1f, RZ ;  /* 0x0000001f00037819 */ /* 0x001fe200000006ff */
[----:B------:R-:W-:-:S03]  /*dfd0*/  IMAD R0, R6, 0x7000, RZ ;  /* 0x0000700006007824 */ /* 0x000fc600078e02ff */
[----:B------:R-:W0:Y:S02]  /*dfe0*/  SYNCS.PHASECHK.TRANS64.TRYWAIT P0, [R18+URZ+0x2e860], R3 ;  /* 0x02e86003120075a7 */ /* 0x000e24000800017f */
[----:B0-----:R-:W-:Y:S05]  /*dff0*/  @!P0 BRA `(.L_x_72) ;  /* 0x0000002000a48947 */ /* 0x001fea0003800000 */
.L_x_122:
[----:B------:R-:W2:Y:S04]  /*e000*/  LDL R2, [R1+0x10] ;  /* 0x0000100001027983 */ /* 0x000ea80000100800 */
[----:B------:R-:W3:Y:S04]  /*e010*/  LDL R10, [R1+0x14] ;  /* 0x00001400010a7983 */ /* 0x000ee80000100800 */
[----:B------:R-:W4:Y:S01]  /*e020*/  LDL R12, [R1+0x18] ;  /* 0x00001800010c7983 */ /* 0x000f220000100800 */
[----:B------:R-:W-:Y:S05]  /*e030*/  WARPSYNC.ALL ;  /* 0x0000000000007948 */ /* 0x000fea0003800000 */
[----:B--2---:R-:W-:-:S05]  /*e040*/  LOP3.LUT R2, R0, R2, RZ, 0xfc, !PT ;  /* 0x0000000200027212 */ /* 0x004fca00078efcff */
[----:B------:R-:W1:Y:S01]  /*e050*/  LDSM.16.MT88.4 R4, [R2+UR38+0xe400] ;  /* 0x00e400260204783b */ /* 0x000e620008004200 */
[----:B0-----:R-:W-:Y:S01]  /*e060*/  VIADD R3, R2, UR38 ;  /* 0x0000002602037c36 */ /* 0x001fe20008000000 */
[----:B----4-:R-:W-:-:S03]  /*e070*/  IADD3 R0, R0, UR38, R12 ;  /* 0x0000002600007c10 */ /* 0x010fc6000fffe00c */
[----:B---3--:R-:W-:Y:S01]  /*e080*/  IMAD.IADD R3, R10, 0x1, R3 ;  /* 0x000000010a037824 */ /* 0x008fe200078e0203 */
[C-C-:B-1----:R-:W-:Y:S02]  /*e090*/  PRMT R8, R4.reuse, 0x6420, R5.reuse ;  /* 0x0000642004087816 */ /* 0x142fe40000000005 */
[----:B------:R-:W-:Y:S02]  /*e0a0*/  PRMT R9, R4, 0x7531, R5 ;  /* 0x0000753104097816 */ /* 0x000fe40000000005 */
[C-C-:B------:R-:W-:Y:S02]  /*e0b0*/  PRMT R10, R6.reuse, 0x6420, R7.reuse ;  /* 0x00006420060a7816 */ /* 0x140fe40000000007 */
[----:B------:R-:W-:Y:S02]  /*e0c0*/  PRMT R11, R6, 0x7531, R7 ;  /* 0x00007531060b7816 */ /* 0x000fe40000000007 */
[----:B------:R-:W0:Y:S04]  /*e0d0*/  LDSM.16.MT88.4 R4, [R3+0xe400] ;  /* 0x00e400000304783b */ /* 0x000e280000004200 */
[----:B------:R0:W-:Y:S02]  /*e0e0*/  STSM.16.M88.4 [R0+0x400], R8 ;  /* 0x0004000800007844 */ /* 0x0001e40000000200 */
[----:B0-----:R-:W-:-:S02]  /*e0f0*/  PRMT R8, R4, 0x6420, R5 ;  /* 0x0000642004087816 */ /* 0x001fc40000000005 */
[----:B------:R-:W-:Y:S02]  /*e100*/  PRMT R9, R4, 0x7531, R5 ;  /* 0x0000753104097816 */ /* 0x000fe40000000005 */
[C-C-:B------:R-:W-:Y:S02]  /*e110*/  PRMT R10, R6.reuse, 0x6420, R7.reuse ;  /* 0x00006420060a7816 */ /* 0x140fe40000000007 */
[----:B------:R-:W-:-:S05]  /*e120*/  PRMT R11, R6, 0x7531, R7 ;  /* 0x00007531060b7816 */ /* 0x000fca0000000007 */
[----:B------:R-:W-:Y:S04]  /*e130*/  STSM.16.M88.4 [R0+0xc00], R8 ;  /* 0x000c000800007844 */ /* 0x000fe80000000200 */
[----:B------:R-:W0:Y:S02]  /*e140*/  LDSM.16.MT88.4 R4, [R2+UR38+0xf400] ;  /* 0x00f400260204783b */ /* 0x000e240008004200 */
[C-C-:B0-----:R-:W-:Y:S02]  /*e150*/  PRMT R12, R4.reuse, 0x6420, R5.reuse ;  /* 0x00006420040c7816 */ /* 0x141fe40000000005 */
[----:B------:R-:W-:Y:S02]  /*e160*/  PRMT R13, R4, 0x7531, R5 ;  /* 0x00007531040d7816 */ /* 0x000fe40000000005 */
[----:B------:R-:W-:-:S02]  /*e170*/  PRMT R14, R6, 0x6420, R7 ;  /* 0x00006420060e7816 */ /* 0x000fc40000000007 */
[----:B------:R-:W-:Y:S02]  /*e180*/  PRMT R15, R6, 0x7531, R7 ;  /* 0x00007531060f7816 */ /* 0x000fe40000000007 */
[----:B------:R-:W0:Y:S04]  /*e190*/  LDSM.16.MT88.4 R4, [R3+0xf400] ;  /* 0x00f400000304783b */ /* 0x000e280000004200 */
[----:B------:R-:W-:Y:S01]  /*e1a0*/  STSM.16.M88.4 [R0+0x1400], R12 ;  /* 0x0014000c00007844 */ /* 0x000fe20000000200 */
[C-C-:B0-----:R-:W-:Y:S02]  /*e1b0*/  PRMT R8, R4.reuse, 0x6420, R5.reuse ;  /* 0x0000642004087816 */ /* 0x141fe40000000005 */
[----:B------:R-:W-:Y:S02]  /*e1c0*/  PRMT R9, R4, 0x7531, R5 ;  /* 0x0000753104097816 */ /* 0x000fe40000000005 */
[----:B------:R-:W-:-:S02]  /*e1d0*/  PRMT R10, R6, 0x6420, R7 ;  /* 0x00006420060a7816 */ /* 0x000fc40000000007 */
        /* <DEDUP_REMOVED lines=56> */
[----:B------:R1:W-:Y:S01]  /*e560*/  STSM.16.M88.4 [R0+0x6400], R12 ;  /* 0x0064000c00007844 */ /* 0x0003e20000000200 */
[C-C-:B0-----:R-:W-:Y:S02]  /*e570*/  PRMT R8, R4.reuse, 0x6420, R5.reuse ;  /* 0x0000642004087816 */ /* 0x141fe40000000005 */
[----:B------:R-:W-:Y:S02]  /*e580*/  PRMT R9, R4, 0x7531, R5 ;  /* 0x0000753104097816 */ /* 0x000fe40000000005 */
[----:B------:R-:W-:-:S02]  /*e590*/  PRMT R10, R6, 0x6420, R7 ;  /* 0x00006420060a7816 */ /* 0x000fc40000000007 */
[----:B------:R-:W-:-:S05]  /*e5a0*/  PRMT R11, R6, 0x7531, R7 ;  /* 0x00007531060b7816 */ /* 0x000fca0000000007 */
[----:B------:R1:W-:Y:S01]  /*e5b0*/  STSM.16.M88.4 [R0+0x6c00], R8 ;  /* 0x006c000800007844 */ /* 0x0003e20000000200 */
[----:B------:R-:W-:Y:S01]  /*e5c0*/  @!PT LDS RZ, [RZ] ;  /* 0x00000000fffff984 */ /* 0x000fe20000000800 */
[----:B------:R-:W-:Y:S01]  /*e5d0*/  @!PT LDS RZ, [RZ] ;  /* 0x00000000fffff984 */ /* 0x000fe20000000800 */
[----:B------:R-:W-:Y:S01]  /*e5e0*/  @!PT LDS RZ, [RZ] ;  /* 0x00000000fffff984 */ /* 0x000fe20000000800 */
[----:B------:R-:W-:Y:S01]  /*e5f0*/  @!PT LDS RZ, [RZ] ;  /* 0x00000000fffff984 */ /* 0x000fe20000000800 */
[----:B------:R0:W-:Y:S06]  /*e600*/  MEMBAR.ALL.CTA ;  /* 0x0000000000007992 */ /* 0x0001ec0000008000 */
[----:B0-----:R-:W0:Y:S01]  /*e610*/  FENCE.VIEW.ASYNC.S ;  /* 0x00000000000073c6 */ /* 0x001e220000000000 */
[----:B------:R-:W-:Y:S05]  /*e620*/  @!P1 BRA `(.L_x_73) ;  /* 0x0000000000049947 */ /* 0x000fea0003800000 */
[----:B------:R-:W-:Y:S01]  /*e630*/  BPT.TRAP 0x1 ;  /* 0x000000040000795c */ /* 0x000fe20000300000 */
.L_x_73:
[----:B------:R-:W2:Y:S01]  /*e640*/  LDL R2, [R1+0x8] ;  /* 0x0000080001027983 */ /* 0x000ea20000100800 */
[----:B0-----:R-:W-:Y:S01]  /*e650*/  SYNCS.ARRIVE.TRANS64.A1T0 RZ, [R18+URZ+0x2e850], RZ ;  /* 0x02e850ff12ff79a7 */ /* 0x001fe2000810003f */
[----:B-1----:R-:W0:Y:S02]  /*e660*/  S2R R0, SR_TID.X ;  /* 0x0000000000007919 */ /* 0x002e240000002100 */
[----:B0-----:R-:W-:Y:S01]  /*e670*/  LOP3.LUT R0, R0, 0x7f, RZ, 0xc0, !PT ;  /* 0x0000007f00007812 */ /* 0x001fe200078ec0ff */
[----:B------:R-:W-:Y:S03]  /*e680*/  BAR.SYNC.DEFER_BLOCKING 0x2, 0x80 ;  /* 0x0082000000007b1d */ /* 0x000fe60000010000 */
[----:B------:R-:W-:-:S13]  /*e690*/  ISETP.NE.AND P0, PT, R0, RZ, PT ;  /* 0x000000ff0000720c */ /* 0x000fda0003f05270 */
[----:B------:R-:W-:-:S05]  /*e6a0*/  @!P0 VIADD R0, R18, 0x2e880 ;  /* 0x0002e88012008836 */ /* 0x000fca0000000000 */
[----:B------:R-:W-:-:S04]  /*e6b0*/  @!P0 PRMT R0, RZ, 0x654, R0 ;  /* 0x00000654ff008816 */ /* 0x000fc80000000000 */
[----:B------:R0:W-:Y:S01]  /*e6c0*/  @!P0 SYNCS.ARRIVE.TRANS64.RED.A1T0 RZ, [R0+URZ], RZ ;  /* 0x000000ff00ff89a7 */ /* 0x0001e2000810043f */
[----:B------:R-:W-:Y:S02]  /*e6d0*/  IMAD.MOV.U32 R6, RZ, RZ, R19 ;  /* 0x000000ffff067224 */ /* 0x000fe400078e0013 */
[----:B0-----:R-:W-:Y:S01]  /*e6e0*/  IMAD.MOV.U32 R0, RZ, RZ, R20 ;  /* 0x000000ffff007224 */ /* 0x001fe200078e0014 */
[C---:B--2---:R-:W-:Y:S01]  /*e6f0*/  ISETP.GT.AND P0, PT, R17.reuse, R2, PT ;  /* 0x000000021100720c */ /* 0x044fe20003f04270 */
[----:B------:R-:W-:-:S12]  /*e700*/  VIADD R17, R17, 0xffffffff ;  /* 0xffffffff11117836 */ /* 0x000fd80000000000 */
[----:B------:R-:W-:Y:S05]  /*e710*/  @P0 BRA `(.L_x_74) ;  /* 0xfffffff000540947 */ /* 0x000fea000383ffff */
[----:B------:R-:W-:Y:S05]  /*e720*/  BRA `(.L_x_75) ;  /* 0x0000000000047947 */ /* 0x000fea0003800000 */
.L_x_57:
[----:B------:R-:W-:-:S07]  /*e730*/  IMAD.MOV.U32 R19, RZ, RZ, RZ ;  /* 0x000000ffff137224 */ /* 0x000fce00078e00ff */
.L_x_75:
[----:B------:R-:W0:Y:S02]  /*e740*/  LDL R2, [R1+0x1c] ;  /* 0x00001c0001027983 */ /* 0x000e240000100800 */
[----:B0-----:R-:W-:-:S04]  /*e750*/  LOP3.LUT R0, R2, 0x1, RZ, 0xfc, !PT ;  /* 0x0000000102007812 */ /* 0x001fc800078efcff */
[----:B------:R-:W-:-:S13]  /*e760*/  ISETP.NE.AND P0, PT, R0, 0x3, PT ;  /* 0x000000030000780c */ /* 0x000fda0003f05270 */
[----:B------:R-:W-:Y:S05]  /*e770*/  @!P0 BRA `(.L_x_76) ;  /* 0x0000000000048947 */ /* 0x000fea0003800000 */
[----:B------:R-:W-:Y:S01]  /*e780*/  BPT.TRAP 0x1 ;  /* 0x000000040000795c */ /* 0x000fe20000300000 */
.L_x_76:
[----:B------:R-:W-:Y:S01]  /*e790*/  LOP3.LUT R3, R20, 0x1, RZ, 0x3c, !PT ;  /* 0x0000000114037812 */ /* 0x000fe200078e3cff */
[----:B------:R-:W-:Y:S01]  /*e7a0*/  BSSY B0, `(.L_x_77) ;  /* 0x0000007000007945 */ /* 0x000fe20003800000 */
[----:B------:R-:W-:Y:S02]  /*e7b0*/  LEA R16, R19, UR38, 0x3 ;  /* 0x0000002613107c11 */ /* 0x000fe4000f8e18ff */
[----:B------:R-:W-:Y:S02]  /*e7c0*/  SHF.L.U32 R3, R3, 0x1f, RZ ;  /* 0x0000001f03037819 */ /* 0x000fe400000006ff */
[----:B------:R-:W-:Y:S02]  /*e7d0*/  LOP3.LUT R0, R2, 0x2, RZ, 0xfc, !PT ;  /* 0x0000000202007812 */ /* 0x000fe400078efcff */
[----:B------:R-:W0:Y:S02]  /*e7e0*/  SYNCS.PHASECHK.TRANS64.TRYWAIT P0, [R16+URZ+0x2e870], R3 ;  /* 0x02e87003100075a7 */ /* 0x000e24000800017f */
[----:B------:R-:W-:Y:S01]  /*e7f0*/  ISETP.NE.AND P1, PT, R0, 0x3, PT ;  /* 0x000000030000780c */ /* 0x000fe20003f25270 */
[----:B0-----:R-:W-:-:S12]  /*e800*/  @!P0 BRA `(.L_x_78) ;  /* 0x0000001800b48947 */ /* 0x001fd80003800000 */
.L_x_123:
[----:B------:R-:W-:Y:S05]  /*e810*/  BSYNC B0 ;  /* 0x0000000000007941 */ /* 0x000fea0003800000 */
.L_x_77:
[----:B------:R-:W-:Y:S05]  /*e820*/  @!P1 BRA `(.L_x_79) ;  /* 0x0000000000049947 */ /* 0x000fea0003800000 */
[----:B------:R-:W-:Y:S01]  /*e830*/  BPT.TRAP 0x1 ;  /* 0x000000040000795c */ /* 0x000fe20000300000 */
.L_x_79:
[----:B------:R-:W2:Y:S01]  /*e840*/  LDL.LU R2, [R1+0x10] ;  /* 0x0000100001027983 */ /* 0x000ea20000300800 */
[----:B0-----:R-:W-:Y:S01]  /*e850*/  SHF.L.U32 R3, R20, 0x1f, RZ ;  /* 0x0000001f14037819 */ /* 0x001fe200000006ff */
[----:B------:R-:W-:-:S03]  /*e860*/  IMAD R0, R19, 0x7000, RZ ;  /* 0x0000700013007824 */ /* 0x000fc600078e02ff */
[----:B------:R-:W0:Y:S02]  /*e870*/  SYNCS.PHASECHK.TRANS64.TRYWAIT P0, [R16+URZ+0x2e860], R3 ;  /* 0x02e86003100075a7 */ /* 0x000e24000800017f */
[----:B--2---:R-:W-:Y:S01]  /*e880*/  LOP3.LUT R2, R0, R2, RZ, 0xfc, !PT ;  /* 0x0000000200027212 */ /* 0x004fe200078efcff */
[----:B0-----:R-:W-:Y:S06]  /*e890*/  @!P0 BRA `(.L_x_80) ;  /* 0x0000001800a48947 */ /* 0x001fec0003800000 */
.L_x_124:
[----:B------:R-:W2:Y:S04]  /*e8a0*/  LDL.LU R4, [R1+0x14] ;  /* 0x0000140001047983 */ /* 0x000ea80000300800 */
[----:B------:R-:W3:Y:S01]  /*e8b0*/  LDL.LU R12, [R1+0x18] ;  /* 0x00001800010c7983 */ /* 0x000ee20000300800 */
[----:B0-----:R-:W-:Y:S01]  /*e8c0*/  VIADD R3, R2, UR38 ;  /* 0x0000002602037c36 */ /* 0x001fe20008000000 */
[----:B------:R-:W-:Y:S05]  /*e8d0*/  WARPSYNC.ALL ;  /* 0x0000000000007948 */ /* 0x000fea0003800000 */
[----:B------:R-:W0:Y:S02]  /*e8e0*/  LDSM.16.MT88.4 R8, [R2+UR38+0xe400] ;  /* 0x00e400260208783b */ /* 0x000e240008004200 */
[----:B0-----:R-:W-:-:S02]  /*e8f0*/  PRMT R13, R8, 0x7531, R9 ;  /* 0x00007531080d7816 */ /* 0x001fc40000000009 */
[C-C-:B------:R-:W-:Y:S02]  /*e900*/  PRMT R14, R10.reuse, 0x6420, R11.reuse ;  /* 0x000064200a0e7816 */ /* 0x140fe4000000000b */
[----:B------:R-:W-:Y:S01]  /*e910*/  PRMT R15, R10, 0x7531, R11 ;  /* 0x000075310a0f7816 */ /* 0x000fe2000000000b */
[----:B--2---:R-:W-:Y:S01]  /*e920*/  IMAD.IADD R3, R4, 0x1, R3 ;  /* 0x0000000104037824 */ /* 0x004fe200078e0203 */
[----:B---3--:R-:W-:-:S04]  /*e930*/  IADD3 R0, R0, UR38, R12 ;  /* 0x0000002600007c10 */ /* 0x008fc8000fffe00c */
[----:B------:R-:W0:Y:S01]  /*e940*/  LDSM.16.MT88.4 R4, [R3+0xe400] ;  /* 0x00e400000304783b */ /* 0x000e220000004200 */
[----:B------:R-:W-:-:S05]  /*e950*/  PRMT R12, R8, 0x6420, R9 ;  /* 0x00006420080c7816 */ /* 0x000fca0000000009 */
[----:B------:R-:W-:Y:S01]  /*e960*/  STSM.16.M88.4 [R0+0x400], R12 ;  /* 0x0004000c00007844 */ /* 0x000fe20000000200 */
[C-C-:B0-----:R-:W-:Y:S02]  /*e970*/  PRMT R8, R4.reuse, 0x6420, R5.reuse ;  /* 0x0000642004087816 */ /* 0x141fe40000000005 */
[----:B------:R-:W-:Y:S02]  /*e980*/  PRMT R9, R4, 0x7531, R5 ;  /* 0x0000753104097816 */ /* 0x000fe40000000005 */
[C-C-:B------:R-:W-:Y:S02]  /*e990*/  PRMT R10, R6.reuse, 0x6420, R7.reuse ;  /* 0x00006420060a7816 */ /* 0x140fe40000000007 */
[----:B------:R-:W-:-:S05]  /*e9a0*/  PRMT R11, R6, 0x7531, R7 ;  /* 0x00007531060b7816 */ /* 0x000fca0000000007 */
[----:B------:R-:W-:Y:S04]  /*e9b0*/  STSM.16.M88.4 [R0+0xc00], R8 ;  /* 0x000c000800007844 */ /* 0x000fe80000000200 */
[----:B------:R-:W0:Y:S04]  /*e9c0*/  LDSM.16.MT88.4 R8, [R2+UR38+0xf400] ;  /* 0x00f400260208783b */ /* 0x000e280008004200 */
[----:B------:R-:W1:Y:S01]  /*e9d0*/  LDSM.16.MT88.4 R4, [R3+0xf400] ;  /* 0x00f400000304783b */ /* 0x000e620000004200 */
[C-C-:B0-----:R-:W-:Y:S02]  /*e9e0*/  PRMT R12, R8.reuse, 0x6420, R9.reuse ;  /* 0x00006420080c7816 */ /* 0x141fe40000000009 */
[----:B------:R-:W-:-:S02]  /*e9f0*/  PRMT R13, R8, 0x7531, R9 ;  /* 0x00007531080d7816 */ /* 0x000fc40000000009 */
[C-C-:B------:R-:W-:Y:S02]  /*ea00*/  PRMT R14, R10.reuse, 0x6420, R11.reuse ;  /* 0x000064200a0e7816 */ /* 0x140fe4000000000b */
[----:B------:R-:W-:-:S05]  /*ea10*/  PRMT R15, R10, 0x7531, R11 ;  /* 0x000075310a0f7816 */ /* 0x000fca000000000b */
[----:B------:R1:W-:Y:S02]  /*ea20*/  STSM.16.M88.4 [R0+0x1400], R12 ;  /* 0x0014000c00007844 */ /* 0x0003e40000000200 */
[C-C-:B-1----:R-:W-:Y:S02]  /*ea30*/  PRMT R12, R4.reuse, 0x6420, R5.reuse ;  /* 0x00006420040c7816 */ /* 0x142fe40000000005 */
        /* <DEDUP_REMOVED lines=9> */
[----:B------:R-:W-:Y:S02]  /*ead0*/  PRMT R15, R10, 0x7531, R11 ;  /* 0x000075310a0f7816 */ /* 0x000fe4000000000b */
[C-C-:B-1----:R-:W-:Y:S02]  /*eae0*/  PRMT R8, R4.reuse, 0x6420, R5.reuse ;  /* 0x0000642004087816 */ /* 0x142fe40000000005 */
[----:B------:R-:W-:Y:S01]  /*eaf0*/  PRMT R9, R4, 0x7531, R5 ;  /* 0x0000753104097816 */ /* 0x000fe20000000005 */
[----:B------:R-:W-:Y:S01]  /*eb00*/  STSM.16.M88.4 [R0+0x2400], R12 ;  /* 0x0024000c00007844 */ /* 0x000fe20000000200 */
        /* <DEDUP_REMOVED lines=47> */
[----:B------:R0:W-:Y:S01]  /*ee00*/  STSM.16.M88.4 [R0+0x6400], R12 ;  /* 0x0064000c00007844 */ /* 0x0001e20000000200 */
[C-C-:B------:R-:W-:Y:S02]  /*ee10*/  PRMT R10, R6.reuse, 0x6420, R7.reuse ;  /* 0x00006420060a7816 */ /* 0x140fe40000000007 */
[----:B------:R-:W-:-:S05]  /*ee20*/  PRMT R11, R6, 0x7531, R7 ;  /* 0x00007531060b7816 */ /* 0x000fca0000000007 */
[----:B------:R0:W-:Y:S01]  /*ee30*/  STSM.16.M88.4 [R0+0x6c00], R8 ;  /* 0x006c000800007844 */ /* 0x0001e20000000200 */
[----:B------:R-:W-:Y:S01]  /*ee40*/  @!PT LDS RZ, [RZ] ;  /* 0x00000000fffff984 */ /* 0x000fe20000000800 */
[----:B------:R-:W-:Y:S01]  /*ee50*/  @!PT LDS RZ, [RZ] ;  /* 0x00000000fffff984 */ /* 0x000fe20000000800 */
[----:B------:R-:W-:Y:S01]  /*ee60*/  @!PT LDS RZ, [RZ] ;  /* 0x00000000fffff984 */ /* 0x000fe20000000800 */
[----:B------:R-:W-:Y:S01]  /*ee70*/  @!PT LDS RZ, [RZ] ;  /* 0x00000000fffff984 */ /* 0x000fe20000000800 */
[----:B------:R1:W-:Y:S06]  /*ee80*/  MEMBAR.ALL.CTA ;  /* 0x0000000000007992 */ /* 0x0003ec0000008000 */
[----:B-1----:R-:W1:Y:S01]  /*ee90*/  FENCE.VIEW.ASYNC.S ;  /* 0x00000000000073c6 */ /* 0x002e620000000000 */
[----:B------:R-:W-:Y:S05]  /*eea0*/  @!P1 BRA `(.L_x_81) ;  /* 0x0000000000049947 */ /* 0x000fea0003800000 */
[----:B------:R-:W-:Y:S01]  /*eeb0*/  BPT.TRAP 0x1 ;  /* 0x000000040000795c */ /* 0x000fe20000300000 */
.L_x_81:
[----:B0-----:R-:W0:Y:S01]  /*eec0*/  S2R R0, SR_TID.X ;  /* 0x0000000000007919 */ /* 0x001e220000002100 */
[----:B-1----:R-:W-:Y:S01]  /*eed0*/  SYNCS.ARRIVE.TRANS64.A1T0 RZ, [R16+URZ+0x2e850], RZ ;  /* 0x02e850ff10ff79a7 */ /* 0x002fe2000810003f */
[----:B------:R-:W-:Y:S01]  /*eee0*/  IMAD.MOV.U32 R2, RZ, RZ, RZ ;  /* 0x000000ffff027224 */ /* 0x000fe200078e00ff */
[----:B0-----:R-:W-:Y:S01]  /*eef0*/  LOP3.LUT R0, R0, 0x7f, RZ, 0xc0, !PT ;  /* 0x0000007f00007812 */ /* 0x001fe200078ec0ff */
[----:B------:R-:W-:Y:S03]  /*ef00*/  BAR.SYNC.DEFER_BLOCKING 0x2, 0x80 ;  /* 0x0082000000007b1d */ /* 0x000fe60000010000 */
[----:B------:R-:W-:-:S13]  /*ef10*/  ISETP.NE.AND P0, PT, R0, RZ, PT ;  /* 0x000000ff0000720c */ /* 0x000fda0003f05270 */
[----:B------:R-:W-:-:S05]  /*ef20*/  @!P0 VIADD R0, R16, 0x2e880 ;  /* 0x0002e88010008836 */ /* 0x000fca0000000000 */
[----:B------:R-:W-:-:S04]  /*ef30*/  @!P0 PRMT R0, RZ, 0x654, R0 ;  /* 0x00000654ff008816 */ /* 0x000fc80000000000 */
[----:B------:R0:W-:Y:S02]  /*ef40*/  @!P0 SYNCS.ARRIVE.TRANS64.RED.A1T0 RZ, [R0+URZ], RZ ;  /* 0x000000ff00ff89a7 */ /* 0x0001e4000810043f */
[----:B0-----:R-:W-:-:S05]  /*ef50*/  VIADD R0, R19, 0x1 ;  /* 0x0000000113007836 */ /* 0x001fca0000000000 */
[----:B------:R-:W-:-:S04]  /*ef60*/  ISETP.NE.AND P0, PT, R0, 0x2, PT ;  /* 0x000000020000780c */ /* 0x000fc80003f05270 */
[----:B------:R-:W-:Y:S02]  /*ef70*/  SEL R3, RZ, 0x1, P0 ;  /* 0x00000001ff037807 */ /* 0x000fe40000000000 */
[----:B------:R-:W-:Y:S02]  /*ef80*/  SEL R0, R0, RZ, P0 ;  /* 0x000000ff00007207 */ /* 0x000fe40000000000 */
[----:B------:R-:W-:-:S07]  /*ef90*/  LOP3.LUT R20, R20, R3, RZ, 0x3c, !PT ;  /* 0x0000000314147212 */ /* 0x000fce00078e3cff */
.L_x_40:
[----:B------:R-:W0:Y:S01]  /*efa0*/  S2R R4, SR_CgaCtaId ;  /* 0x0000000000047919 */ /* 0x000e220000008800 */
[----:B------:R-:W-:Y:S02]  /*efb0*/  MOV R3, 0x400 ;  /* 0x0000040000037802 */ /* 0x000fe40000000f00 */
[----:B------:R-:W-:Y:S02]  /*efc0*/  SHF.L.U32 R2, R2, 0x1f, RZ ;  /* 0x0000001f02027819 */ /* 0x000fe400000006ff */
[----:B0-----:R-:W-:-:S04]  /*efd0*/  LEA R9, R4, R3, 0x18 ;  /* 0x0000000304097211 */ /* 0x001fc800078ec0ff */
[----:B------:R-:W0:Y:S02]  /*efe0*/  SYNCS.PHASECHK.TRANS64.TRYWAIT P0, [R9+URZ+0x2e820], R2 ;  /* 0x02e82002090075a7 */ /* 0x000e24000800017f */
[----:B0-----:R-:W-:Y:S05]  /*eff0*/  @!P0 BRA `(.L_x_82) ;  /* 0x0000001000e08947 */ /* 0x001fea0003800000 */
.L_x_125:
[----:B------:R-:W1:Y:S02]  /*f000*/  S2R R3, SR_TID.X ;  /* 0x0000000000037919 */ /* 0x000e640000002100 */
[----:B-1----:R-:W-:-:S04]  /*f010*/  SHF.R.U32.HI R3, RZ, 0x5, R3 ;  /* 0x00000005ff037819 */ /* 0x002fc80000011603 */
[----:B------:R-:W-:-:S05]  /*f020*/  LOP3.LUT R3, R3, 0x3, RZ, 0xc0, !PT ;  /* 0x0000000303037812 */ /* 0x000fca00078ec0ff */
[----:B0-----:R-:W0:Y:S02]  /*f030*/  SHFL.IDX PT, R2, R3, RZ, 0x1f ;  /* 0x00001fff03027589 */ /* 0x001e2400000e0000 */
[----:B0-----:R-:W-:-:S13]  /*f040*/  ISETP.NE.AND P0, PT, R2, RZ, PT ;  /* 0x000000ff0200720c */ /* 0x001fda0003f05270 */
[----:B------:R-:W-:Y:S05]  /*f050*/  @P0 BRA `(.L_x_10) ;  /* 0x00000000009c0947 */ /* 0x000fea0003800000 */
[----:B------:R-:W-:-:S13]  /*f060*/  ELECT P0, URZ, PT ;  /* 0x00000000003f782f */ /* 0x000fda0003800000 */
[----:B------:R-:W-:Y:S05]  /*f070*/  @!P0 BRA `(.L_x_10) ;  /* 0x0000000000948947 */ /* 0x000fea0003800000 */
[----:B------:R-:W2:Y:S02]  /*f080*/  LDL.LU R3, [R1+0x1c] ;  /* 0x00001c0001037983 */ /* 0x000ea40000300800 */
[----:B--2---:R-:W-:-:S04]  /*f090*/  LOP3.LUT R2, R3, 0x2, RZ, 0xfc, !PT ;  /* 0x0000000203027812 */ /* 0x004fc800078efcff */
[----:B------:R-:W-:-:S13]  /*f0a0*/  ISETP.NE.AND P0, PT, R2, 0x3, PT ;  /* 0x000000030200780c */ /* 0x000fda0003f05270 */
[----:B------:R-:W-:Y:S05]  /*f0b0*/  @!P0 BRA `(.L_x_83) ;  /* 0x0000000000048947 */ /* 0x000fea0003800000 */
[----:B------:R-:W-:Y:S01]  /*f0c0*/  BPT.TRAP 0x1 ;  /* 0x000000040000795c */ /* 0x000fe20000300000 */
.L_x_83:
[----:B------:R-:W-:Y:S01]  /*f0d0*/  VIADD R7, R9, 0x2e840 ;  /* 0x0002e84009077836 */ /* 0x000fe20000000000 */
[----:B------:R-:W-:Y:S01]  /*f0e0*/  SHF.L.U32 R4, R20, 0x1f, RZ ;  /* 0x0000001f14047819 */ /* 0x000fe200000006ff */
[C---:B------:R-:W-:Y:S02]  /*f0f0*/  VIADD R2, R0.reuse, 0x1 ;  /* 0x0000000100027836 */ /* 0x040fe40000000000 */
[----:B------:R-:W-:-:S03]  /*f100*/  IMAD R5, R0, 0x8, R7 ;  /* 0x0000000800057824 */ /* 0x000fc600078e0207 */
[----:B------:R-:W-:Y:S01]  /*f110*/  ISETP.NE.AND P2, PT, R2, 0x2, PT ;  /* 0x000000020200780c */ /* 0x000fe20003f45270 */
[----:B------:R-:W0:Y:S03]  /*f120*/  SYNCS.PHASECHK.TRANS64.TRYWAIT P1, [R5+URZ], R4 ;  /* 0x00000004050075a7 */ /* 0x000e26000802017f */
[----:B------:R-:W-:-:S04]  /*f130*/  SEL R3, RZ, 0x1, P2 ;  /* 0x00000001ff037807 */ /* 0x000fc80001000000 */
[----:B------:R-:W-:Y:S02]  /*f140*/  LOP3.LUT R20, R20, R3, RZ, 0x3c, !PT ;  /* 0x0000000314147212 */ /* 0x000fe400078e3cff */
[----:B------:R-:W-:Y:S02]  /*f150*/  SEL R3, R2, RZ, P2 ;  /* 0x000000ff02037207 */ /* 0x000fe40001000000 */
[----:B------:R-:W-:-:S03]  /*f160*/  SHF.L.U32 R2, R20, 0x1f, RZ ;  /* 0x0000001f14027819 */ /* 0x000fc600000006ff */
[----:B------:R-:W-:Y:S01]  /*f170*/  IMAD R7, R3, 0x8, R7 ;  /* 0x0000000803077824 */ /* 0x000fe200078e0207 */
[----:B0-----:R-:W-:Y:S06]  /*f180*/  @!P1 BRA `(.L_x_84) ;  /* 0x0000001000909947 */ /* 0x001fec0003800000 */
.L_x_126:
[----:B------:R-:W1:Y:S02]  /*f190*/  SYNCS.PHASECHK.TRANS64.TRYWAIT P1, [R7+URZ], R2 ;  /* 0x00000002070075a7 */ /* 0x000e64000802017f */
[----:B-1----:R-:W-:Y:S05]  /*f1a0*/  @!P1 BRA `(.L_x_85) ;  /* 0x00000010009c9947 */ /* 0x002fea0003800000 */
.L_x_127:
[----:B------:R-:W-:Y:S05]  /*f1b0*/  @!P0 BRA `(.L_x_86) ;  /* 0x0000000000048947 */ /* 0x000fea0003800000 */
[----:B------:R-:W-:Y:S01]  /*f1c0*/  BPT.TRAP 0x1 ;  /* 0x000000040000795c */ /* 0x000fe20000300000 */
.L_x_86:
[----:B0-----:R-:W-:-:S04]  /*f1d0*/  IMAD R5, R0, 0x8, R9 ;  /* 0x0000000800057824 */ /* 0x001fc800078e0209 */
[----:B------:R-:W0:Y:S02]  /*f1e0*/  SYNCS.PHASECHK.TRANS64.TRYWAIT P1, [R5+URZ+0x2e860], R4 ;  /* 0x02e86004050075a7 */ /* 0x000e24000802017f */
[----:B0-----:R-:W-:Y:S05]  /*f1f0*/  @!P1 BRA `(.L_x_87) ;  /* 0x00000010009c9947 */ /* 0x001fea0003800000 */
.L_x_128:
[----:B------:R-:W-:Y:S05]  /*f200*/  @!P0 BRA `(.L_x_88) ;  /* 0x0000000000048947 */ /* 0x000fea0003800000 */
[----:B------:R-:W-:Y:S01]  /*f210*/  BPT.TRAP 0x1 ;  /* 0x000000040000795c */ /* 0x000fe20000300000 */
.L_x_88:
[----:B------:R-:W-:-:S04]  /*f220*/  IMAD R3, R3, 0x8, R9 ;  /* 0x0000000803037824 */ /* 0x000fc800078e0209 */
[----:B------:R-:W2:Y:S02]  /*f230*/  SYNCS.PHASECHK.TRANS64.TRYWAIT P1, [R3+URZ+0x2e860], R2 ;  /* 0x02e86002030075a7 */ /* 0x000ea4000802017f */
[----:B--2---:R-:W-:Y:S05]  /*f240*/  @!P1 BRA `(.L_x_89) ;  /* 0x00000010009c9947 */ /* 0x004fea0003800000 */
.L_x_129:
[----:B------:R-:W-:Y:S05]  /*f250*/  @!P0 BRA `(.L_x_90) ;  /* 0x0000000000048947 */ /* 0x000fea0003800000 */
[----:B------:R-:W-:Y:S01]  /*f260*/  BPT.TRAP 0x1 ;  /* 0x000000040000795c */ /* 0x000fe20000300000 */
.L_x_90:
[----:B------:R-:W3:Y:S02]  /*f270*/  SYNCS.PHASECHK.TRANS64.TRYWAIT P0, [R5+URZ+0x2e880], R4 ;  /* 0x02e88004050075a7 */ /* 0x000ee4000800017f */
[----:B---3--:R-:W-:Y:S05]  /*f280*/  @!P0 BRA `(.L_x_91) ;  /* 0x0000001000a08947 */ /* 0x008fea0003800000 */
.L_x_92:
[----:B----4-:R4:W0:Y:S02]  /*f290*/  SYNCS.PHASECHK.TRANS64.TRYWAIT P0, [R3+URZ+0x2e880], R2 ;  /* 0x02e88002030075a7 */ /* 0x010824000800017f */
[----:B0-----:R-:W-:Y:S05]  /*f2a0*/  @!P0 NANOSLEEP.SYNCS 0x989680 ;  /* 0x009896800000895d */ /* 0x001fea0003900000 */
[----:B------:R-:W0:Y:S02]  /*f2b0*/  @!P0 SYNCS.PHASECHK.TRANS64 P0, [R3+URZ+0x2e880], R2 ;  /* 0x02e88002030085a7 */ /* 0x000e24000800007f */
[----:B0-----:R-:W-:Y:S05]  /*f2c0*/  @!P0 BRA `(.L_x_92) ;  /* 0xfffffffc00f08947 */ /* 0x001fea000383ffff */
.L_x_10:
[----:B------:R-:W-:Y:S05]  /*f2d0*/  BSYNC B6 ;  /* 0x0000000000067941 */ /* 0x000fea0003800000 */
.L_x_7:
[----:B------:R-:W-:Y:S05]  /*f2e0*/  EXIT ;  /* 0x000000000000794d */ /* 0x000fea0003800000 */
.L_x_14:
[----:B0-----:R-:W-:-:S04]  /*f2f0*/  IMAD.U32 R0, RZ, RZ, UR39 ;  /* 0x00000027ff007e24 */ /* 0x001fc8000f8e00ff */
[----:B------:R0:W1:Y:S03]  /*f300*/  SYNCS.PHASECHK.TRANS64.TRYWAIT P1, [R0+URZ+0x2e800], R3 ;  /* 0x02e80003000075a7 */ /* 0x000066000802017f */
[----:B-1----:R-:W-:Y:S05]  /*f310*/  @!P1 NANOSLEEP.SYNCS 0x989680 ;  /* 0x009896800000995d */ /* 0x002fea0003900000 */
[----:B------:R-:W1:Y:S02]  /*f320*/  @!P1 SYNCS.PHASECHK.TRANS64 P1, [R0+URZ+0x2e800], R3 ;  /* 0x02e80003000095a7 */ /* 0x000e64000802007f */
[----:B-1----:R-:W-:Y:S05]  /*f330*/  @!P1 BRA `(.L_x_14) ;  /* 0xfffffffc00ec9947 */ /* 0x002fea000383ffff */
[----:B------:R-:W-:Y:S05]  /*f340*/  BRA `(.L_x_93) ;  /* 0xffffff2000887947 */ /* 0x000fea000383ffff */
.L_x_18:
[----:B0-----:R-:W-:-:S04]  /*f350*/  IMAD.U32 R0, RZ, RZ, UR39 ;  /* 0x00000027ff007e24 */ /* 0x001fc8000f8e00ff */
[----:B------:R0:W2:Y:S03]  /*f360*/  SYNCS.PHASECHK.TRANS64.TRYWAIT P2, [R0+URZ+0x2e830], R3 ;  /* 0x02e83003000075a7 */ /* 0x0000a6000804017f */
[----:B--2---:R-:W-:Y:S05]  /*f370*/  @!P2 NANOSLEEP.SYNCS 0x989680 ;  /* 0x009896800000a95d */ /* 0x004fea0003900000 */
[----:B------:R-:W2:Y:S02]  /*f380*/  @!P2 SYNCS.PHASECHK.TRANS64 P2, [R0+URZ+0x2e830], R3 ;  /* 0x02e830030000a5a7 */ /* 0x000ea4000804007f */
[----:B--2---:R-:W-:Y:S05]  /*f390*/  @!P2 BRA `(.L_x_18) ;  /* 0xfffffffc00eca947 */ /* 0x004fea000383ffff */
[----:B------:R-:W-:Y:S05]  /*f3a0*/  BRA `(.L_x_17) ;  /* 0xffffff2000a07947 */ /* 0x000fea000383ffff */
.L_x_23:
[----:B-1----:R-:W-:-:S04]  /*f3b0*/  IMAD.U32 R14, RZ, RZ, UR7 ;  /* 0x00000007ff0e7e24 */ /* 0x002fc8000f8e00ff */
[----:B------:R1:W2:Y:S03]  /*f3c0*/  SYNCS.PHASECHK.TRANS64.TRYWAIT P2, [R14+URZ+0x2e830], R3 ;  /* 0x02e830030e0075a7 */ /* 0x0002a6000804017f */
[----:B--2---:R-:W-:Y:S05]  /*f3d0*/  @!P2 NANOSLEEP.SYNCS 0x989680 ;  /* 0x009896800000a95d */ /* 0x004fea0003900000 */
[----:B------:R-:W2:Y:S02]  /*f3e0*/  @!P2 SYNCS.PHASECHK.TRANS64 P2, [R14+URZ+0x2e830], R3 ;  /* 0x02e830030e00a5a7 */ /* 0x000ea4000804007f */
[----:B--2---:R-:W-:Y:S05]  /*f3f0*/  @!P2 BRA `(.L_x_23) ;  /* 0xfffffffc00eca947 */ /* 0x004fea000383ffff */
[----:B------:R-:W-:Y:S05]  /*f400*/  BRA `(.L_x_20) ;  /* 0xffffff6000847947 */ /* 0x000fea000383ffff */
.L_x_27:
[----:B-1----:R-:W-:-:S04]  /*f410*/  IMAD.U32 R12, RZ, RZ, UR10 ;  /* 0x0000000aff0c7e24 */ /* 0x002fc8000f8e00ff */
[----:B------:R1:W2:Y:S03]  /*f420*/  SYNCS.PHASECHK.TRANS64.TRYWAIT P2, [R12+URZ+0x2e850], R3 ;  /* 0x02e850030c0075a7 */ /* 0x0002a6000804017f */
[----:B--2---:R-:W-:Y:S05]  /*f430*/  @!P2 NANOSLEEP.SYNCS 0x989680 ;  /* 0x009896800000a95d */ /* 0x004fea0003900000 */
[----:B------:R-:W2:Y:S02]  /*f440*/  @!P2 SYNCS.PHASECHK.TRANS64 P2, [R12+URZ+0x2e850], R3 ;  /* 0x02e850030c00a5a7 */ /* 0x000ea4000804007f */
[----:B--2---:R-:W-:Y:S05]  /*f450*/  @!P2 BRA `(.L_x_27) ;  /* 0xfffffffc00eca947 */ /* 0x004fea000383ffff */
[----:B------:R-:W-:Y:S05]  /*f460*/  BRA `(.L_x_24) ;  /* 0xffffff6c00787947 */ /* 0x000fea000383ffff */
.L_x_33:
[----:B-1----:R-:W-:-:S04]  /*f470*/  IMAD.U32 R5, RZ, RZ, UR7 ;  /* 0x00000007ff057e24 */ /* 0x002fc8000f8e00ff */
[----:B------:R1:W2:Y:S03]  /*f480*/  SYNCS.PHASECHK.TRANS64.TRYWAIT P1, [R5+URZ+0x2e850], R6 ;  /* 0x02e85006050075a7 */ /* 0x0002a6000802017f */
[----:B--2---:R-:W-:Y:S05]  /*f490*/  @!P1 NANOSLEEP.SYNCS 0x989680 ;  /* 0x009896800000995d */ /* 0x004fea0003900000 */
[----:B------:R-:W2:Y:S02]  /*f4a0*/  @!P1 SYNCS.PHASECHK.TRANS64 P1, [R5+URZ+0x2e850], R6 ;  /* 0x02e85006050095a7 */ /* 0x000ea4000802007f */
[----:B--2---:R-:W-:Y:S05]  /*f4b0*/  @!P1 BRA `(.L_x_33) ;  /* 0xfffffffc00ec9947 */ /* 0x004fea000383ffff */
[----:B------:R-:W-:Y:S05]  /*f4c0*/  BRA `(.L_x_32) ;  /* 0xffffff9400a07947 */ /* 0x000fea000383ffff */
.L_x_46:
[----:B------:R-:W-:Y:S02]  /*f4d0*/  IMAD.MOV.U32 R13, RZ, RZ, R7 ;  /* 0x000000ffff0d7224 */ /* 0x000fe400078e0007 */
[----:B------:R-:W-:Y:S02]  /*f4e0*/  IMAD.MOV.U32 R12, RZ, RZ, RZ ;  /* 0x000000ffff0c7224 */ /* 0x000fe400078e00ff */
[----:B------:R-:W-:Y:S02]  /*f4f0*/  IMAD.MOV.U32 R11, RZ, RZ, 0x1f ;  /* 0x0000001fff0b7424 */ /* 0x000fe400078e00ff */
[----:B------:R-:W-:-:S07]  /*f500*/  IMAD.MOV.U32 R15, RZ, RZ, -0x1 ;  /* 0xffffffffff0f7424 */ /* 0x000fce00078e00ff */
[----:B0-----:R-:W-:Y:S05]  /*f510*/  WARPSYNC.COLLECTIVE R15, `(.L_x_94) ;  /* 0x000000000f087348 */ /* 0x001fea0003c00000 */
[----:B------:R1:W2:Y:S02]  /*f520*/  SHFL.IDX P6, R14, R13, R12, R11 ;  /* 0x0000000c0d0e7389 */ /* 0x0002a400000c000b */
[----:B012---:R-:W-:Y:S01]  /*f530*/  ENDCOLLECTIVE ;  /* 0x000000000000791b */ /* 0x007fe20003800000 */
.L_x_94:
[----:B------:R-:W-:Y:S05]  /*f540*/  BRA `(.L_x_95) ;  /* 0xffffffd000a47947 */ /* 0x000fea000383ffff */
.L_x_48:
[----:B------:R-:W-:Y:S01]  /*f550*/  BSSY B0, `(.L_x_96) ;  /* 0x0000006000007945 */ /* 0x000fe20003800000 */
[----:B------:R-:W-:-:S07]  /*f560*/  IMAD.MOV.U32 R15, RZ, RZ, -0x1 ;  /* 0xffffffffff0f7424 */ /* 0x000fce00078e00ff */
[----:B-1----:R-:W-:Y:S05]  /*f570*/  WARPSYNC.COLLECTIVE R15, `(.L_x_97) ;  /* 0x000000000f0c7348 */ /* 0x002fea0003c00000 */
[----:B------:R-:W-:Y:S02]  /*f580*/  ELECT P6, UR62, PT ;  /* 0x00000000003e782f */ /* 0x000fe400038c0000 */
[----:B------:R-:W-:Y:S01]  /*f590*/  MOV R14, UR62 ;  /* 0x0000003e000e7c02 */ /* 0x000fe20008000f00 */
[----:B-1----:R-:W-:Y:S10]  /*f5a0*/  ENDCOLLECTIVE ;  /* 0x000000000000791b */ /* 0x002ff40003800000 */
.L_x_97:
[----:B------:R-:W-:Y:S05]  /*f5b0*/  BSYNC B0 ;  /* 0x0000000000007941 */ /* 0x000fea0003800000 */
.L_x_96:
[----:B------:R-:W-:Y:S05]  /*f5c0*/  BRA `(.L_x_98) ;  /* 0xffffffd000b07947 */ /* 0x000fea000383ffff */
.L_x_50:
[----:B0-----:R-:W-:-:S04]  /*f5d0*/  IMAD.U32 R3, RZ, RZ, UR38 ;  /* 0x00000026ff037e24 */ /* 0x001fc8000f8e00ff */
[----:B------:R0:W2:Y:S03]  /*f5e0*/  SYNCS.PHASECHK.TRANS64.TRYWAIT P0, [R3+URZ+0x2e880], R2 ;  /* 0x02e88002030075a7 */ /* 0x0000a6000800017f */
[----:B--2---:R-:W-:Y:S05]  /*f5f0*/  @!P0 NANOSLEEP.SYNCS 0x989680 ;  /* 0x009896800000895d */ /* 0x004fea0003900000 */
[----:B------:R-:W2:Y:S02]  /*f600*/  @!P0 SYNCS.PHASECHK.TRANS64 P0, [R3+URZ+0x2e880], R2 ;  /* 0x02e88002030085a7 */ /* 0x000ea4000800007f */
[----:B--2---:R-:W-:Y:S05]  /*f610*/  @!P0 BRA `(.L_x_50) ;  /* 0xfffffffc00ec8947 */ /* 0x004fea000383ffff */
[----:B------:R-:W-:Y:S05]  /*f620*/  BRA `(.L_x_99) ;  /* 0xffffffd000fc7947 */ /* 0x000fea000383ffff */
.L_x_52:
[----:B0-----:R-:W-:-:S04]  /*f630*/  IMAD.U32 R3, RZ, RZ, UR38 ;  /* 0x00000026ff037e24 */ /* 0x001fc8000f8e00ff */
[----:B------:R0:W2:Y:S03]  /*f640*/  SYNCS.PHASECHK.TRANS64.TRYWAIT P0, [R3+URZ+0x2e840], R2 ;  /* 0x02e84002030075a7 */ /* 0x0000a6000800017f */
[----:B--2---:R-:W-:Y:S05]  /*f650*/  @!P0 NANOSLEEP.SYNCS 0x989680 ;  /* 0x009896800000895d */ /* 0x004fea0003900000 */
[----:B------:R-:W2:Y:S02]  /*f660*/  @!P0 SYNCS.PHASECHK.TRANS64 P0, [R3+URZ+0x2e840], R2 ;  /* 0x02e84002030085a7 */ /* 0x000ea4000800007f */
[----:B--2---:R-:W-:Y:S05]  /*f670*/  @!P0 BRA `(.L_x_52) ;  /* 0xfffffffc00ec8947 */ /* 0x004fea000383ffff */
[----:B------:R-:W-:Y:S05]  /*f680*/  BRA `(.L_x_100) ;  /* 0xffffffd400387947 */ /* 0x000fea000383ffff */
.L_x_55:
[----:B------:R-:W-:Y:S02]  /*f690*/  IMAD.MOV.U32 R13, RZ, RZ, R3 ;  /* 0x000000ffff0d7224 */ /* 0x000fe400078e0003 */
[----:B------:R-:W-:Y:S02]  /*f6a0*/  IMAD.MOV.U32 R12, RZ, RZ, RZ ;  /* 0x000000ffff0c7224 */ /* 0x000fe400078e00ff */
[----:B------:R-:W-:Y:S02]  /*f6b0*/  IMAD.MOV.U32 R11, RZ, RZ, 0x181f ;  /* 0x0000181fff0b7424 */ /* 0x000fe400078e00ff */
[----:B------:R-:W-:Y:S02]  /*f6c0*/  IMAD.MOV.U32 R15, RZ, RZ, -0x1 ;  /* 0xffffffffff0f7424 */ /* 0x000fe400078e00ff */
[----:B------:R-:W-:-:S07]  /*f6d0*/  IMAD R5, R10, 0x80, R5 ;  /* 0x000000800a057824 */ /* 0x000fce00078e0205 */
[----:B------:R-:W-:Y:S05]  /*f6e0*/  WARPSYNC.COLLECTIVE R15, `(.L_x_101) ;  /* 0x000000000f087348 */ /* 0x000fea0003c00000 */
[----:B------:R0:W1:Y:S02]  /*f6f0*/  SHFL.IDX P6, R14, R13, R12, R11 ;  /* 0x0000000c0d0e7389 */ /* 0x00006400000c000b */
[----:B01----:R-:W-:Y:S01]  /*f700*/  ENDCOLLECTIVE ;  /* 0x000000000000791b */ /* 0x003fe20003800000 */
.L_x_101:
[----:B------:R-:W-:Y:S02]  /*f710*/  VIADD R9, R5, 0x10 ;  /* 0x0000001005097836 */ /* 0x000fe40000000000 */
[----:B------:R-:W-:Y:S02]  /*f720*/  IMAD.MOV.U32 R13, RZ, RZ, R0 ;  /* 0x000000ffff0d7224 */ /* 0x000fe400078e0000 */
[----:B------:R-:W-:-:S07]  /*f730*/  IMAD.MOV.U32 R6, RZ, RZ, R14 ;  /* 0x000000ffff067224 */ /* 0x000fce00078e000e */
[----:B------:R-:W-:Y:S05]  /*f740*/  WARPSYNC.COLLECTIVE R15, `(.L_x_102) ;  /* 0x000000000f087348 */ /* 0x000fea0003c00000 */
[----:B------:R0:W1:Y:S02]  /*f750*/  SHFL.IDX P6, R14, R13, R12, R11 ;  /* 0x0000000c0d0e7389 */ /* 0x00006400000c000b */
[----:B01----:R-:W-:Y:S01]  /*f760*/  ENDCOLLECTIVE ;  /* 0x000000000000791b */ /* 0x003fe20003800000 */
.L_x_102:
[----:B------:R-:W-:Y:S02]  /*f770*/  ULDC UR4, c[0x0][0x288] ;  /* 0x0000a20000047ab9 */ /* 0x000fe40000000800 */
[----:B------:R-:W-:-:S05]  /*f780*/  IMAD R2, R8, UR4, RZ ;  /* 0x0000000408027c24 */ /* 0x000fca000f8e02ff */
[----:B------:R-:W-:Y:S01]  /*f790*/  ISETP.GE.AND P1, PT, R5, R2, PT ;  /* 0x000000020500720c */ /* 0x000fe20003f26270 */
[----:B------:R-:W-:Y:S02]  /*f7a0*/  IMAD.MOV.U32 R13, RZ, RZ, R3 ;  /* 0x000000ffff0d7224 */ /* 0x000fe400078e0003 */
[----:B------:R-:W-:-:S10]  /*f7b0*/  IMAD.MOV.U32 R12, RZ, RZ, 0x1 ;  /* 0x00000001ff0c7424 */ /* 0x000fd400078e00ff */
[----:B------:R-:W-:Y:S02]  /*f7c0*/  @!P1 VIADD R8, R4, UR38 ;  /* 0x0000002604089c36 */ /* 0x000fe40008000000 */
[----:B------:R-:W-:-:S07]  /*f7d0*/  IMAD.MOV.U32 R7, RZ, RZ, R14 ;  /* 0x000000ffff077224 */ /* 0x000fce00078e000e */
[----:B------:R-:W-:Y:S05]  /*f7e0*/  WARPSYNC.COLLECTIVE R15, `(.L_x_103) ;  /* 0x000000000f087348 */ /* 0x000fea0003c00000 */
[----:B------:R0:W1:Y:S02]  /*f7f0*/  SHFL.IDX P6, R14, R13, R12, R11 ;  /* 0x0000000c0d0e7389 */ /* 0x00006400000c000b */
[----:B01----:R-:W-:Y:S01]  /*f800*/  ENDCOLLECTIVE ;  /* 0x000000000000791b */ /* 0x003fe20003800000 */
.L_x_103:
[----:B------:R-:W-:-:S05]  /*f810*/  @!P1 IADD3 R7, P2, R18, R7, RZ ;  /* 0x0000000712079210 */ /* 0x000fca0007f5e0ff */
[----:B------:R-:W-:-:S05]  /*f820*/  @!P1 IMAD.X R6, RZ, RZ, R6, P2 ;  /* 0x000000ffff069224 */ /* 0x000fca00010e0606 */
[----:B------:R-:W-:Y:S01]  /*f830*/  @!P1 LOP3.LUT R7, R7, R6, RZ, 0x3c, !PT ;  /* 0x0000000607079212 */ /* 0x000fe200078e3cff */
[----:B------:R-:W-:-:S03]  /*f840*/  IMAD.MOV.U32 R13, RZ, RZ, R0 ;  /* 0x000000ffff0d7224 */ /* 0x000fc600078e0000 */
[----:B------:R-:W-:-:S04]  /*f850*/  @!P1 LOP3.LUT R6, R7, R6, RZ, 0x3c, !PT ;  /* 0x0000000607069212 */ /* 0x000fc800078e3cff */
[----:B------:R-:W-:-:S05]  /*f860*/  @!P1 LOP3.LUT R7, R7, R6, RZ, 0x3c, !PT ;  /* 0x0000000607079212 */ /* 0x000fca00078e3cff */
[----:B------:R-:W-:Y:S01]  /*f870*/  @!PT LDS RZ, [RZ] ;  /* 0x00000000fffff984 */ /* 0x000fe20000000800 */
[----:B------:R-:W-:Y:S01]  /*f880*/  @!PT LDS RZ, [RZ] ;  /* 0x00000000fffff984 */ /* 0x000fe20000000800 */
[----:B------:R-:W-:Y:S01]  /*f890*/  @!PT LDS RZ, [RZ] ;  /* 0x00000000fffff984 */ /* 0x000fe20000000800 */
[----:B------:R0:W-:Y:S01]  /*f8a0*/  @!P1 LDGSTS.E.BYPASS.LTC128B.128 [R8+0x1c400], desc[UR44][R6.64], !P0 ;  /* 0x1c40000006089fae */ /* 0x0001e2000c101d6c */
[----:B------:R-:W-:Y:S01]  /*f8b0*/  ISETP.GE.AND P1, PT, R9, R2, PT ;  /* 0x000000020900720c */ /* 0x000fe20003f26270 */
[----:B------:R-:W-:Y:S02]  /*f8c0*/  VIADD R9, R5, 0x20 ;  /* 0x0000002005097836 */ /* 0x000fe40000000000 */
[----:B0-----:R-:W-:-:S10]  /*f8d0*/  IMAD.MOV.U32 R6, RZ, RZ, R14 ;  /* 0x000000ffff067224 */ /* 0x001fd400078e000e */
[----:B------:R-:W-:Y:S05]  /*f8e0*/  WARPSYNC.COLLECTIVE R15, `(.L_x_104) ;  /* 0x000000000f087348 */ /* 0x000fea0003c00000 */
[----:B------:R0:W1:Y:S02]  /*f8f0*/  SHFL.IDX P6, R14, R13, R12, R11 ;  /* 0x0000000c0d0e7389 */ /* 0x00006400000c000b */
[----:B01----:R-:W-:Y:S01]  /*f900*/  ENDCOLLECTIVE ;  /* 0x000000000000791b */ /* 0x003fe20003800000 */
.L_x_104:
[----:B------:R-:W-:Y:S02]  /*f910*/  @!P1 VIADD R8, R4, UR38 ;  /* 0x0000002604089c36 */ /* 0x000fe40008000000 */
[----:B------:R-:W-:Y:S02]  /*f920*/  IMAD.MOV.U32 R13, RZ, RZ, R3 ;  /* 0x000000ffff0d7224 */ /* 0x000fe400078e0003 */
[----:B------:R-:W-:Y:S01]  /*f930*/  IMAD.MOV.U32 R12, RZ, RZ, 0x2 ;  /* 0x00000002ff0c7424 */ /* 0x000fe200078e00ff */
[----:B------:R-:W-:-:S13]  /*f940*/  @!P1 IADD3 R7, P2, R18, R14, RZ ;  /* 0x0000000e12079210 */ /* 0x000fda0007f5e0ff */
[----:B------:R-:W-:Y:S05]  /*f950*/  WARPSYNC.COLLECTIVE R15, `(.L_x_105) ;  /* 0x000000000f087348 */ /* 0x000fea0003c00000 */
[----:B------:R0:W1:Y:S02]  /*f960*/  SHFL.IDX P6, R14, R13, R12, R11 ;  /* 0x0000000c0d0e7389 */ /* 0x00006400000c000b */
[----:B01----:R-:W-:Y:S01]  /*f970*/  ENDCOLLECTIVE ;  /* 0x000000000000791b */ /* 0x003fe20003800000 */
.L_x_105:
[----:B------:R-:W-:-:S05]  /*f980*/  @!P1 IMAD.X R6, RZ, RZ, R6, P2 ;  /* 0x000000ffff069224 */ /* 0x000fca00010e0606 */
[----:B------:R-:W-:-:S04]  /*f990*/  @!P1 LOP3.LUT R7, R7, R6, RZ, 0x3c, !PT ;  /* 0x0000000607079212 */ /* 0x000fc800078e3cff */
[----:B------:R-:W-:Y:S01]  /*f9a0*/  @!P1 LOP3.LUT R6, R7, R6, RZ, 0x3c, !PT ;  /* 0x0000000607069212 */ /* 0x000fe200078e3cff */
[----:B------:R-:W-:-:S03]  /*f9b0*/  IMAD.MOV.U32 R13, RZ, RZ, R0 ;  /* 0x000000ffff0d7224 */ /* 0x000fc600078e0000 */
        /* <DEDUP_REMOVED lines=11> */
.L_x_106:
[----:B------:R-:W-:Y:S02]  /*fa70*/  @!P1 VIADD R8, R4, UR38 ;  /* 0x0000002604089c36 */ /* 0x000fe40008000000 */
[----:B------:R-:W-:Y:S02]  /*fa80*/  IMAD.MOV.U32 R13, RZ, RZ, R3 ;  /* 0x000000ffff0d7224 */ /* 0x000fe400078e0003 */
[----:B------:R-:W-:Y:S01]  /*fa90*/  IMAD.MOV.U32 R12, RZ, RZ, 0x3 ;  /* 0x00000003ff0c7424 */ /* 0x000fe200078e00ff */
[----:B------:R-:W-:-:S13]  /*faa0*/  @!P1 IADD3 R7, P2, R18, R14, RZ ;  /* 0x0000000e12079210 */ /* 0x000fda0007f5e0ff */
[----:B------:R-:W-:Y:S05]  /*fab0*/  WARPSYNC.COLLECTIVE R15, `(.L_x_107) ;  /* 0x000000000f087348 */ /* 0x000fea0003c00000 */
[----:B------:R0:W1:Y:S02]  /*fac0*/  SHFL.IDX P6, R14, R13, R12, R11 ;  /* 0x0000000c0d0e7389 */ /* 0x00006400000c000b */
[----:B01----:R-:W-:Y:S01]  /*fad0*/  ENDCOLLECTIVE ;  /* 0x000000000000791b */ /* 0x003fe20003800000 */
.L_x_107:
        /* <DEDUP_REMOVED lines=15> */
.L_x_108:
[----:B------:R-:W-:Y:S02]  /*fbd0*/  @!P1 VIADD R8, R4, UR38 ;  /* 0x0000002604089c36 */ /* 0x000fe40008000000 */
[----:B------:R-:W-:Y:S02]  /*fbe0*/  IMAD.MOV.U32 R13, RZ, RZ, R3 ;  /* 0x000000ffff0d7224 */ /* 0x000fe400078e0003 */
[----:B------:R-:W-:Y:S01]  /*fbf0*/  IMAD.MOV.U32 R12, RZ, RZ, 0x4 ;  /* 0x00000004ff0c7424 */ /* 0x000fe200078e00ff */
[----:B------:R-:W-:-:S13]  /*fc00*/  @!P1 IADD3 R7, P2, R18, R14, RZ ;  /* 0x0000000e12079210 */ /* 0x000fda0007f5e0ff */
[----:B------:R-:W-:Y:S05]  /*fc10*/  WARPSYNC.COLLECTIVE R15, `(.L_x_109) ;  /* 0x000000000f087348 */ /* 0x000fea0003c00000 */
[----:B------:R0:W1:Y:S02]  /*fc20*/  SHFL.IDX P6, R14, R13, R12, R11 ;  /* 0x0000000c0d0e7389 */ /* 0x00006400000c000b */
[----:B01----:R-:W-:Y:S01]  /*fc30*/  ENDCOLLECTIVE ;  /* 0x000000000000791b */ /* 0x003fe20003800000 */
.L_x_109:
        /* <DEDUP_REMOVED lines=15> */
.L_x_110:
[----:B------:R-:W-:Y:S02]  /*fd30*/  @!P1 VIADD R8, R4, UR38 ;  /* 0x0000002604089c36 */ /* 0x000fe40008000000 */
[----:B------:R-:W-:Y:S02]  /*fd40*/  IMAD.MOV.U32 R13, RZ, RZ, R3 ;  /* 0x000000ffff0d7224 */ /* 0x000fe400078e0003 */
[----:B------:R-:W-:Y:S01]  /*fd50*/  IMAD.MOV.U32 R12, RZ, RZ, 0x5 ;  /* 0x00000005ff0c7424 */ /* 0x000fe200078e00ff */
[----:B------:R-:W-:-:S13]  /*fd60*/  @!P1 IADD3 R7, P2, R18, R14, RZ ;  /* 0x0000000e12079210 */ /* 0x000fda0007f5e0ff */
[----:B------:R-:W-:Y:S05]  /*fd70*/  WARPSYNC.COLLECTIVE R15, `(.L_x_111) ;  /* 0x000000000f087348 */ /* 0x000fea0003c00000 */
[----:B------:R0:W1:Y:S02]  /*fd80*/  SHFL.IDX P6, R14, R13, R12, R11 ;  /* 0x0000000c0d0e7389 */ /* 0x00006400000c000b */
[----:B01----:R-:W-:Y:S01]  /*fd90*/  ENDCOLLECTIVE ;  /* 0x000000000000791b */ /* 0x003fe20003800000 */
.L_x_111:
        /* <DEDUP_REMOVED lines=15> */
.L_x_112:
[----:B------:R-:W-:Y:S02]  /*fe90*/  @!P1 VIADD R8, R4, UR38 ;  /* 0x0000002604089c36 */ /* 0x000fe40008000000 */
[----:B------:R-:W-:Y:S02]  /*fea0*/  IMAD.MOV.U32 R13, RZ, RZ, R3 ;  /* 0x000000ffff0d7224 */ /* 0x000fe400078e0003 */
[----:B------:R-:W-:Y:S01]  /*feb0*/  IMAD.MOV.U32 R12, RZ, RZ, 0x6 ;  /* 0x00000006ff0c7424 */ /* 0x000fe200078e00ff */
[----:B------:R-:W-:-:S13]  /*fec0*/  @!P1 IADD3 R7, P2, R18, R14, RZ ;  /* 0x0000000e12079210 */ /* 0x000fda0007f5e0ff */
[----:B------:R-:W-:Y:S05]  /*fed0*/  WARPSYNC.COLLECTIVE R15, `(.L_x_113) ;  /* 0x000000000f087348 */ /* 0x000fea0003c00000 */
[----:B------:R0:W1:Y:S02]  /*fee0*/  SHFL.IDX P6, R14, R13, R12, R11 ;  /* 0x0000000c0d0e7389 */ /* 0x00006400000c000b */
[----:B01----:R-:W-:Y:S01]  /*fef0*/  ENDCOLLECTIVE ;  /* 0x000000000000791b */ /* 0x003fe20003800000 */
.L_x_113:
        /* <DEDUP_REMOVED lines=10> */
[----:B0-----:R-:W-:-:S12]  /*ffa0*/  IMAD.MOV.U32 R6, RZ, RZ, R14 ;  /* 0x000000ffff067224 */ /* 0x001fd800078e000e */
[----:B------:R-:W-:Y:S05]  /*ffb0*/  WARPSYNC.COLLECTIVE R15, `(.L_x_114) ;  /* 0x000000000f087348 */ /* 0x000fea0003c00000 */
[----:B------:R0:W1:Y:S02]  /*ffc0*/  SHFL.IDX P6, R14, R13, R12, R11 ;  /* 0x0000000c0d0e7389 */ /* 0x00006400000c000b */
[----:B01----:R-:W-:Y:S01]  /*ffd0*/  ENDCOLLECTIVE ;  /* 0x000000000000791b */ /* 0x003fe20003800000 */
.L_x_114:
[----:B------:R-:W-:Y:S02]  /*ffe0*/  @!P1 VIADD R8, R4, UR38 ;  /* 0x0000002604089c36 */ /* 0x000fe40008000000 */
[----:B------:R-:W-:Y:S02]  /*fff0*/  IMAD.MOV.U32 R13, RZ, RZ, R3 ;  /* 0x000000ffff0d7224 */ /* 0x000fe400078e0003 */
[----:B------:R-:W-:Y:S02]  /*10000*/  IMAD.MOV.U32 R12, RZ, RZ, 0x7 ;  /* 0x00000007ff0c7424 */ /* 0x000fe400078e00ff */
[----:B------:R-:W-:-:S07]  /*10010*/  IMAD.MOV.U32 R7, RZ, RZ, R14 ;  /* 0x000000ffff077224 */ /* 0x000fce00078e000e */
[----:B------:R-:W-:Y:S05]  /*10020*/  WARPSYNC.COLLECTIVE R15, `(.L_x_115) ;  /* 0x000000000f087348 */ /* 0x000fea0003c00000 */
[----:B------:R0:W1:Y:S02]  /*10030*/  SHFL.IDX P6, R14, R13, R12, R11 ;  /* 0x0000000c0d0e7389 */ /* 0x00006400000c000b */
[----:B01----:R-:W-:Y:S01]  /*10040*/  ENDCOLLECTIVE ;  /* 0x000000000000791b */ /* 0x003fe20003800000 */
.L_x_115:
[----:B------:R-:W-:-:S05]  /*10050*/  @!P1 IADD3 R7, P2, R18, R7, RZ ;  /* 0x0000000712079210 */ /* 0x000fca0007f5e0ff */
[----:B------:R-:W-:-:S05]  /*10060*/  @!P1 IMAD.X R6, RZ, RZ, R6, P2 ;  /* 0x000000ffff069224 */ /* 0x000fca00010e0606 */
[----:B------:R-:W-:Y:S01]  /*10070*/  @!P1 LOP3.LUT R7, R7, R6, RZ, 0x3c, !PT ;  /* 0x0000000607079212 */ /* 0x000fe200078e3cff */
[----:B------:R-:W-:-:S03]  /*10080*/  IMAD.MOV.U32 R13, RZ, RZ, R0 ;  /* 0x000000ffff0d7224 */ /* 0x000fc600078e0000 */
[----:B------:R-:W-:-:S04]  /*10090*/  @!P1 LOP3.LUT R6, R7, R6, RZ, 0x3c, !PT ;  /* 0x0000000607069212 */ /* 0x000fc800078e3cff */
[----:B------:R-:W-:Y:S01]  /*100a0*/  @!P1 LOP3.LUT R7, R7, R6, RZ, 0x3c, !PT ;  /* 0x0000000607079212 */ /* 0x000fe200078e3cff */
[----:B------:R-:W-:-:S04]  /*100b0*/  IMAD.MOV.U32 R3, RZ, RZ, R14 ;  /* 0x000000ffff037224 */ /* 0x000fc800078e000e */
[----:B------:R-:W-:Y:S01]  /*100c0*/  @!PT LDS RZ, [RZ] ;  /* 0x00000000fffff984 */ /* 0x000fe20000000800 */
[----:B------:R-:W-:Y:S01]  /*100d0*/  @!PT LDS RZ, [RZ] ;  /* 0x00000000fffff984 */ /* 0x000fe20000000800 */
[----:B------:R-:W-:Y:S01]  /*100e0*/  @!PT LDS RZ, [RZ] ;  /* 0x00000000fffff984 */ /* 0x000fe20000000800 */
[----:B------:R0:W-:Y:S03]  /*100f0*/  @!P1 LDGSTS.E.BYPASS.LTC128B.128 [R8+0x1f400], desc[UR44][R6.64], !P0 ;  /* 0x1f40000006089fae */ /* 0x0001e6000c101d6c */
[----:B0-----:R-:W-:Y:S05]  /*10100*/  WARPSYNC.COLLECTIVE R15, `(.L_x_116) ;  /* 0x000000000f087348 */ /* 0x001fea0003c00000 */
[----:B------:R1:W2:Y:S02]  /*10110*/  SHFL.IDX P6, R14, R13, R12, R11 ;  /* 0x0000000c0d0e7389 */ /* 0x0002a400000c000b */
[----:B012---:R-:W-:Y:S01]  /*10120*/  ENDCOLLECTIVE ;  /* 0x000000000000791b */ /* 0x007fe20003800000 */
.L_x_116:
[----:B------:R-:W-:Y:S05]  /*10130*/  BRA `(.L_x_117) ;  /* 0xffffffd400587947 */ /* 0x000fea000383ffff */
.L_x_56:
[----:B0-----:R-:W-:-:S04]  /*10140*/  IMAD.U32 R3, RZ, RZ, UR38 ;  /* 0x00000026ff037e24 */ /* 0x001fc8000f8e00ff */
[----:B------:R0:W1:Y:S03]  /*10150*/  SYNCS.PHASECHK.TRANS64.TRYWAIT P0, [R3+URZ+0x2e820], R0 ;  /* 0x02e82000030075a7 */ /* 0x000066000800017f */
[----:B-1----:R-:W-:Y:S05]  /*10160*/  @!P0 NANOSLEEP.SYNCS 0x989680 ;  /* 0x009896800000895d */ /* 0x002fea0003900000 */
[----:B------:R-:W1:Y:S02]  /*10170*/  @!P0 SYNCS.PHASECHK.TRANS64 P0, [R3+URZ+0x2e820], R0 ;  /* 0x02e82000030085a7 */ /* 0x000e64000800007f */
[----:B-1----:R-:W-:Y:S05]  /*10180*/  @!P0 BRA `(.L_x_56) ;  /* 0xfffffffc00ec8947 */ /* 0x002fea000383ffff */
[----:B------:R-:W-:Y:S05]  /*10190*/  BRA `(.L_x_118) ;  /* 0xffffffd400947947 */ /* 0x000fea000383ffff */
.L_x_61:
[----:B0-----:R0:W1:Y:S02]  /*101a0*/  SYNCS.PHASECHK.TRANS64.TRYWAIT P0, [R4+URZ+0x2e880], R3 ;  /* 0x02e88003040075a7 */ /* 0x001064000800017f */
[----:B-1----:R-:W-:Y:S05]  /*101b0*/  @!P0 NANOSLEEP.SYNCS 0x989680 ;  /* 0x009896800000895d */ /* 0x002fea0003900000 */
[----:B------:R-:W1:Y:S02]  /*101c0*/  @!P0 SYNCS.PHASECHK.TRANS64 P0, [R4+URZ+0x2e880], R3 ;  /* 0x02e88003040085a7 */ /* 0x000e64000800007f */
[----:B-1----:R-:W-:Y:S05]  /*101d0*/  @!P0 BRA `(.L_x_61) ;  /* 0xfffffffc00f08947 */ /* 0x002fea000383ffff */
[----:B------:R-:W-:Y:S05]  /*101e0*/  BRA `(.L_x_119) ;  /* 0xffffffd8003c7947 */ /* 0x000fea000383ffff */
.L_x_65:
[----:B-1----:R1:W2:Y:S02]  /*101f0*/  SYNCS.PHASECHK.TRANS64.TRYWAIT P0, [R4+URZ+0x2e840], R3 ;  /* 0x02e84003040075a7 */ /* 0x0022a4000800017f */
[----:B--2---:R-:W-:Y:S05]  /*10200*/  @!P0 NANOSLEEP.SYNCS 0x989680 ;  /* 0x009896800000895d */ /* 0x004fea0003900000 */
[----:B------:R-:W2:Y:S02]  /*10210*/  @!P0 SYNCS.PHASECHK.TRANS64 P0, [R4+URZ+0x2e840], R3 ;  /* 0x02e84003040085a7 */ /* 0x000ea4000800007f */
[----:B--2---:R-:W-:Y:S05]  /*10220*/  @!P0 BRA `(.L_x_65) ;  /* 0xfffffffc00f08947 */ /* 0x004fea000383ffff */
[----:B------:R-:W-:Y:S05]  /*10230*/  BRA `(.L_x_120) ;  /* 0xffffffd800b07947 */ /* 0x000fea000383ffff */
.L_x_70:
[----:B0-----:R0:W1:Y:S02]  /*10240*/  SYNCS.PHASECHK.TRANS64.TRYWAIT P0, [R18+URZ+0x2e870], R3 ;  /* 0x02e87003120075a7 */ /* 0x001064000800017f */
[----:B-1----:R-:W-:Y:S05]  /*10250*/  @!P0 NANOSLEEP.SYNCS 0x989680 ;  /* 0x009896800000895d */ /* 0x002fea0003900000 */
[----:B------:R-:W1:Y:S02]  /*10260*/  @!P0 SYNCS.PHASECHK.TRANS64 P0, [R18+URZ+0x2e870], R3 ;  /* 0x02e87003120085a7 */ /* 0x000e64000800007f */
[----:B-1----:R-:W-:Y:S05]  /*10270*/  @!P0 BRA `(.L_x_70) ;  /* 0xfffffffc00f08947 */ /* 0x002fea000383ffff */
[----:B------:R-:W-:Y:S05]  /*10280*/  BRA `(.L_x_121) ;  /* 0xffffffdc00447947 */ /* 0x000fea000383ffff */
.L_x_72:
[----:B0-----:R0:W1:Y:S02]  /*10290*/  SYNCS.PHASECHK.TRANS64.TRYWAIT P0, [R18+URZ+0x2e860], R3 ;  /* 0x02e86003120075a7 */ /* 0x001064000800017f */
[----:B-1----:R-:W-:Y:S05]  /*102a0*/  @!P0 NANOSLEEP.SYNCS 0x989680 ;  /* 0x009896800000895d */ /* 0x002fea0003900000 */
[----:B------:R-:W1:Y:S02]  /*102b0*/  @!P0 SYNCS.PHASECHK.TRANS64 P0, [R18+URZ+0x2e860], R3 ;  /* 0x02e86003120085a7 */ /* 0x000e64000800007f */
[----:B-1----:R-:W-:Y:S05]  /*102c0*/  @!P0 BRA `(.L_x_72) ;  /* 0xfffffffc00f08947 */ /* 0x002fea000383ffff */
[----:B------:R-:W-:Y:S05]  /*102d0*/  BRA `(.L_x_122) ;  /* 0xffffffdc00487947 */ /* 0x000fea000383ffff */
.L_x_78:
[----:B0-----:R0:W1:Y:S02]  /*102e0*/  SYNCS.PHASECHK.TRANS64.TRYWAIT P0, [R16+URZ+0x2e870], R3 ;  /* 0x02e87003100075a7 */ /* 0x001064000800017f */
[----:B-1----:R-:W-:Y:S05]  /*102f0*/  @!P0 NANOSLEEP.SYNCS 0x989680 ;  /* 0x009896800000895d */ /* 0x002fea0003900000 */
[----:B------:R-:W1:Y:S02]  /*10300*/  @!P0 SYNCS.PHASECHK.TRANS64 P0, [R16+URZ+0x2e870], R3 ;  /* 0x02e87003100085a7 */ /* 0x000e64000800007f */
[----:B-1----:R-:W-:Y:S05]  /*10310*/  @!P0 BRA `(.L_x_78) ;  /* 0xfffffffc00f08947 */ /* 0x002fea000383ffff */
[----:B------:R-:W-:Y:S05]  /*10320*/  BRA `(.L_x_123) ;  /* 0xffffffe400387947 */ /* 0x000fea000383ffff */
.L_x_80:
[----:B0-----:R0:W1:Y:S02]  /*10330*/  SYNCS.PHASECHK.TRANS64.TRYWAIT P0, [R16+URZ+0x2e860], R3 ;  /* 0x02e86003100075a7 */ /* 0x001064000800017f */
[----:B-1----:R-:W-:Y:S05]  /*10340*/  @!P0 NANOSLEEP.SYNCS 0x989680 ;  /* 0x009896800000895d */ /* 0x002fea0003900000 */
[----:B------:R-:W1:Y:S02]  /*10350*/  @!P0 SYNCS.PHASECHK.TRANS64 P0, [R16+URZ+0x2e860], R3 ;  /* 0x02e86003100085a7 */ /* 0x000e64000800007f */
[----:B-1----:R-:W-:Y:S05]  /*10360*/  @!P0 BRA `(.L_x_80) ;  /* 0xfffffffc00f08947 */ /* 0x002fea000383ffff */
[----:B------:R-:W-:Y:S05]  /*10370*/  BRA `(.L_x_124) ;  /* 0xffffffe400487947 */ /* 0x000fea000383ffff */
.L_x_82:
[----:B0-----:R0:W1:Y:S02]  /*10380*/  SYNCS.PHASECHK.TRANS64.TRYWAIT P0, [R9+URZ+0x2e820], R2 ;  /* 0x02e82002090075a7 */ /* 0x001064000800017f */
[----:B-1----:R-:W-:Y:S05]  /*10390*/  @!P0 NANOSLEEP.SYNCS 0x989680 ;  /* 0x009896800000895d */ /* 0x002fea0003900000 */
[----:B------:R-:W1:Y:S02]  /*103a0*/  @!P0 SYNCS.PHASECHK.TRANS64 P0, [R9+URZ+0x2e820], R2 ;  /* 0x02e82002090085a7 */ /* 0x000e64000800007f */
[----:B-1----:R-:W-:Y:S05]  /*103b0*/  @!P0 BRA `(.L_x_82) ;  /* 0xfffffffc00f08947 */ /* 0x002fea000383ffff */
[----:B------:R-:W-:Y:S05]  /*103c0*/  BRA `(.L_x_125) ;  /* 0xffffffec000c7947 */ /* 0x000fea000383ffff */
.L_x_84:
[----:B0-----:R0:W1:Y:S02]  /*103d0*/  SYNCS.PHASECHK.TRANS64.TRYWAIT P1, [R5+URZ], R4 ;  /* 0x00000004050075a7 */ /* 0x001064000802017f */
[----:B-1----:R-:W-:Y:S05]  /*103e0*/  @!P1 NANOSLEEP.SYNCS 0x989680 ;  /* 0x009896800000995d */ /* 0x002fea0003900000 */
[----:B------:R-:W1:Y:S02]  /*103f0*/  @!P1 SYNCS.PHASECHK.TRANS64 P1, [R5+URZ], R4 ;  /* 0x00000004050095a7 */ /* 0x000e64000802007f */
[----:B-1----:R-:W-:Y:S05]  /*10400*/  @!P1 BRA `(.L_x_84) ;  /* 0xfffffffc00f09947 */ /* 0x002fea000383ffff */
[----:B------:R-:W-:Y:S05]  /*10410*/  BRA `(.L_x_126) ;  /* 0xffffffec005c7947 */ /* 0x000fea000383ffff */
.L_x_85:
[----:B-1----:R1:W2:Y:S02]  /*10420*/  SYNCS.PHASECHK.TRANS64.TRYWAIT P1, [R7+URZ], R2 ;  /* 0x00000002070075a7 */ /* 0x0022a4000802017f */
[----:B--2---:R-:W-:Y:S05]  /*10430*/  @!P1 NANOSLEEP.SYNCS 0x989680 ;  /* 0x009896800000995d */ /* 0x004fea0003900000 */
[----:B------:R-:W2:Y:S02]  /*10440*/  @!P1 SYNCS.PHASECHK.TRANS64 P1, [R7+URZ], R2 ;  /* 0x00000002070095a7 */ /* 0x000ea4000802007f */
[----:B--2---:R-:W-:Y:S05]  /*10450*/  @!P1 BRA `(.L_x_85) ;  /* 0xfffffffc00f09947 */ /* 0x004fea000383ffff */
[----:B------:R-:W-:Y:S05]  /*10460*/  BRA `(.L_x_127) ;  /* 0xffffffec00507947 */ /* 0x000fea000383ffff */
.L_x_87:
[----:B0-----:R0:W2:Y:S02]  /*10470*/  SYNCS.PHASECHK.TRANS64.TRYWAIT P1, [R5+URZ+0x2e860], R4 ;  /* 0x02e86004050075a7 */ /* 0x0010a4000802017f */
[----:B--2---:R-:W-:Y:S05]  /*10480*/  @!P1 NANOSLEEP.SYNCS 0x989680 ;  /* 0x009896800000995d */ /* 0x004fea0003900000 */
[----:B------:R-:W2:Y:S02]  /*10490*/  @!P1 SYNCS.PHASECHK.TRANS64 P1, [R5+URZ+0x2e860], R4 ;  /* 0x02e86004050095a7 */ /* 0x000ea4000802007f */
[----:B--2---:R-:W-:Y:S05]  /*104a0*/  @!P1 BRA `(.L_x_87) ;  /* 0xfffffffc00f09947 */ /* 0x004fea000383ffff */
[----:B------:R-:W-:Y:S05]  /*104b0*/  BRA `(.L_x_128) ;  /* 0xffffffec00507947 */ /* 0x000fea000383ffff */
.L_x_89:
[----:B--2---:R2:W3:Y:S02]  /*104c0*/  SYNCS.PHASECHK.TRANS64.TRYWAIT P1, [R3+URZ+0x2e860], R2 ;  /* 0x02e86002030075a7 */ /* 0x0044e4000802017f */
[----:B---3--:R-:W-:Y:S05]  /*104d0*/  @!P1 NANOSLEEP.SYNCS 0x989680 ;  /* 0x009896800000995d */ /* 0x008fea0003900000 */
[----:B------:R-:W3:Y:S02]  /*104e0*/  @!P1 SYNCS.PHASECHK.TRANS64 P1, [R3+URZ+0x2e860], R2 ;  /* 0x02e86002030095a7 */ /* 0x000ee4000802007f */
[----:B---3--:R-:W-:Y:S05]  /*104f0*/  @!P1 BRA `(.L_x_89) ;  /* 0xfffffffc00f09947 */ /* 0x008fea000383ffff */
[----:B------:R-:W-:Y:S05]  /*10500*/  BRA `(.L_x_129) ;  /* 0xffffffec00507947 */ /* 0x000fea000383ffff */
.L_x_91:
[----:B---3--:R3:W4:Y:S02]  /*10510*/  SYNCS.PHASECHK.TRANS64.TRYWAIT P0, [R5+URZ+0x2e880], R4 ;  /* 0x02e88004050075a7 */ /* 0x008724000800017f */
[----:B----4-:R-:W-:Y:S05]  /*10520*/  @!P0 NANOSLEEP.SYNCS 0x989680 ;  /* 0x009896800000895d */ /* 0x010fea0003900000 */
[----:B------:R-:W4:Y:S02]  /*10530*/  @!P0 SYNCS.PHASECHK.TRANS64 P0, [R5+URZ+0x2e880], R4 ;  /* 0x02e88004050085a7 */ /* 0x000f24000800007f */
[----:B----4-:R-:W-:Y:S05]  /*10540*/  @!P0 BRA `(.L_x_91) ;  /* 0xfffffffc00f08947 */ /* 0x010fea000383ffff */
[----:B------:R-:W-:Y:S05]  /*10550*/  BRA `(.L_x_92) ;  /* 0xffffffec004c7947 */ /* 0x000fea000383ffff */
.L_x_130:
[----:B------:R-:W-:-:S00]  /*10560*/  BRA `(.L_x_130) ;  /* 0xfffffffc00fc7947 */ /* 0x000fc0000383ffff */
[----:B------:R-:W-:-:S00]  /*10570*/  NOP ;  /* 0x0000000000007918 */ /* 0x000fc00000000000 */
        /* <DEDUP_REMOVED lines=8> */
.L_x_2834:


//--------------------- .text._ZN7cutlass13device_kernelIN5flash11enable_sm90INS1_16FlashAttnFwdSm90INS1_25CollectiveMainloopFwdSm90ILi2EN4cute5tupleIJNS5_1CILi1EEES8_S8_EEENS6_IJNS7_ILi128EEENS7_ILi224EEESA_EEELi128ENS_12float_e4m3_tEfNS_4arch4Sm90ELb0ELb0ELb0ELb1ELb0ELb0ELb0ELb1ELb1ELb1ELb1ELb0EEENS1_21CollectiveEpilogueFwdINS6_IJSA_SA_SB_EEES9_NS_10bfloat16_tESF_Li256ELb1ELb1ELb1ELb1EEENS1_36VarlenDynamicPersistentTileSchedulerILi128ELi224ELi256ELi128ELb1ELb1ELb1ELb0ELb1ELb1EEEEEEEEEvNT_6ParamsE --------------------------
	.section	.text._ZN7cutlass13device_kernelIN5flash11enable_sm90INS1_16FlashAttnFwdSm90INS1_25CollectiveMainloopFwdSm90ILi2EN4cute5tupleIJNS5_1CILi1EEES8_S8_EEENS6_IJNS7_ILi128EEENS7_ILi224EEESA_EEELi128ENS_12float_e4m3_tEfNS_4arch4Sm90ELb0ELb0ELb0ELb1ELb0ELb0ELb0ELb1ELb1ELb1ELb1ELb0EEENS1_21CollectiveEpilogueFwdINS6_IJSA_SA_SB_EEES9_NS_10bfloat16_tESF_Li256ELb1ELb1ELb1ELb1EEENS1_36VarlenDynamicPersistentTileSchedulerILi128ELi224ELi256ELi128ELb1ELb1ELb1ELb0ELb1ELb1EEEEEEEEEvNT_6ParamsE,"ax",@progbits
	.align	128
.text._ZN7cutlass13device_kernelIN5flash11enable_sm90INS1_16FlashAttnFwdSm90INS1_25CollectiveMainloopFwdSm90ILi2EN4cute5tupleIJNS5_1CILi1EEES8_S8_EEENS6_IJNS7_ILi128EEENS7_ILi224EEESA_EEELi128ENS_12float_e4m3_tEfNS_4arch4Sm90ELb0ELb0ELb0ELb1ELb0ELb0ELb0ELb1ELb1ELb1ELb1ELb0EEENS1_21CollectiveEpilogueFwdINS6_IJSA_SA_SB_EEES9_NS_10bfloat16_tESF_Li256ELb1ELb1ELb1ELb1EEENS1_36VarlenDynamicPersistentTileSchedulerILi128ELi224ELi256ELi128ELb1ELb1ELb1ELb0ELb1ELb1EEEEEEEEEvNT_6ParamsE:
        .type           _ZN7cutlass13device_kernelIN5flash11enable_sm90INS1_16FlashAttnFwdSm90INS1_25CollectiveMainloopFwdSm90ILi2EN4cute5tupleIJNS5_1CILi1EEES8_S8_EEENS6_IJNS7_ILi128EEENS7_ILi224EEESA_EEELi128ENS_12float_e4m3_tEfNS_4arch4Sm90ELb0ELb0ELb0ELb1ELb0ELb0ELb0ELb1ELb1ELb1ELb1ELb0EEENS1_21CollectiveEpilogueFwdINS6_IJSA_SA_SB_EEES9_NS_10bfloat16_tESF_Li256ELb1ELb1ELb1ELb1EEENS1_36VarlenDynamicPersistentTileSchedulerILi128ELi224ELi256ELi128ELb1ELb1ELb1ELb0ELb1ELb1EEEEEEEEEvNT_6ParamsE,@function
        .size           _ZN7cutlass13device_kernelIN5flash11enable_sm90INS1_16FlashAttnFwdSm90INS1_25CollectiveMainloopFwdSm90ILi2EN4cute5tupleIJNS5_1CILi1EEES8_S8_EEENS6_IJNS7_ILi128EEENS7_ILi224EEESA_EEELi128ENS_12float_e4m3_tEfNS_4arch4Sm90ELb0ELb0ELb0ELb1ELb0ELb0ELb0ELb1ELb1ELb1ELb1ELb0EEENS1_21CollectiveEpilogueFwdINS6_IJSA_SA_SB_EEES9_NS_10bfloat16_tESF_Li256ELb1ELb1ELb1ELb1EEENS1_36VarlenDynamicPersistentTileSchedulerILi128ELi224ELi256ELi128ELb1ELb1ELb1ELb0ELb1ELb1EEEEEEEEEvNT_6ParamsE,(.L_x_2835 - _ZN7cutlass13device_kernelIN5flash11enable_sm90INS1_16FlashAttnFwdSm90INS1_25CollectiveMainloopFwdSm90ILi2EN4cute5tupleIJNS5_1CILi1EEES8_S8_EEENS6_IJNS7_ILi128EEENS7_ILi224EEESA_EEELi128ENS_12float_e4m3_tEfNS_4arch4Sm90ELb0ELb0ELb0ELb1ELb0ELb0ELb0ELb1ELb1ELb1ELb1ELb0EEENS1_21CollectiveEpilogueFwdINS6_IJSA_SA_SB_EEES9_NS_10bfloat16_tESF_Li256ELb1ELb1ELb1ELb1EEENS1_36VarlenDynamicPersistentTileSchedulerILi128ELi224ELi256ELi128ELb1ELb1ELb1ELb0ELb1ELb1EEEEEEEEEvNT_6ParamsE)
        .other          _ZN7cutlass13device_kernelIN5flash11enable_sm90INS1_16FlashAttnFwdSm90INS1_25CollectiveMainloopFwdSm90ILi2EN4cute5tupleIJNS5_1CILi1EEES8_S8_EEENS6_IJNS7_ILi128EEENS7_ILi224EEESA_EEELi128ENS_12float_e4m3_tEfNS_4arch4Sm90ELb0ELb0ELb0ELb1ELb0ELb0ELb0ELb1ELb1ELb1ELb1ELb0EEENS1_21CollectiveEpilogueFwdINS6_IJSA_SA_SB_EEES9_NS_10bfloat16_tESF_Li256ELb1ELb1ELb1ELb1EEENS1_36VarlenDynamicPersistentTileSchedulerILi128ELi224ELi256ELi128ELb1ELb1ELb1ELb0ELb1ELb1EEEEEEEEEvNT_6ParamsE,@"STO_CUDA_ENTRY STV_DEFAULT"
_ZN7cutlass13device_kernelIN5flash11enable_sm90INS1_16FlashAttnFwdSm90INS1_25CollectiveMainloopFwdSm90ILi2EN4cute5tupleIJNS5_1CILi1EEES8_S8_EEENS6_IJNS7_ILi128EEENS7_ILi224EEESA_EEELi128ENS_12float_e4m3_tEfNS_4arch4Sm90ELb0ELb0ELb0ELb1ELb0ELb0ELb0ELb1ELb1ELb1ELb1ELb0EEENS1_21CollectiveEpilogueFwdINS6_IJSA_SA_SB_EEES9_NS_10bfloat16_tESF_Li256ELb1ELb1ELb1ELb1EEENS1_36VarlenDynamicPersistentTileSchedulerILi128ELi224ELi256ELi128ELb1ELb1ELb1ELb0ELb1ELb1EEEEEEEEEvNT_6ParamsE:
[----:B------:R-:W0:Y:S02]  /*0000*/  LDC R1, c[0x0][0x28] ;  /* 0x00000a00ff017b82 */ /* 0x000e240000000800 */
[----:B0-----:R-:W-:Y:S01]  /*0010*/  VIADD R1, R1, 0xffffffb8 ;  /* 0xffffffb801017836 */ /* 0x001fe20000000000 */
[----:B------:R-:W0:Y:S01]  /*0020*/  S2R R3, SR_TID.X ;  /* 0x0000000000037919 */ /* 0x000e220000002100 */
[----:B------:R-:W-:Y:S01]  /*0030*/  ELECT P0, URZ, PT ;  /* 0x00000000003f782f */ /* 0x000fe20003800000 */
[----:B------:R-:W-:Y:S01]  /*0040*/  BSSY B0, `(.L_x_131) ;  /* 0x000000e000007945 */ /* 0x000fe20003800000 */
[--C-:B0-----:R-:W-:Y:S02]  /*0050*/  SHF.R.U32.HI R0, RZ, 0x5, R3.reuse ;  /* 0x00000005ff007819 */ /* 0x101fe40000011603 */
[----:B------:R-:W-:-:S03]  /*0060*/  SHF.R.U32.HI R3, RZ, 0x7, R3 ;  /* 0x00000007ff037819 */ /* 0x000fc60000011603 */
        /* <DEDUP_REMOVED lines=11> */
.L_x_132:
[----:B------:R-:W-:Y:S05]  /*0120*/  BSYNC B0 ;  /* 0x0000000000007941 */ /* 0x000fea0003800000 */
.L_x_131:
[----:B------:R-:W-:Y:S01]  /*0130*/  VOTEU.ANY UP0, P0 ;  /* 0x00000000003f7886 */ /* 0x000fe20000000100 */
[----:B------:R-:W0:Y:S01]  /*0140*/  SHFL.IDX PT, R3, R3, RZ, 0x1f ;  /* 0x00001fff03037589 */ /* 0x000e2200000e0000 */
[----:B------:R-:W-:Y:S01]  /*0150*/  UMOV UR4, 0x80 ;  /* 0x0000008000047882 */ /* 0x000fe20000000000 */
[----:B------:R-:W-:Y:S01]  /*0160*/  UMOV UR7, 0x100 ;  /* 0x0000010000077882 */ /* 0x000fe20000000000 */
[----:B------:R-:W-:Y:S01]  /*0170*/  VOTEU.ANY UP1, P0 ;  /* 0x00000000003f7886 */ /* 0x000fe20000020100 */
[----:B------:R-:W1:Y:S01]  /*0180*/  @UP0 S2UR UR8, SR_CgaCtaId ;  /* 0x00000000000809c3 */ /* 0x000e620000008800 */
[----:B------:R-:W2:Y:S01]  /*0190*/  SHFL.IDX PT, R2, R0, RZ, 0x1f ;  /* 0x00001fff00027589 */ /* 0x000ea200000e0000 */
[----:B------:R-:W-:Y:S01]  /*01a0*/  @UP0 UMOV UR6, 0x400 ;  /* 0x0000040000060882 */ /* 0x000fe20000000000 */
[----:B------:R-:W-:-:S04]  /*01b0*/  @UP0 UIADD3 UR4, -UR4, 0x100000, URZ ;  /* 0x0010000004040890 */ /* 0x000fc8000fffe13f */
[----:B------:R-:W-:Y:S02]  /*01c0*/  @UP0 USHF.L.U32 UR5, UR4, 0xb, URZ ;  /* 0x0000000b04050899 */ /* 0x000fe4000800063f */
[----:B------:R-:W-:Y:S01]  /*01d0*/  @UP0 USHF.L.U32 UR4, UR4, 0x1, URZ ;  /* 0x0000000104040899 */ /* 0x000fe2000800063f */
[----:B------:R-:W-:Y:S01]  /*01e0*/  VOTEU.ANY UP2, P0 ;  /* 0x00000000003f7886 */ /* 0x000fe20000040100 */
[----:B0-----:R-:W-:Y:S01]  /*01f0*/  R2UR UR9, R3 ;  /* 0x00000000030972ca */ /* 0x001fe200000e0000 */
[----:B-1----:R-:W-:Y:S01]  /*0200*/  @UP0 ULEA UR8, UR8, UR6, 0x18 ;  /* 0x0000000608080291 */ /* 0x002fe2000f8ec03f */
[----:B--2---:R-:W-:Y:S01]  /*0210*/  ISETP.NE.AND P1, PT, R2, RZ, PT ;  /* 0x000000ff0200720c */ /* 0x004fe20003f25270 */
[----:B------:R-:W-:-:S04]  /*0220*/  @UP0 UIADD3 UR6, -UR7, 0x100000, URZ ;  /* 0x0010000007060890 */ /* 0x000fc8000fffe13f */
[----:B------:R-:W-:Y:S02]  /*0230*/  @UP0 USHF.L.U32 UR7, UR6, 0xb, URZ ;  /* 0x0000000b06070899 */ /* 0x000fe4000800063f */
[----:B------:R-:W-:-:S04]  /*0240*/  @UP0 USHF.L.U32 UR6, UR6, 0x1, URZ ;  /* 0x0000000106060899 */ /* 0x000fc8000800063f */
[----:B------:R-:W-:Y:S01]  /*0250*/  UISETP.NE.AND UP0, UPT, UR9, URZ, UPT ;  /* 0x0000003f0900728c */ /* 0x000fe2000bf05270 */
[----:B------:R-:W0:Y:S02]  /*0260*/  FENCE.VIEW.ASYNC.S ;  /* 0x00000000000073c6 */ /* 0x000e240000000000 */
[----:B0-----:R0:W1:Y:S05]  /*0270*/  @UP1 SYNCS.EXCH.64 URZ, [UR8+0x2e800], UR4 ;  /* 0x02e80004083f15b2 */ /* 0x00106a0008000100 */
[----:B------:R0:W2:Y:S01]  /*0280*/  @UP2 SYNCS.EXCH.64 URZ, [UR8+0x2e820], UR6 ;  /* 0x02e82006083f25b2 */ /* 0x0000a20008000100 */
        /* <DEDUP_REMOVED lines=17> */
[----:B------:R3:W0:Y:S02]  /*03a0*/  SYNCS.EXCH.64 URZ, [UR8+0x2e848], UR6 ;  /* 0x02e84806083f75b2 */ /* 0x0006240008000100 */
[----:B---3--:R-:W-:Y:S01]  /*03b0*/  NOP ;  /* 0x0000000000007918 */ /* 0x008fe20000000000 */
.L_x_133:
[----:B------:R-:W3:Y:S01]  /*03c0*/  SHFL.IDX PT, R2, R0, RZ, 0x1f ;  /* 0x00001fff00027589 */ /* 0x000ee200000e0000 */
[----:B------:R-:W-:Y:S01]  /*03d0*/  NOP ;  /* 0x0000000000007918 */ /* 0x000fe20000000000 */
[----:B---3--:R-:W-:-:S13]  /*03e0*/  ISETP.NE.AND P0, PT, R2, RZ, PT ;  /* 0x000000ff0200720c */ /* 0x008fda0003f05270 */
        /* <DEDUP_REMOVED lines=17> */
[----:B------:R3:W0:Y:S02]  /*0500*/  SYNCS.EXCH.64 URZ, [UR8+0x2e868], UR6 ;  /* 0x02e86806083f75b2 */ /* 0x0006240008000100 */
[----:B---3--:R-:W-:Y:S01]  /*0510*/  NOP ;  /* 0x0000000000007918 */ /* 0x008fe20000000000 */
.L_x_134:
[----:B------:R-:W3:Y:S01]  /*0520*/  SHFL.IDX PT, R2, R0, RZ, 0x1f ;  /* 0x00001fff00027589 */ /* 0x000ee200000e0000 */
[----:B------:R-:W-:Y:S01]  /*0530*/  NOP ;  /* 0x0000000000007918 */ /* 0x000fe20000000000 */
[----:B---3--:R-:W-:-:S13]  /*0540*/  ISETP.NE.AND P0, PT, R2, RZ, PT ;  /* 0x000000ff0200720c */ /* 0x008fda0003f05270 */
        /* <DEDUP_REMOVED lines=13> */
[----:B------:R3:W0:Y:S02]  /*0620*/  SYNCS.EXCH.64 URZ, [UR6+0x2e888], UR4 ;  /* 0x02e88804063f75b2 */ /* 0x0006240008000100 */
[----:B---3--:R-:W-:Y:S01]  /*0630*/  NOP ;  /* 0x0000000000007918 */ /* 0x008fe20000000000 */
.L_x_135:
        /* <DEDUP_REMOVED lines=22> */
.L_x_136:
        /* <DEDUP_REMOVED lines=22> */
.L_x_137:
[----:B------:R-:W-:Y:S01]  /*0900*/  PLOP3.LUT P0, PT, PT, PT, UP0, 0x80, 0x0 ;  /* 0x000000000000781c */ /* 0x000fe20003f0f008 */
[----:B------:R-:W-:Y:S01]  /*0910*/  UMOV UR38, 0x1 ;  /* 0x0000000100267882 */ /* 0x000fe20000000000 */
[----:B------:R-:W-:Y:S01]  /*0920*/  NOP ;  /* 0x0000000000007918 */ /* 0x000fe20000000000 */
[----:B------:R-:W-:Y:S01]  /*0930*/  USEL UR38, UR38, 0x2, !UP0 ;  /* 0x0000000226267887 */ /* 0x000fe2000c000000 */
[----:B------:R-:W-:Y:S01]  /*0940*/  ULDC.64 UR50, c[0x0][0x208] ;  /* 0x0000820000327ab9 */ /* 0x000fe20000000a00 */
[----:B012-4-:R-:W-:Y:S08]  /*0950*/  BAR.SYNC.DEFER_BLOCKING 0x0 ;  /* 0x0000000000007b1d */ /* 0x017ff00000010000 */
[----:B------:R-:W-:Y:S05]  /*0960*/  @!P0 BRA `(.L_x_138) ;  /* 0x000000d400248947 */ /* 0x000fea0003800000 */
.L_x_139:
[----:B------:R-:W-:-:S08]  /*0970*/  NOP ;  /* 0x0000000000007918 */ /* 0x000fd00000000000 */
[----:B------:R-:W0:Y:S02]  /*0980*/  USETMAXREG.TRY_ALLOC.CTAPOOL UP0, 0xf0 ;  /* 0x000000f0000079c8 */ /* 0x000e240008000600 */
[----:B0-----:R-:W-:-:S13]  /*0990*/  PLOP3.LUT P0, PT, PT, PT, UP0, 0x80, 0x0 ;  /* 0x000000000000781c */ /* 0x001fda0003f0f008 */
[----:B------:R-:W-:Y:S05]  /*09a0*/  @!P0 BRA `(.L_x_139) ;  /* 0xfffffffc00f08947 */ /* 0x000fea000383ffff */
[----:B------:R-:W0:Y:S01]  /*09b0*/  S2R R2, SR_TID.X ;  /* 0x0000000000027919 */ /* 0x000e220000002100 */
[----:B------:R-:W1:Y:S01]  /*09c0*/  S2UR UR5, SR_CgaCtaId ;  /* 0x00000000000579c3 */ /* 0x000e620000008800 */
[----:B------:R-:W-:-:S07]  /*09d0*/  UMOV UR4, 0x400 ;  /* 0x0000040000047882 */ /* 0x000fce0000000000 */
[----:B------:R-:W-:Y:S06]  /*09e0*/  BAR.ARV 0x8, 0x180 ;  /* 0x0206000000007b1d */ /* 0x000fec0000002000 */
[----:B-1----:R-:W-:Y:S01]  /*09f0*/  ULEA UR4, UR5, UR4, 0x18 ;  /* 0x0000000405047291 */ /* 0x002fe2000f8ec03f */
[----:B0-----:R-:W-:-:S04]  /*0a00*/  LOP3.LUT R0, R2, 0xffffff80, RZ, 0xc0, !PT ;  /* 0xffffff8002007812 */ /* 0x001fc800078ec0ff */
[----:B------:R-:W-:-:S13]  /*0a10*/  ISETP.NE.AND P0, PT, R0, 0x80, PT ;  /* 0x000000800000780c */ /* 0x000fda0003f05270 */
[----:B------:R-:W-:Y:S08]  /*0a20*/  @!P0 BAR.ARV 0x9, 0x100 ;  /* 0x0244000000008b1d */ /* 0x000ff00000002000 */
[----:B------:R-:W-:Y:S06]  /*0a30*/  BAR.SYNC.DEFER_BLOCKING 0x5, 0x180 ;  /* 0x0146000000007b1d */ /* 0x000fec0000010000 */
[----:B------:R-:W0:Y:S01]  /*0a40*/  LDS.128 R32, [UR4+0x2e8d0] ;  /* 0x02e8d004ff207984 */ /* 0x000e220008000c00 */
[----:B------:R-:W-:Y:S01]  /*0a50*/  ULDC UR4, c[0x0][0xc3c] ;  /* 0x00030f0000047ab9 */ /* 0x000fe20000000800 */
[----:B------:R-:W-:Y:S06]  /*0a60*/  BAR.ARV 0x4, 0x180 ;  /* 0x0106000000007b1d */ /* 0x000fec0000002000 */
[----:B0-----:R-:W-:-:S13]  /*0a70*/  ISETP.GE.AND P0, PT, R35, UR4, PT ;  /* 0x0000000423007c0c */ /* 0x001fda000bf06270 */
[----:B------:R-:W-:Y:S05]  /*0a80*/  @P0 EXIT ;  /* 0x000000000000094d */ /* 0x000fea0003800000 */
[----:B------:R-:W-:Y:S01]  /*0a90*/  VIADD R12, R2, 0xffffff80 ;  /* 0xffffff80020c7836 */ /* 0x000fe20000000000 */
[----:B------:R-:W-:Y:S01]  /*0aa0*/  R2UR UR5, R33 ;  /* 0x00000000210572ca */ /* 0x000fe200000e0000 */
[----:B------:R-:W-:Y:S01]  /*0ab0*/  ULOP3.LUT UR48, UR38, 0x1, URZ, 0xfc, !UPT ;  /* 0x0000000126307892 */ /* 0x000fe2000f8efc3f */
[----:B------:R-:W-:Y:S01]  /*0ac0*/  R2UR UR6, R34 ;  /* 0x00000000220672ca */ /* 0x000fe200000e0000 */
[----:B------:R-:W-:Y:S01]  /*0ad0*/  UMOV UR47, URZ ;  /* 0x0000003f002f7c82 */ /* 0x000fe20008000000 */
[----:B------:R-:W-:Y:S01]  /*0ae0*/  SHF.R.S32.HI R0, RZ, 0x1f, R12 ;  /* 0x0000001fff007819 */ /* 0x000fe2000001140c */
[----:B------:R-:W-:Y:S01]  /*0af0*/  UMOV UR46, URZ ;  /* 0x0000003f002e7c82 */ /* 0x000fe20008000000 */
[----:B------:R-:W-:Y:S02]  /*0b00*/  UMOV UR52, URZ ;  /* 0x0000003f00347c82 */ /* 0x000fe40008000000 */
[CC--:B------:R-:W-:Y:S02]  /*0b10*/  LEA.HI R2, R0.reuse, R12.reuse, RZ, 0x7 ;  /* 0x0000000c00027211 */ /* 0x0c0fe400078f38ff */
[----:B------:R-:W-:-:S02]  /*0b20*/  LEA.HI R4, R0, R12, RZ, 0x5 ;  /* 0x0000000c00047211 */ /* 0x000fc400078f28ff */
[----:B------:R-:W-:-:S03]  /*0b30*/  LOP3.LUT R3, R2, 0xffffff80, RZ, 0xc0, !PT ;  /* 0xffffff8002037812 */ /* 0x000fc600078ec0ff */
[----:B------:R-:W-:Y:S02]  /*0b40*/  IMAD.SHL.U32 R5, R4, 0x20, RZ ;  /* 0x0000002004057824 */ /* 0x000fe400078e00ff */
[----:B------:R-:W-:Y:S01]  /*0b50*/  IMAD.IADD R11, R12, 0x1, -R3 ;  /* 0x000000010c0b7824 */ /* 0x000fe200078e0a03 */
[----:B------:R-:W-:Y:S02]  /*0b60*/  LEA.HI R3, R0, R12, RZ, 0x4 ;  /* 0x0000000c00037211 */ /* 0x000fe400078f20ff */
[----:B------:R-:W-:Y:S02]  /*0b70*/  LOP3.LUT R5, R5, 0xfffffc00, RZ, 0xc0, !PT ;  /* 0xfffffc0005057812 */ /* 0x000fe400078ec0ff */
[C---:B------:R-:W-:Y:S02]  /*0b80*/  LOP3.LUT R4, R3.reuse, 0x3fffff0, RZ, 0xc0, !PT ;  /* 0x03fffff003047812 */ /* 0x040fe400078ec0ff */
[----:B------:R-:W-:Y:S02]  /*0b90*/  SHF.R.S32.HI R6, RZ, 0x4, R3 ;  /* 0x00000004ff067819 */ /* 0x000fe40000011403 */
[----:B------:R-:W-:Y:S01]  /*0ba0*/  SHF.R.S32.HI R7, RZ, 0x1f, R11 ;  /* 0x0000001fff077819 */ /* 0x000fe2000001140b */
[----:B------:R-:W-:Y:S01]  /*0bb0*/  IMAD.IADD R4, R12, 0x1, -R4 ;  /* 0x000000010c047824 */ /* 0x000fe200078e0a04 */
[----:B------:R-:W-:-:S02]  /*0bc0*/  LEA.HI R3, R3, R6, RZ, 0x1 ;  /* 0x0000000603037211 */ /* 0x000fc400078f08ff */
[----:B------:R-:W-:Y:S01]  /*0bd0*/  LEA.HI R8, R7, R11, RZ, 0x2 ;  /* 0x0000000b07087211 */ /* 0x000fe200078f10ff */
[----:B------:R-:W-:Y:S01]  /*0be0*/  IMAD R4, R4, 0x40, R5 ;  /* 0x0000004004047824 */ /* 0x000fe200078e0205 */
[----:B------:R-:W-:Y:S02]  /*0bf0*/  LOP3.LUT R3, R3, 0x1ffffffe, RZ, 0xc0, !PT ;  /* 0x1ffffffe03037812 */ /* 0x000fe400078ec0ff */
[-C--:B------:R-:W-:Y:S02]  /*0c00*/  LEA.HI R5, R0, R12.reuse, RZ, 0x2 ;  /* 0x0000000c00057211 */ /* 0x080fe400078f10ff */
[--C-:B------:R-:W-:Y:S01]  /*0c10*/  SHF.R.S32.HI R9, RZ, 0x2, R8.reuse ;  /* 0x00000002ff097819 */ /* 0x100fe20000011408 */
[----:B------:R-:W-:Y:S01]  /*0c20*/  IMAD.IADD R3, R6, 0x1, -R3 ;  /* 0x0000000106037824 */ /* 0x000fe200078e0a03 */
[----:B------:R-:W-:Y:S02]  /*0c30*/  LOP3.LUT R5, R5, 0xfffffffc, RZ, 0xc0, !PT ;  /* 0xfffffffc05057812 */ /* 0x000fe400078ec0ff */
[----:B------:R-:W-:Y:S01]  /*0c40*/  SHF.R.S32.HI R10, RZ, 0x1f, R8 ;  /* 0x0000001fff0a7819 */ /* 0x000fe20000011408 */
[----:B------:R-:W-:Y:S01]  /*0c50*/  IMAD R3, R3, 0x8, R4 ;  /* 0x0000000803037824 */ /* 0x000fe200078e0204 */
[----:B------:R-:W-:Y:S01]  /*0c60*/  LEA.HI R0, R0, R12, RZ, 0x3 ;  /* 0x0000000c00007211 */ /* 0x000fe200078f18ff */
[----:B------:R-:W-:Y:S01]  /*0c70*/  IMAD.IADD R5, R12, 0x1, -R5 ;  /* 0x000000010c057824 */ /* 0x000fe200078e0a05 */
[----:B------:R-:W-:-:S02]  /*0c80*/  LEA.HI R10, R10, R9, RZ, 0x3 ;  /* 0x000000090a0a7211 */ /* 0x000fc400078f18ff */
[----:B------:R-:W-:Y:S01]  /*0c90*/  SHF.R.S32.HI R6, RZ, 0x7, R2 ;  /* 0x00000007ff067819 */ /* 0x000fe20000011402 */
[----:B------:R0:W-:Y:S01]  /*0ca0*/  STL [R1+0x44], R3 ;  /* 0x0000440301007387 */ /* 0x0001e20000100800 */
[----:B------:R-:W-:Y:S02]  /*0cb0*/  LOP3.LUT R18, R0, 0xfffffff8, RZ, 0xc0, !PT ;  /* 0xfffffff800127812 */ /* 0x000fe400078ec0ff */
[----:B------:R-:W-:Y:S02]  /*0cc0*/  LOP3.LUT R10, R10, 0xfffffff8, RZ, 0xc0, !PT ;  /* 0xfffffff80a0a7812 */ /* 0x000fe400078ec0ff */
[----:B------:R-:W-:Y:S01]  /*0cd0*/  LEA.HI R7, R7, R11, RZ, 0x5 ;  /* 0x0000000b07077211 */ /* 0x000fe200078f28ff */
[----:B------:R-:W-:Y:S01]  /*0ce0*/  IMAD.IADD R18, R12, 0x1, -R18 ;  /* 0x000000010c127824 */ /* 0x000fe200078e0a12 */
[----:B------:R-:W-:Y:S01]  /*0cf0*/  LEA.HI R2, R2, R6, RZ, 0x1 ;  /* 0x0000000602027211 */ /* 0x000fe200078f08ff */
[----:B------:R-:W-:Y:S01]  /*0d00*/  IMAD.IADD R10, R9, 0x1, -R10 ;  /* 0x00000001090a7824 */ /* 0x000fe200078e0a0a */
[----:B------:R-:W-:Y:S01]  /*0d10*/  LOP3.LUT R8, R8, 0x7ffffffc, RZ, 0xc0, !PT ;  /* 0x7ffffffc08087812 */ /* 0x000fe200078ec0ff */
[----:B------:R-:W-:Y:S01]  /*0d20*/  IMAD.SHL.U32 R16, R18, 0x8, RZ ;  /* 0x0000000812107824 */ /* 0x000fe200078e00ff */
[----:B0-----:R-:W-:-:S02]  /*0d30*/  LEA.HI R3, R5, R5, RZ, 0x1 ;  /* 0x0000000505037211 */ /* 0x001fc400078f08ff */
[----:B------:R-:W-:Y:S01]  /*0d40*/  SHF.R.S32.HI R7, RZ, 0x5, R7 ;  /* 0x00000005ff077819 */ /* 0x000fe20000011407 */
[----:B------:R-:W-:Y:S01]  /*0d50*/  IMAD.IADD R8, R11, 0x1, -R8 ;  /* 0x000000010b087824 */ /* 0x000fe200078e0a08 */
[----:B------:R-:W-:Y:S01]  /*0d60*/  LOP3.LUT R2, R2, 0x3fffffe, RZ, 0xc0, !PT ;  /* 0x03fffffe02027812 */ /* 0x000fe200078ec0ff */
[----:B------:R-:W-:Y:S01]  /*0d70*/  VIADD R17, R16, 0x40 ;  /* 0x0000004010117836 */ /* 0x000fe20000000000 */
[----:B------:R-:W-:Y:S01]  /*0d80*/  LOP3.LUT R4, R3, 0x1ffffffe, RZ, 0xc0, !PT ;  /* 0x1ffffffe03047812 */ /* 0x000fe200078ec0ff */
[----:B------:R-:W-:Y:S01]  /*0d90*/  IMAD R7, R7, 0x10, R10 ;  /* 0x0000001007077824 */ /* 0x000fe200078e020a */
[----:B------:R-:W-:Y:S01]  /*0da0*/  SHF.R.S32.HI R3, RZ, 0x1f, R16 ;  /* 0x0000001fff037819 */ /* 0x000fe20000011410 */
[----:B------:R-:W-:Y:S01]  /*0db0*/  IMAD.IADD R2, R6, 0x1, -R2 ;  /* 0x0000000106027824 */ /* 0x000fe200078e0a02 */
[----:B------:R-:W-:Y:S01]  /*0dc0*/  SHF.R.S32.HI R6, RZ, 0x3, R0 ;  /* 0x00000003ff067819 */ /* 0x000fe20000011400 */
[----:B------:R-:W-:Y:S01]  /*0dd0*/  IMAD.IADD R4, R5, 0x1, -R4 ;  /* 0x0000000105047824 */ /* 0x000fe200078e0a04 */
[----:B------:R-:W-:Y:S01]  /*0de0*/  SHF.R.S32.HI R0, RZ, 0x1f, R17 ;  /* 0x0000001fff007819 */ /* 0x000fe20000011411 */
[----:B------:R-:W-:-:S02]  /*0df0*/  IMAD.SHL.U32 R5, R8, 0x2, RZ ;  /* 0x0000000208057824 */ /* 0x000fc400078e00ff */
[----:B------:R-:W-:Y:S02]  /*0e00*/  IMAD R2, R2, 0x40, R7 ;  /* 0x0000004002027824 */ /* 0x000fe400078e0207 */
[C---:B------:R-:W-:Y:S02]  /*0e10*/  VIADD R3, R5.reuse, 0x8 ;  /* 0x0000000805037836 */ /* 0x040fe40000000000 */
[C---:B------:R-:W-:Y:S01]  /*0e20*/  VIADD R0, R5.reuse, 0x10 ;  /* 0x0000001005007836 */ /* 0x040fe20000000000 */
[----:B------:R-:W-:Y:S01]  /*0e30*/  STL [R1+0x3c], R2 ;  /* 0x00003c0201007387 */ /* 0x000fe20000100800 */
[C---:B------:R-:W-:Y:S01]  /*0e40*/  VIADD R236, R5.reuse, 0x20 ;  /* 0x0000002005ec7836 */ /* 0x040fe20000000000 */
[----:B------:R-:W-:Y:S01]  /*0e50*/  SHF.R.S32.HI R6, RZ, 0x1f, R3 ;  /* 0x0000001fff067819 */ /* 0x000fe20000011403 */
[C---:B------:R-:W-:Y:S01]  /*0e60*/  VIADD R233, R5.reuse, 0x38 ;  /* 0x0000003805e97836 */ /* 0x040fe20000000000 */
[----:B------:R-:W-:Y:S01]  /*0e70*/  STL [R1+0x8], R5 ;  /* 0x0000080501007387 */ /* 0x000fe20000100800 */
[----:B------:R-:W-:-:S02]  /*0e80*/  VIADD R230, R5, 0x50 ;  /* 0x0000005005e67836 */ /* 0x000fc40000000000 */
[C---:B------:R-:W-:Y:S01]  /*0e90*/  VIADD R237, R5.reuse, 0x18 ;  /* 0x0000001805ed7836 */ /* 0x040fe20000000000 */
[----:B------:R0:W-:Y:S01]  /*0ea0*/  STL [R1+0x4], R3 ;  /* 0x0000040301007387 */ /* 0x0001e20000100800 */
[C---:B------:R-:W-:Y:S02]  /*0eb0*/  VIADD R235, R5.reuse, 0x28 ;  /* 0x0000002805eb7836 */ /* 0x040fe40000000000 */
[C---:B------:R-:W-:Y:S01]  /*0ec0*/  VIADD R234, R5.reuse, 0x30 ;  /* 0x0000003005ea7836 */ /* 0x040fe20000000000 */
[----:B------:R1:W-:Y:S01]  /*0ed0*/  STL [R1], R0 ;  /* 0x0000000001007387 */ /* 0x0003e20000100800 */
[C---:B------:R-:W-:Y:S02]  /*0ee0*/  VIADD R232, R5.reuse, 0x40 ;  /* 0x0000004005e87836 */ /* 0x040fe40000000000 */
[C---:B------:R-:W-:Y:S01]  /*0ef0*/  VIADD R231, R5.reuse, 0x48 ;  /* 0x0000004805e77836 */ /* 0x040fe20000000000 */
[----:B------:R-:W-:Y:S01]  /*0f00*/  STL [R1+0x38], R6 ;  /* 0x0000380601007387 */ /* 0x000fe20000100800 */
[C---:B------:R-:W-:Y:S01]  /*0f10*/  VIADD R229, R5.reuse, 0x58 ;  /* 0x0000005805e57836 */ /* 0x040fe20000000000 */
[----:B0-----:R-:W-:Y:S01]  /*0f20*/  SHF.R.S32.HI R3, RZ, 0x1f, R237 ;  /* 0x0000001fff037819 */ /* 0x001fe200000114ed */
[C---:B------:R-:W-:Y:S01]  /*0f30*/  VIADD R228, R5.reuse, 0x60 ;  /* 0x0000006005e47836 */ /* 0x040fe20000000000 */
[----:B------:R-:W-:Y:S01]  /*0f40*/  SHF.R.S32.HI R3, RZ, 0x1f, R234 ;  /* 0x0000001fff037819 */ /* 0x000fe200000114ea */
[C---:B------:R-:W-:Y:S01]  /*0f50*/  VIADD R23, R5.reuse, 0x68 ;  /* 0x0000006805177836 */ /* 0x040fe20000000000 */
[----:B------:R-:W-:Y:S01]  /*0f60*/  SHF.R.S32.HI R3, RZ, 0x1f, R231 ;  /* 0x0000001fff037819 */ /* 0x000fe200000114e7 */
[C---:B------:R-:W-:Y:S01]  /*0f70*/  VIADD R22, R5.reuse, 0x70 ;  /* 0x0000007005167836 */ /* 0x040fe20000000000 */
[----:B------:R-:W-:Y:S01]  /*0f80*/  SHF.R.S32.HI R3, RZ, 0x1f, R228 ;  /* 0x0000001fff037819 */ /* 0x000fe200000114e4 */
[----:B------:R-:W-:Y:S01]  /*0f90*/  VIADD R19, R5, 0x78 ;  /* 0x0000007805137836 */ /* 0x000fe20000000000 */
[----:B------:R-:W-:-:S02]  /*0fa0*/  SHF.R.S32.HI R5, RZ, 0x1f, R0 ;  /* 0x0000001fff057819 */ /* 0x000fc40000011400 */
[----:B-1----:R-:W-:Y:S02]  /*0fb0*/  SHF.R.S32.HI R0, RZ, 0x1f, R236 ;  /* 0x0000001fff007819 */ /* 0x002fe400000114ec */
[----:B------:R-:W-:Y:S01]  /*0fc0*/  SHF.R.S32.HI R0, RZ, 0x1f, R233 ;  /* 0x0000001fff007819 */ /* 0x000fe200000114e9 */
[----:B------:R0:W-:Y:S01]  /*0fd0*/  STL [R1+0x34], R5 ;  /* 0x0000340501007387 */ /* 0x0001e20000100800 */
[----:B------:R-:W-:Y:S02]  /*0fe0*/  SHF.R.S32.HI R0, RZ, 0x1f, R230 ;  /* 0x0000001fff007819 */ /* 0x000fe400000114e6 */
[----:B------:R-:W-:Y:S01]  /*0ff0*/  SHF.R.S32.HI R0, RZ, 0x1f, R23 ;  /* 0x0000001fff007819 */ /* 0x000fe20000011417 */
[----:B------:R-:W-:Y:S01]  /*1000*/  IMAD R0, R4, 0x8, R2 ;  /* 0x0000000804007824 */ /* 0x000fe200078e0202 */
[----:B------:R-:W-:-:S04]  /*1010*/  SHF.R.S32.HI R3, RZ, 0x1f, R19 ;  /* 0x0000001fff037819 */ /* 0x000fc80000011413 */
[----:B------:R1:W-:Y:S01]  /*1020*/  STL [R1+0x40], R0 ;  /* 0x0000400001007387 */ /* 0x0003e20000100800 */
[----:B0-----:R-:W-:Y:S02]  /*1030*/  SHF.R.S32.HI R5, RZ, 0x1f, R235 ;  /* 0x0000001fff057819 */ /* 0x001fe400000114eb */
[----:B------:R-:W-:Y:S02]  /*1040*/  SHF.R.S32.HI R5, RZ, 0x1f, R232 ;  /* 0x0000001fff057819 */ /* 0x000fe400000114e8 */
[----:B------:R-:W-:Y:S02]  /*1050*/  SHF.R.S32.HI R5, RZ, 0x1f, R229 ;  /* 0x0000001fff057819 */ /* 0x000fe400000114e5 */
[----:B------:R-:W-:-:S07]  /*1060*/  SHF.R.S32.HI R5, RZ, 0x1f, R22 ;  /* 0x0000001fff057819 */ /* 0x000fce0000011416 */
.L_x_187:
[----:B0-23--:R-:W0:Y:S01]  /*1070*/  LDC.64 R2, c[0x0][0xc88] ;  /* 0x00032200ff027b82 */ /* 0x00de220000000a00 */
[----:B------:R-:W-:Y:S01]  /*1080*/  ULDC.64 UR14, c[0x0][0x998] ;  /* 0x00026600000e7ab9 */ /* 0x000fe20000000a00 */
[----:B------:R-:W-:Y:S01]  /*1090*/  ULDC.64 UR12, c[0x0][0x990] ;  /* 0x00026400000c7ab9 */ /* 0x000fe20000000a00 */
[----:B------:R-:W-:Y:S01]  /*10a0*/  ULDC.64 UR8, c[0x0][0xa28] ;  /* 0x00028a0000087ab9 */ /* 0x000fe20000000a00 */
[----:B------:R-:W-:Y:S01]  /*10b0*/  ULDC.64 UR10, c[0x0][0xa20] ;  /* 0x00028800000a7ab9 */ /* 0x000fe20000000a00 */
[----:B------:R-:W-:Y:S01]  /*10c0*/  ULOP3.LUT UR42, UR6, 0xffff, URZ, 0xc0, !UPT ;  /* 0x0000ffff062a7892 */ /* 0x000fe2000f8ec03f */
[----:B------:R-:W-:Y:S01]  /*10d0*/  ULDC UR4, c[0x0][0x424] ;  /* 0x0001090000047ab9 */ /* 0x000fe20000000800 */
[----:B0-----:R-:W-:-:S06]  /*10e0*/  IMAD.WIDE R2, R35, 0x4, R2 ;  /* 0x0000000423027825 */ /* 0x001fcc00078e0202 */
[----:B------:R-:W2:Y:S01]  /*10f0*/  LDG.E R2, desc[UR50][R2.64] ;  /* 0x0000003202027981 */ /* 0x000ea2000c1e1900 */
[----:B------:R-:W-:Y:S01]  /*1100*/  ISETP.NE.U32.AND P1, PT, RZ, UR14, PT ;  /* 0x0000000eff007c0c */ /* 0x000fe2000bf25070 */
[----:B------:R-:W-:Y:S01]  /*1110*/  UISETP.NE.U32.AND UP0, UPT, UR8, URZ, UPT ;  /* 0x0000003f0800728c */ /* 0x000fe2000bf05070 */
[----:B------:R-:W-:Y:S01]  /*1120*/  ISETP.NE.U32.AND P0, PT, RZ, UR12, PT ;  /* 0x0000000cff007c0c */ /* 0x000fe2000bf05070 */
[----:B------:R-:W-:Y:S01]  /*1130*/  UISETP.NE.U32.AND UP1, UPT, UR10, URZ, UPT ;  /* 0x0000003f0a00728c */ /* 0x000fe2000bf25070 */
[----:B------:R-:W-:Y:S01]  /*1140*/  ISETP.NE.AND.EX P1, PT, RZ, UR15, PT, P1 ;  /* 0x0000000fff007c0c */ /* 0x000fe2000bf25310 */
[----:B------:R-:W-:Y:S01]  /*1150*/  UISETP.NE.AND.EX UP0, UPT, UR9, URZ, UPT, UP0 ;  /* 0x0000003f0900728c */ /* 0x000fe2000bf05300 */
[----:B------:R-:W-:Y:S01]  /*1160*/  ISETP.NE.AND.EX P0, PT, RZ, UR13, PT, P0 ;  /* 0x0000000dff007c0c */ /* 0x000fe2000bf05300 */
[----:B------:R-:W-:-:S04]  /*1170*/  UISETP.NE.AND.EX UP1, UPT, UR11, URZ, UPT, UP1 ;  /* 0x0000003f0b00728c */ /* 0x000fc8000bf25310 */
[----:B------:R-:W-:Y:S02]  /*1180*/  PLOP3.LUT P4, PT, PT, PT, UP0, 0x80, 0x0 ;  /* 0x000000000000781c */ /* 0x000fe40003f8f008 */
[----:B------:R-:W-:-:S04]  /*1190*/  PLOP3.LUT P5, PT, PT, PT, UP1, 0x80, 0x0 ;  /* 0x000000000000781c */ /* 0x000fc80003faf018 */
[----:B------:R-:W0:Y:S08]  /*11a0*/  @P1 LDC.64 R8, c[0x0][0x9b8] ;  /* 0x00026e00ff081b82 */ /* 0x000e300000000a00 */
[----:B-1----:R-:W1:Y:S08]  /*11b0*/  @P0 LDC.64 R6, c[0x0][0x9a8] ;  /* 0x00026a00ff060b82 */ /* 0x002e700000000a00 */
[----:B------:R-:W3:Y:S08]  /*11c0*/  @P0 LDC.64 R14, c[0x0][0x9b0] ;  /* 0x00026c00ff0e0b82 */ /* 0x000ef00000000a00 */
[----:B----4-:R-:W4:Y:S01]  /*11d0*/  @P1 LDC.64 R20, c[0x0][0x9c0] ;  /* 0x00027000ff141b82 */ /* 0x010f220000000a00 */
[----:B--2---:R-:W-:-:S13]  /*11e0*/  R2UR UR36, R2 ;  /* 0x00000000022472ca */ /* 0x004fda00000e0000 */
[----:B------:R-:W-:Y:S02]  /*11f0*/  USHF.R.S32.HI UR37, URZ, 0x1f, UR36 ;  /* 0x0000001f3f257899 */ /* 0x000fe40008011424 */
[----:B0-----:R-:W-:Y:S01]  /*1200*/  @P1 IMAD.WIDE.U32 R4, R8, UR36, RZ ;  /* 0x0000002408041c25 */ /* 0x001fe2000f8e00ff */
[----:B------:R-:W-:-:S03]  /*1210*/  @UP0 ULEA UR8, UP2, UR36, UR8, 0x2 ;  /* 0x0000000824080291 */ /* 0x000fc6000f84103f */
[----:B------:R-:W-:Y:S01]  /*1220*/  @P1 IMAD R2, R8, UR37, RZ ;  /* 0x0000002508021c24 */ /* 0x000fe2000f8e02ff */
[----:B------:R-:W-:Y:S02]  /*1230*/  @UP0 ULEA.HI.X UR9, UR36, UR9, UR37, 0x2, UP2 ;  /* 0x0000000924090291 */ /* 0x000fe400090f1425 */
[C---:B-1---5:R-:W-:Y:S01]  /*1240*/  @P0 IMAD R0, R6.reuse, UR37, RZ ;  /* 0x0000002506000c24 */ /* 0x062fe2000f8e02ff */
[----:B------:R-:W-:Y:S02]  /*1250*/  @UP1 ULEA UR10, UP0, UR36, UR10, 0x2 ;  /* 0x0000000a240a1291 */ /* 0x000fe4000f80103f */
[----:B------:R-:W-:Y:S02]  /*1260*/  @P1 IMAD R9, R9, UR36, R2 ;  /* 0x0000002409091c24 */ /* 0x000fe4000f8e0202 */
[----:B------:R-:W-:Y:S01]  /*1270*/  @P0 IMAD R7, R7, UR36, R0 ;  /* 0x0000002407070c24 */ /* 0x000fe2000f8e0200 */
[----:B------:R-:W-:Y:S02]  /*1280*/  @UP1 ULEA.HI.X UR11, UR36, UR11, UR37, 0x2, UP0 ;  /* 0x0000000b240b1291 */ /* 0x000fe400080f1425 */
[----:B------:R-:W-:-:S04]  /*1290*/  @P0 IMAD.WIDE.U32 R2, R6, UR36, RZ ;  /* 0x0000002406020c25 */ /* 0x000fc8000f8e00ff */
[----:B------:R-:W-:Y:S02]  /*12a0*/  @P0 IMAD.IADD R3, R3, 0x1, R7 ;  /* 0x0000000103030824 */ /* 0x000fe400078e0207 */
[----:B------:R-:W-:Y:S02]  /*12b0*/  @P1 IMAD.IADD R5, R5, 0x1, R9 ;  /* 0x0000000105051824 */ /* 0x000fe400078e0209 */
[----:B---3--:R-:W-:-:S04]  /*12c0*/  @P0 IMAD.WIDE.U32 R2, R14, UR42, R2 ;  /* 0x0000002a0e020c25 */ /* 0x008fc8000f8e0002 */
[----:B----4-:R-:W-:-:S04]  /*12d0*/  @P1 IMAD.WIDE.U32 R6, R20, UR42, R4 ;  /* 0x0000002a14061c25 */ /* 0x010fc8000f8e0004 */
[----:B------:R-:W-:Y:S02]  /*12e0*/  IMAD.U32 R10, RZ, RZ, UR8 ;  /* 0x00000008ff0a7e24 */ /* 0x000fe4000f8e00ff */
[----:B------:R-:W-:Y:S02]  /*12f0*/  IMAD.U32 R12, RZ, RZ, UR10 ;  /* 0x0000000aff0c7e24 */ /* 0x000fe4000f8e00ff */
[----:B------:R-:W-:Y:S02]  /*1300*/  IMAD.U32 R11, RZ, RZ, UR9 ;  /* 0x00000009ff0b7e24 */ /* 0x000fe4000f8e00ff */
[----:B------:R-:W-:Y:S02]  /*1310*/  IMAD.U32 R13, RZ, RZ, UR11 ;  /* 0x0000000bff0d7e24 */ /* 0x000fe4000f8e00ff */
[----:B------:R-:W-:Y:S01]  /*1320*/  @P0 IMAD R5, R15, UR42, R3 ;  /* 0x0000002a0f050c24 */ /* 0x000fe2000f8e0203 */
[----:B------:R-:W-:Y:S01]  /*1330*/  @P0 LEA R4, P2, R2, UR12, 0x2 ;  /* 0x0000000c02040c11 */ /* 0x000fe2000f8410ff */
[----:B------:R-:W-:Y:S01]  /*1340*/  @P1 IMAD R3, R21, UR42, R7 ;  /* 0x0000002a15031c24 */ /* 0x000fe2000f8e0207 */
[----:B------:R-:W-:Y:S01]  /*1350*/  @P1 LEA R8, P3, R6, UR14, 0x2 ;  /* 0x0000000e06081c11 */ /* 0x000fe2000f8610ff */
[----:B------:R-:W2:Y:S01]  /*1360*/  @P4 LDG.E R10, desc[UR50][R10.64] ;  /* 0x000000320a0a4981 */ /* 0x000ea2000c1e1900 */
[----:B------:R-:W-:Y:S01]  /*1370*/  IMAD.MOV.U32 R7, RZ, RZ, 0x3f800000 ;  /* 0x3f800000ff077424 */ /* 0x000fe200078e00ff */
[----:B------:R-:W-:Y:S01]  /*1380*/  @P0 LEA.HI.X R5, R2, UR13, R5, 0x2, P2 ;  /* 0x0000000d02050c11 */ /* 0x000fe200090f1405 */
[----:B------:R-:W-:Y:S01]  /*1390*/  IMAD.MOV.U32 R0, RZ, RZ, 0x3f800000 ;  /* 0x3f800000ff007424 */ /* 0x000fe200078e00ff */
[----:B------:R-:W3:Y:S01]  /*13a0*/  @P5 LDG.E R12, desc[UR50][R12.64] ;  /* 0x000000320c0c5981 */ /* 0x000ee2000c1e1900 */
[----:B------:R-:W-:Y:S01]  /*13b0*/  @P1 LEA.HI.X R9, R6, UR15, R3, 0x2, P3 ;  /* 0x0000000f06091c11 */ /* 0x000fe200098f1403 */
[----:B------:R-:W-:-:S02]  /*13c0*/  ULDC.64 UR8, c[0x0][0x418] ;  /* 0x0001060000087ab9 */ /* 0x000fc40000000a00 */
[----:B------:R0:W5:Y:S04]  /*13d0*/  @P0 LDG.E R7, desc[UR50][R4.64] ;  /* 0x0000003204070981 */ /* 0x000168000c1e1900 */
[----:B------:R0:W5:Y:S01]  /*13e0*/  @P1 LDG.E R0, desc[UR50][R8.64] ;  /* 0x0000003208001981 */ /* 0x000162000c1e1900 */
[----:B------:R-:W-:Y:S01]  /*13f0*/  UISETP.NE.U32.AND UP0, UPT, UR8, URZ, UPT ;  /* 0x0000003f0800728c */ /* 0x000fe2000bf05070 */
[----:B------:R-:W-:Y:S01]  /*1400*/  UMOV UR43, UR5 ;  /* 0x00000005002b7c82 */ /* 0x000fe20008000000 */
[----:B------:R-:W-:Y:S02]  /*1410*/  ULDC UR5, c[0x0][0x2f0] ;  /* 0x0000bc0000057ab9 */ /* 0x000fe40000000800 */
[----:B------:R-:W-:Y:S01]  /*1420*/  UISETP.NE.AND.EX UP0, UPT, UR9, URZ, UPT, UP0 ;  /* 0x0000003f0900728c */ /* 0x000fe2000bf05300 */
[----:B------:R-:W-:Y:S01]  /*1430*/  UMOV UR53, URZ ;  /* 0x0000003f00357c82 */ /* 0x000fe20008000000 */
[----:B------:R-:W-:-:S02]  /*1440*/  ULOP3.LUT UR8, UR6, 0xff0000, URZ, 0xc0, !UPT ;  /* 0x00ff000006087892 */ /* 0x000fc4000f8ec03f */
[----:B------:R-:W-:Y:S02]  /*1450*/  USEL UR4, UR4, 0x1, UP0 ;  /* 0x0000000104047887 */ /* 0x000fe40008000000 */
[----:B------:R-:W-:Y:S02]  /*1460*/  ULOP3.LUT UR6, UR6, 0xff000000, URZ, 0xc0, !UPT ;  /* 0xff00000006067892 */ /* 0x000fe4000f8ec03f */
[----:B------:R-:W-:Y:S01]  /*1470*/  UIMAD UR4, UR4, UR5, URZ ;  /* 0x00000005040472a4 */ /* 0x000fe2000f8e023f */
[----:B--2---:R-:W-:-:S06]  /*1480*/  @P4 R2UR UR53, R10 ;  /* 0x000000000a3542ca */ /* 0x004fcc00000e0000 */
[----:B---3--:R-:W-:Y:S01]  /*1490*/  @P5 R2UR UR4, R12 ;  /* 0x000000000c0452ca */ /* 0x008fe200000e0000 */
[----:B0-----:R-:W-:-:S14]  /*14a0*/  @P5 BRA `(.L_x_140) ;  /* 0x0000000000345947 */ /* 0x001fdc0003800000 */
[----:B------:R-:W-:Y:S02]  /*14b0*/  ULDC.64 UR10, c[0x0][0xa08] ;  /* 0x00028200000a7ab9 */ /* 0x000fe40000000a00 */
[----:B------:R-:W-:-:S04]  /*14c0*/  ISETP.NE.U32.AND P0, PT, RZ, UR10, PT ;  /* 0x0000000aff007c0c */ /* 0x000fc8000bf05070 */
[----:B------:R-:W-:-:S13]  /*14d0*/  ISETP.NE.AND.EX P0, PT, RZ, UR11, PT, P0 ;  /* 0x0000000bff007c0c */ /* 0x000fda000bf05300 */
[----:B------:R-:W-:Y:S05]  /*14e0*/  @!P0 BRA `(.L_x_140) ;  /* 0x0000000000248947 */ /* 0x000fea0003800000 */
[----:B------:R-:W-:Y:S02]  /*14f0*/  ULDC.64 UR4, c[0x0][0xa08] ;  /* 0x0002820000047ab9 */ /* 0x000fe40000000a00 */
[----:B------:R-:W-:-:S06]  /*1500*/  UIMAD.WIDE UR4, UR36, 0x4, UR4 ;  /* 0x00000004240478a5 */ /* 0x000fcc000f8e0204 */
[----:B------:R-:W-:Y:S02]  /*1510*/  IMAD.U32 R2, RZ, RZ, UR4 ;  /* 0x00000004ff027e24 */ /* 0x000fe4000f8e00ff */
[----:B------:R-:W-:-:S05]  /*1520*/  IMAD.U32 R3, RZ, RZ, UR5 ;  /* 0x00000005ff037e24 */ /* 0x000fca000f8e00ff */
[----:B------:R-:W2:Y:S04]  /*1530*/  LDG.E R5, desc[UR50][R2.64] ;  /* 0x0000003202057981 */ /* 0x000ea8000c1e1900 */
[----:B------:R-:W3:Y:S01]  /*1540*/  LDG.E R4, desc[UR50][R2.64+0x4] ;  /* 0x0000043202047981 */ /* 0x000ee2000c1e1900 */
[----:B--2---:R-:W-:Y:S02]  /*1550*/  R2UR UR4, R5 ;  /* 0x00000000050472ca */ /* 0x004fe400000e0000 */
[----:B---3--:R-:W-:-:S13]  /*1560*/  R2UR UR5, R4 ;  /* 0x00000000040572ca */ /* 0x008fda00000e0000 */
[----:B------:R-:W-:-:S12]  /*1570*/  UIADD3 UR4, -UR4, UR5, URZ ;  /* 0x0000000504047290 */ /* 0x000fd8000fffe13f */
.L_x_140:
[----:B------:R-:W-:Y:S01]  /*1580*/  UIADD3 UR53, -UR53, UR4, URZ ;  /* 0x0000000435357290 */ /* 0x000fe2000fffe13f */
[----:B-----5:R-:W-:Y:S01]  /*1590*/  FMUL.FTZ R0, R7, R0 ;  /* 0x0000000007007220 */ /* 0x020fe20000410000 */
[----:B------:R-:W-:Y:S02]  /*15a0*/  USHF.R.U32.HI UR9, URZ, 0x8, UR6 ;  /* 0x000000083f097899 */ /* 0x000fe40008011606 */
[----:B------:R-:W-:Y:S02]  /*15b0*/  UISETP.GE.AND UP0, UPT, UR53, 0x1, UPT ;  /* 0x000000013500788c */ /* 0x000fe4000bf06270 */
[----:B------:R-:W-:Y:S01]  /*15c0*/  UIADD3 UR5, UR53, 0xdf, URZ ;  /* 0x000000df35057890 */ /* 0x000fe2000fffe03f */
[----:B------:R-:W-:Y:S01]  /*15d0*/  UMOV UR4, URZ ;  /* 0x0000003f00047c82 */ /* 0x000fe20008000000 */
[----:B------:R-:W-:Y:S02]  /*15e0*/  ULEA.HI UR8, UR8, UR9, URZ, 0x10 ;  /* 0x0000000908087291 */ /* 0x000fe4000f8f803f */
[----:B------:R-:W-:Y:S01]  /*15f0*/  PLOP3.LUT P0, PT, PT, PT, UP0, 0x80, 0x0 ;  /* 0x000000000000781c */ /* 0x000fe20003f0f008 */
[----:B------:R-:W-:Y:S01]  /*1600*/  UIMAD.WIDE UR6, UR5, -0x6db6db6d, UR4 ;  /* 0x92492493050678a5 */ /* 0x000fe2000f8e0204 */
[----:B------:R-:W-:Y:S01]  /*1610*/  ULDC UR11, c[0x0][0x988] ;  /* 0x00026200000b7ab9 */ /* 0x000fe20000000800 */
[----:B------:R-:W-:-:S02]  /*1620*/  ULOP3.LUT UR39, UR8, 0xff, URZ, 0xc0, !UPT ;  /* 0x000000ff08277892 */ /* 0x000fc4000f8ec03f */
[----:B------:R-:W-:Y:S02]  /*1630*/  USHF.R.U32.HI UR5, URZ, 0x1f, UR7 ;  /* 0x0000001f3f057899 */ /* 0x000fe40008011607 */
[----:B------:R-:W-:Y:S02]  /*1640*/  USHF.R.U32.HI UR45, URZ, 0x10, UR8 ;  /* 0x000000103f2d7899 */ /* 0x000fe40008011608 */
[----:B------:R-:W-:-:S04]  /*1650*/  ULEA.HI.SX32 UR9, UR7, UR5, 0x19 ;  /* 0x0000000507097291 */ /* 0x000fc8000f8fca3f */
[----:B------:R-:W-:Y:S08]  /*1660*/  @!P0 BRA `(.L_x_141) ;  /* 0x0000000000908947 */ /* 0x000ff00003800000 */
[----:B------:R-:W-:Y:S01]  /*1670*/  UISETP.NE.AND UP0, UPT, UR45, URZ, UPT ;  /* 0x0000003f2d00728c */ /* 0x000fe2000bf05270 */
[----:B------:R-:W-:-:S03]  /*1680*/  ULDC UR4, c[0x0][0x9f0] ;  /* 0x00027c0000047ab9 */ /* 0x000fc60000000800 */
[----:B------:R-:W-:-:S03]  /*1690*/  USEL UR10, UR45, UR4, UP0 ;  /* 0x000000042d0a7287 */ /* 0x000fc60008000000 */
[----:B------:R-:W-:Y:S01]  /*16a0*/  UMOV UR4, URZ ;  /* 0x0000003f00047c82 */ /* 0x000fe20008000000 */
[----:B------:R-:W-:Y:S02]  /*16b0*/  UIADD3 UR6, UR9, -0x1, UR10 ;  /* 0xffffffff09067890 */ /* 0x000fe4000fffe00a */
[----:B------:R-:W-:-:S04]  /*16c0*/  IMAD.U32 R4, RZ, RZ, UR10 ;  /* 0x0000000aff047e24 */ /* 0x000fc8000f8e00ff */
[----:B------:R-:W-:Y:S01]  /*16d0*/  IMAD.U32 R5, RZ, RZ, UR6 ;  /* 0x00000006ff057e24 */ /* 0x000fe2000f8e00ff */
[-C--:B------:R-:W-:Y:S01]  /*16e0*/  IABS R2, R4.reuse ;  /* 0x0000000400027213 */ /* 0x080fe20000000000 */
[----:B------:R-:W-:Y:S01]  /*16f0*/  ULOP3.LUT UR6, UR6, UR10, URZ, 0x3c, !UPT ;  /* 0x0000000a06067292 */ /* 0x000fe2000f8e3c3f */
[----:B------:R-:W-:Y:S02]  /*1700*/  IABS R6, R4 ;  /* 0x0000000400067213 */ /* 0x000fe40000000000 */
[----:B------:R-:W-:Y:S02]  /*1710*/  R2UR UR12, R2 ;  /* 0x00000000020c72ca */ /* 0x000fe400000e0000 */
[----:B------:R-:W-:-:S05]  /*1720*/  IABS R5, R5 ;  /* 0x0000000500057213 */ /* 0x000fca0000000000 */
[----:B------:R-:W-:-:S05]  /*1730*/  IMAD.MOV.U32 R4, RZ, RZ, R5 ;  /* 0x000000ffff047224 */ /* 0x000fca00078e0005 */
[----:B------:R-:W-:Y:S01]  /*1740*/  R2UR UR8, R4 ;  /* 0x00000000040872ca */ /* 0x000fe200000e0000 */
[----:B------:R-:W0:Y:S08]  /*1750*/  I2F.RP R2, UR12 ;  /* 0x0000000c00027d06 */ /* 0x000e300008209400 */
[----:B0-----:R-:W0:Y:S02]  /*1760*/  MUFU.RCP R2, R2 ;  /* 0x0000000200027308 */ /* 0x001e240000001000 */
[----:B0-----:R-:W-:-:S02]  /*1770*/  VIADD R3, R2, 0xffffffe ;  /* 0x0ffffffe02037836 */ /* 0x001fc40000000000 */
[----:B------:R-:W-:-:S04]  /*1780*/  IMAD.MOV R2, RZ, RZ, -R6 ;  /* 0x000000ffff027224 */ /* 0x000fc800078e0a06 */
[----:B------:R-:W0:Y:S02]  /*1790*/  F2I.FTZ.U32.TRUNC.NTZ R3, R3 ;  /* 0x0000000300037305 */ /* 0x000e24000021f000 */
[----:B0-----:R-:W-:-:S13]  /*17a0*/  R2UR UR5, R3 ;  /* 0x00000000030572ca */ /* 0x001fda00000e0000 */
[----:B------:R-:W-:-:S04]  /*17b0*/  UIADD3 UR7, URZ, -UR5, URZ ;  /* 0x800000053f077290 */ /* 0x000fc8000fffe03f */
[----:B------:R-:W-:-:S04]  /*17c0*/  UIMAD UR7, UR7, UR12, URZ ;  /* 0x0000000c070772a4 */ /* 0x000fc8000f8e023f */
[----:B------:R-:W-:-:S03]  /*17d0*/  UIMAD.WIDE.U32 UR4, UR5, UR7, UR4 ;  /* 0x00000007050472a5 */ /* 0x000fc6000f8e0004 */
[----:B------:R-:W-:Y:S01]  /*17e0*/  R2UR UR7, R2 ;  /* 0x00000000020772ca */ /* 0x000fe200000e0000 */
[----:B------:R-:W-:-:S12]  /*17f0*/  UIMAD.WIDE.U32 UR4, UR5, UR8, URZ ;  /* 0x00000008050472a5 */ /* 0x000fd8000f8e003f */
[----:B------:R-:W-:-:S04]  /*1800*/  UIMAD UR4, UR5, UR7, UR8 ;  /* 0x00000007050472a4 */ /* 0x000fc8000f8e0208 */
[----:B------:R-:W-:-:S11]  /*1810*/  UISETP.GT.U32.AND UP1, UPT, UR12, UR4, UPT ;  /* 0x000000040c00728c */ /* 0x000fd6000bf24070 */
[----:B------:R-:W-:Y:S02]  /*1820*/  @!UP1 UIADD3 UR4, UR4, -UR12, URZ ;  /* 0x8000000c04049290 */ /* 0x000fe4000fffe03f */
[----:B------:R-:W-:Y:S02]  /*1830*/  @!UP1 UIADD3 UR5, UR5, 0x1, URZ ;  /* 0x0000000105059890 */ /* 0x000fe4000fffe03f */
[----:B------:R-:W-:Y:S02]  /*1840*/  UISETP.GE.U32.AND UP0, UPT, UR4, UR12, UPT ;  /* 0x0000000c0400728c */ /* 0x000fe4000bf06070 */
[----:B------:R-:W-:-:S09]  /*1850*/  UISETP.GE.AND UP1, UPT, UR6, URZ, UPT ;  /* 0x0000003f0600728c */ /* 0x000fd2000bf26270 */
[----:B------:R-:W-:Y:S02]  /*1860*/  @UP0 UIADD3 UR5, UR5, 0x1, URZ ;  /* 0x0000000105050890 */ /* 0x000fe4000fffe03f */
[----:B------:R-:W-:-:S05]  /*1870*/  UISETP.NE.AND UP0, UPT, UR10, URZ, UPT ;  /* 0x0000003f0a00728c */ /* 0x000fca000bf05270 */
[----:B------:R-:W-:Y:S02]  /*1880*/  UMOV UR4, UR5 ;  /* 0x0000000500047c82 */ /* 0x000fe40008000000 */
[----:B------:R-:W-:-:S04]  /*1890*/  @!UP1 UIADD3 UR4, -UR4, URZ, URZ ;  /* 0x0000003f04049290 */ /* 0x000fc8000fffe13f */
[----:B------:R-:W-:-:S12]  /*18a0*/  @!UP0 ULOP3.LUT UR4, URZ, UR10, URZ, 0x33, !UPT ;  /* 0x0000000a3f048292 */ /* 0x000fd8000f8e333f */
.L_x_141:
[----:B------:R-:W-:Y:S01]  /*18b0*/  UIMAD UR40, UR39, UR4, URZ ;  /* 0x00000004272872a4 */ /* 0x000fe2000f8e023f */
[----:B------:R-:W-:Y:S02]  /*18c0*/  IMAD.U32 R2, RZ, RZ, UR9 ;  /* 0x00000009ff027e24 */ /* 0x000fe4000f8e00ff */
[----:B------:R-:W-:Y:S01]  /*18d0*/  FMUL.FTZ R0, R0, UR11 ;  /* 0x0000000b00007c20 */ /* 0x000fe20008410000 */
[----:B------:R-:W-:Y:S01]  /*18e0*/  IMAD.U32 R3, RZ, RZ, UR4 ;  /* 0x00000004ff037e24 */ /* 0x000fe2000f8e00ff */
[----:B------:R-:W-:Y:S02]  /*18f0*/  PLOP3.LUT P0, PT, PT, PT, PT, 0x80, 0x0 ;  /* 0x000000000000781c */ /* 0x000fe40003f0f070 */
[----:B------:R-:W-:Y:S02]  /*1900*/  CS2R R6, SRZ ;  /* 0x0000000000067805 */ /* 0x000fe4000001ff00 */
[----:B------:R-:W-:Y:S02]  /*1910*/  CS2R R44, SRZ ;  /* 0x00000000002c7805 */ /* 0x000fe4000001ff00 */
[----:B------:R-:W-:Y:S01]  /*1920*/  R2UR UR41, R0 ;  /* 0x00000000002972ca */ /* 0x000fe200000e0000 */
[----:B------:R-:W-:Y:S01]  /*1930*/  IMAD.MOV.U32 R0, RZ, RZ, RZ ;  /* 0x000000ffff007224 */ /* 0x000fe200078e00ff */
[----:B------:R-:W-:Y:S01]  /*1940*/  VIADDMNMX R2, R3, UR40, R2, PT ;  /* 0x0000002803027c46 */ /* 0x000fe2000b800102 */
[----:B------:R-:W-:Y:S01]  /*1950*/  IMAD.MOV.U32 R3, RZ, RZ, RZ ;  /* 0x000000ffff037224 */ /* 0x000fe200078e00ff */
[----:B------:R-:W-:-:S02]  /*1960*/  CS2R R8, SRZ ;  /* 0x0000000000087805 */ /* 0x000fc4000001ff00 */
[----:B------:R-:W-:Y:S02]  /*1970*/  CS2R R10, SRZ ;  /* 0x00000000000a7805 */ /* 0x000fe4000001ff00 */
[----:B------:R-:W-:Y:S02]  /*1980*/  R2UR UR49, R2 ;  /* 0x00000000023172ca */ /* 0x000fe400000e0000 */
[----:B------:R-:W-:Y:S02]  /*1990*/  CS2R R28, SRZ ;  /* 0x00000000001c7805 */ /* 0x000fe4000001ff00 */
[----:B------:R-:W-:Y:S01]  /*19a0*/  CS2R R12, SRZ ;  /* 0x00000000000c7805 */ /* 0x000fe2000001ff00 */
[----:B------:R-:W-:Y:S01]  /*19b0*/  IMAD.MOV.U32 R47, RZ, RZ, RZ ;  /* 0x000000ffff2f7224 */ /* 0x000fe200078e00ff */
        /* <DEDUP_REMOVED lines=9> */
[----:B------:R-:W-:Y:S01]  /*1a50*/  UISETP.GT.AND UP0, UPT, UR49, UR40, UPT ;  /* 0x000000283100728c */ /* 0x000fe2000bf04270 */
[----:B------:R-:W-:Y:S02]  /*1a60*/  CS2R R50, SRZ ;  /* 0x0000000000327805 */ /* 0x000fe4000001ff00 */
[----:B------:R-:W-:Y:S01]  /*1a70*/  CS2R R60, SRZ ;  /* 0x00000000003c7805 */ /* 0x000fe2000001ff00 */
[----:B------:R-:W-:Y:S01]  /*1a80*/  IMAD.MOV.U32 R90, RZ, RZ, RZ ;  /* 0x000000ffff5a7224 */ /* 0x000fe200078e00ff */
[----:B------:R-:W-:Y:S02]  /*1a90*/  CS2R R62, SRZ ;  /* 0x00000000003e7805 */ /* 0x000fe4000001ff00 */
[----:B------:R-:W-:Y:S02]  /*1aa0*/  CS2R R58, SRZ ;  /* 0x00000000003a7805 */ /* 0x000fe4000001ff00 */
[----:B------:R-:W-:-:S02]  /*1ab0*/  PLOP3.LUT P1, PT, PT, PT, UP0, 0x80, 0x0 ;  /* 0x000000000000781c */ /* 0x000fc40003f2f008 */
        /* <DEDUP_REMOVED lines=11> */
[----:B------:R-:W-:Y:S01]  /*1b70*/  CS2R R82, SRZ ;  /* 0x0000000000527805 */ /* 0x000fe2000001ff00 */
[----:B------:R-:W-:Y:S06]  /*1b80*/  @!P1 BRA `(.L_x_142) ;  /* 0x0000008400189947 */ /* 0x000fec0003800000 */
[----:B------:R-:W0:Y:S01]  /*1b90*/  S2R R4, SR_TID.X ;  /* 0x0000000000047919 */ /* 0x000e220000002100 */
[----:B------:R-:W1:Y:S01]  /*1ba0*/  S2UR UR6, SR_CgaCtaId ;  /* 0x00000000000679c3 */ /* 0x000e620000008800 */
[----:B------:R-:W-:Y:S02]  /*1bb0*/  UMOV UR5, 0x400 ;  /* 0x0000040000057882 */ /* 0x000fe40000000000 */
[----:B-1----:R-:W-:-:S04]  /*1bc0*/  ULEA UR5, UR6, UR5, 0x18 ;  /* 0x0000000506057291 */ /* 0x002fc8000f8ec03f */
[----:B------:R-:W-:Y:S01]  /*1bd0*/  UIADD3 UR5, UR5, 0x1c400, URZ ;  /* 0x0001c40005057890 */ /* 0x000fe2000fffe03f */
[----:B0-----:R-:W-:-:S03]  /*1be0*/  VIADD R5, R4, 0xffffff80 ;  /* 0xffffff8004057836 */ /* 0x001fc60000000000 */
[----:B------:R-:W-:Y:S02]  /*1bf0*/  ULOP3.LUT UP0, URZ, UR5, 0x9f, URZ, 0xc0, !UPT ;  /* 0x0000009f053f7892 */ /* 0x000fe4000f80c03f */
[----:B------:R-:W-:-:S04]  /*1c00*/  SHF.R.S32.HI R4, RZ, 0x1f, R5 ;  /* 0x0000001fff047819 */ /* 0x000fc80000011405 */
[----:B------:R-:W-:Y:S02]  /*1c10*/  PLOP3.LUT P0, PT, PT, PT, UP0, 0x80, 0x0 ;  /* 0x000000000000781c */ /* 0x000fe40003f0f008 */
[----:B------:R-:W-:-:S04]  /*1c20*/  LEA.HI R4, R4, R5, RZ, 0x7 ;  /* 0x0000000504047211 */ /* 0x000fc800078f38ff */
[----:B------:R-:W-:-:S05]  /*1c30*/  SHF.R.S32.HI R4, RZ, 0x7, R4 ;  /* 0x00000007ff047819 */ /* 0x000fca0000011404 */
[----:B------:R-:W0:Y:S02]  /*1c40*/  SHFL.IDX PT, R0, R4, RZ, 0x1f ;  /* 0x00001fff04007589 */ /* 0x000e2400000e0000 */
[----:B0-----:R-:W-:-:S13]  /*1c50*/  R2UR UR44, R0 ;  /* 0x00000000002c72ca */ /* 0x001fda00000e0000 */
        /* <DEDUP_REMOVED lines=23> */
.L_x_143:
[----:B------:R-:W0:Y:S01]  /*1dd0*/  S2UR UR5, SR_CgaCtaId ;  /* 0x00000000000579c3 */ /* 0x000e220000008800 */
[----:B------:R-:W-:Y:S01]  /*1de0*/  ULEA.HI UR4, UR47, UR47, URZ, 0x1 ;  /* 0x0000002f2f047291 */ /* 0x000fe2000f8f083f */
[----:B------:R-:W-:-:S03]  /*1df0*/  MOV R3, 0x400 ;  /* 0x0000040000037802 */ /* 0x000fc60000000f00 */
[----:B------:R-:W-:-:S04]  /*1e00*/  ULOP3.LUT UR4, UR4, 0xfffffffe, URZ, 0xc0, !UPT ;  /* 0xfffffffe04047892 */ /* 0x000fc8000f8ec03f */
[----:B------:R-:W-:-:S06]  /*1e10*/  UIADD3 UR4, UR47, -UR4, URZ ;  /* 0x800000042f047290 */ /* 0x000fcc000fffe03f */
[----:B------:R-:W-:Y:S02]  /*1e20*/  IMAD.U32 R4, RZ, RZ, UR4 ;  /* 0x00000004ff047e24 */ /* 0x000fe4000f8e00ff */
[----:B0-----:R-:W-:-:S05]  /*1e30*/  IMAD.U32 R2, RZ, RZ, UR5 ;  /* 0x00000005ff027e24 */ /* 0x001fca000f8e00ff */
[----:B------:R-:W-:Y:S02]  /*1e40*/  LEA R0, R2, R3, 0x18 ;  /* 0x0000000302007211 */ /* 0x000fe400078ec0ff */
[----:B------:R-:W-:Y:S01]  /*1e50*/  SHF.L.U32 R3, R4, 0x1f, RZ ;  /* 0x0000001f04037819 */ /* 0x000fe200000006ff */
[----:B------:R-:W-:-:S03]  /*1e60*/  IMAD.U32 R4, RZ, RZ, UR48 ;  /* 0x00000030ff047e24 */ /* 0x000fc6000f8e00ff */
[----:B------:R-:W0:Y:S02]  /*1e70*/  SYNCS.PHASECHK.TRANS64.TRYWAIT P1, [R0+URZ+0x2e800], R3 ;  /* 0x02e80003000075a7 */ /* 0x000e24000802017f */
[----:B------:R-:W-:Y:S01]  /*1e80*/  ISETP.NE.AND P0, PT, R4, 0x3, PT ;  /* 0x000000030400780c */ /* 0x000fe20003f05270 */
[----:B0-----:R-:W-:-:S12]  /*1e90*/  @!P1 BRA `(.L_x_144) ;  /* 0x0000011800909947 */ /* 0x001fd80003800000 */
.L_x_278:
[----:B------:R-:W-:Y:S05]  /*1ea0*/  @!P0 BRA `(.L_x_145) ;  /* 0x0000000000048947 */ /* 0x000fea0003800000 */
[----:B------:R-:W-:Y:S01]  /*1eb0*/  BPT.TRAP 0x1 ;  /* 0x000000040000795c */ /* 0x000fe20000300000 */
.L_x_145:
[----:B------:R-:W-:Y:S02]  /*1ec0*/  IMAD.U32 R6, RZ, RZ, UR46 ;  /* 0x0000002eff067e24 */ /* 0x000fe4000f8e00ff */
[----:B------:R-:W-:-:S03]  /*1ed0*/  IMAD.U32 R7, RZ, RZ, UR52 ;  /* 0x00000034ff077e24 */ /* 0x000fc6000f8e00ff */
[----:B------:R-:W-:Y:S01]  /*1ee0*/  SHF.L.U32 R6, R6, 0x1f, RZ ;  /* 0x0000001f06067819 */ /* 0x000fe200000006ff */
[----:B------:R-:W-:-:S04]  /*1ef0*/  IMAD R7, R7, 0x8, R0 ;  /* 0x0000000807077824 */ /* 0x000fc800078e0200 */
[----:B------:R1:W2:Y:S01]  /*1f00*/  SYNCS.PHASECHK.TRANS64.TRYWAIT P2, [R7+URZ+0x2e830], R6 ;  /* 0x02e83006070075a7 */ /* 0x0002a2000804017f */
[----:B------:R-:W-:Y:S05]  /*1f10*/  @!P0 BRA `(.L_x_146) ;  /* 0x0000000000048947 */ /* 0x000fea0003800000 */
[----:B------:R-:W-:Y:S01]  /*1f20*/  BPT.TRAP 0x1 ;  /* 0x000000040000795c */ /* 0x000fe20000300000 */
.L_x_146:
[----:B0-----:R-:W0:Y:S01]  /*1f30*/  S2R R3, SR_TID.X ;  /* 0x0000000000037919 */ /* 0x001e220000002100 */
[----:B------:R-:W-:-:S05]  /*1f40*/  VIADD R4, R0, 0x20400 ;  /* 0x0002040000047836 */ /* 0x000fca0000000000 */
[----:B------:R-:W-:-:S04]  /*1f50*/  SHF.R.U32.HI R4, RZ, 0x4, R4 ;  /* 0x00000004ff047819 */ /* 0x000fc80000011604 */
[----:B------:R-:W-:Y:S02]  /*1f60*/  LOP3.LUT R4, R4, 0x3fff, RZ, 0xc0, !PT ;  /* 0x00003fff04047812 */ /* 0x000fe400078ec0ff */
[----:B0-----:R-:W-:Y:S01]  /*1f70*/  LOP3.LUT P1, R3, R3, 0x7f, RZ, 0xc0, !PT ;  /* 0x0000007f03037812 */ /* 0x001fe2000782c0ff */
[----:B--2---:R-:W-:-:S12]  /*1f80*/  @P2 BRA `(.L_x_147) ;  /* 0x0000000000082947 */ /* 0x004fd80003800000 */
[----:B------:R-:W0:Y:S02]  /*1f90*/  SYNCS.PHASECHK.TRANS64.TRYWAIT P2, [R7+URZ+0x2e830], R6 ;  /* 0x02e83006070075a7 */ /* 0x000e24000804017f */
[----:B0-----:R-:W-:Y:S05]  /*1fa0*/  @!P2 BRA `(.L_x_148) ;  /* 0x000001180060a947 */ /* 0x001fea0003800000 */
.L_x_147:
[----:B------:R-:W-:Y:S05]  /*1fb0*/  WARPSYNC.ALL ;  /* 0x0000000000007948 */ /* 0x000fea0003800000 */
[----:B------:R-:W-:Y:S01]  /*1fc0*/  IMAD.MOV.U32 R25, RZ, RZ, RZ ;  /* 0x000000ffff197224 */ /* 0x000fe200078e00ff */
[----:B------:R-:W-:-:S04]  /*1fd0*/  LOP3.LUT R4, R4, 0x10000, RZ, 0xfc, !PT ;  /* 0x0001000004047812 */ /* 0x000fc800078efcff */
[----:B------:R-:W-:Y:S01]  /*1fe0*/  R2UR UR20, R4 ;  /* 0x00000000041472ca */ /* 0x000fe200000e0000 */
[----:B------:R-:W-:Y:S01]  /*1ff0*/  ULOP3.LUT UR12, UR54, 0x10000, URZ, 0xfc, !UPT ;  /* 0x00010000360c7892 */ /* 0x000fe2000f8efc3f */
[----:B------:R-:W-:Y:S01]  /*2000*/  WARPGROUP.ARRIVE ;  /* 0x00000000000079c5 */ /* 0x000fe20000000000 */
[----:B------:R-:W-:Y:S01]  /*2010*/  UMOV UR17, 0x40000040 ;  /* 0x4000004000117882 */ /* 0x000fe20000000000 */
[----:B------:R-:W-:Y:S01]  /*2020*/  UMOV UR19, 0x40000040 ;  /* 0x4000004000137882 */ /* 0x000fe20000000000 */
[----:B------:R-:W2:Y:S01]  /*2030*/  LDL R10, [R1+0x8] ;  /* 0x00000800010a7983 */ /* 0x000ea20000100800 */
[----:B------:R-:W-:Y:S01]  /*2040*/  UIADD3 UR7, UR12, 0x2, URZ ;  /* 0x000000020c077890 */ /* 0x000fe2000fffe03f */
[----:B01----:R-:W-:Y:S01]  /*2050*/  IMAD.U32 R6, RZ, RZ, UR53 ;  /* 0x00000035ff067e24 */ /* 0x003fe2000f8e00ff */
[----:B------:R-:W-:Y:S01]  /*2060*/  UMOV UR16, UR12 ;  /* 0x0000000c00107c82 */ /* 0x000fe20008000000 */
[----:B------:R-:W-:Y:S01]  /*2070*/  UIADD3 UR11, UR12, 0x4, URZ ;  /* 0x000000040c0b7890 */ /* 0x000fe2000fffe03f */
[----:B------:R-:W-:Y:S01]  /*2080*/  IMAD.U32 R5, RZ, RZ, UR49 ;  /* 0x00000031ff057e24 */ /* 0x000fe2000f8e00ff */
[----:B------:R-:W-:Y:S01]  /*2090*/  UIADD3 UR14, UR12, 0x6, URZ ;  /* 0x000000060c0e7890 */ /* 0x000fe2000fffe03f */
[----:B------:R-:W-:Y:S01]  /*20a0*/  P2R R8, PR, RZ, 0x2 ;  /* 0x00000002ff087803 */ /* 0x000fe20000000000 */
[----:B------:R-:W-:Y:S01]  /*20b0*/  UIMAD UR20, UR52, 0x700, UR20 ;  /* 0x00000700341478a4 */ /* 0x000fe2000f8e0214 */
[----:B------:R-:W-:Y:S01]  /*20c0*/  P2R R9, PR, RZ, 0x1 ;  /* 0x00000001ff097803 */ /* 0x000fe20000000000 */
[----:B------:R-:W-:Y:S01]  /*20d0*/  UMOV UR15, 0x40000040 ;  /* 0x40000040000f7882 */ /* 0x000fe20000000000 */
[----:B------:R-:W-:-:S02]  /*20e0*/  UIADD3 UR49, UR49, -0x2, URZ ;  /* 0xfffffffe31317890 */ /* 0x000fc4000fffe03f */
[----:B------:R-:W-:Y:S02]  /*20f0*/  UIADD3 UR4, UR20, 0x300, URZ ;  /* 0x0000030014047890 */ /* 0x000fe4000fffe03f */
[----:B------:R-:W-:Y:S01]  /*2100*/  UMOV UR18, UR20 ;  /* 0x0000001400127c82 */ /* 0x000fe20008000000 */
[----:B------:R-:W-:Y:S01]  /*2110*/  UIADD3 UR5, UR20, 0x400, URZ ;  /* 0x0000040014057890 */ /* 0x000fe2000fffe03f */
[----:B------:R-:W-:Y:S01]  /*2120*/  QGMMA.64x32x32.F32.E4M3.E4M3 R124, gdesc[UR16], RZ, !UPT, gsb0 ;  /* 0x00600000107c79f3 */ /* 0x000fe2000c0008ff */
[----:B------:R-:W-:Y:S01]  /*2130*/  UIADD3 UR18, UR20, 0x100, URZ ;  /* 0x0000010014127890 */ /* 0x000fe2000fffe03f */
[----:B------:R-:W-:Y:S01]  /*2140*/  UMOV UR19, 0x40000040 ;  /* 0x4000004000137882 */ /* 0x000fe20000000000 */
[----:B------:R-:W-:Y:S02]  /*2150*/  UIADD3 UR6, UR20, 0x500, URZ ;  /* 0x0000050014067890 */ /* 0x000fe4000fffe03f */
[----:B------:R-:W-:Y:S02]  /*2160*/  UIADD3 UR8, UR20, 0x2, URZ ;  /* 0x0000000214087890 */ /* 0x000fe4000fffe03f */
[----:B------:R-:W-:-:S02]  /*2170*/  UIADD3 UR9, UR20, 0x402, URZ ;  /* 0x0000040214097890 */ /* 0x000fc4000fffe03f */
[----:B------:R-:W-:Y:S02]  /*2180*/  UIADD3 UR10, UR20, 0x502, URZ ;  /* 0x00000502140a7890 */ /* 0x000fe4000fffe03f */
[----:B------:R-:W-:Y:S02]  /*2190*/  UIADD3 UR13, UR20, 0x4, URZ ;  /* 0x00000004140d7890 */ /* 0x000fe4000fffe03f */
[----:B------:R-:W-:Y:S02]  /*21a0*/  UIADD3 UR12, UR20, 0x504, URZ ;  /* 0x00000504140c7890 */ /* 0x000fe4000fffe03f */
[----:B------:R-:W-:Y:S01]  /*21b0*/  UISETP.GE.AND UP0, UPT, UR49, UR40, UPT ;  /* 0x000000283100728c */ /* 0x000fe2000bf06270 */
        /* <DEDUP_REMOVED lines=8> */
[----:B------:R-:W-:Y:S01]  /*2240*/  UMOV UR18, UR4 ;  /* 0x0000000400127c82 */ /* 0x000fe20008000000 */
[----:B------:R-:W-:Y:S01]  /*2250*/  UMOV UR19, 0x40000040 ;  /* 0x4000004000137882 */ /* 0x000fe20000000000 */
[----:B------:R-:W-:Y:S01]  /*2260*/  UIADD3 UR4, UR20, 0x600, URZ ;  /* 0x0000060014047890 */ /* 0x000fe2000fffe03f */
[----:B------:R-:W-:Y:S02]  /*2270*/  WARPGROUP.DEPBAR.LE gsb0, 0x0 ;  /* 0x00008000000079c5 */ /* 0x000fe40000010000 */
[----:B------:R-:W-:-:S06]  /*2280*/  WARPGROUP.ARRIVE ;  /* 0x00000000000079c5 */ /* 0x000fcc0000000000 */
[----:B------:R-:W-:Y:S01]  /*2290*/  QGMMA.64x32x32.F32.E4M3.E4M3 R76, gdesc[UR16], RZ, !UPT, gsb0 ;  /* 0x00600000104c79f3 */ /* 0x000fe2000c0008ff */
[----:B------:R-:W-:Y:S01]  /*22a0*/  UMOV UR18, UR5 ;  /* 0x0000000500127c82 */ /* 0x000fe20008000000 */
[----:B------:R-:W-:Y:S01]  /*22b0*/  UMOV UR19, 0x40000040 ;  /* 0x4000004000137882 */ /* 0x000fe20000000000 */
[----:B------:R-:W-:Y:S01]  /*22c0*/  UMOV UR5, 0x40000040 ;  /* 0x4000004000057882 */ /* 0x000fe20000000000 */
[----:B------:R-:W-:Y:S02]  /*22d0*/  WARPGROUP.DEPBAR.LE gsb0, 0x0 ;  /* 0x00008000000079c5 */ /* 0x000fe40000010000 */
[----:B------:R-:W-:-:S06]  /*22e0*/  WARPGROUP.ARRIVE ;  /* 0x00000000000079c5 */ /* 0x000fcc0000000000 */
[----:B------:R-:W-:Y:S01]  /*22f0*/  QGMMA.64x32x32.F32.E4M3.E4M3 R60, gdesc[UR16], RZ, !UPT, gsb0 ;  /* 0x00600000103c79f3 */ /* 0x000fe2000c0008ff */
[----:B------:R-:W-:Y:S01]  /*2300*/  UMOV UR18, UR6 ;  /* 0x0000000600127c82 */ /* 0x000fe20008000000 */
[----:B------:R-:W-:Y:S01]  /*2310*/  UMOV UR19, 0x40000040 ;  /* 0x4000004000137882 */ /* 0x000fe20000000000 */
[----:B------:R-:W-:Y:S01]  /*2320*/  UMOV UR6, UR8 ;  /* 0x0000000800067c82 */ /* 0x000fe20008000000 */
[----:B------:R-:W-:Y:S01]  /*2330*/  UIADD3 UR8, UR20, 0x302, URZ ;  /* 0x0000030214087890 */ /* 0x000fe2000fffe03f */
[----:B--2---:R-:W-:-:S05]  /*2340*/  IADD3 R6, R6, 0xe0, -R10 ;  /* 0x000000e006067810 */ /* 0x004fca0007ffe80a */
[----:B------:R-:W-:-:S05]  /*2350*/  IMAD R6, R5, -0xe0, R6 ;  /* 0xffffff2005067824 */ /* 0x000fca00078e0206 */
[C---:B------:R-:W-:Y:S02]  /*2360*/  ISETP.GT.AND P3, PT, R6.reuse, RZ, PT ;  /* 0x000000ff0600720c */ /* 0x040fe40003f64270 */
[C---:B------:R-:W-:Y:S02]  /*2370*/  ISETP.GT.AND P6, PT, R6.reuse, 0x1, PT ;  /* 0x000000010600780c */ /* 0x040fe40003fc4270 */
[C---:B------:R-:W-:Y:S02]  /*2380*/  ISETP.GT.AND P5, PT, R6.reuse, 0x8, PT ;  /* 0x000000080600780c */ /* 0x040fe40003fa4270 */
[C---:B------:R-:W-:Y:S02]  /*2390*/  ISETP.GT.AND P2, PT, R6.reuse, 0x9, PT ;  /* 0x000000090600780c */ /* 0x040fe40003f44270 */
[C---:B------:R-:W-:Y:S02]  /*23a0*/  ISETP.GT.AND P4, PT, R6.reuse, 0x10, PT ;  /* 0x000000100600780c */ /* 0x040fe40003f84270 */
[----:B------:R-:W-:-:S02]  /*23b0*/  ISETP.GT.AND P1, PT, R6, 0xb9, PT ;  /* 0x000000b90600780c */ /* 0x000fc40003f24270 */
[----:B------:R-:W-:Y:S01]  /*23c0*/  ISETP.GT.AND P0, PT, R6, 0xc0, PT ;  /* 0x000000c00600780c */ /* 0x000fe20003f04270 */
[----:B------:R-:W-:Y:S02]  /*23d0*/  WARPGROUP.DEPBAR.LE gsb0, 0x0 ;  /* 0x00008000000079c5 */ /* 0x000fe40000010000 */
[----:B------:R-:W-:-:S06]  /*23e0*/  WARPGROUP.ARRIVE ;  /* 0x00000000000079c5 */ /* 0x000fcc0000000000 */
[----:B------:R-:W-:Y:S01]  /*23f0*/  QGMMA.64x32x32.F32.E4M3.E4M3 R44, gdesc[UR16], RZ, !UPT, gsb0 ;  /* 0x00600000102c79f3 */ /* 0x000fe2000c0008ff */
[----:B------:R-:W-:Y:S01]  /*2400*/  UMOV UR18, UR4 ;  /* 0x0000000400127c82 */ /* 0x000fe20008000000 */
[----:B------:R-:W-:Y:S01]  /*2410*/  UMOV UR19, 0x40000040 ;  /* 0x4000004000137882 */ /* 0x000fe20000000000 */
[----:B------:R-:W-:Y:S01]  /*2420*/  UMOV UR4, UR7 ;  /* 0x0000000700047c82 */ /* 0x000fe20008000000 */
[----:B------:R-:W-:Y:S01]  /*2430*/  UMOV UR7, 0x40000040 ;  /* 0x4000004000077882 */ /* 0x000fe20000000000 */
[----:B------:R-:W-:Y:S02]  /*2440*/  WARPGROUP.DEPBAR.LE gsb0, 0x0 ;  /* 0x00008000000079c5 */ /* 0x000fe40000010000 */
[----:B------:R-:W-:-:S06]  /*2450*/  WARPGROUP.ARRIVE ;  /* 0x00000000000079c5 */ /* 0x000fcc0000000000 */
[----:B------:R-:W-:Y:S03]  /*2460*/  QGMMA.64x32x32.F32.E4M3.E4M3 R28, gdesc[UR16], RZ, !UPT, gsb0 ;  /* 0x00600000101c79f3 */ /* 0x000fe6000c0008ff */
        /* <DEDUP_REMOVED lines=21> */
[----:B------:R-:W-:Y:S01]  /*25c0*/  UMOV UR9, 0x40000040 ;  /* 0x4000004000097882 */ /* 0x000fe20000000000 */
[----:B------:R-:W-:Y:S02]  /*25d0*/  WARPGROUP.DEPBAR.LE gsb0, 0x0 ;  /* 0x00008000000079c5 */ /* 0x000fe40000010000 */
[----:B------:R-:W-:-:S06]  /*25e0*/  WARPGROUP.ARRIVE ;  /* 0x00000000000079c5 */ /* 0x000fcc0000000000 */
[----:B------:R-:W-:Y:S01]  /*25f0*/  QGMMA.64x32x32.F32.E4M3.E4M3 R60, gdesc[UR4], R60, gsb0 ;  /* 0x00600000043c79f3 */ /* 0x000fe2000800083c */
[----:B------:R-:W-:Y:S01]  /*2600*/  UMOV UR6, UR10 ;  /* 0x0000000a00067c82 */ /* 0x000fe20008000000 */
[----:B------:R-:W-:Y:S01]  /*2610*/  UMOV UR7, 0x40000040 ;  /* 0x4000004000077882 */ /* 0x000fe20000000000 */
[----:B------:R-:W-:Y:S01]  /*2620*/  UMOV UR10, UR13 ;  /* 0x0000000d000a7c82 */ /* 0x000fe20008000000 */
        /* <DEDUP_REMOVED lines=40> */
[----:B------:R-:W-:Y:S01]  /*28b0*/  UMOV UR12, UR14 ;  /* 0x0000000e000c7c82 */ /* 0x000fe20008000000 */
[----:B------:R-:W-:Y:S01]  /*28c0*/  UMOV UR14, UR7 ;  /* 0x00000007000e7c82 */ /* 0x000fe20008000000 */
        /* <DEDUP_REMOVED lines=21> */
[----:B------:R-:W-:Y:S01]  /*2a20*/  UIADD3 UR14, UR20, 0x206, URZ ;  /* 0x00000206140e7890 */ /* 0x000fe2000fffe03f */
[----:B------:R-:W-:Y:S01]  /*2a30*/  FMNMX.FTZ R5, R124, R125, !PT ;  /* 0x0000007d7c057209 */ /* 0x000fe20007810000 */
[----:B------:R-:W-:Y:S01]  /*2a40*/  UMOV UR15, 0x40000040 ;  /* 0x40000040000f7882 */ /* 0x000fe20000000000 */
[----:B------:R-:W-:-:S02]  /*2a50*/  FSEL R129, R129, -INF , P2 ;  /* 0xff80000081817808 */ /* 0x000fc40001000000 */
[----:B------:R-:W-:Y:S02]  /*2a60*/  FMNMX.FTZ R10, R128, R5, !PT ;  /* 0x00000005800a7209 */ /* 0x000fe40007810000 */
[----:B------:R-:W-:Y:S02]  /*2a70*/  FSEL R126, R126, -INF , P3 ;  /* 0xff8000007e7e7808 */ /* 0x000fe40001800000 */
[----:B------:R-:W-:Y:S02]  /*2a80*/  ISETP.GT.AND P3, PT, R6, 0x11, PT ;  /* 0x000000110600780c */ /* 0x000fe40003f64270 */
[----:B------:R-:W-:Y:S02]  /*2a90*/  FSEL R132, R132, -INF , P4 ;  /* 0xff80000084847808 */ /* 0x000fe40002000000 */
[----:B------:R-:W-:Y:S02]  /*2aa0*/  FMNMX.FTZ R5, R129, R10, !PT ;  /* 0x0000000a81057209 */ /* 0x000fe40007810000 */
[----:B------:R-:W-:-:S02]  /*2ab0*/  FSEL R127, R127, -INF , P6 ;  /* 0xff8000007f7f7808 */ /* 0x000fc40003000000 */
[----:B------:R-:W-:Y:S02]  /*2ac0*/  ISETP.GT.AND P6, PT, R6, 0x18, PT ;  /* 0x000000180600780c */ /* 0x000fe40003fc4270 */
[----:B------:R-:W-:Y:S02]  /*2ad0*/  FSEL R133, R133, -INF , P3 ;  /* 0xff80000085857808 */ /* 0x000fe40001800000 */
[----:B------:R-:W-:Y:S02]  /*2ae0*/  FMNMX.FTZ R10, R132, R5, !PT ;  /* 0x00000005840a7209 */ /* 0x000fe40007810000 */
[----:B------:R-:W-:Y:S02]  /*2af0*/  FSEL R130, R130, -INF , P5 ;  /* 0xff80000082827808 */ /* 0x000fe40002800000 */
        /* <DEDUP_REMOVED lines=8> */
[C---:B------:R-:W-:Y:S02]  /*2b80*/  ISETP.GT.AND P6, PT, R6.reuse, 0x21, PT ;  /* 0x000000210600780c */ /* 0x040fe40003fc4270 */
[----:B------:R-:W-:Y:S02]  /*2b90*/  FMNMX.FTZ R5, R137, R10, !PT ;  /* 0x0000000a89057209 */ /* 0x000fe40007810000 */
[----:B------:R-:W-:Y:S02]  /*2ba0*/  FSEL R139, R139, -INF , P5 ;  /* 0xff8000008b8b7808 */ /* 0x000fe40002800000 */
[C---:B------:R-:W-:Y:S02]  /*2bb0*/  ISETP.GT.AND P5, PT, R6.reuse, 0x28, PT ;  /* 0x000000280600780c */ /* 0x040fe40003fa4270 */
[----:B------:R-:W-:Y:S02]  /*2bc0*/  FSEL R131, R131, -INF , P2 ;  /* 0xff80000083837808 */ /* 0x000fe40001000000 */
[----:B------:R-:W-:-:S02]  /*2bd0*/  ISETP.GT.AND P2, PT, R6, 0x29, PT ;  /* 0x000000290600780c */ /* 0x000fc40003f44270 */
[----:B------:R-:W-:Y:S02]  /*2be0*/  FSEL R134, R134, -INF , P4 ;  /* 0xff80000086867808 */ /* 0x000fe40002000000 */
[----:B------:R-:W-:Y:S01]  /*2bf0*/  ISETP.GT.AND P4, PT, R6, 0x30, PT ;  /* 0x000000300600780c */ /* 0x000fe20003f84270 */
[----:B------:R-:W-:Y:S02]  /*2c00*/  WARPGROUP.DEPBAR.LE gsb0, 0x0 ;  /* 0x00008000000079c5 */ /* 0x000fe40000010000 */
[----:B------:R-:W-:Y:S01]  /*2c10*/  WARPGROUP.ARRIVE ;  /* 0x00000000000079c5 */ /* 0x000fe20000000000 */
[----:B------:R-:W-:Y:S02]  /*2c20*/  FSEL R108, R108, -INF , P3 ;  /* 0xff8000006c6c7808 */ /* 0x000fe40001800000 */
[----:B------:R-:W-:Y:S02]  /*2c30*/  FSEL R109, R109, -INF , P6 ;  /* 0xff8000006d6d7808 */ /* 0x000fe40003000000 */
[----:B------:R-:W-:Y:S01]  /*2c40*/  FMNMX.FTZ R10, R108, R5, !PT ;  /* 0x000000056c0a7209 */ /* 0x000fe20007810000 */
[----:B------:R-:W-:Y:S01]  /*2c50*/  QGMMA.64x32x32.F32.E4M3.E4M3 R92, gdesc[UR12], R92, gsb0 ;  /* 0x006000000c5c79f3 */ /* 0x000fe2000800085c */
[----:B------:R-:W-:Y:S01]  /*2c60*/  UIADD3 UR14, UR20, 0x306, URZ ;  /* 0x00000306140e7890 */ /* 0x000fe2000fffe03f */
[----:B------:R-:W-:Y:S01]  /*2c70*/  FSEL R112, R112, -INF , P5 ;  /* 0xff80000070707808 */ /* 0x000fe20002800000 */
[----:B------:R-:W-:Y:S01]  /*2c80*/  UMOV UR15, 0x40000040 ;  /* 0x40000040000f7882 */ /* 0x000fe20000000000 */
[----:B------:R-:W-:Y:S01]  /*2c90*/  FMNMX.FTZ R5, R109, R10, !PT ;  /* 0x0000000a6d057209 */ /* 0x000fe20007810000 */
[----:B------:R-:W-:Y:S01]  /*2ca0*/  UIADD3 UR20, UR20, 0x606, URZ ;  /* 0x0000060614147890 */ /* 0x000fe2000fffe03f */
        /* <DEDUP_REMOVED lines=33> */
[----:B------:R-:W-:Y:S01]  /*2ec0*/  UMOV UR14, UR6 ;  /* 0x00000006000e7c82 */ /* 0x000fe20008000000 */
[----:B------:R-:W-:Y:S01]  /*2ed0*/  UMOV UR15, 0x40000040 ;  /* 0x40000040000f7882 */ /* 0x000fe20000000000 */
[----:B------:R-:W-:-:S02]  /*2ee0*/  FSEL R96, R96, -INF , P5 ;  /* 0xff80000060607808 */ /* 0x000fc40002800000 */
[----:B------:R-:W-:Y:S02]  /*2ef0*/  FMNMX.FTZ R5, R93, R10, !PT ;  /* 0x0000000a5d057209 */ /* 0x000fe40007810000 */
[----:B------:R-:W-:Y:S02]  /*2f00*/  FSEL R97, R97, -INF , P2 ;  /* 0xff80000061617808 */ /* 0x000fe40001000000 */
[----:B------:R-:W-:Y:S02]  /*2f10*/  FMNMX.FTZ R10, R96, R5, !PT ;  /* 0x00000005600a7209 */ /* 0x000fe40007810000 */
[----:B------:R-:W-:Y:S02]  /*2f20*/  FSEL R94, R94, -INF , P3 ;  /* 0xff8000005e5e7808 */ /* 0x000fe40001800000 */
[----:B------:R-:W-:Y:S02]  /*2f30*/  ISETP.GT.AND P3, PT, R6, 0x51, PT ;  /* 0x000000510600780c */ /* 0x000fe40003f64270 */
        /* <DEDUP_REMOVED lines=11> */
[----:B------:R-:W-:Y:S02]  /*2ff0*/  FSEL R105, R105, -INF , P5 ;  /* 0xff80000069697808 */ /* 0x000fe40002800000 */
[----:B------:R-:W-:-:S02]  /*3000*/  ISETP.GT.AND P4, PT, R6, 0x60, PT ;  /* 0x000000600600780c */ /* 0x000fc40003f84270 */
[----:B------:R-:W-:Y:S02]  /*3010*/  FMNMX.FTZ R10, R104, R5, !PT ;  /* 0x00000005680a7209 */ /* 0x000fe40007810000 */
[----:B------:R-:W-:Y:S02]  /*3020*/  FSEL R103, R103, -INF , P3 ;  /* 0xff80000067677808 */ /* 0x000fe40001800000 */
[C---:B------:R-:W-:Y:S02]  /*3030*/  ISETP.GT.AND P3, PT, R6.reuse, 0x61, PT ;  /* 0x000000610600780c */ /* 0x040fe40003f64270 */
[----:B------:R-:W-:Y:S02]  /*3040*/  FMNMX.FTZ R5, R105, R10, !PT ;  /* 0x0000000a69057209 */ /* 0x000fe40007810000 */
[----:B------:R-:W-:Y:S02]  /*3050*/  FSEL R99, R99, -INF , P2 ;  /* 0xff80000063637808 */ /* 0x000fe40001000000 */
[----:B------:R-:W-:-:S02]  /*3060*/  ISETP.GT.AND P2, PT, R6, 0x68, PT ;  /* 0x000000680600780c */ /* 0x000fc40003f44270 */
[----:B------:R-:W-:Y:S02]  /*3070*/  FSEL R106, R106, -INF , P6 ;  /* 0xff8000006a6a7808 */ /* 0x000fe40003000000 */
[C---:B------:R-:W-:Y:S02]  /*3080*/  ISETP.GT.AND P6, PT, R6.reuse, 0x69, PT ;  /* 0x000000690600780c */ /* 0x040fe40003fc4270 */
[----:B------:R-:W-:Y:S02]  /*3090*/  FSEL R107, R107, -INF , P5 ;  /* 0xff8000006b6b7808 */ /* 0x000fe40002800000 */
[----:B------:R-:W-:Y:S01]  /*30a0*/  ISETP.GT.AND P5, PT, R6, 0x70, PT ;  /* 0x000000700600780c */ /* 0x000fe20003fa4270 */
[----:B------:R-:W-:Y:S02]  /*30b0*/  WARPGROUP.DEPBAR.LE gsb0, 0x0 ;  /* 0x00008000000079c5 */ /* 0x000fe40000010000 */
[----:B------:R-:W-:Y:S01]  /*30c0*/  WARPGROUP.ARRIVE ;  /* 0x00000000000079c5 */ /* 0x000fe20000000000 */
[----:B------:R-:W-:-:S02]  /*30d0*/  FSEL R76, R76, -INF , P4 ;  /* 0xff8000004c4c7808 */ /* 0x000fc40002000000 */
[----:B------:R-:W-:Y:S02]  /*30e0*/  FSEL R77, R77, -INF , P3 ;  /* 0xff8000004d4d7808 */ /* 0x000fe40001800000 */
[----:B------:R-:W-:Y:S01]  /*30f0*/  FMNMX.FTZ R10, R76, R5, !PT ;  /* 0x000000054c0a7209 */ /* 0x000fe20007810000 */
[----:B------:R-:W-:Y:S01]  /*3100*/  QGMMA.64x32x32.F32.E4M3.E4M3 R60, gdesc[UR12], R60, gsb0 ;  /* 0x006000000c3c79f3 */ /* 0x000fe2000800083c */
[----:B------:R-:W-:Y:S01]  /*3110*/  UMOV UR14, UR7 ;  /* 0x00000007000e7c82 */ /* 0x000fe20008000000 */
[----:B------:R-:W-:Y:S01]  /*3120*/  UMOV UR15, 0x40000040 ;  /* 0x40000040000f7882 */ /* 0x000fe20000000000 */
[----:B------:R-:W-:Y:S02]  /*3130*/  FSEL R80, R80, -INF , P2 ;  /* 0xff80000050507808 */ /* 0x000fe40001000000 */
[----:B------:R-:W-:Y:S02]  /*3140*/  FMNMX.FTZ R5, R77, R10, !PT ;  /* 0x0000000a4d057209 */ /* 0x000fe40007810000 */
        /* <DEDUP_REMOVED lines=19> */
[C---:B------:R-:W-:Y:S02]  /*3280*/  ISETP.GT.AND P5, PT, R6.reuse, 0x81, PT ;  /* 0x000000810600780c */ /* 0x040fe40003fa4270 */
[----:B------:R-:W-:Y:S02]  /*3290*/  FMNMX.FTZ R5, R89, R10, !PT ;  /* 0x0000000a59057209 */ /* 0x000fe40007810000 */
[----:B------:R-:W-:Y:S02]  /*32a0*/  FSEL R87, R87, -INF , P4 ;  /* 0xff80000057577808 */ /* 0x000fe40002000000 */
[----:B------:R-:W-:Y:S02]  /*32b0*/  ISETP.GT.AND P4, PT, R6, 0x88, PT ;  /* 0x000000880600780c */ /* 0x000fe40003f84270 */
        /* <DEDUP_REMOVED lines=47> */
[----:B------:R-:W-:Y:S02]  /*35b0*/  FSEL R48, R48, -INF , P6 ;  /* 0xff80000030307808 */ /* 0x000fe40003000000 */
[----:B------:R-:W-:Y:S02]  /*35c0*/  FMNMX.FTZ R5, R45, R10, !PT ;  /* 0x0000000a2d057209 */ /* 0x000fe40007810000 */
[----:B------:R-:W-:Y:S02]  /*35d0*/  FSEL R49, R49, -INF , P5 ;  /* 0xff80000031317808 */ /* 0x000fe40002800000 */
        /* <DEDUP_REMOVED lines=10> */
[----:B------:R-:W-:Y:S02]  /*3680*/  FMNMX.FTZ R10, R140, R5, !PT ;  /* 0x000000058c0a7209 */ /* 0x000fe40007810000 */
[----:B------:R-:W-:Y:S02]  /*3690*/  FSEL R142, R57, -INF , P1 ;  /* 0xff800000398e7808 */ /* 0x000fe40000800000 */
[----:B------:R-:W-:-:S02]  /*36a0*/  FMNMX.FTZ R5, R141, R10, !PT ;  /* 0x0000000a8d057209 */ /* 0x000fc40007810000 */
[----:B------:R-:W-:Y:S02]  /*36b0*/  ISETP.GT.AND P1, PT, R6, 0xc1, PT ;  /* 0x000000c10600780c */ /* 0x000fe40003f24270 */
[----:B------:R-:W-:Y:S02]  /*36c0*/  FMNMX.FTZ R10, R142, R5, !PT ;  /* 0x000000058e0a7209 */ /* 0x000fe40007810000 */
[----:B------:R-:W-:Y:S02]  /*36d0*/  FSEL R58, R58, -INF , P2 ;  /* 0xff8000003a3a7808 */ /* 0x000fe40001000000 */
[C---:B------:R-:W-:Y:S02]  /*36e0*/  ISETP.GT.AND P2, PT, R6.reuse, 0xc9, PT ;  /* 0x000000c90600780c */ /* 0x040fe40003f44270 */
[----:B------:R-:W-:Y:S02]  /*36f0*/  FSEL R55, R55, -INF , P3 ;  /* 0xff80000037377808 */ /* 0x000fe40001800000 */
[----:B------:R-:W-:-:S02]  /*3700*/  ISETP.GT.AND P3, PT, R6, 0xd0, PT ;  /* 0x000000d00600780c */ /* 0x000fc40003f64270 */
[----:B------:R-:W-:Y:S02]  /*3710*/  FSEL R54, R54, -INF , P4 ;  /* 0xff80000036367808 */ /* 0x000fe40002000000 */
[C---:B------:R-:W-:Y:S02]  /*3720*/  ISETP.GT.AND P4, PT, R6.reuse, 0xd1, PT ;  /* 0x000000d10600780c */ /* 0x040fe40003f84270 */
[----:B------:R-:W-:Y:S02]  /*3730*/  FSEL R51, R51, -INF , P5 ;  /* 0xff80000033337808 */ /* 0x000fe40002800000 */
[----:B------:R-:W-:Y:S02]  /*3740*/  ISETP.GT.AND P5, PT, R6, 0xd8, PT ;  /* 0x000000d80600780c */ /* 0x000fe40003fa4270 */
[----:B------:R-:W-:Y:S02]  /*3750*/  FSEL R50, R50, -INF , P6 ;  /* 0xff80000032327808 */ /* 0x000fe40003000000 */
[----:B------:R-:W-:-:S02]  /*3760*/  ISETP.GT.AND P6, PT, R6, 0xd9, PT ;  /* 0x000000d90600780c */ /* 0x000fc40003fc4270 */
[----:B------:R-:W-:Y:S02]  /*3770*/  P2R R15, PR, RZ, 0x2 ;  /* 0x00000002ff0f7803 */ /* 0x000fe40000000000 */
[----:B------:R-:W-:Y:S01]  /*3780*/  P2R R13, PR, RZ, 0x4 ;  /* 0x00000004ff0d7803 */ /* 0x000fe20000000000 */
[----:B------:R-:W-:Y:S02]  /*3790*/  WARPGROUP.DEPBAR.LE gsb0, 0x0 ;  /* 0x00008000000079c5 */ /* 0x000fe40000010000 */
[----:B------:R-:W-:Y:S02]  /*37a0*/  FSEL R143, R28, -INF , P0 ;  /* 0xff8000001c8f7808 */ /* 0x000fe40000000000 */
[----:B------:R-:W-:Y:S02]  /*37b0*/  ISETP.GT.AND P0, PT, R6, 0xc8, PT ;  /* 0x000000c80600780c */ /* 0x000fe40003f04270 */
[----:B------:R-:W-:Y:S02]  /*37c0*/  FSEL R146, R29, -INF , P1 ;  /* 0xff8000001d927808 */ /* 0x000fe40000800000 */
[----:B------:R-:W-:-:S02]  /*37d0*/  FMNMX.FTZ R5, R143, R10, !PT ;  /* 0x0000000a8f057209 */ /* 0x000fc40007810000 */
[----:B------:R-:W-:Y:S02]  /*37e0*/  FSEL R150, R32, -INF , P0 ;  /* 0xff80000020967808 */ /* 0x000fe40000000000 */
[----:B------:R-:W-:Y:S02]  /*37f0*/  FMNMX.FTZ R5, R146, R5, !PT ;  /* 0x0000000592057209 */ /* 0x000fe40007810000 */
[----:B------:R-:W-:Y:S02]  /*3800*/  FSEL R148, R33, -INF , P2 ;  /* 0xff80000021947808 */ /* 0x000fe40001000000 */
[----:B------:R-:W-:Y:S02]  /*3810*/  FMNMX.FTZ R5, R150, R5, !PT ;  /* 0x0000000596057209 */ /* 0x000fe40007810000 */
        /* <DEDUP_REMOVED lines=8> */
[----:B------:R-:W-:Y:S02]  /*38a0*/  FMNMX.FTZ R33, R126, R127, !PT ;  /* 0x0000007f7e217209 */ /* 0x000fe40007810000 */
[----:B------:R-:W-:Y:S02]  /*38b0*/  FMNMX.FTZ R10, R147, R10, !PT ;  /* 0x0000000a930a7209 */ /* 0x000fe40007810000 */
[----:B------:R-:W-:Y:S02]  /*38c0*/  P2R R14, PR, RZ, 0x1 ;  /* 0x00000001ff0e7803 */ /* 0x000fe40000000000 */
[C---:B------:R-:W-:Y:S01]  /*38d0*/  ISETP.GT.AND P0, PT, R6.reuse, 0xb9, PT ;  /* 0x000000b90600780c */ /* 0x040fe20003f04270 */
[----:B------:R-:W0:Y:S01]  /*38e0*/  SHFL.BFLY PT, R5, R10, 0x2, 0x1f ;  /* 0x0c401f000a057f89 */ /* 0x000e2200000e0000 */
[----:B------:R-:W-:Y:S02]  /*38f0*/  ISETP.GT.AND P1, PT, R6, 0xc0, PT ;  /* 0x000000c00600780c */ /* 0x000fe40003f24270 */
[----:B------:R-:W-:-:S02]  /*3900*/  FMNMX.FTZ R6, R130, R33, !PT ;  /* 0x0000002182067209 */ /* 0x000fc40007810000 */
[----:B------:R-:W-:Y:S02]  /*3910*/  FSEL R59, R59, -INF , P0 ;  /* 0xff8000003b3b7808 */ /* 0x000fe40000000000 */
[----:B------:R-:W-:Y:S02]  /*3920*/  FMNMX.FTZ R37, R131, R6, !PT ;  /* 0x0000000683257209 */ /* 0x000fe40007810000 */
[----:B------:R-:W-:Y:S02]  /*3930*/  FSEL R30, R30, -INF , P1 ;  /* 0xff8000001e1e7808 */ /* 0x000fe40000800000 */
[----:B------:R-:W-:Y:S02]  /*3940*/  FMNMX.FTZ R6, R134, R37, !PT ;  /* 0x0000002586067209 */ /* 0x000fe40007810000 */
[----:B------:R-:W-:Y:S02]  /*3950*/  ISETP.NE.AND P1, PT, R15, RZ, PT ;  /* 0x000000ff0f00720c */ /* 0x000fe40003f25270 */
[----:B------:R-:W-:-:S02]  /*3960*/  FMNMX.FTZ R37, R135, R6, !PT ;  /* 0x0000000687257209 */ /* 0x000fc40007810000 */
[----:B------:R-:W-:Y:S02]  /*3970*/  ISETP.NE.AND P0, PT, R14, RZ, PT ;  /* 0x000000ff0e00720c */ /* 0x000fe40003f05270 */
[----:B------:R-:W-:Y:S02]  /*3980*/  FMNMX.FTZ R6, R138, R37, !PT ;  /* 0x000000258a067209 */ /* 0x000fe40007810000 */
[----:B------:R-:W-:Y:S02]  /*3990*/  FSEL R31, R31, -INF , P1 ;  /* 0xff8000001f1f7808 */ /* 0x000fe40000800000 */
[----:B------:R-:W-:Y:S02]  /*39a0*/  FMNMX.FTZ R41, R139, R6, !PT ;  /* 0x000000068b297209 */ /* 0x000fe40007810000 */
[----:B0-----:R-:W-:Y:S02]  /*39b0*/  FMNMX.FTZ R11, R10, R5, !PT ;  /* 0x000000050a0b7209 */ /* 0x001fe40007810000 */
[----:B------:R-:W-:-:S02]  /*39c0*/  FMNMX.FTZ R6, R110, R41, !PT ;  /* 0x000000296e067209 */ /* 0x000fc40007810000 */
[----:B------:R-:W-:Y:S01]  /*39d0*/  FSEL R34, R34, -INF , P0 ;  /* 0xff80000022227808 */ /* 0x000fe20000000000 */
[----:B------:R-:W0:Y:S01]  /*39e0*/  SHFL.BFLY PT, R12, R11, 0x1, 0x1f ;  /* 0x0c201f000b0c7f89 */ /* 0x000e2200000e0000 */
[----:B------:R-:W-:Y:S02]  /*39f0*/  FMNMX.FTZ R41, R111, R6, !PT ;  /* 0x000000066f297209 */ /* 0x000fe40007810000 */
[----:B------:R-:W-:Y:S02]  /*3a00*/  ISETP.NE.AND P1, PT, R8, RZ, PT ;  /* 0x000000ff0800720c */ /* 0x000fe40003f25270 */
[----:B------:R-:W-:Y:S02]  /*3a10*/  FMNMX.FTZ R6, R114, R41, !PT ;  /* 0x0000002972067209 */ /* 0x000fe40007810000 */
[----:B------:R-:W-:Y:S02]  /*3a20*/  ISETP.NE.AND P0, PT, R9, RZ, PT ;  /* 0x000000ff0900720c */ /* 0x000fe40003f05270 */
[----:B------:R-:W-:-:S04]  /*3a30*/  FMNMX.FTZ R53, R115, R6, !PT ;  /* 0x0000000673357209 */ /* 0x000fc80007810000 */
[----:B------:R-:W-:-:S03]  /*3a40*/  FMNMX.FTZ R6, R118, R53, !PT ;  /* 0x0000003576067209 */ /* 0x000fc60007810000 */
[----:B------:R-:W-:Y:S01]  /*3a50*/  @!P1 VIADD R7, R7, 0x2e840 ;  /* 0x0002e84007079836 */ /* 0x000fe20000000000 */
[----:B------:R-:W-:-:S04]  /*3a60*/  FMNMX.FTZ R53, R119, R6, !PT ;  /* 0x0000000677357209 */ /* 0x000fc80007810000 */
[----:B------:R-:W-:Y:S02]  /*3a70*/  FMNMX.FTZ R6, R122, R53, !PT ;  /* 0x000000357a067209 */ /* 0x000fe40007810000 */
[----:B0-----:R-:W-:Y:S01]  /*3a80*/  FMNMX.FTZ R5, R11, R12, !PT ;  /* 0x0000000c0b057209 */ /* 0x001fe20007810000 */
[----:B------:R-:W-:Y:S01]  /*3a90*/  IMAD.U32 R12, RZ, RZ, UR41 ;  /* 0x00000029ff0c7e24 */ /* 0x000fe2000f8e00ff */
[----:B------:R-:W-:Y:S02]  /*3aa0*/  FMNMX.FTZ R57, R123, R6, !PT ;  /* 0x000000067b397209 */ /* 0x000fe40007810000 */
[C---:B------:R-:W-:Y:S01]  /*3ab0*/  FSETP.NEU.FTZ.AND P2, PT, R5.reuse, -INF , PT ;  /* 0xff8000000500780b */ /* 0x040fe20003f5d000 */
[----:B------:R-:W-:-:S01]  /*3ac0*/  FFMA.FTZ R149, R5, R12, -8 ;  /* 0xc100000005957423 */ /* 0x000fc2000001000c */
[----:B------:R-:W-:-:S04]  /*3ad0*/  FMNMX.FTZ R6, R94, R57, !PT ;  /* 0x000000395e067209 */ /* 0x000fc80007810000 */
[----:B------:R-:W-:Y:S02]  /*3ae0*/  FSEL R149, R149, RZ, P2 ;  /* 0x000000ff95957208 */ /* 0x000fe40001000000 */
[----:B------:R-:W-:Y:S02]  /*3af0*/  FMNMX.FTZ R57, R95, R6, !PT ;  /* 0x000000065f397209 */ /* 0x000fe40007810000 */
[----:B------:R-:W-:Y:S01]  /*3b00*/  ISETP.NE.AND P2, PT, R13, RZ, PT ;  /* 0x000000ff0d00720c */ /* 0x000fe20003f45270 */
[----:B------:R-:W-:-:S01]  /*3b10*/  FFMA.FTZ R93, R93, UR41, -R149 ;  /* 0x000000295d5d7c23 */ /* 0x000fc20008010895 */
[----:B------:R-:W-:Y:S01]  /*3b20*/  FMNMX.FTZ R6, R98, R57, !PT ;  /* 0x0000003962067209 */ /* 0x000fe20007810000 */
[----:B------:R-:W-:-:S01]  /*3b30*/  FFMA.FTZ R101, R101, UR41, -R149 ;  /* 0x0000002965657c23 */ /* 0x000fc20008010895 */
[--C-:B------:R-:W-:Y:S01]  /*3b40*/  FFMA.FTZ R105, R105, UR41, -R149.reuse ;  /* 0x0000002969697c23 */ /* 0x100fe20008010895 */
[----:B------:R0:W-:Y:S01]  /*3b50*/  MUFU.EX2 R37, R93 ;  /* 0x0000005d00257308 */ /* 0x0001e20000000800 */
[----:B------:R-:W-:-:S01]  /*3b60*/  FFMA.FTZ R56, R104, UR41, -R149 ;  /* 0x0000002968387c23 */ /* 0x000fc20008010895 */
[----:B------:R-:W-:Y:S01]  /*3b70*/  FSEL R104, R39, -INF , P4 ;  /* 0xff80000027687808 */ /* 0x000fe20002000000 */
[----:B------:R-:W-:-:S01]  /*3b80*/  FFMA.FTZ R20, R108, UR41, -R149 ;  /* 0x000000296c147c23 */ /* 0x000fc20008010895 */
[----:B------:R-:W-:Y:S01]  /*3b90*/  FSEL R108, R42, -INF , P5 ;  /* 0xff8000002a6c7808 */ /* 0x000fe20002800000 */
[----:B------:R-:W-:-:S01]  /*3ba0*/  FFMA.FTZ R21, R109, UR41, -R149 ;  /* 0x000000296d157c23 */ /* 0x000fc20008010895 */
[----:B------:R-:W-:Y:S01]  /*3bb0*/  FSEL R109, R43, -INF , P6 ;  /* 0xff8000002b6d7808 */ /* 0x000fe20003000000 */
[----:B------:R-:W-:-:S01]  /*3bc0*/  FFMA.FTZ R97, R97, UR41, -R149 ;  /* 0x0000002961617c23 */ /* 0x000fc20008010895 */
[----:B------:R1:W-:Y:S01]  /*3bd0*/  MUFU.EX2 R53, R101 ;  /* 0x0000006500357308 */ /* 0x0003e20000000800 */
[----:B0-----:R-:W-:Y:S01]  /*3be0*/  FMNMX.FTZ R93, R99, R6, !PT ;  /* 0x00000006635d7209 */ /* 0x001fe20007810000 */
[----:B------:R-:W-:Y:S01]  /*3bf0*/  FFMA.FTZ R27, R113, UR41, -R149 ;  /* 0x00000029711b7c23 */ /* 0x000fe20008010895 */
[----:B------:R-:W-:-:S02]  /*3c00*/  IMAD.U32 R113, RZ, RZ, UR41 ;  /* 0x00000029ff717e24 */ /* 0x000fc4000f8e00ff */
[--C-:B------:R-:W-:Y:S01]  /*3c10*/  FFMA.FTZ R26, R116, UR41, -R149.reuse ;  /* 0x00000029741a7c23 */ /* 0x100fe20008010895 */
[----:B------:R-:W-:Y:S01]  /*3c20*/  FMNMX.FTZ R6, R102, R93, !PT ;  /* 0x0000005d66067209 */ /* 0x000fe20007810000 */
[--C-:B------:R-:W-:Y:S01]  /*3c30*/  FFMA.FTZ R8, R124, UR41, -R149.reuse ;  /* 0x000000297c087c23 */ /* 0x100fe20008010895 */
[----:B------:R-:W-:-:S01]  /*3c40*/  FFMA.FTZ R9, R125, UR41, -R149 ;  /* 0x000000297d097c23 */ /* 0x000fc20008010895 */
[----:B------:R0:W-:Y:S01]  /*3c50*/  MUFU.EX2 R57, R105 ;  /* 0x0000006900397308 */ /* 0x0001e20000000800 */
[----:B------:R-:W-:Y:S01]  /*3c60*/  FMNMX.FTZ R93, R103, R6, !PT ;  /* 0x00000006675d7209 */ /* 0x000fe20007810000 */
[--C-:B------:R-:W-:Y:S01]  /*3c70*/  FFMA.FTZ R24, R112, UR41, -R149.reuse ;  /* 0x0000002970187c23 */ /* 0x100fe20008010895 */
[----:B-1----:R-:W-:Y:S01]  /*3c80*/  FSEL R101, R35, -INF , P2 ;  /* 0xff80000023657808 */ /* 0x002fe20001000000 */
[--C-:B------:R-:W-:Y:S01]  /*3c90*/  FFMA.FTZ R35, R73, UR41, -R149.reuse ;  /* 0x0000002949237c23 */ /* 0x100fe20008010895 */
[----:B------:R-:W-:Y:S01]  /*3ca0*/  FMNMX.FTZ R6, R106, R93, !PT ;  /* 0x0000005d6a067209 */ /* 0x000fe20007810000 */
[--C-:B------:R-:W-:Y:S01]  /*3cb0*/  FFMA.FTZ R29, R117, UR41, -R149.reuse ;  /* 0x00000029751d7c23 */ /* 0x100fe20008010895 */
[----:B------:R-:W-:-:S01]  /*3cc0*/  FFMA.FTZ R10, R128, UR41, -R149 ;  /* 0x00000029800a7c23 */ /* 0x000fc20008010895 */
[----:B------:R-:W-:Y:S01]  /*3cd0*/  MUFU.EX2 R41, R97 ;  /* 0x0000006100297308 */ /* 0x000fe20000000800 */
[----:B------:R-:W-:Y:S01]  /*3ce0*/  FMNMX.FTZ R93, R107, R6, !PT ;  /* 0x000000066b5d7209 */ /* 0x000fe20007810000 */
[--C-:B------:R-:W-:Y:S01]  /*3cf0*/  FFMA.FTZ R11, R129, UR41, -R149.reuse ;  /* 0x00000029810b7c23 */ /* 0x100fe20008010895 */
[----:B0-----:R-:W-:Y:S01]  /*3d00*/  FSEL R105, R38, -INF , P3 ;  /* 0xff80000026697808 */ /* 0x001fe20001800000 */
[--C-:B------:R-:W-:Y:S01]  /*3d10*/  FFMA.FTZ R12, R132, UR41, -R149.reuse ;  /* 0x00000029840c7c23 */ /* 0x100fe20008010895 */
[----:B------:R-:W-:Y:S01]  /*3d20*/  FMNMX.FTZ R6, R78, R93, !PT ;  /* 0x0000005d4e067209 */ /* 0x000fe20007810000 */
[--C-:B------:R-:W-:Y:S01]  /*3d30*/  FFMA.FTZ R28, R120, UR41, -R149.reuse ;  /* 0x00000029781c7c23 */ /* 0x100fe20008010895 */
[----:B------:R-:W-:-:S01]  /*3d40*/  FFMA.FTZ R121, R121, UR41, -R149 ;  /* 0x0000002979797c23 */ /* 0x000fc20008010895 */
[----:B------:R-:W-:Y:S01]  /*3d50*/  MUFU.EX2 R8, R8 ;  /* 0x0000000800087308 */ /* 0x000fe20000000800 */
[----:B------:R-:W-:Y:S01]  /*3d60*/  FMNMX.FTZ R93, R79, R6, !PT ;  /* 0x000000064f5d7209 */ /* 0x000fe20007810000 */
[--C-:B------:R-:W-:Y:S01]  /*3d70*/  FFMA.FTZ R13, R133, UR41, -R149.reuse ;  /* 0x00000029850d7c23 */ /* 0x100fe20008010895 */
[----:B------:R-:W-:-:S01]  /*3d80*/  FFMA.FTZ R14, R136, UR41, -R149 ;  /* 0x00000029880e7c23 */ /* 0x000fc20008010895 */
        /* <DEDUP_REMOVED lines=20> */
[----:B------:R-:W0:Y:S01]  /*3ed0*/  MUFU.EX2 R11, R11 ;  /* 0x0000000b000b7308 */ /* 0x000e220000000800 */
        /* <DEDUP_REMOVED lines=18> */
[----:B0-----:R-:W-:Y:S01]  /*4000*/  F2FP.SATFINITE.E4M3.F32.PACK_AB_MERGE_C R200, R11, R10, RZ ;  /* 0x0000000a0bc8723e */ /* 0x001fe200048070ff */
[--C-:B------:R-:W-:Y:S01]  /*4010*/  FFMA.FTZ R45, R140, UR41, -R149.reuse ;  /* 0x000000298c2d7c23 */ /* 0x100fe20008010895 */
[----:B------:R-:W-:Y:S01]  /*4020*/  FMNMX.FTZ R6, R70, R93, !PT ;  /* 0x0000005d46067209 */ /* 0x000fe20007810000 */
[--C-:B------:R-:W-:Y:S01]  /*4030*/  FFMA.FTZ R48, R141, UR41, -R149.reuse ;  /* 0x000000298d307c23 */ /* 0x100fe20008010895 */
[----:B------:R-:W-:Y:S01]  /*4040*/  F2FP.SATFINITE.E4M3.F32.PACK_AB_MERGE_C R200, R9, R8, R200 ;  /* 0x0000000809c8723e */ /* 0x000fe200048070c8 */
[----:B------:R-:W-:Y:S01]  /*4050*/  MUFU.EX2 R13, R13 ;  /* 0x0000000d000d7308 */ /* 0x000fe20000000800 */
[----:B------:R-:W-:Y:S01]  /*4060*/  FMNMX.FTZ R93, R71, R6, !PT ;  /* 0x00000006475d7209 */ /* 0x000fe20007810000 */
[--C-:B------:R-:W-:Y:S01]  /*4070*/  FFMA.FTZ R49, R142, UR41, -R149.reuse ;  /* 0x000000298e317c23 */ /* 0x100fe20008010895 */
[----:B------:R-:W-:-:S01]  /*4080*/  FFMA.FTZ R52, R143, UR41, -R149 ;  /* 0x000000298f347c23 */ /* 0x000fc20008010895 */
[--C-:B------:R-:W-:Y:S01]  /*4090*/  FFMA.FTZ R96, R152, UR41, -R149.reuse ;  /* 0x0000002998607c23 */ /* 0x100fe20008010895 */
[----:B------:R-:W-:Y:S01]  /*40a0*/  FMNMX.FTZ R6, R74, R93, !PT ;  /* 0x0000005d4a067209 */ /* 0x000fe20007810000 */
[----:B------:R-:W-:-:S02]  /*40b0*/  FFMA.FTZ R100, R145, UR41, -R149 ;  /* 0x0000002991647c23 */ /* 0x000fc40008010895 */
[----:B------:R-:W-:Y:S01]  /*40c0*/  MUFU.EX2 R14, R14 ;  /* 0x0000000e000e7308 */ /* 0x000fe20000000800 */
[----:B------:R-:W-:-:S04]  /*40d0*/  FMNMX.FTZ R93, R75, R6, !PT ;  /* 0x000000064b5d7209 */ /* 0x000fc80007810000 */
[----:B------:R-:W-:-:S03]  /*40e0*/  FMNMX.FTZ R6, R46, R93, !PT ;  /* 0x0000005d2e067209 */ /* 0x000fc60007810000 */
[----:B------:R-:W0:Y:S01]  /*40f0*/  MUFU.EX2 R15, R15 ;  /* 0x0000000f000f7308 */ /* 0x000e220000000800 */
[----:B------:R-:W-:-:S04]  /*4100*/  FMNMX.FTZ R93, R47, R6, !PT ;  /* 0x000000062f5d7209 */ /* 0x000fc80007810000 */
[----:B------:R-:W-:-:S03]  /*4110*/  FMNMX.FTZ R6, R50, R93, !PT ;  /* 0x0000005d32067209 */ /* 0x000fc60007810000 */
[----:B------:R-:W-:Y:S01]  /*4120*/  MUFU.EX2 R20, R20 ;  /* 0x0000001400147308 */ /* 0x000fe20000000800 */
[----:B------:R-:W-:-:S04]  /*4130*/  FMNMX.FTZ R93, R51, R6, !PT ;  /* 0x00000006335d7209 */ /* 0x000fc80007810000 */
[----:B------:R-:W-:-:S03]  /*4140*/  FMNMX.FTZ R6, R54, R93, !PT ;  /* 0x0000005d36067209 */ /* 0x000fc60007810000 */
[----:B------:R-:W-:Y:S01]  /*4150*/  MUFU.EX2 R21, R21 ;  /* 0x0000001500157308 */ /* 0x000fe20000000800 */
[----:B------:R-:W-:Y:S02]  /*4160*/  FMNMX.FTZ R93, R55, R6, !PT ;  /* 0x00000006375d7209 */ /* 0x000fe40007810000 */
[----:B0-----:R-:W-:Y:S02]  /*4170*/  F2FP.SATFINITE.E4M3.F32.PACK_AB_MERGE_C R202, R15, R14, RZ ;  /* 0x0000000e0fca723e */ /* 0x001fe400048070ff */
[----:B------:R-:W-:Y:S02]  /*4180*/  FMNMX.FTZ R6, R58, R93, !PT ;  /* 0x0000005d3a067209 */ /* 0x000fe40007810000 */
[----:B------:R-:W-:Y:S01]  /*4190*/  F2FP.SATFINITE.E4M3.F32.PACK_AB_MERGE_C R202, R13, R12, R202 ;  /* 0x0000000c0dca723e */ /* 0x000fe200048070ca */
[----:B------:R-:W-:Y:S01]  /*41a0*/  MUFU.EX2 R24, R24 ;  /* 0x0000001800187308 */ /* 0x000fe20000000800 */
[----:B------:R-:W-:-:S04]  /*41b0*/  FMNMX.FTZ R93, R59, R6, !PT ;  /* 0x000000063b5d7209 */ /* 0x000fc80007810000 */
[----:B------:R-:W-:-:S03]  /*41c0*/  FMNMX.FTZ R6, R30, R93, !PT ;  /* 0x0000005d1e067209 */ /* 0x000fc60007810000 */
[----:B------:R-:W0:Y:S01]  /*41d0*/  MUFU.EX2 R27, R27 ;  /* 0x0000001b001b7308 */ /* 0x000e220000000800 */
[----:B------:R-:W-:-:S04]  /*41e0*/  FMNMX.FTZ R93, R31, R6, !PT ;  /* 0x000000061f5d7209 */ /* 0x000fc80007810000 */
[----:B------:R-:W-:Y:S01]  /*41f0*/  FMNMX.FTZ R6, R34, R93, !PT ;  /* 0x0000005d22067209 */ /* 0x000fe20007810000 */
[----:B------:R-:W-:-:S02]  /*4200*/  FFMA.FTZ R93, R148, UR41, -R149 ;  /* 0x00000029945d7c23 */ /* 0x000fc40008010895 */
        /* <DEDUP_REMOVED lines=8> */
[----:B------:R-:W0:Y:S01]  /*4290*/  MUFU.EX2 R28, R28 ;  /* 0x0000001c001c7308 */ /* 0x000e220000000800 */
[----:B------:R-:W-:-:S05]  /*42a0*/  FMNMX.FTZ R6, R109, R6, !PT ;  /* 0x000000066d067209 */ /* 0x000fca0007810000 */
[----:B------:R-:W1:Y:S02]  /*42b0*/  SHFL.BFLY PT, R73, R6, 0x2, 0x1f ;  /* 0x0c401f0006497f89 */ /* 0x000e6400000e0000 */
[----:B------:R-:W-:Y:S08]  /*42c0*/  MUFU.EX2 R32, R32 ;  /* 0x0000002000207308 */ /* 0x000ff00000000800 */
[----:B------:R-:W2:Y:S01]  /*42d0*/  MUFU.EX2 R36, R36 ;  /* 0x0000002400247308 */ /* 0x000ea20000000800 */
[----:B0-----:R-:W-:-:S04]  /*42e0*/  F2FP.SATFINITE.E4M3.F32.PACK_AB_MERGE_C R206, R33, R28, RZ ;  /* 0x0000001c21ce723e */ /* 0x001fc800048070ff */
[----:B------:R-:W-:-:S03]  /*42f0*/  F2FP.SATFINITE.E4M3.F32.PACK_AB_MERGE_C R206, R29, R26, R206 ;  /* 0x0000001a1dce723e */ /* 0x000fc600048070ce */
[----:B------:R-:W-:Y:S01]  /*4300*/  MUFU.EX2 R40, R40 ;  /* 0x0000002800287308 */ /* 0x000fe20000000800 */
[----:B-1----:R-:W-:Y:S01]  /*4310*/  FMNMX.FTZ R97, R6, R73, !PT ;  /* 0x0000004906617209 */ /* 0x002fe20007810000 */
[----:B------:R-:W-:-:S06]  /*4320*/  FFMA.FTZ R73, R146, UR41, -R149 ;  /* 0x0000002992497c23 */ /* 0x000fcc0008010895 */
[----:B------:R-:W0:Y:S01]  /*4330*/  MUFU.EX2 R56, R56 ;  /* 0x0000003800387308 */ /* 0x000e220000000800 */
[----:B--2---:R-:W-:Y:S01]  /*4340*/  F2FP.SATFINITE.E4M3.F32.PACK_AB_MERGE_C R208, R41, R36, RZ ;  /* 0x0000002429d0723e */ /* 0x004fe200048070ff */
[----:B------:R-:W1:Y:S03]  /*4350*/  SHFL.BFLY PT, R6, R97, 0x1, 0x1f ;  /* 0x0c201f0061067f89 */ /* 0x000e6600000e0000 */
[----:B------:R-:W-:-:S03]  /*4360*/  F2FP.SATFINITE.E4M3.F32.PACK_AB_MERGE_C R208, R37, R32, R208 ;  /* 0x0000002025d0723e */ /* 0x000fc600048070d0 */
[----:B------:R-:W-:Y:S08]  /*4370*/  MUFU.EX2 R76, R76 ;  /* 0x0000004c004c7308 */ /* 0x000ff00000000800 */
[----:B------:R-:W-:Y:S01]  /*4380*/  MUFU.EX2 R77, R77 ;  /* 0x0000004d004d7308 */ /* 0x000fe20000000800 */
[----:B0-----:R-:W-:-:S04]  /*4390*/  F2FP.SATFINITE.E4M3.F32.PACK_AB_MERGE_C R210, R57, R56, RZ ;  /* 0x0000003839d2723e */ /* 0x001fc800048070ff */
[----:B------:R-:W-:-:S03]  /*43a0*/  F2FP.SATFINITE.E4M3.F32.PACK_AB_MERGE_C R210, R53, R40, R210 ;  /* 0x0000002835d2723e */ /* 0x000fc600048070d2 */
[----:B------:R-:W-:Y:S01]  /*43b0*/  MUFU.EX2 R80, R80 ;  /* 0x0000005000507308 */ /* 0x000fe20000000800 */
[----:B-1----:R-:W-:Y:S01]  /*43c0*/  FMNMX.FTZ R6, R97, R6, !PT ;  /* 0x0000000661067209 */ /* 0x002fe20007810000 */
[----:B------:R-:W-:-:S03]  /*43d0*/  FFMA.FTZ R97, R144, UR41, -R149 ;  /* 0x0000002990617c23 */ /* 0x000fc60008010895 */
[C---:B------:R-:W-:Y:S01]  /*43e0*/  FSETP.NEU.FTZ.AND P2, PT, R6.reuse, -INF , PT ;  /* 0xff8000000600780b */ /* 0x040fe20003f5d000 */
[----:B------:R-:W-:-:S02]  /*43f0*/  FFMA.FTZ R116, R6, R113, -8 ;  /* 0xc100000006747423 */ /* 0x000fc40000010071 */
[----:B------:R-:W-:Y:S01]  /*4400*/  MUFU.EX2 R81, R81 ;  /* 0x0000005100517308 */ /* 0x000fe20000000800 */
[----:B------:R-:W-:-:S02]  /*4410*/  FFMA.FTZ R113, R147, UR41, -R149 ;  /* 0x0000002993717c23 */ /* 0x000fc40008010895 */
[----:B------:R-:W-:-:S05]  /*4420*/  FSEL R116, R116, RZ, P2 ;  /* 0x000000ff74747208 */ /* 0x000fca0001000000 */
[----:B------:R-:W-:Y:S01]  /*4430*/  MUFU.EX2 R84, R84 ;  /* 0x0000005400547308 */ /* 0x000fe20000000800 */
[----:B------:R-:W-:-:S01]  /*4440*/  FFMA.FTZ R112, R126, UR41, -R116 ;  /* 0x000000297e707c23 */ /* 0x000fc20008010874 */
[--C-:B------:R-:W-:Y:S01]  /*4450*/  FFMA.FTZ R117, R127, UR41, -R116.reuse ;  /* 0x000000297f757c23 */ /* 0x100fe20008010874 */
[----:B------:R-:W-:-:S01]  /*4460*/  FFMA.FTZ R124, R130, UR41, -R116 ;  /* 0x00000029827c7c23 */ /* 0x000fc20008010874 */
[--C-:B------:R-:W-:Y:S01]  /*4470*/  FFMA.FTZ R125, R131, UR41, -R116.reuse ;  /* 0x00000029837d7c23 */ /* 0x100fe20008010874 */
[----:B------:R-:W-:-:S01]  /*4480*/  FFMA.FTZ R120, R134, UR41, -R116 ;  /* 0x0000002986787c23 */ /* 0x000fc20008010874 */
[--C-:B------:R-:W-:Y:S01]  /*4490*/  FFMA.FTZ R129, R115, UR41, -R116.reuse ;  /* 0x0000002973817c23 */ /* 0x100fe20008010874 */
[----:B------:R-:W-:-:S01]  /*44a0*/  FFMA.FTZ R115, R119, UR41, -R116 ;  /* 0x0000002977737c23 */ /* 0x000fc20008010874 */
        /* <DEDUP_REMOVED lines=8> */
[----:B------:R-:W0:Y:S01]  /*4530*/  MUFU.EX2 R117, R117 ;  /* 0x0000007500757308 */ /* 0x000e220000000800 */
[----:B------:R-:W-:-:S01]  /*4540*/  FFMA.FTZ R83, R87, UR41, -R116 ;  /* 0x0000002957537c23 */ /* 0x000fc20008010874 */
[----:B------:R-:W-:Y:S01]  /*4550*/  FFMA.FTZ R87, R91, UR41, -R116 ;  /* 0x000000295b577c23 */ /* 0x000fe20008010874 */
[----:B------:R-:W-:-:S01]  /*4560*/  FADD.FTZ R91, R8, R9 ;  /* 0x00000009085b7221 */ /* 0x000fc20000010000 */
[--C-:B------:R-:W-:Y:S01]  /*4570*/  FFMA.FTZ R127, R139, UR41, -R116.reuse ;  /* 0x000000298b7f7c23 */ /* 0x100fe20008010874 */
[----:B------:R-:W-:-:S01]  /*4580*/  FFMA.FTZ R110, R110, UR41, -R116 ;  /* 0x000000296e6e7c23 */ /* 0x000fc20008010874 */
[----:B------:R-:W-:Y:S01]  /*4590*/  FFMA.FTZ R128, R114, UR41, -R116 ;  /* 0x0000002972807c23 */ /* 0x000fe20008010874 */
[----:B------:R-:W-:-:S01]  /*45a0*/  FADD.FTZ R130, R10, R91 ;  /* 0x0000005b0a827221 */ /* 0x000fc20000010000 */
[----:B------:R-:W1:Y:S01]  /*45b0*/  MUFU.EX2 R124, R124 ;  /* 0x0000007c007c7308 */ /* 0x000e620000000800 */
[----:B------:R-:W-:-:S01]  /*45c0*/  FFMA.FTZ R114, R118, UR41, -R116 ;  /* 0x0000002976727c23 */ /* 0x000fc20008010874 */
[----:B------:R-:W-:Y:S01]  /*45d0*/  FFMA.FTZ R118, R122, UR41, -R116 ;  /* 0x000000297a767c23 */ /* 0x000fe20008010874 */
[----:B------:R-:W-:-:S01]  /*45e0*/  FADD.FTZ R91, R11, R130 ;  /* 0x000000820b5b7221 */ /* 0x000fc20000010000 */
[--C-:B------:R-:W-:Y:S01]  /*45f0*/  FFMA.FTZ R122, R98, UR41, -R116.reuse ;  /* 0x00000029627a7c23 */ /* 0x100fe20008010874 */
[----:B------:R-:W-:-:S01]  /*4600*/  FFMA.FTZ R111, R111, UR41, -R116 ;  /* 0x000000296f6f7c23 */ /* 0x000fc20008010874 */
[--C-:B------:R-:W-:Y:S01]  /*4610*/  FFMA.FTZ R98, R102, UR41, -R116.reuse ;  /* 0x0000002966627c23 */ /* 0x100fe20008010874 */
[----:B------:R-:W-:-:S01]  /*4620*/  FFMA.FTZ R102, R106, UR41, -R116 ;  /* 0x000000296a667c23 */ /* 0x000fc20008010874 */
[----:B------:R-:W2:Y:S01]  /*4630*/  MUFU.EX2 R125, R125 ;  /* 0x0000007d007d7308 */ /* 0x000ea20000000800 */
[----:B0-----:R-:W-:-:S01]  /*4640*/  FADD.FTZ R131, R112, R117 ;  /* 0x0000007570837221 */ /* 0x001fc20000010000 */
[----:B------:R-:W-:Y:S01]  /*4650*/  FFMA.FTZ R106, R82, UR41, -R116 ;  /* 0x00000029526a7c23 */ /* 0x000fe20008010874 */
[----:B------:R-:W-:-:S01]  /*4660*/  FADD.FTZ R130, R12, R91 ;  /* 0x0000005b0c827221 */ /* 0x000fc20000010000 */
[--C-:B------:R-:W-:Y:S01]  /*4670*/  FFMA.FTZ R82, R86, UR41, -R116.reuse ;  /* 0x0000002956527c23 */ /* 0x100fe20008010874 */
[----:B------:R-:W-:-:S01]  /*4680*/  FFMA.FTZ R86, R90, UR41, -R116 ;  /* 0x000000295a567c23 */ /* 0x000fc20008010874 */
[----:B------:R-:W-:Y:S01]  /*4690*/  FFMA.FTZ R90, R62, UR41, -R116 ;  /* 0x000000293e5a7c23 */ /* 0x000fe20008010874 */
[----:B------:R-:W-:Y:S01]  /*46a0*/  @!P1 PRMT R62, RZ, 0x654, R7 ;  /* 0x00000654ff3e9816 */ /* 0x000fe20000000007 */
[----:B------:R-:W0:Y:S01]  /*46b0*/  MUFU.EX2 R120, R120 ;  /* 0x0000007800787308 */ /* 0x000e220000000800 */
[----:B-1----:R-:W-:-:S01]  /*46c0*/  FADD.FTZ R132, R124, R131 ;  /* 0x000000837c847221 */ /* 0x002fc20000010000 */
[----:B------:R-:W-:Y:S01]  /*46d0*/  FADD.FTZ R91, R13, R130 ;  /* 0x000000820d5b7221 */ /* 0x000fe20000010000 */
[----:B------:R1:W-:Y:S01]  /*46e0*/  @!P1 SYNCS.ARRIVE.TRANS64.RED.A1T0 RZ, [R62+URZ], RZ ;  /* 0x000000ff3eff99a7 */ /* 0x0003e2000810043f */
[----:B------:R-:W-:-:S01]  /*46f0*/  FFMA.FTZ R94, R94, UR41, -R116 ;  /* 0x000000295e5e7c23 */ /* 0x000fc20008010874 */
[----:B------:R-:W-:Y:S01]  /*4700*/  FFMA.FTZ R95, R95, UR41, -R116 ;  /* 0x000000295f5f7c23 */ /* 0x000fe20008010874 */
[----:B------:R-:W-:-:S01]  /*4710*/  FADD.FTZ R130, R14, R91 ;  /* 0x0000005b0e827221 */ /* 0x000fc20000010000 */
[----:B------:R-:W-:Y:S01]  /*4720*/  FFMA.FTZ R70, R70, UR41, -R116 ;  /* 0x0000002946467c23 */ /* 0x000fe20008010874 */
[----:B------:R-:W3:Y:S01]  /*4730*/  MUFU.EX2 R121, R121 ;  /* 0x0000007900797308 */ /* 0x000ee20000000800 */
[----:B--2---:R-:W-:-:S01]  /*4740*/  FADD.FTZ R131, R125, R132 ;  /* 0x000000847d837221 */ /* 0x004fc20000010000 */
[--C-:B------:R-:W-:Y:S01]  /*4750*/  FFMA.FTZ R71, R71, UR41, -R116.reuse ;  /* 0x0000002947477c23 */ /* 0x100fe20008010874 */
[----:B-1----:R-:W-:-:S01]  /*4760*/  FFMA.FTZ R62, R63, UR41, -R116 ;  /* 0x000000293f3e7c23 */ /* 0x002fc20008010874 */
[--C-:B------:R-:W-:Y:S01]  /*4770*/  FFMA.FTZ R63, R66, UR41, -R116.reuse ;  /* 0x00000029423f7c23 */ /* 0x100fe20008010874 */
[----:B------:R-:W-:-:S01]  /*4780*/  FFMA.FTZ R66, R67, UR41, -R116 ;  /* 0x0000002943427c23 */ /* 0x000fc20008010874 */
[----:B------:R-:W-:Y:S01]  /*4790*/  FADD.FTZ R67, R15, R130 ;  /* 0x000000820f437221 */ /* 0x000fe20000010000 */
[----:B------:R-:W-:-:S01]  /*47a0*/  FFMA.FTZ R78, R78, UR41, -R116 ;  /* 0x000000294e4e7c23 */ /* 0x000fc20008010874 */
[----:B------:R-:W-:Y:S01]  /*47b0*/  MUFU.EX2 R126, R126 ;  /* 0x0000007e007e7308 */ /* 0x000fe20000000800 */
[----:B0-----:R-:W-:-:S01]  /*47c0*/  FADD.FTZ R132, R120, R131 ;  /* 0x0000008378847221 */ /* 0x001fc20000010000 */
[--C-:B------:R-:W-:Y:S01]  /*47d0*/  FFMA.FTZ R79, R79, UR41, -R116.reuse ;  /* 0x000000294f4f7c23 */ /* 0x100fe20008010874 */
[----:B------:R-:W-:-:S01]  /*47e0*/  FFMA.FTZ R74, R74, UR41, -R116 ;  /* 0x000000294a4a7c23 */ /* 0x000fc20008010874 */
[--C-:B------:R-:W-:Y:S01]  /*47f0*/  FFMA.FTZ R75, R75, UR41, -R116.reuse ;  /* 0x000000294b4b7c23 */ /* 0x100fe20008010874 */
[----:B------:R-:W-:-:S01]  /*4800*/  FFMA.FTZ R55, R55, UR41, -R116 ;  /* 0x0000002937377c23 */ /* 0x000fc20008010874 */
[--C-:B------:R-:W-:Y:S01]  /*4810*/  FFMA.FTZ R58, R58, UR41, -R116.reuse ;  /* 0x000000293a3a7c23 */ /* 0x100fe20008010874 */
[----:B------:R-:W-:-:S01]  /*4820*/  FFMA.FTZ R59, R59, UR41, -R116 ;  /* 0x000000293b3b7c23 */ /* 0x000fc20008010874 */
[----:B------:R-:W0:Y:S01]  /*4830*/  MUFU.EX2 R127, R127 ;  /* 0x0000007f007f7308 */ /* 0x000e220000000800 */
[----:B---3--:R-:W-:-:S01]  /*4840*/  FADD.FTZ R131, R121, R132 ;  /* 0x0000008479837221 */ /* 0x008fc20000010000 */
[--C-:B------:R-:W-:Y:S01]  /*4850*/  FFMA.FTZ R31, R31, UR41, -R116.reuse ;  /* 0x000000291f1f7c23 */ /* 0x100fe20008010874 */
[----:B------:R-:W-:-:S01]  /*4860*/  FFMA.FTZ R34, R34, UR41, -R116 ;  /* 0x0000002922227c23 */ /* 0x000fc20008010874 */
[--C-:B------:R-:W-:Y:S01]  /*4870*/  FFMA.FTZ R101, R101, UR41, -R116.reuse ;  /* 0x0000002965657c23 */ /* 0x100fe20008010874 */
[----:B------:R-:W-:-:S01]  /*4880*/  FFMA.FTZ R105, R105, UR41, -R116 ;  /* 0x0000002969697c23 */ /* 0x000fc20008010874 */
[--C-:B------:R-:W-:Y:S01]  /*4890*/  FFMA.FTZ R104, R104, UR41, -R116.reuse ;  /* 0x0000002968687c23 */ /* 0x100fe20008010874 */
[----:B------:R-:W-:-:S01]  /*48a0*/  FFMA.FTZ R108, R108, UR41, -R116 ;  /* 0x000000296c6c7c23 */ /* 0x000fc20008010874 */
[----:B------:R-:W1:Y:S01]  /*48b0*/  MUFU.EX2 R110, R110 ;  /* 0x0000006e006e7308 */ /* 0x000e620000000800 */
[----:B------:R-:W-:-:S01]  /*48c0*/  FFMA.FTZ R109, R109, UR41, -R116 ;  /* 0x000000296d6d7c23 */ /* 0x000fc20008010874 */
[----:B------:R-:W-:-:S02]  /*48d0*/  PLOP3.LUT P1, PT, PT, PT, UP0, 0x80, 0x0 ;  /* 0x000000000000781c */ /* 0x000fc40003f2f008 */
[----:B------:R-:W-:Y:S02]  /*48e0*/  F2FP.SATFINITE.E4M3.F32.PACK_AB_MERGE_C R212, R81, R80, RZ ;  /* 0x0000005051d4723e */ /* 0x000fe400048070ff */
[----:B------:R-:W-:Y:S02]  /*48f0*/  F2FP.SATFINITE.E4M3.F32.PACK_AB_MERGE_C R201, R125, R124, RZ ;  /* 0x0000007c7dc9723e */ /* 0x000fe400048070ff */
[----:B------:R-:W2:Y:S01]  /*4900*/  MUFU.EX2 R111, R111 ;  /* 0x0000006f006f7308 */ /* 0x000ea20000000800 */
[----:B0-----:R-:W-:Y:S02]  /*4910*/  F2FP.SATFINITE.E4M3.F32.PACK_AB_MERGE_C R203, R127, R126, RZ ;  /* 0x0000007e7fcb723e */ /* 0x001fe400048070ff */
[----:B------:R-:W-:Y:S02]  /*4920*/  F2FP.SATFINITE.E4M3.F32.PACK_AB_MERGE_C R212, R77, R76, R212 ;  /* 0x0000004c4dd4723e */ /* 0x000fe400048070d4 */
[----:B------:R-:W-:Y:S02]  /*4930*/  F2FP.SATFINITE.E4M3.F32.PACK_AB_MERGE_C R201, R117, R112, R201 ;  /* 0x0000007075c9723e */ /* 0x000fe400048070c9 */
[----:B------:R-:W-:Y:S01]  /*4940*/  F2FP.SATFINITE.E4M3.F32.PACK_AB_MERGE_C R203, R121, R120, R203 ;  /* 0x0000007879cb723e */ /* 0x000fe200048070cb */
[----:B------:R-:W0:Y:S08]  /*4950*/  MUFU.EX2 R128, R128 ;  /* 0x0000008000807308 */ /* 0x000e300000000800 */
[----:B------:R3:W-:Y:S08]  /*4960*/  MUFU.EX2 R7, R90 ;  /* 0x0000005a00077308 */ /* 0x0007f00000000800 */
[----:B------:R-:W4:Y:S01]  /*4970*/  MUFU.EX2 R129, R129 ;  /* 0x0000008100817308 */ /* 0x000f220000000800 */
[----:B---3--:R-:W-:-:S04]  /*4980*/  FADD.FTZ R90, R126, R131 ;  /* 0x000000837e5a7221 */ /* 0x008fc80000010000 */
[----:B------:R-:W-:Y:S01]  /*4990*/  FADD.FTZ R91, R127, R90 ;  /* 0x0000005a7f5b7221 */ /* 0x000fe20000010000 */
[----:B------:R-:W-:-:S01]  /*49a0*/  FADD.FTZ R90, R20, R67 ;  /* 0x00000043145a7221 */ /* 0x000fc20000010000 */
[----:B------:R-:W-:Y:S01]  /*49b0*/  FFMA.FTZ R67, R46, UR41, -R116 ;  /* 0x000000292e437c23 */ /* 0x000fe20008010874 */
[----:B------:R-:W3:Y:S01]  /*49c0*/  MUFU.EX2 R114, R114 ;  /* 0x0000007200727308 */ /* 0x000ee20000000800 */
[----:B-1----:R-:W-:-:S01]  /*49d0*/  FADD.FTZ R130, R110, R91 ;  /* 0x0000005b6e827221 */ /* 0x002fc20000010000 */
[----:B------:R-:W-:Y:S01]  /*49e0*/  FADD.FTZ R91, R21, R90 ;  /* 0x0000005a155b7221 */ /* 0x000fe20000010000 */
[----:B------:R-:W-:-:S02]  /*49f0*/  FFMA.FTZ R90, R47, UR41, -R116 ;  /* 0x000000292f5a7c23 */ /* 0x000fc40008010874 */
[----:B--2---:R-:W-:Y:S01]  /*4a00*/  FADD.FTZ R131, R111, R130 ;  /* 0x000000826f837221 */ /* 0x004fe20000010000 */
[----:B------:R-:W-:-:S01]  /*4a10*/  FADD.FTZ R46, R24, R91 ;  /* 0x0000005b182e7221 */ /* 0x000fc20000010000 */
[----:B------:R-:W-:Y:S01]  /*4a20*/  FFMA.FTZ R130, R51, UR41, -R116 ;  /* 0x0000002933827c23 */ /* 0x000fe20008010874 */
[----:B------:R-:W1:Y:S01]  /*4a30*/  MUFU.EX2 R115, R115 ;  /* 0x0000007300737308 */ /* 0x000e620000000800 */
[----:B0-----:R-:W-:-:S01]  /*4a40*/  FADD.FTZ R132, R128, R131 ;  /* 0x0000008380847221 */ /* 0x001fc20000010000 */
[----:B------:R-:W-:Y:S01]  /*4a50*/  FADD.FTZ R47, R27, R46 ;  /* 0x0000002e1b2f7221 */ /* 0x000fe20000010000 */
[----:B------:R-:W-:-:S01]  /*4a60*/  FFMA.FTZ R91, R50, UR41, -R116 ;  /* 0x00000029325b7c23 */ /* 0x000fc20008010874 */
[----:B------:R-:W-:Y:S01]  /*4a70*/  FFMA.FTZ R131, R54, UR41, -R116 ;  /* 0x0000002936837c23 */ /* 0x000fe20008010874 */
[----:B----4-:R-:W-:-:S01]  /*4a80*/  FADD.FTZ R51, R129, R132 ;  /* 0x0000008481337221 */ /* 0x010fc20000010000 */
[----:B------:R-:W-:Y:S01]  /*4a90*/  FADD.FTZ R50, R26, R47 ;  /* 0x0000002f1a327221 */ /* 0x000fe20000010000 */
[----:B------:R-:W-:Y:S01]  /*4aa0*/  F2FP.SATFINITE.E4M3.F32.PACK_AB_MERGE_C R205, R129, R128, RZ ;  /* 0x0000008081cd723e */ /* 0x000fe200048070ff */
[----:B------:R-:W-:Y:S01]  /*4ab0*/  MUFU.EX2 R118, R118 ;  /* 0x0000007600767308 */ /* 0x000fe20000000800 */
[----:B---3--:R-:W-:-:S01]  /*4ac0*/  FADD.FTZ R54, R114, R51 ;  /* 0x0000003372367221 */ /* 0x008fc20000010000 */
[----:B------:R-:W-:Y:S01]  /*4ad0*/  FADD.FTZ R51, R29, R50 ;  /* 0x000000321d337221 */ /* 0x000fe20000010000 */
[----:B------:R-:W-:Y:S01]  /*4ae0*/  F2FP.SATFINITE.E4M3.F32.PACK_AB_MERGE_C R205, R111, R110, R205 ;  /* 0x0000006e6fcd723e */ /* 0x000fe200048070cd */
[----:B------:R-:W-:-:S02]  /*4af0*/  IMAD.MOV.U32 R26, RZ, RZ, R25 ;  /* 0x000000ffff1a7224 */ /* 0x000fc400078e0019 */
[----:B------:R-:W-:-:S01]  /*4b00*/  FADD.FTZ R50, R28, R51 ;  /* 0x000000331c327221 */ /* 0x000fc20000010000 */
[----:B------:R-:W-:Y:S01]  /*4b10*/  IMAD.MOV.U32 R29, RZ, RZ, R25 ;  /* 0x000000ffff1d7224 */ /* 0x000fe200078e0019 */
[----:B------:R-:W0:Y:S01]  /*4b20*/  MUFU.EX2 R119, R119 ;  /* 0x0000007700777308 */ /* 0x000e220000000800 */
[----:B-1----:R-:W-:-:S01]  /*4b30*/  FADD.FTZ R133, R115, R54 ;  /* 0x0000003673857221 */ /* 0x002fc20000010000 */
[----:B------:R-:W-:Y:S01]  /*4b40*/  FADD.FTZ R51, R33, R50 ;  /* 0x0000003221337221 */ /* 0x000fe20000010000 */
[----:B------:R-:W-:-:S01]  /*4b50*/  FFMA.FTZ R54, R30, UR41, -R116 ;  /* 0x000000291e367c23 */ /* 0x000fc20008010874 */
[----:B------:R-:W-:Y:S02]  /*4b60*/  IMAD.MOV.U32 R28, RZ, RZ, R25 ;  /* 0x000000ffff1c7224 */ /* 0x000fe400078e0019 */
[----:B------:R-:W-:-:S01]  /*4b70*/  FADD.FTZ R50, R32, R51 ;  /* 0x0000003320327221 */ /* 0x000fc20000010000 */
[--C-:B------:R-:W-:Y:S01]  /*4b80*/  IMAD.MOV.U32 R33, RZ, RZ, R25.reuse ;  /* 0x000000ffff217224 */ /* 0x100fe200078e0019 */
[----:B------:R-:W1:Y:S01]  /*4b90*/  MUFU.EX2 R94, R94 ;  /* 0x0000005e005e7308 */ /* 0x000e620000000800 */
[----:B------:R-:W-:-:S07]  /*4ba0*/  IMAD.MOV.U32 R32, RZ, RZ, R25 ;  /* 0x000000ffff207224 */ /* 0x000fce00078e0019 */
[----:B------:R-:W2:Y:S01]  /*4bb0*/  MUFU.EX2 R95, R95 ;  /* 0x0000005f005f7308 */ /* 0x000ea20000000800 */
[----:B0-----:R-:W-:-:S04]  /*4bc0*/  F2FP.SATFINITE.E4M3.F32.PACK_AB_MERGE_C R207, R119, R118, RZ ;  /* 0x0000007677cf723e */ /* 0x001fc800048070ff */
[----:B------:R-:W-:-:S03]  /*4bd0*/  F2FP.SATFINITE.E4M3.F32.PACK_AB_MERGE_C R207, R115, R114, R207 ;  /* 0x0000007273cf723e */ /* 0x000fc600048070cf */
[----:B------:R-:W0:Y:S08]  /*4be0*/  MUFU.EX2 R122, R122 ;  /* 0x0000007a007a7308 */ /* 0x000e300000000800 */
[----:B------:R3:W-:Y:S08]  /*4bf0*/  MUFU.EX2 R46, R70 ;  /* 0x00000046002e7308 */ /* 0x0007f00000000800 */
[----:B------:R-:W4:Y:S01]  /*4c00*/  MUFU.EX2 R123, R123 ;  /* 0x0000007b007b7308 */ /* 0x000f220000000800 */
[----:B---3--:R-:W-:-:S04]  /*4c10*/  FADD.FTZ R70, R118, R133 ;  /* 0x0000008576467221 */ /* 0x008fc80000010000 */
[----:B------:R-:W-:-:S03]  /*4c20*/  FADD.FTZ R133, R119, R70 ;  /* 0x0000004677857221 */ /* 0x000fc60000010000 */
[----:B------:R-:W3:Y:S01]  /*4c30*/  MUFU.EX2 R98, R98 ;  /* 0x0000006200627308 */ /* 0x000ee20000000800 */
[----:B-1----:R-:W-:-:S04]  /*4c40*/  FADD.FTZ R70, R94, R133 ;  /* 0x000000855e467221 */ /* 0x002fc80000010000 */
[----:B--2---:R-:W-:-:S03]  /*4c50*/  FADD.FTZ R133, R95, R70 ;  /* 0x000000465f857221 */ /* 0x004fc60000010000 */
[----:B------:R1:W-:Y:S01]  /*4c60*/  MUFU.EX2 R47, R71 ;  /* 0x00000047002f7308 */ /* 0x0003e20000000800 */
[----:B0-----:R-:W-:-:S01]  /*4c70*/  FADD.FTZ R70, R122, R133 ;  /* 0x000000857a467221 */ /* 0x001fc20000010000 */
[----:B----4-:R-:W-:-:S03]  /*4c80*/  F2FP.SATFINITE.E4M3.F32.PACK_AB_MERGE_C R209, R123, R122, RZ ;  /* 0x0000007a7bd1723e */ /* 0x010fc600048070ff */
[----:B------:R-:W-:Y:S01]  /*4c90*/  FADD.FTZ R133, R123, R70 ;  /* 0x000000467b857221 */ /* 0x000fe20000010000 */
[----:B------:R-:W-:Y:S02]  /*4ca0*/  F2FP.SATFINITE.E4M3.F32.PACK_AB_MERGE_C R209, R95, R94, R209 ;  /* 0x0000005e5fd1723e */ /* 0x000fe400048070d1 */
[----:B------:R-:W0:Y:S01]  /*4cb0*/  MUFU.EX2 R99, R99 ;  /* 0x0000006300637308 */ /* 0x000e220000000800 */
[----:B-1----:R-:W-:-:S01]  /*4cc0*/  FADD.FTZ R71, R37, R50 ;  /* 0x0000003225477221 */ /* 0x002fc20000010000 */
[----:B---3--:R-:W-:Y:S01]  /*4cd0*/  FADD.FTZ R10, R98, R133 ;  /* 0x00000085620a7221 */ /* 0x008fe20000010000 */
[----:B------:R-:W-:Y:S02]  /*4ce0*/  IMAD.MOV.U32 R37, RZ, RZ, R25 ;  /* 0x000000ffff257224 */ /* 0x000fe400078e0019 */
[----:B------:R-:W-:Y:S01]  /*4cf0*/  FADD.FTZ R50, R36, R71 ;  /* 0x0000004724327221 */ /* 0x000fe20000010000 */
[----:B------:R-:W-:Y:S02]  /*4d00*/  IMAD.MOV.U32 R36, RZ, RZ, R25 ;  /* 0x000000ffff247224 */ /* 0x000fe400078e0019 */
[----:B------:R-:W1:Y:S01]  /*4d10*/  MUFU.EX2 R102, R102 ;  /* 0x0000006600667308 */ /* 0x000e620000000800 */
[----:B------:R-:W-:-:S01]  /*4d20*/  FADD.FTZ R71, R41, R50 ;  /* 0x0000003229477221 */ /* 0x000fc20000010000 */
[----:B------:R-:W-:-:S03]  /*4d30*/  IMAD.MOV.U32 R41, RZ, RZ, R25 ;  /* 0x000000ffff297224 */ /* 0x000fc600078e0019 */
[----:B------:R-:W-:Y:S01]  /*4d40*/  FADD.FTZ R70, R40, R71 ;  /* 0x0000004728467221 */ /* 0x000fe20000010000 */
[----:B------:R-:W-:Y:S02]  /*4d50*/  IMAD.MOV.U32 R40, RZ, RZ, R25 ;  /* 0x000000ffff287224 */ /* 0x000fe400078e0019 */
[----:B------:R-:W2:Y:S01]  /*4d60*/  MUFU.EX2 R103, R103 ;  /* 0x0000006700677308 */ /* 0x000ea20000000800 */
[----:B------:R-:W-:-:S01]  /*4d70*/  FADD.FTZ R15, R53, R70 ;  /* 0x00000046350f7221 */ /* 0x000fc20000010000 */
[----:B0-----:R-:W-:Y:S01]  /*4d80*/  FADD.FTZ R27, R99, R10 ;  /* 0x0000000a631b7221 */ /* 0x001fe20000010000 */
[----:B------:R-:W-:Y:S02]  /*4d90*/  IMAD.MOV.U32 R53, RZ, RZ, R25 ;  /* 0x000000ffff357224 */ /* 0x000fe400078e0019 */
[----:B------:R-:W-:Y:S01]  /*4da0*/  FADD.FTZ R10, R56, R15 ;  /* 0x0000000f380a7221 */ /* 0x000fe20000010000 */
[----:B------:R-:W-:Y:S02]  /*4db0*/  IMAD.MOV.U32 R56, RZ, RZ, R25 ;  /* 0x000000ffff387224 */ /* 0x000fe400078e0019 */
[----:B------:R-:W0:Y:S01]  /*4dc0*/  MUFU.EX2 R78, R78 ;  /* 0x0000004e004e7308 */ /* 0x000e220000000800 */
[----:B-1----:R-:W-:-:S01]  /*4dd0*/  FADD.FTZ R14, R102, R27 ;  /* 0x0000001b660e7221 */ /* 0x002fc20000010000 */
[----:B------:R-:W-:Y:S01]  /*4de0*/  FADD.FTZ R15, R57, R10 ;  /* 0x0000000a390f7221 */ /* 0x000fe20000010000 */
[----:B------:R-:W-:-:S02]  /*4df0*/  IMAD.MOV.U32 R57, RZ, RZ, R25 ;  /* 0x000000ffff397224 */ /* 0x000fc400078e0019 */
[----:B------:R-:W-:Y:S02]  /*4e00*/  IMAD.MOV.U32 R71, RZ, RZ, R25 ;  /* 0x000000ffff477224 */ /* 0x000fe400078e0019 */
[----:B------:R-:W-:-:S01]  /*4e10*/  FADD.FTZ R10, R76, R15 ;  /* 0x0000000f4c0a7221 */ /* 0x000fc20000010000 */
[----:B------:R-:W-:Y:S01]  /*4e20*/  IMAD.MOV.U32 R70, RZ, RZ, R25 ;  /* 0x000000ffff467224 */ /* 0x000fe200078e0019 */
[----:B------:R-:W1:Y:S01]  /*4e30*/  MUFU.EX2 R79, R79 ;  /* 0x0000004f004f7308 */ /* 0x000e620000000800 */
[----:B--2---:R-:W-:-:S01]  /*4e40*/  FADD.FTZ R27, R103, R14 ;  /* 0x0000000e671b7221 */ /* 0x004fc20000010000 */
[----:B------:R-:W-:Y:S01]  /*4e50*/  FADD.FTZ R15, R77, R10 ;  /* 0x0000000a4d0f7221 */ /* 0x000fe20000010000 */
[----:B------:R-:W-:Y:S01]  /*4e60*/  F2FP.SATFINITE.E4M3.F32.PACK_AB_MERGE_C R211, R103, R102, RZ ;  /* 0x0000006667d3723e */ /* 0x000fe200048070ff */
[----:B------:R-:W-:Y:S02]  /*4e70*/  IMAD.MOV.U32 R77, RZ, RZ, R25 ;  /* 0x000000ffff4d7224 */ /* 0x000fe400078e0019 */
[----:B------:R-:W-:-:S01]  /*4e80*/  FADD.FTZ R10, R80, R15 ;  /* 0x0000000f500a7221 */ /* 0x000fc20000010000 */
[----:B------:R-:W-:Y:S01]  /*4e90*/  F2FP.SATFINITE.E4M3.F32.PACK_AB_MERGE_C R211, R99, R98, R211 ;  /* 0x0000006263d3723e */ /* 0x000fe200048070d3 */
[----:B------:R-:W2:Y:S01]  /*4ea0*/  MUFU.EX2 R106, R106 ;  /* 0x0000006a006a7308 */ /* 0x000ea20000000800 */
[----:B0-----:R-:W-:-:S01]  /*4eb0*/  FADD.FTZ R14, R78, R27 ;  /* 0x0000001b4e0e7221 */ /* 0x001fc20000010000 */
[----:B------:R-:W-:Y:S01]  /*4ec0*/  FADD.FTZ R15, R81, R10 ;  /* 0x0000000a510f7221 */ /* 0x000fe20000010000 */
[----:B------:R-:W-:-:S02]  /*4ed0*/  IMAD.MOV.U32 R76, RZ, RZ, R25 ;  /* 0x000000ffff4c7224 */ /* 0x000fc400078e0019 */
[--C-:B------:R-:W-:Y:S02]  /*4ee0*/  IMAD.MOV.U32 R81, RZ, RZ, R25.reuse ;  /* 0x000000ffff517224 */ /* 0x100fe400078e0019 */
[----:B------:R-:W-:Y:S01]  /*4ef0*/  IMAD.MOV.U32 R80, RZ, RZ, R25 ;  /* 0x000000ffff507224 */ /* 0x000fe200078e0019 */
[----:B------:R-:W0:Y:S01]  /*4f00*/  MUFU.EX2 R107, R107 ;  /* 0x0000006b006b7308 */ /* 0x000e220000000800 */
[----:B-1----:R-:W-:-:S07]  /*4f10*/  FADD.FTZ R27, R79, R14 ;  /* 0x0000000e4f1b7221 */ /* 0x002fce0000010000 */
[----:B------:R-:W1:Y:S01]  /*4f20*/  MUFU.EX2 R82, R82 ;  /* 0x0000005200527308 */ /* 0x000e620000000800 */
[----:B--2---:R-:W-:-:S07]  /*4f30*/  FADD.FTZ R14, R106, R27 ;  /* 0x0000001b6a0e7221 */ /* 0x004fce0000010000 */
[----:B------:R-:W2:Y:S01]  /*4f40*/  MUFU.EX2 R85, R85 ;  /* 0x0000005500557308 */ /* 0x000ea20000000800 */
[----:B0-----:R-:W-:-:S01]  /*4f50*/  FADD.FTZ R27, R107, R14 ;  /* 0x0000000e6b1b7221 */ /* 0x001fc20000010000 */
[----:B------:R-:W-:Y:S01]  /*4f60*/  FADD.FTZ R14, R84, R15 ;  /* 0x0000000f540e7221 */ /* 0x000fe20000010000 */
[----:B------:R-:W-:-:S04]  /*4f70*/  F2FP.SATFINITE.E4M3.F32.PACK_AB_MERGE_C R213, R107, R106, RZ ;  /* 0x0000006a6bd5723e */ /* 0x000fc800048070ff */
[----:B------:R-:W-:Y:S01]  /*4f80*/  F2FP.SATFINITE.E4M3.F32.PACK_AB_MERGE_C R213, R79, R78, R213 ;  /* 0x0000004e4fd5723e */ /* 0x000fe200048070d5 */
[----:B------:R-:W0:Y:S01]  /*4f90*/  MUFU.EX2 R83, R83 ;  /* 0x0000005300537308 */ /* 0x000e220000000800 */
[----:B-1----:R-:W-:-:S01]  /*4fa0*/  FADD.FTZ R24, R82, R27 ;  /* 0x0000001b52187221 */ /* 0x002fc20000010000 */
[--C-:B------:R-:W-:Y:S02]  /*4fb0*/  IMAD.MOV.U32 R79, RZ, RZ, R25.reuse ;  /* 0x000000ffff4f7224 */ /* 0x100fe400078e0019 */
[----:B------:R-:W-:-:S04]  /*4fc0*/  IMAD.MOV.U32 R78, RZ, RZ, R25 ;  /* 0x000000ffff4e7224 */ /* 0x000fc800078e0019 */
[----:B------:R-:W1:Y:S01]  /*4fd0*/  MUFU.EX2 R88, R88 ;  /* 0x0000005800587308 */ /* 0x000e620000000800 */
[----:B--2---:R-:W-:-:S07]  /*4fe0*/  FADD.FTZ R15, R85, R14 ;  /* 0x0000000e550f7221 */ /* 0x004fce0000010000 */
[----:B------:R-:W2:Y:S01]  /*4ff0*/  MUFU.EX2 R86, R86 ;  /* 0x0000005600567308 */ /* 0x000ea20000000800 */
[----:B0-----:R-:W-:-:S01]  /*5000*/  FADD.FTZ R27, R83, R24 ;  /* 0x00000018531b7221 */ /* 0x001fc20000010000 */
[----:B------:R-:W-:-:S06]  /*5010*/  IMAD.MOV.U32 R24, RZ, RZ, R25 ;  /* 0x000000ffff187224 */ /* 0x000fcc00078e0019 */
[----:B------:R-:W0:Y:S01]  /*5020*/  MUFU.EX2 R89, R89 ;  /* 0x0000005900597308 */ /* 0x000e220000000800 */
[----:B-1----:R-:W-:-:S07]  /*5030*/  FADD.FTZ R8, R88, R15 ;  /* 0x0000000f58087221 */ /* 0x002fce0000010000 */
[----:B------:R-:W1:Y:S01]  /*5040*/  MUFU.EX2 R87, R87 ;  /* 0x0000005700577308 */ /* 0x000e620000000800 */
[----:B--2---:R-:W-:-:S01]  /*5050*/  FADD.FTZ R12, R86, R27 ;  /* 0x0000001b560c7221 */ /* 0x004fc20000010000 */
[----:B------:R-:W-:-:S06]  /*5060*/  IMAD.MOV.U32 R27, RZ, RZ, R25 ;  /* 0x000000ffff1b7224 */ /* 0x000fcc00078e0019 */
[----:B------:R-:W2:Y:S01]  /*5070*/  MUFU.EX2 R60, R60 ;  /* 0x0000003c003c7308 */ /* 0x000ea20000000800 */
[C---:B0-----:R-:W-:Y:S01]  /*5080*/  F2FP.SATFINITE.E4M3.F32.PACK_AB_MERGE_C R88, R89.reuse, R88, RZ ;  /* 0x000000585958723e */ /* 0x041fe200048070ff */
[----:B------:R-:W-:-:S03]  /*5090*/  FADD.FTZ R89, R89, R8 ;  /* 0x0000000859597221 */ /* 0x000fc60000010000 */
[----:B------:R-:W-:Y:S01]  /*50a0*/  F2FP.SATFINITE.E4M3.F32.PACK_AB_MERGE_C R214, R85, R84, R88 ;  /* 0x0000005455d6723e */ /* 0x000fe20004807058 */
[----:B------:R-:W-:Y:S02]  /*50b0*/  IMAD.MOV.U32 R85, RZ, RZ, R25 ;  /* 0x000000ffff557224 */ /* 0x000fe400078e0019 */
[----:B------:R-:W0:Y:S01]  /*50c0*/  MUFU.EX2 R61, R61 ;  /* 0x0000003d003d7308 */ /* 0x000e220000000800 */
[----:B-1----:R-:W-:-:S01]  /*50d0*/  FADD.FTZ R12, R87, R12 ;  /* 0x0000000c570c7221 */ /* 0x002fc20000010000 */
[----:B------:R-:W-:Y:S01]  /*50e0*/  F2FP.SATFINITE.E4M3.F32.PACK_AB_MERGE_C R86, R87, R86, RZ ;  /* 0x000000565756723e */ /* 0x000fe200048070ff */
[--C-:B------:R-:W-:Y:S02]  /*50f0*/  IMAD.MOV.U32 R84, RZ, RZ, R25.reuse ;  /* 0x000000ffff547224 */ /* 0x100fe400078e0019 */
[----:B------:R-:W-:Y:S01]  /*5100*/  FADD.FTZ R13, R7, R12 ;  /* 0x0000000c070d7221 */ /* 0x000fe20000010000 */
[----:B------:R-:W-:Y:S01]  /*5110*/  F2FP.SATFINITE.E4M3.F32.PACK_AB_MERGE_C R215, R83, R82, R86 ;  /* 0x0000005253d7723e */ /* 0x000fe20004807056 */
[----:B------:R-:W-:Y:S01]  /*5120*/  IMAD.MOV.U32 R83, RZ, RZ, R25 ;  /* 0x000000ffff537224 */ /* 0x000fe200078e0019 */
[----:B------:R-:W1:Y:S01]  /*5130*/  MUFU.EX2 R62, R62 ;  /* 0x0000003e003e7308 */ /* 0x000e620000000800 */
[----:B--2---:R-:W-:-:S01]  /*5140*/  FADD.FTZ R8, R60, R89 ;  /* 0x000000593c087221 */ /* 0x004fc20000010000 */
[----:B------:R-:W-:-:S02]  /*5150*/  IMAD.MOV.U32 R82, RZ, RZ, R25 ;  /* 0x000000ffff527224 */ /* 0x000fc400078e0019 */
[--C-:B------:R-:W-:Y:S02]  /*5160*/  IMAD.MOV.U32 R87, RZ, RZ, R25.reuse ;  /* 0x000000ffff577224 */ /* 0x100fe400078e0019 */
[----:B------:R-:W-:Y:S02]  /*5170*/  IMAD.MOV.U32 R86, RZ, RZ, R25 ;  /* 0x000000ffff567224 */ /* 0x000fe400078e0019 */
        /* <DEDUP_REMOVED lines=9> */
[C---:B-1----:R-:W-:Y:S01]  /*5210*/  F2FP.SATFINITE.E4M3.F32.PACK_AB_MERGE_C R64, R65.reuse, R64, RZ ;  /* 0x000000404140723e */ /* 0x042fe200048070ff */
[----:B------:R-:W-:-:S03]  /*5220*/  FADD.FTZ R65, R65, R12 ;  /* 0x0000000c41417221 */ /* 0x000fc60000010000 */
[----:B------:R-:W-:Y:S01]  /*5230*/  F2FP.SATFINITE.E4M3.F32.PACK_AB_MERGE_C R216, R61, R60, R64 ;  /* 0x0000003c3dd8723e */ /* 0x000fe20004807040 */
[----:B------:R-:W-:Y:S02]  /*5240*/  IMAD.MOV.U32 R61, RZ, RZ, R25 ;  /* 0x000000ffff3d7224 */ /* 0x000fe400078e0019 */
[----:B------:R-:W1:Y:S01]  /*5250*/  MUFU.EX2 R69, R69 ;  /* 0x0000004500457308 */ /* 0x000e620000000800 */
[----:B--2---:R-:W-:-:S01]  /*5260*/  FADD.FTZ R13, R66, R13 ;  /* 0x0000000d420d7221 */ /* 0x004fc20000010000 */
[----:B------:R-:W-:Y:S01]  /*5270*/  F2FP.SATFINITE.E4M3.F32.PACK_AB_MERGE_C R63, R66, R63, RZ ;  /* 0x0000003f423f723e */ /* 0x000fe200048070ff */
[----:B------:R-:W-:Y:S02]  /*5280*/  IMAD.MOV.U32 R60, RZ, RZ, R25 ;  /* 0x000000ffff3c7224 */ /* 0x000fe400078e0019 */
[----:B------:R-:W-:Y:S01]  /*5290*/  FADD.FTZ R12, R46, R13 ;  /* 0x0000000d2e0c7221 */ /* 0x000fe20000010000 */
[----:B------:R-:W-:Y:S01]  /*52a0*/  F2FP.SATFINITE.E4M3.F32.PACK_AB_MERGE_C R217, R62, R7, R63 ;  /* 0x000000073ed9723e */ /* 0x000fe2000480703f */
[----:B------:R-:W-:Y:S01]  /*52b0*/  IMAD.MOV.U32 R63, RZ, RZ, R25 ;  /* 0x000000ffff3f7224 */ /* 0x000fe200078e0019 */
[----:B------:R-:W2:Y:S01]  /*52c0*/  MUFU.EX2 R72, R72 ;  /* 0x0000004800487308 */ /* 0x000ea20000000800 */
[----:B0-----:R-:W-:-:S01]  /*52d0*/  FADD.FTZ R8, R68, R65 ;  /* 0x0000004144087221 */ /* 0x001fc20000010000 */
[----:B------:R-:W-:Y:S01]  /*52e0*/  FADD.FTZ R15, R47, R12 ;  /* 0x0000000c2f0f7221 */ /* 0x000fe20000010000 */
[----:B------:R-:W-:-:S02]  /*52f0*/  IMAD.MOV.U32 R62, RZ, RZ, R25 ;  /* 0x000000ffff3e7224 */ /* 0x000fc400078e0019 */
[--C-:B------:R-:W-:Y:S02]  /*5300*/  IMAD.MOV.U32 R65, RZ, RZ, R25.reuse ;  /* 0x000000ffff417224 */ /* 0x100fe400078e0019 */
[----:B------:R-:W-:Y:S01]  /*5310*/  IMAD.MOV.U32 R64, RZ, RZ, R25 ;  /* 0x000000ffff407224 */ /* 0x000fe200078e0019 */
[----:B------:R0:W3:Y:S01]  /*5320*/  MUFU.EX2 R30, R74 ;  /* 0x0000004a001e7308 */ /* 0x0000e20000000800 */
[----:B-1----:R-:W-:-:S01]  /*5330*/  FADD.FTZ R13, R69, R8 ;  /* 0x00000008450d7221 */ /* 0x002fc20000010000 */
[----:B------:R-:W-:-:S06]  /*5340*/  IMAD.MOV.U32 R66, RZ, RZ, R25 ;  /* 0x000000ffff427224 */ /* 0x000fcc00078e0019 */
[----:B------:R-:W1:Y:S01]  /*5350*/  MUFU.EX2 R35, R35 ;  /* 0x0000002300237308 */ /* 0x000e620000000800 */
[----:B--2---:R-:W-:-:S01]  /*5360*/  FADD.FTZ R8, R72, R13 ;  /* 0x0000000d48087221 */ /* 0x004fc20000010000 */
[----:B0-----:R-:W-:-:S06]  /*5370*/  IMAD.MOV.U32 R74, RZ, RZ, R25 ;  /* 0x000000ffff4a7224 */ /* 0x001fcc00078e0019 */
[----:B------:R0:W2:Y:S01]  /*5380*/  MUFU.EX2 R51, R75 ;  /* 0x0000004b00337308 */ /* 0x0000a20000000800 */
[----:B---3--:R-:W-:-:S07]  /*5390*/  FADD.FTZ R12, R30, R15 ;  /* 0x0000000f1e0c7221 */ /* 0x008fce0000010000 */
[----:B------:R-:W3:Y:S01]  /*53a0*/  MUFU.EX2 R38, R38 ;  /* 0x0000002600267308 */ /* 0x000ee20000000800 */
[C---:B-1----:R-:W-:Y:S01]  /*53b0*/  F2FP.SATFINITE.E4M3.F32.PACK_AB_MERGE_C R72, R35.reuse, R72, RZ ;  /* 0x000000482348723e */ /* 0x042fe200048070ff */
[----:B------:R-:W-:Y:S01]  /*53c0*/  FADD.FTZ R35, R35, R8 ;  /* 0x0000000823237221 */ /* 0x000fe20000010000 */
[--C-:B0-----:R-:W-:Y:S02]  /*53d0*/  IMAD.MOV.U32 R75, RZ, RZ, R25.reuse ;  /* 0x000000ffff4b7224 */ /* 0x101fe400078e0019 */
[----:B------:R-:W-:Y:S01]  /*53e0*/  F2FP.SATFINITE.E4M3.F32.PACK_AB_MERGE_C R218, R69, R68, R72 ;  /* 0x0000004445da723e */ /* 0x000fe20004807048 */
[--C-:B------:R-:W-:Y:S02]  /*53f0*/  IMAD.MOV.U32 R69, RZ, RZ, R25.reuse ;  /* 0x000000ffff457224 */ /* 0x100fe400078e0019 */
[----:B------:R-:W0:Y:S01]  /*5400*/  MUFU.EX2 R50, R67 ;  /* 0x0000004300327308 */ /* 0x000e220000000800 */
[C---:B--2---:R-:W-:Y:S01]  /*5410*/  F2FP.SATFINITE.E4M3.F32.PACK_AB_MERGE_C R30, R51.reuse, R30, RZ ;  /* 0x0000001e331e723e */ /* 0x044fe200048070ff */
[----:B------:R-:W-:Y:S01]  /*5420*/  FADD.FTZ R51, R51, R12 ;  /* 0x0000000c33337221 */ /* 0x000fe20000010000 */
[----:B------:R-:W-:-:S02]  /*5430*/  IMAD.MOV.U32 R68, RZ, RZ, R25 ;  /* 0x000000ffff447224 */ /* 0x000fc400078e0019 */
[----:B------:R-:W-:Y:S01]  /*5440*/  F2FP.SATFINITE.E4M3.F32.PACK_AB_MERGE_C R219, R47, R46, R30 ;  /* 0x0000002e2fdb723e */ /* 0x000fe2000480701e */
[----:B------:R-:W-:Y:S02]  /*5450*/  IMAD.MOV.U32 R30, RZ, RZ, R25 ;  /* 0x000000ffff1e7224 */ /* 0x000fe400078e0019 */
[----:B------:R1:W2:Y:S01]  /*5460*/  MUFU.EX2 R39, R92 ;  /* 0x0000005c00277308 */ /* 0x0002a20000000800 */
[----:B---3--:R-:W-:-:S01]  /*5470*/  FADD.FTZ R8, R38, R35 ;  /* 0x0000002326087221 */ /* 0x008fc20000010000 */
[--C-:B------:R-:W-:Y:S02]  /*5480*/  IMAD.MOV.U32 R35, RZ, RZ, R25.reuse ;  /* 0x000000ffff237224 */ /* 0x100fe400078e0019 */
[--C-:B------:R-:W-:Y:S02]  /*5490*/  IMAD.MOV.U32 R47, RZ, RZ, R25.reuse ;  /* 0x000000ffff2f7224 */ /* 0x100fe400078e0019 */
[----:B------:R-:W-:Y:S02]  /*54a0*/  IMAD.MOV.U32 R46, RZ, RZ, R25 ;  /* 0x000000ffff2e7224 */ /* 0x000fe400078e0019 */
[----:B------:R-:W3:Y:S01]  /*54b0*/  MUFU.EX2 R11, R90 ;  /* 0x0000005a000b7308 */ /* 0x000ee20000000800 */
[----:B0-----:R-:W-:-:S01]  /*54c0*/  FADD.FTZ R12, R50, R51 ;  /* 0x00000033320c7221 */ /* 0x001fc20000010000 */
[----:B-1----:R-:W-:Y:S01]  /*54d0*/  FFMA.FTZ R92, R150, UR41, -R149 ;  /* 0x00000029965c7c23 */ /* 0x002fe20008010895 */
[----:B------:R-:W-:-:S02]  /*54e0*/  IMAD.MOV.U32 R51, RZ, RZ, R25 ;  /* 0x000000ffff337224 */ /* 0x000fc400078e0019 */
[--C-:B------:R-:W-:Y:S02]  /*54f0*/  IMAD.MOV.U32 R67, RZ, RZ, R25.reuse ;  /* 0x000000ffff437224 */ /* 0x100fe400078e0019 */
[----:B------:R-:W-:Y:S01]  /*5500*/  IMAD.MOV.U32 R72, RZ, RZ, R25 ;  /* 0x000000ffff487224 */ /* 0x000fe200078e0019 */
        /* <DEDUP_REMOVED lines=9> */
[C---:B--2---:R-:W-:Y:S01]  /*55a0*/  F2FP.SATFINITE.E4M3.F32.PACK_AB_MERGE_C R42, R43.reuse, R42, RZ ;  /* 0x0000002a2b2a723e */ /* 0x044fe200048070ff */
[----:B------:R-:W-:-:S03]  /*55b0*/  FADD.FTZ R43, R43, R8 ;  /* 0x000000082b2b7221 */ /* 0x000fc60000010000 */
[----:B------:R-:W-:Y:S01]  /*55c0*/  F2FP.SATFINITE.E4M3.F32.PACK_AB_MERGE_C R220, R39, R38, R42 ;  /* 0x0000002627dc723e */ /* 0x000fe2000480702a */
[----:B------:R-:W-:Y:S02]  /*55d0*/  IMAD.MOV.U32 R39, RZ, RZ, R25 ;  /* 0x000000ffff277224 */ /* 0x000fe400078e0019 */
[----:B------:R-:W2:Y:S01]  /*55e0*/  MUFU.EX2 R10, R131 ;  /* 0x00000083000a7308 */ /* 0x000ea20000000800 */
[----:B0-----:R-:W-:-:S01]  /*55f0*/  FADD.FTZ R13, R130, R13 ;  /* 0x0000000d820d7221 */ /* 0x001fc20000010000 */
[----:B------:R-:W-:Y:S01]  /*5600*/  F2FP.SATFINITE.E4M3.F32.PACK_AB_MERGE_C R91, R130, R91, RZ ;  /* 0x0000005b825b723e */ /* 0x000fe200048070ff */
[--C-:B------:R-:W-:Y:S02]  /*5610*/  IMAD.MOV.U32 R38, RZ, RZ, R25.reuse ;  /* 0x000000ffff267224 */ /* 0x100fe400078e0019 */
[----:B------:R-:W-:Y:S01]  /*5620*/  IMAD.MOV.U32 R42, RZ, RZ, R25 ;  /* 0x000000ffff2a7224 */ /* 0x000fe200078e0019 */
[----:B------:R-:W-:Y:S01]  /*5630*/  F2FP.SATFINITE.E4M3.F32.PACK_AB_MERGE_C R221, R11, R50, R91 ;  /* 0x000000320bdd723e */ /* 0x000fe2000480705b */
[----:B------:R-:W-:Y:S01]  /*5640*/  IMAD.MOV.U32 R50, RZ, RZ, R25 ;  /* 0x000000ffff327224 */ /* 0x000fe200078e0019 */
[----:B------:R-:W0:Y:S01]  /*5650*/  MUFU.EX2 R45, R45 ;  /* 0x0000002d002d7308 */ /* 0x000e220000000800 */
[----:B-1----:R-:W-:-:S01]  /*5660*/  FADD.FTZ R8, R44, R43 ;  /* 0x0000002b2c087221 */ /* 0x002fc20000010000 */
[----:B------:R-:W-:-:S06]  /*5670*/  IMAD.MOV.U32 R43, RZ, RZ, R25 ;  /* 0x000000ffff2b7224 */ /* 0x000fcc00078e0019 */
[----:B------:R1:W3:Y:S01]  /*5680*/  MUFU.EX2 R9, R55 ;  /* 0x0000003700097308 */ /* 0x0002e20000000800 */
[----:B--2---:R-:W-:-:S07]  /*5690*/  FADD.FTZ R12, R10, R13 ;  /* 0x0000000d0a0c7221 */ /* 0x004fce0000010000 */
[----:B------:R-:W2:Y:S01]  /*56a0*/  MUFU.EX2 R48, R48 ;  /* 0x0000003000307308 */ /* 0x000ea20000000800 */
[----:B0-----:R-:W-:-:S01]  /*56b0*/  FADD.FTZ R13, R45, R8 ;  /* 0x000000082d0d7221 */ /* 0x001fc20000010000 */
[----:B-1----:R-:W-:-:S06]  /*56c0*/  IMAD.MOV.U32 R55, RZ, RZ, R25 ;  /* 0x000000ffff377224 */ /* 0x002fcc00078e0019 */
[----:B------:R-:W0:Y:S01]  /*56d0*/  MUFU.EX2 R58, R58 ;  /* 0x0000003a003a7308 */ /* 0x000e220000000800 */
[----:B---3--:R-:W-:-:S07]  /*56e0*/  FADD.FTZ R15, R9, R12 ;  /* 0x0000000c090f7221 */ /* 0x008fce0000010000 */
        /* <DEDUP_REMOVED lines=8> */
[--C-:B------:R-:W-:Y:S02]  /*5770*/  IMAD.MOV.U32 R45, RZ, RZ, R25.reuse ;  /* 0x000000ffff2d7224 */ /* 0x100fe400078e0019 */
[----:B------:R-:W1:Y:S01]  /*5780*/  MUFU.EX2 R54, R54 ;  /* 0x0000003600367308 */ /* 0x000e620000000800 */
[C---:B--2---:R-:W-:Y:S01]  /*5790*/  F2FP.SATFINITE.E4M3.F32.PACK_AB_MERGE_C R58, R59.reuse, R58, RZ ;  /* 0x0000003a3b3a723e */ /* 0x044fe200048070ff */
[----:B------:R-:W-:Y:S01]  /*57a0*/  FADD.FTZ R59, R59, R12 ;  /* 0x0000000c3b3b7221 */ /* 0x000fe20000010000 */
[--C-:B------:R-:W-:Y:S02]  /*57b0*/  IMAD.MOV.U32 R44, RZ, RZ, R25.reuse ;  /* 0x000000ffff2c7224 */ /* 0x100fe400078e0019 */
[----:B------:R-:W-:Y:S01]  /*57c0*/  F2FP.SATFINITE.E4M3.F32.PACK_AB_MERGE_C R223, R9, R10, R58 ;  /* 0x0000000a09df723e */ /* 0x000fe2000480703a */
[----:B------:R-:W-:Y:S02]  /*57d0*/  IMAD.MOV.U32 R48, RZ, RZ, R25 ;  /* 0x000000ffff307224 */ /* 0x000fe400078e0019 */
[----:B------:R-:W2:Y:S01]  /*57e0*/  MUFU.EX2 R73, R73 ;  /* 0x0000004900497308 */ /* 0x000ea20000000800 */
[----:B0-----:R-:W-:-:S01]  /*57f0*/  FADD.FTZ R8, R52, R49 ;  /* 0x0000003134087221 */ /* 0x001fc20000010000 */
[----:B------:R-:W-:-:S02]  /*5800*/  IMAD.MOV.U32 R49, RZ, RZ, R25 ;  /* 0x000000ffff317224 */ /* 0x000fc400078e0019 */
[----:B------:R-:W-:-:S04]  /*5810*/  IMAD.MOV.U32 R58, RZ, RZ, R25 ;  /* 0x000000ffff3a7224 */ /* 0x000fc800078e0019 */
[----:B------:R-:W0:Y:S01]  /*5820*/  MUFU.EX2 R31, R31 ;  /* 0x0000001f001f7308 */ /* 0x000e220000000800 */
[----:B-1----:R-:W-:-:S01]  /*5830*/  FADD.FTZ R12, R54, R59 ;  /* 0x0000003b360c7221 */ /* 0x002fc20000010000 */
[----:B------:R-:W-:-:S06]  /*5840*/  IMAD.MOV.U32 R59, RZ, RZ, R25 ;  /* 0x000000ffff3b7224 */ /* 0x000fcc00078e0019 */
        /* <DEDUP_REMOVED lines=16> */
[----:B------:R-:W-:-:S03]  /*5950*/  IMAD.MOV.U32 R73, RZ, RZ, R25 ;  /* 0x000000ffff497224 */ /* 0x000fc600078e0019 */
[----:B------:R-:W-:Y:S01]  /*5960*/  F2FP.SATFINITE.E4M3.F32.PACK_AB_MERGE_C R225, R31, R54, R34 ;  /* 0x000000361fe1723e */ /* 0x000fe20004807022 */
[----:B------:R-:W-:Y:S01]  /*5970*/  IMAD.MOV.U32 R31, RZ, RZ, R25 ;  /* 0x000000ffff1f7224 */ /* 0x000fe200078e0019 */
[----:B------:R-:W1:Y:S01]  /*5980*/  MUFU.EX2 R97, R97 ;  /* 0x0000006100617308 */ /* 0x000e620000000800 */
[----:B--2---:R-:W-:-:S01]  /*5990*/  FADD.FTZ R8, R96, R93 ;  /* 0x0000005d60087221 */ /* 0x004fc20000010000 */
[--C-:B------:R-:W-:Y:S02]  /*59a0*/  IMAD.MOV.U32 R34, RZ, RZ, R25.reuse ;  /* 0x000000ffff227224 */ /* 0x100fe400078e0019 */
[----:B------:R-:W-:-:S04]  /*59b0*/  IMAD.MOV.U32 R54, RZ, RZ, R25 ;  /* 0x000000ffff367224 */ /* 0x000fc800078e0019 */
[----:B------:R-:W2:Y:S01]  /*59c0*/  MUFU.EX2 R104, R104 ;  /* 0x0000006800687308 */ /* 0x000ea20000000800 */
[----:B0-----:R-:W-:-:S07]  /*59d0*/  FADD.FTZ R7, R105, R12 ;  /* 0x0000000c69077221 */ /* 0x001fce0000010000 */
[----:B------:R-:W-:Y:S01]  /*59e0*/  MUFU.EX2 R100, R100 ;  /* 0x0000006400647308 */ /* 0x000fe20000000800 */
[----:B-1----:R-:W-:-:S07]  /*59f0*/  FADD.FTZ R9, R97, R8 ;  /* 0x0000000861097221 */ /* 0x002fce0000010000 */
[----:B------:R-:W0:Y:S01]  /*5a00*/  MUFU.EX2 R113, R113 ;  /* 0x0000007100717308 */ /* 0x000e220000000800 */
[----:B--2---:R-:W-:-:S07]  /*5a10*/  FADD.FTZ R7, R104, R7 ;  /* 0x0000000768077221 */ /* 0x004fce0000010000 */
[----:B------:R-:W1:Y:S08]  /*5a20*/  MUFU.EX2 R108, R108 ;  /* 0x0000006c006c7308 */ /* 0x000e700000000800 */
[----:B------:R-:W2:Y:S01]  /*5a30*/  MUFU.EX2 R109, R109 ;  /* 0x0000006d006d7308 */ /* 0x000ea20000000800 */
[----:B0-----:R-:W-:Y:S01]  /*5a40*/  F2FP.SATFINITE.E4M3.F32.PACK_AB_MERGE_C R10, R113, R100, RZ ;  /* 0x00000064710a723e */ /* 0x001fe200048070ff */
[----:B------:R-:W-:-:S03]  /*5a50*/  FADD.FTZ R100, R100, R9 ;  /* 0x0000000964647221 */ /* 0x000fc60000010000 */
[----:B------:R-:W-:Y:S01]  /*5a60*/  F2FP.SATFINITE.E4M3.F32.PACK_AB_MERGE_C R226, R97, R96, R10 ;  /* 0x0000006061e2723e */ /* 0x000fe2000480700a */
[----:B-1----:R-:W-:-:S01]  /*5a70*/  FADD.FTZ R8, R108, R7 ;  /* 0x000000076c087221 */ /* 0x002fc20000010000 */
[----:B------:R-:W-:Y:S01]  /*5a80*/  FADD.FTZ R7, R113, R100 ;  /* 0x0000006471077221 */ /* 0x000fe20000010000 */
[C---:B--2---:R-:W-:Y:S02]  /*5a90*/  F2FP.SATFINITE.E4M3.F32.PACK_AB_MERGE_C R11, R109.reuse, R108, RZ ;  /* 0x0000006c6d0b723e */ /* 0x044fe400048070ff */
[----:B------:R-:W-:Y:S02]  /*5aa0*/  FADD.FTZ R8, R109, R8 ;  /* 0x000000086d087221 */ /* 0x000fe40000010000 */
[----:B------:R-:W-:Y:S01]  /*5ab0*/  F2FP.SATFINITE.E4M3.F32.PACK_AB_MERGE_C R227, R104, R105, R11 ;  /* 0x0000006968e3723e */ /* 0x000fe2000480700b */
[----:B------:R-:W-:Y:S06]  /*5ac0*/  @!P1 BRA `(.L_x_149) ;  /* 0x00000038004c9947 */ /* 0x000fec0003800000 */
[----:B------:R-:W-:Y:S01]  /*5ad0*/  IMAD.MOV.U32 R9, RZ, RZ, R6 ;  /* 0x000000ffff097224 */ /* 0x000fe200078e0006 */
[----:B------:R-:W-:Y:S01]  /*5ae0*/  CS2R R86, SRZ ;  /* 0x0000000000567805 */ /* 0x000fe2000001ff00 */
[----:B------:R-:W-:Y:S01]  /*5af0*/  IMAD.MOV.U32 R10, RZ, RZ, R5 ;  /* 0x000000ffff0a7224 */ /* 0x000fe200078e0005 */
        /* <DEDUP_REMOVED lines=31> */
[----:B------:R-:W-:Y:S01]  /*5cf0*/  UMOV UR54, UR46 ;  /* 0x0000002e00367c82 */ /* 0x000fe20008000000 */
[----:B------:R-:W-:-:S05]  /*5d00*/  UMOV UR53, UR52 ;  /* 0x0000003400357c82 */ /* 0x000fca0008000000 */
.L_x_159:
[----:B------:R-:W-:Y:S01]  /*5d10*/  ISETP.NE.AND P2, PT, RZ, UR44, PT ;  /* 0x0000002cff007c0c */ /* 0x000fe2000bf45270 */
[----:B------:R-:W-:-:S04]  /*5d20*/  UISETP.NE.AND UP0, UPT, UR53, 0x1, UPT ;  /* 0x000000013500788c */ /* 0x000fc8000bf05270 */
[----:B------:R-:W-:-:S04]  /*5d30*/  USEL UR46, URZ, 0x1, UP0 ;  /* 0x000000013f2e7887 */ /* 0x000fc80008000000 */
[----:B------:R-:W-:-:S04]  /*5d40*/  ULOP3.LUT UR46, UR54, UR46, URZ, 0x3c, !UPT ;  /* 0x0000002e362e7292 */ /* 0x000fc8000f8e3c3f */
[----:B------:R-:W-:Y:S08]  /*5d50*/  @P2 BRA `(.L_x_150) ;  /* 0x0000000000442947 */ /* 0x000ff00003800000 */
[----:B------:R-:W-:Y:S05]  /*5d60*/  @!P0 BRA `(.L_x_151) ;  /* 0x0000000000048947 */ /* 0x000fea0003800000 */
[----:B------:R-:W-:Y:S01]  /*5d70*/  BPT.TRAP 0x1 ;  /* 0x000000040000795c */ /* 0x000fe20000300000 */
.L_x_151:
[----:B------:R-:W0:Y:S01]  /*5d80*/  S2UR UR10, SR_CgaCtaId ;  /* 0x00000000000a79c3 */ /* 0x000e220000008800 */
[----:B------:R-:W-:Y:S01]  /*5d90*/  UIADD3 UR6, UR53, 0x1, URZ ;  /* 0x0000000135067890 */ /* 0x000fe2000fffe03f */
[----:B------:R-:W-:Y:S01]  /*5da0*/  IMAD.U32 R0, RZ, RZ, UR46 ;  /* 0x0000002eff007e24 */ /* 0x000fe2000f8e00ff */
[----:B------:R-:W-:Y:S02]  /*5db0*/  UMOV UR7, 0x400 ;  /* 0x0000040000077882 */ /* 0x000fe40000000000 */
[----:B------:R-:W-:Y:S02]  /*5dc0*/  UISETP.NE.AND UP0, UPT, UR6, 0x2, UPT ;  /* 0x000000020600788c */ /* 0x000fe4000bf05270 */
[----:B------:R-:W-:Y:S02]  /*5dd0*/  SHF.L.U32 R0, R0, 0x1f, RZ ;  /* 0x0000001f00007819 */ /* 0x000fe400000006ff */
[----:B------:R-:W-:Y:S02]  /*5de0*/  USEL UR6, UR6, URZ, UP0 ;  /* 0x0000003f06067287 */ /* 0x000fe40008000000 */
[----:B0-----:R-:W-:-:S04]  /*5df0*/  ULEA UR7, UR10, UR7, 0x18 ;  /* 0x000000070a077291 */ /* 0x001fc8000f8ec03f */
[----:B------:R-:W-:-:S09]  /*5e00*/  ULEA UR6, UR6, UR7, 0x3 ;  /* 0x0000000706067291 */ /* 0x000fd2000f8e183f */
[----:B------:R0:W1:Y:S01]  /*5e10*/  SYNCS.PHASECHK.TRANS64.TRYWAIT P1, [UR6+0x2e830], R0 ;  /* 0x02e83000ff0075a7 */ /* 0x0000620008020146 */
[----:B------:R-:W-:Y:S05]  /*5e20*/  @!P0 BRA `(.L_x_152) ;  /* 0x0000000000048947 */ /* 0x000fea0003800000 */
[----:B------:R-:W-:Y:S01]  /*5e30*/  BPT.TRAP 0x1 ;  /* 0x000000040000795c */ /* 0x000fe20000300000 */
.L_x_152:
[----:B-1----:R-:W-:Y:S05]  /*5e40*/  @P1 BRA `(.L_x_150) ;  /* 0x0000000000081947 */ /* 0x002fea0003800000 */
[----:B------:R-:W1:Y:S02]  /*5e50*/  SYNCS.PHASECHK.TRANS64.TRYWAIT P1, [UR6+0x2e830], R0 ;  /* 0x02e83000ff0075a7 */ /* 0x000e640008020146 */
[----:B-1----:R-:W-:Y:S05]  /*5e60*/  @!P1 BRA `(.L_x_153) ;  /* 0x000000d800c49947 */ /* 0x002fea0003800000 */
.L_x_150:
[----:B------:R-:W2:Y:S01]  /*5e70*/  S2R R2, SR_TID.X ;  /* 0x0000000000027919 */ /* 0x000ea20000002100 */
[----:B------:R-:W-:Y:S01]  /*5e80*/  R2UR UR55, R4 ;  /* 0x00000000043772ca */ /* 0x000fe200000e0000 */
[----:B------:R-:W-:Y:S01]  /*5e90*/  UIADD3 UR52, UR53, 0x1, URZ ;  /* 0x0000000135347890 */ /* 0x000fe2000fffe03f */
[----:B------:R-:W-:Y:S01]  /*5ea0*/  UMOV UR19, 0x40000040 ;  /* 0x4000004000137882 */ /* 0x000fe20000000000 */
[----:B------:R-:W-:Y:S02]  /*5eb0*/  UMOV UR20, UR16 ;  /* 0x0000001000147c82 */ /* 0x000fe40008000000 */
[----:B------:R-:W-:Y:S01]  /*5ec0*/  UISETP.NE.AND UP0, UPT, UR52, 0x2, UPT ;  /* 0x000000023400788c */ /* 0x000fe2000bf05270 */
[----:B------:R-:W-:Y:S01]  /*5ed0*/  UMOV UR21, UR17 ;  /* 0x0000001100157c82 */ /* 0x000fe20008000000 */
[----:B------:R-:W-:Y:S02]  /*5ee0*/  UMOV UR23, 0x40000040 ;  /* 0x4000004000177882 */ /* 0x000fe40000000000 */
[----:B------:R-:W-:Y:S01]  /*5ef0*/  USEL UR52, UR52, URZ, UP0 ;  /* 0x0000003f34347287 */ /* 0x000fe20008000000 */
[----:B------:R-:W-:Y:S01]  /*5f00*/  UMOV UR24, UR16 ;  /* 0x0000001000187c82 */ /* 0x000fe20008000000 */
[----:B------:R-:W-:-:S02]  /*5f10*/  UMOV UR25, UR17 ;  /* 0x0000001100197c82 */ /* 0x000fc40008000000 */
[----:B------:R-:W-:Y:S01]  /*5f20*/  UIMAD UR55, UR52, 0x700, UR55 ;  /* 0x00000700343778a4 */ /* 0x000fe2000f8e0237 */
[----:B------:R-:W-:Y:S01]  /*5f30*/  UMOV UR27, 0x40000040 ;  /* 0x40000040001b7882 */ /* 0x000fe20000000000 */
[----:B------:R-:W-:Y:S02]  /*5f40*/  UMOV UR28, UR16 ;  /* 0x00000010001c7c82 */ /* 0x000fe40008000000 */
[----:B------:R-:W-:Y:S02]  /*5f50*/  UIADD3 UR22, UR55, 0x100, URZ ;  /* 0x0000010037167890 */ /* 0x000fe4000fffe03f */
[----:B------:R-:W-:Y:S02]  /*5f60*/  UIADD3 UR26, UR55, 0x200, URZ ;  /* 0x00000200371a7890 */ /* 0x000fe4000fffe03f */
[----:B------:R-:W-:Y:S01]  /*5f70*/  UMOV UR18, UR55 ;  /* 0x0000003700127c82 */ /* 0x000fe20008000000 */
[----:B------:R-:W-:Y:S01]  /*5f80*/  UIADD3 UR30, UR55, 0x300, URZ ;  /* 0x00000300371e7890 */ /* 0x000fe2000fffe03f */
[----:B------:R-:W-:Y:S01]  /*5f90*/  UMOV UR29, UR17 ;  /* 0x00000011001d7c82 */ /* 0x000fe20008000000 */
[----:B------:R-:W-:Y:S01]  /*5fa0*/  UMOV UR31, 0x40000040 ;  /* 0x40000040001f7882 */ /* 0x000fe20000000000 */
[----:B------:R-:W-:Y:S01]  /*5fb0*/  UIADD3 UR34, UR55, 0x400, URZ ;  /* 0x0000040037227890 */ /* 0x000fe2000fffe03f */
[----:B------:R-:W-:Y:S01]  /*5fc0*/  UMOV UR32, UR16 ;  /* 0x0000001000207c82 */ /* 0x000fe20008000000 */
[----:B------:R-:W-:Y:S01]  /*5fd0*/  UMOV UR33, UR17 ;  /* 0x0000001100217c82 */ /* 0x000fe20008000000 */
[----:B------:R-:W-:Y:S01]  /*5fe0*/  UMOV UR35, 0x40000040 ;  /* 0x4000004000237882 */ /* 0x000fe20000000000 */
[----:B--2---:R-:W-:Y:S01]  /*5ff0*/  SHF.R.U32.HI R2, RZ, 0x7, R2 ;  /* 0x00000007ff027819 */ /* 0x004fe20000011602 */
[----:B------:R-:W-:Y:S01]  /*6000*/  UIADD3 UR6, UR55, 0x2, URZ ;  /* 0x0000000237067890 */ /* 0x000fe2000fffe03f */
[----:B------:R-:W-:Y:S01]  /*6010*/  UMOV UR7, 0x40000040 ;  /* 0x4000004000077882 */ /* 0x000fe20000000000 */
[----:B------:R-:W-:-:S02]  /*6020*/  UIADD3 UR10, UR55, 0x602, URZ ;  /* 0x00000602370a7890 */ /* 0x000fc4000fffe03f */
[----:B01----:R-:W-:Y:S01]  /*6030*/  VIADD R0, R2, 0x8 ;  /* 0x0000000802007836 */ /* 0x003fe20000000000 */
[----:B------:R-:W-:Y:S01]  /*6040*/  UMOV UR11, 0x40000040 ;  /* 0x40000040000b7882 */ /* 0x000fe20000000000 */
[----:B------:R-:W-:Y:S01]  /*6050*/  UIADD3 UR14, UR55, 0x6, URZ ;  /* 0x00000006370e7890 */ /* 0x000fe2000fffe03f */
[----:B------:R-:W-:Y:S02]  /*6060*/  UMOV UR15, 0x40000040 ;  /* 0x40000040000f7882 */ /* 0x000fe40000000000 */
[----:B------:R0:W-:Y:S06]  /*6070*/  BAR.SYNC.DEFER_BLOCKING R0, 0x100 ;  /* 0x000400000000751d */ /* 0x0001ec0000010000 */
[----:B------:R-:W-:-:S06]  /*6080*/  WARPGROUP.ARRIVE ;  /* 0x00000000000079c5 */ /* 0x000fcc0000000000 */
[----:B------:R-:W-:Y:S01]  /*6090*/  QGMMA.64x32x32.F32.E4M3.E4M3 R184, gdesc[UR16], RZ, !UPT, gsb0 ;  /* 0x0060000010b879f3 */ /* 0x000fe2000c0008ff */
[----:B------:R-:W-:Y:S01]  /*60a0*/  UIADD3 UR18, UR55, 0x500, URZ ;  /* 0x0000050037127890 */ /* 0x000fe2000fffe03f */
        /* <DEDUP_REMOVED lines=153> */
.L_x_155:
[----:B------:R-:W0:Y:S01]  /*6a40*/  S2UR UR7, SR_CgaCtaId ;  /* 0x00000000000779c3 */ /* 0x000e220000008800 */
[----:B------:R-:W-:Y:S01]  /*6a50*/  UMOV UR6, 0x400 ;  /* 0x0000040000067882 */ /* 0x000fe20000000000 */
[----:B------:R-:W-:-:S05]  /*6a60*/  IMAD.U32 R0, RZ, RZ, UR54 ;  /* 0x00000036ff007e24 */ /* 0x000fca000f8e00ff */
[----:B------:R-:W-:Y:S01]  /*6a70*/  SHF.L.U32 R0, R0, 0x1f, RZ ;  /* 0x0000001f00007819 */ /* 0x000fe200000006ff */
[----:B0-----:R-:W-:-:S04]  /*6a80*/  ULEA UR6, UR7, UR6, 0x18 ;  /* 0x0000000607067291 */ /* 0x001fc8000f8ec03f */
[----:B------:R-:W-:-:S09]  /*6a90*/  ULEA UR6, UR53, UR6, 0x3 ;  /* 0x0000000635067291 */ /* 0x000fd2000f8e183f */
[----:B------:R0:W1:Y:S01]  /*6aa0*/  SYNCS.PHASECHK.TRANS64.TRYWAIT P1, [UR6+0x2e850], R0 ;  /* 0x02e85000ff0075a7 */ /* 0x0000620008020146 */
[----:B------:R-:W-:Y:S05]  /*6ab0*/  @!P0 BRA `(.L_x_156) ;  /* 0x0000000000048947 */ /* 0x000fea0003800000 */
[----:B------:R-:W-:Y:S01]  /*6ac0*/  BPT.TRAP 0x1 ;  /* 0x000000040000795c */ /* 0x000fe20000300000 */
.L_x_156:
[----:B-1----:R-:W-:Y:S05]  /*6ad0*/  @P1 BRA `(.L_x_154) ;  /* 0x0000000000081947 */ /* 0x002fea0003800000 */
[----:B------:R-:W1:Y:S02]  /*6ae0*/  SYNCS.PHASECHK.TRANS64.TRYWAIT P1, [UR6+0x2e850], R0 ;  /* 0x02e85000ff0075a7 */ /* 0x000e640008020146 */
[----:B-1----:R-:W-:Y:S05]  /*6af0*/  @!P1 BRA `(.L_x_157) ;  /* 0x000000cc00b89947 */ /* 0x002fea0003800000 */
.L_x_154:
[----:B------:R-:W2:Y:S01]  /*6b00*/  S2UR UR6, SR_CgaCtaId ;  /* 0x00000000000679c3 */ /* 0x000ea20000008800 */
[----:B01----:R-:W-:Y:S01]  /*6b10*/  MOV R0, 0x400 ;  /* 0x0000040000007802 */ /* 0x003fe20000000f00 */
[----:B------:R-:W-:Y:S01]  /*6b20*/  WARPGROUP.ARRIVE ;  /* 0x00000000000079c5 */ /* 0x000fe20000000000 */
        /* <DEDUP_REMOVED lines=10> */
[----:B------:R-:W-:Y:S01]  /*6bd0*/  FMNMX.FTZ R6, R194, R6, !PT ;  /* 0x00000006c2067209 */ /* 0x000fe20007810000 */
[----:B--2---:R-:W-:Y:S01]  /*6be0*/  IMAD.U32 R2, RZ, RZ, UR6 ;  /* 0x00000006ff027e24 */ /* 0x004fe2000f8e00ff */
[----:B------:R-:W-:-:S02]  /*6bf0*/  FMNMX.FTZ R5, R193, R5, !PT ;  /* 0x00000005c1057209 */ /* 0x000fc40007810000 */
[----:B------:R-:W-:Y:S02]  /*6c00*/  FMNMX.FTZ R6, R195, R6, !PT ;  /* 0x00000006c3067209 */ /* 0x000fe40007810000 */
[----:B------:R-:W-:Y:S02]  /*6c10*/  LEA R0, R2, R0, 0x18 ;  /* 0x0000000002007211 */ /* 0x000fe400078ec0ff */
[----:B------:R-:W-:Y:S02]  /*6c20*/  FMNMX.FTZ R5, R196, R5, !PT ;  /* 0x00000005c4057209 */ /* 0x000fe40007810000 */
[----:B------:R-:W-:Y:S02]  /*6c30*/  R2UR UR6, R0 ;  /* 0x00000000000672ca */ /* 0x000fe400000e0000 */
[----:B------:R-:W-:Y:S02]  /*6c40*/  FMNMX.FTZ R6, R198, R6, !PT ;  /* 0x00000006c6067209 */ /* 0x000fe40007810000 */
[----:B------:R-:W-:-:S02]  /*6c50*/  FMNMX.FTZ R5, R197, R5, !PT ;  /* 0x00000005c5057209 */ /* 0x000fc40007810000 */
[----:B------:R-:W-:Y:S02]  /*6c60*/  FMNMX.FTZ R6, R199, R6, !PT ;  /* 0x00000006c7067209 */ /* 0x000fe40007810000 */
[----:B------:R-:W-:Y:S02]  /*6c70*/  FMNMX.FTZ R5, R168, R5, !PT ;  /* 0x00000005a8057209 */ /* 0x000fe40007810000 */
[----:B------:R-:W-:Y:S02]  /*6c80*/  FMNMX.FTZ R6, R170, R6, !PT ;  /* 0x00000006aa067209 */ /* 0x000fe40007810000 */
[----:B------:R-:W-:Y:S01]  /*6c90*/  FMNMX.FTZ R5, R169, R5, !PT ;  /* 0x00000005a9057209 */ /* 0x000fe20007810000 */
[----:B------:R-:W-:Y:S01]  /*6ca0*/  UIADD3 UR6, UR6, 0x400, URZ ;  /* 0x0000040006067890 */ /* 0x000fe2000fffe03f */
[----:B------:R-:W-:Y:S02]  /*6cb0*/  FMNMX.FTZ R6, R171, R6, !PT ;  /* 0x00000006ab067209 */ /* 0x000fe40007810000 */
[----:B------:R-:W-:Y:S01]  /*6cc0*/  FMNMX.FTZ R5, R172, R5, !PT ;  /* 0x00000005ac057209 */ /* 0x000fe20007810000 */
[----:B------:R-:W-:Y:S01]  /*6cd0*/  USHF.R.U32.HI UR6, URZ, 0x4, UR6 ;  /* 0x000000043f067899 */ /* 0x000fe20008011606 */
[----:B------:R-:W-:-:S02]  /*6ce0*/  FMNMX.FTZ R6, R174, R6, !PT ;  /* 0x00000006ae067209 */ /* 0x000fc40007810000 */
[----:B------:R-:W-:Y:S01]  /*6cf0*/  FMNMX.FTZ R5, R173, R5, !PT ;  /* 0x00000005ad057209 */ /* 0x000fe20007810000 */
[----:B------:R-:W-:Y:S01]  /*6d00*/  ULOP3.LUT UR6, UR6, 0x3fff, URZ, 0xc0, !UPT ;  /* 0x00003fff06067892 */ /* 0x000fe2000f8ec03f */
[----:B------:R-:W-:Y:S02]  /*6d10*/  FMNMX.FTZ R6, R175, R6, !PT ;  /* 0x00000006af067209 */ /* 0x000fe40007810000 */
[----:B------:R-:W-:Y:S01]  /*6d20*/  FMNMX.FTZ R5, R176, R5, !PT ;  /* 0x00000005b0057209 */ /* 0x000fe20007810000 */
[----:B------:R-:W-:Y:S01]  /*6d30*/  ULOP3.LUT UR6, UR6, 0x10000, URZ, 0xfc, !UPT ;  /* 0x0001000006067892 */ /* 0x000fe2000f8efc3f */
[----:B------:R-:W-:Y:S02]  /*6d40*/  FMNMX.FTZ R6, R178, R6, !PT ;  /* 0x00000006b2067209 */ /* 0x000fe40007810000 */
[----:B------:R-:W-:Y:S01]  /*6d50*/  FMNMX.FTZ R5, R177, R5, !PT ;  /* 0x00000005b1057209 */ /* 0x000fe20007810000 */
[----:B------:R-:W-:Y:S01]  /*6d60*/  UIMAD UR10, UR53, 0x700, UR6 ;  /* 0x00000700350a78a4 */ /* 0x000fe2000f8e0206 */
[----:B------:R-:W-:-:S02]  /*6d70*/  FMNMX.FTZ R6, R179, R6, !PT ;  /* 0x00000006b3067209 */ /* 0x000fc40007810000 */
[----:B------:R-:W-:Y:S02]  /*6d80*/  FMNMX.FTZ R5, R180, R5, !PT ;  /* 0x00000005b4057209 */ /* 0x000fe40007810000 */
[----:B------:R-:W-:Y:S02]  /*6d90*/  FMNMX.FTZ R6, R182, R6, !PT ;  /* 0x00000006b6067209 */ /* 0x000fe40007810000 */
[----:B------:R-:W-:Y:S01]  /*6da0*/  UMOV UR6, UR10 ;  /* 0x0000000a00067c82 */ /* 0x000fe20008000000 */
[----:B------:R-:W-:Y:S01]  /*6db0*/  FMNMX.FTZ R5, R181, R5, !PT ;  /* 0x00000005b5057209 */ /* 0x000fe20007810000 */
[----:B------:R-:W-:Y:S01]  /*6dc0*/  QGMMA.64x128x32.F32.E4M3.E4M3 R24, R200, gdesc[UR4], R24, gsb0 ;  /* 0x01e00004c8187df3 */ /* 0x000fe20008000818 */
[----:B------:R-:W-:Y:S01]  /*6dd0*/  UIADD3 UR6, UR10, 0x100, URZ ;  /* 0x000001000a067890 */ /* 0x000fe2000fffe03f */
        /* <DEDUP_REMOVED lines=70> */
[----:B------:R-:W-:Y:S01]  /*7240*/  FMNMX.FTZ R5, R92, R5, !PT ;  /* 0x000000055c057209 */ /* 0x000fe20007810000 */
[----:B------:R-:W-:Y:S02]  /*7250*/  WARPGROUP.DEPBAR.LE gsb0, 0x0 ;  /* 0x00008000000079c5 */ /* 0x000fe40000010000 */
[----:B------:R-:W-:Y:S01]  /*7260*/  WARPGROUP.ARRIVE ;  /* 0x00000000000079c5 */ /* 0x000fe20000000000 */
[----:B------:R-:W-:-:S05]  /*7270*/  FMNMX.FTZ R6, R94, R6, !PT ;  /* 0x000000065e067209 */ /* 0x000fca0007810000 */
[----:B------:R-:W0:Y:S01]  /*7280*/  S2R R203, SR_TID.X ;  /* 0x0000000000cb7919 */ /* 0x000e220000002100 */
[----:B------:R-:W-:Y:S02]  /*7290*/  FMNMX.FTZ R5, R93, R5, !PT ;  /* 0x000000055d057209 */ /* 0x000fe40007810000 */
[----:B------:R-:W-:Y:S01]  /*72a0*/  FMNMX.FTZ R6, R95, R6, !PT ;  /* 0x000000065f067209 */ /* 0x000fe20007810000 */
[----:B------:R-:W-:Y:S01]  /*72b0*/  QGMMA.64x128x32.F32.E4M3.E4M3 R24, R204, gdesc[UR4], R24, gsb0 ;  /* 0x01e00004cc187df3 */ /* 0x000fe20008000818 */
[----:B------:R-:W-:Y:S01]  /*72c0*/  UIADD3 UR6, UR10, 0x200, URZ ;  /* 0x000002000a067890 */ /* 0x000fe2000fffe03f */
[----:B------:R-:W-:Y:S01]  /*72d0*/  FMNMX.FTZ R5, R96, R5, !PT ;  /* 0x0000000560057209 */ /* 0x000fe20007810000 */
[----:B------:R-:W-:Y:S01]  /*72e0*/  UMOV UR7, 0xc0000010 ;  /* 0xc000001000077882 */ /* 0x000fe20000000000 */
[----:B------:R-:W-:Y:S02]  /*72f0*/  FMNMX.FTZ R6, R98, R6, !PT ;  /* 0x0000000662067209 */ /* 0x000fe40007810000 */
[----:B------:R-:W-:-:S02]  /*7300*/  FMNMX.FTZ R5, R97, R5, !PT ;  /* 0x0000000561057209 */ /* 0x000fc40007810000 */
[----:B------:R-:W-:Y:S02]  /*7310*/  FMNMX.FTZ R6, R99, R6, !PT ;  /* 0x0000000663067209 */ /* 0x000fe40007810000 */
[----:B------:R-:W-:Y:S02]  /*7320*/  FMNMX.FTZ R5, R100, R5, !PT ;  /* 0x0000000564057209 */ /* 0x000fe40007810000 */
[----:B------:R-:W-:Y:S02]  /*7330*/  FMNMX.FTZ R6, R102, R6, !PT ;  /* 0x0000000666067209 */ /* 0x000fe40007810000 */
[----:B------:R-:W-:Y:S02]  /*7340*/  FMNMX.FTZ R5, R101, R5, !PT ;  /* 0x0000000565057209 */ /* 0x000fe40007810000 */
[----:B------:R-:W-:Y:S02]  /*7350*/  FMNMX.FTZ R6, R103, R6, !PT ;  /* 0x0000000667067209 */ /* 0x000fe40007810000 */
[----:B------:R-:W-:Y:S01]  /*7360*/  ISETP.NE.AND P1, PT, R3, RZ, PT ;  /* 0x000000ff0300720c */ /* 0x000fe20003f25270 */
[----:B------:R-:W1:Y:S04]  /*7370*/  SHFL.BFLY PT, R12, R5, 0x2, 0x1f ;  /* 0x0c401f00050c7f89 */ /* 0x000e6800000e0000 */
[----:B------:R-:W2:Y:S01]  /*7380*/  SHFL.BFLY PT, R11, R6, 0x2, 0x1f ;  /* 0x0c401f00060b7f89 */ /* 0x000ea200000e0000 */
[----:B0-----:R-:W-:-:S02]  /*7390*/  SHF.R.U32.HI R203, RZ, 0x7, R203 ;  /* 0x00000007ffcb7819 */ /* 0x001fc400000116cb */
[----:B-1----:R-:W-:Y:S02]  /*73a0*/  FMNMX.FTZ R5, R5, R12, !PT ;  /* 0x0000000c05057209 */ /* 0x002fe40007810000 */
[----:B--2---:R-:W-:-:S03]  /*73b0*/  FMNMX.FTZ R6, R6, R11, !PT ;  /* 0x0000000b06067209 */ /* 0x004fc60007810000 */
[----:B------:R-:W0:Y:S04]  /*73c0*/  SHFL.BFLY PT, R12, R5, 0x1, 0x1f ;  /* 0x0c201f00050c7f89 */ /* 0x000e2800000e0000 */
[----:B------:R-:W1:Y:S01]  /*73d0*/  SHFL.BFLY PT, R11, R6, 0x1, 0x1f ;  /* 0x0c201f00060b7f89 */ /* 0x000e6200000e0000 */
[----:B0-----:R-:W-:Y:S01]  /*73e0*/  FMNMX.FTZ R5, R5, R12, !PT ;  /* 0x0000000c05057209 */ /* 0x001fe20007810000 */
[----:B------:R-:W-:Y:S01]  /*73f0*/  IMAD.U32 R12, RZ, RZ, UR41 ;  /* 0x00000029ff0c7e24 */ /* 0x000fe2000f8e00ff */
[----:B-1----:R-:W-:-:S03]  /*7400*/  FMNMX.FTZ R6, R6, R11, !PT ;  /* 0x0000000b06067209 */ /* 0x002fc60007810000 */
[C---:B------:R-:W-:Y:S01]  /*7410*/  FFMA.FTZ R11, R5.reuse, R12, -8 ;  /* 0xc1000000050b7423 */ /* 0x040fe2000001000c */
[----:B------:R-:W-:-:S03]  /*7420*/  FADD.FTZ R10, -R5, R10 ;  /* 0x0000000a050a7221 */ /* 0x000fc60000010100 */
[--C-:B------:R-:W-:Y:S01]  /*7430*/  FFMA.FTZ R15, R189, UR41, -R11.reuse ;  /* 0x00000029bd0f7c23 */ /* 0x100fe2000801080b */
[----:B------:R-:W-:Y:S02]  /*7440*/  IMAD.U32 R189, RZ, RZ, UR41 ;  /* 0x00000029ffbd7e24 */ /* 0x000fe4000f8e00ff */
[--C-:B------:R-:W-:Y:S01]  /*7450*/  FFMA.FTZ R13, R184, UR41, -R11.reuse ;  /* 0x00000029b80d7c23 */ /* 0x100fe2000801080b */
[----:B------:R-:W-:-:S01]  /*7460*/  FFMA.FTZ R12, R185, UR41, -R11 ;  /* 0x00000029b90c7c23 */ /* 0x000fc2000801080b */
        /* <DEDUP_REMOVED lines=52> */
[----:B------:R-:W-:Y:S01]  /*77b0*/  FFMA.FTZ R11, R101, UR41, -R11 ;  /* 0x00000029650b7c23 */ /* 0x000fe2000801080b */
[----:B------:R-:W-:-:S01]  /*77c0*/  FADD.FTZ R9, -R6, R9 ;  /* 0x0000000906097221 */ /* 0x000fc20000010100 */
[----:B------:R-:W-:Y:S01]  /*77d0*/  FFMA.FTZ R101, R6, R189, -8 ;  /* 0xc100000006657423 */ /* 0x000fe200000100bd */
[----:B------:R-:W-:Y:S01]  /*77e0*/  FMUL.FTZ R10, R10, UR41 ;  /* 0x000000290a0a7c20 */ /* 0x000fe20008410000 */
[----:B------:R-:W-:Y:S01]  /*77f0*/  MUFU.EX2 R13, R13 ;  /* 0x0000000d000d7308 */ /* 0x000fe20000000800 */
[----:B------:R-:W-:-:S02]  /*7800*/  WARPGROUP.DEPBAR.LE gsb0, 0x0 ;  /* 0x00008000000079c5 */ /* 0x000fc40000010000 */
[----:B------:R-:W-:Y:S01]  /*7810*/  WARPGROUP.ARRIVE ;  /* 0x00000000000079c5 */ /* 0x000fe20000000000 */
[----:B------:R-:W-:Y:S01]  /*7820*/  FMUL.FTZ R9, R9, UR41 ;  /* 0x0000002909097c20 */ /* 0x000fe20008410000 */
[--C-:B------:R-:W-:Y:S01]  /*7830*/  FFMA.FTZ R186, R186, UR41, -R101.reuse ;  /* 0x00000029baba7c23 */ /* 0x100fe20008010865 */
[----:B------:R-:W-:-:S01]  /*7840*/  FFMA.FTZ R187, R187, UR41, -R101 ;  /* 0x00000029bbbb7c23 */ /* 0x000fc20008010865 */
[--C-:B------:R-:W-:Y:S01]  /*7850*/  FFMA.FTZ R188, R190, UR41, -R101.reuse ;  /* 0x00000029bebc7c23 */ /* 0x100fe20008010865 */
[----:B------:R-:W0:Y:S01]  /*7860*/  MUFU.EX2 R10, R10 ;  /* 0x0000000a000a7308 */ /* 0x000e220000000800 */
[----:B------:R-:W-:Y:S01]  /*7870*/  QGMMA.64x128x32.F32.E4M3.E4M3 R24, R208, gdesc[UR4], R24, gsb0 ;  /* 0x01e00004d0187df3 */ /* 0x000fe20008000818 */
[----:B------:R-:W-:Y:S01]  /*7880*/  UIADD3 UR6, UR10, 0x300, URZ ;  /* 0x000003000a067890 */ /* 0x000fe2000fffe03f */
[--C-:B------:R-:W-:Y:S01]  /*7890*/  FFMA.FTZ R189, R191, UR41, -R101.reuse ;  /* 0x00000029bfbd7c23 */ /* 0x100fe20008010865 */
[----:B------:R-:W-:Y:S01]  /*78a0*/  UMOV UR7, 0xc0000010 ;  /* 0xc000001000077882 */ /* 0x000fe20000000000 */
[--C-:B------:R-:W-:Y:S01]  /*78b0*/  FFMA.FTZ R190, R194, UR41, -R101.reuse ;  /* 0x00000029c2be7c23 */ /* 0x100fe20008010865 */
[----:B------:R-:W-:-:S01]  /*78c0*/  FFMA.FTZ R191, R195, UR41, -R101 ;  /* 0x00000029c3bf7c23 */ /* 0x000fc20008010865 */
[--C-:B------:R-:W-:Y:S01]  /*78d0*/  FFMA.FTZ R192, R198, UR41, -R101.reuse ;  /* 0x00000029c6c07c23 */ /* 0x100fe20008010865 */
        /* <DEDUP_REMOVED lines=8> */
[----:B------:R-:W1:Y:S01]  /*7960*/  MUFU.EX2 R186, R186 ;  /* 0x000000ba00ba7308 */ /* 0x000e620000000800 */
[----:B0-----:R-:W-:-:S01]  /*7970*/  FFMA.FTZ R7, R10, R7, R13 ;  /* 0x000000070a077223 */ /* 0x001fc2000001000d */
        /* <DEDUP_REMOVED lines=8> */
[--C-:B------:R-:W-:Y:S01]  /*7a00*/  FFMA.FTZ R163, R163, UR41, -R101.reuse ;  /* 0x00000029a3a37c23 */ /* 0x100fe20008010865 */
[----:B------:R-:W-:-:S01]  /*7a10*/  FFMA.FTZ R166, R166, UR41, -R101 ;  /* 0x00000029a6a67c23 */ /* 0x000fc20008010865 */
[--C-:B------:R-:W-:Y:S01]  /*7a20*/  FFMA.FTZ R167, R167, UR41, -R101.reuse ;  /* 0x00000029a7a77c23 */ /* 0x100fe20008010865 */
[----:B------:R-:W-:-:S01]  /*7a30*/  FFMA.FTZ R138, R138, UR41, -R101 ;  /* 0x000000298a8a7c23 */ /* 0x000fc20008010865 */
[--C-:B------:R-:W-:Y:S01]  /*7a40*/  FFMA.FTZ R139, R139, UR41, -R101.reuse ;  /* 0x000000298b8b7c23 */ /* 0x100fe20008010865 */
[----:B------:R-:W-:-:S01]  /*7a50*/  FFMA.FTZ R142, R142, UR41, -R101 ;  /* 0x000000298e8e7c23 */ /* 0x000fc20008010865 */
[----:B------:R-:W2:Y:S01]  /*7a60*/  MUFU.EX2 R187, R187 ;  /* 0x000000bb00bb7308 */ /* 0x000ea20000000800 */
[----:B-1----:R-:W-:-:S01]  /*7a70*/  FFMA.FTZ R8, R9, R8, R186 ;  /* 0x0000000809087223 */ /* 0x002fc200000100ba */
[--C-:B------:R-:W-:Y:S01]  /*7a80*/  FFMA.FTZ R143, R143, UR41, -R101.reuse ;  /* 0x000000298f8f7c23 */ /* 0x100fe20008010865 */
[----:B------:R-:W-:-:S01]  /*7a90*/  FFMA.FTZ R146, R146, UR41, -R101 ;  /* 0x0000002992927c23 */ /* 0x000fc20008010865 */
[--C-:B------:R-:W-:Y:S01]  /*7aa0*/  FFMA.FTZ R147, R147, UR41, -R101.reuse ;  /* 0x0000002993937c23 */ /* 0x100fe20008010865 */
[----:B------:R-:W-:-:S01]  /*7ab0*/  FFMA.FTZ R150, R150, UR41, -R101 ;  /* 0x0000002996967c23 */ /* 0x000fc20008010865 */
[--C-:B------:R-:W-:Y:S01]  /*7ac0*/  FFMA.FTZ R151, R151, UR41, -R101.reuse ;  /* 0x0000002997977c23 */ /* 0x100fe20008010865 */
[----:B------:R-:W-:-:S01]  /*7ad0*/  FFMA.FTZ R122, R122, UR41, -R101 ;  /* 0x000000297a7a7c23 */ /* 0x000fc20008010865 */
[----:B------:R-:W1:Y:S01]  /*7ae0*/  MUFU.EX2 R14, R14 ;  /* 0x0000000e000e7308 */ /* 0x000e620000000800 */
        /* <DEDUP_REMOVED lines=8> */
[----:B--2---:R-:W-:-:S01]  /*7b70*/  FADD.FTZ R7, R187, R8 ;  /* 0x00000008bb077221 */ /* 0x004fc20000010000 */
[--C-:B------:R-:W-:Y:S01]  /*7b80*/  FFMA.FTZ R135, R135, UR41, -R101.reuse ;  /* 0x0000002987877c23 */ /* 0x100fe20008010865 */
[----:B------:R-:W-:-:S01]  /*7b90*/  FFMA.FTZ R106, R106, UR41, -R101 ;  /* 0x000000296a6a7c23 */ /* 0x000fc20008010865 */
[--C-:B------:R-:W-:Y:S01]  /*7ba0*/  FFMA.FTZ R107, R107, UR41, -R101.reuse ;  /* 0x000000296b6b7c23 */ /* 0x100fe20008010865 */
[----:B------:R-:W-:-:S01]  /*7bb0*/  FFMA.FTZ R110, R110, UR41, -R101 ;  /* 0x000000296e6e7c23 */ /* 0x000fc20008010865 */
[--C-:B------:R-:W-:Y:S01]  /*7bc0*/  FFMA.FTZ R111, R111, UR41, -R101.reuse ;  /* 0x000000296f6f7c23 */ /* 0x100fe20008010865 */
[----:B------:R-:W-:-:S01]  /*7bd0*/  FFMA.FTZ R114, R114, UR41, -R101 ;  /* 0x0000002972727c23 */ /* 0x000fc20008010865 */
[----:B------:R-:W2:Y:S01]  /*7be0*/  MUFU.EX2 R15, R15 ;  /* 0x0000000f000f7308 */ /* 0x000ea20000000800 */
[----:B-1----:R-:W-:-:S01]  /*7bf0*/  FADD.FTZ R8, R14, R195 ;  /* 0x000000c30e087221 */ /* 0x002fc20000010000 */
        /* <DEDUP_REMOVED lines=10> */
[----:B------:R-:W-:-:S02]  /*7ca0*/  IMAD.U32 R199, RZ, RZ, UR52 ;  /* 0x00000034ffc77e24 */ /* 0x000fc4000f8e00ff */
[----:B------:R-:W-:-:S01]  /*7cb0*/  FFMA.FTZ R99, R99, UR41, -R101 ;  /* 0x0000002963637c23 */ /* 0x000fc20008010865 */
[--C-:B------:R-:W-:Y:S01]  /*7cc0*/  FFMA.FTZ R102, R102, UR41, -R101.reuse ;  /* 0x0000002966667c23 */ /* 0x100fe20008010865 */
[----:B------:R-:W-:-:S01]  /*7cd0*/  FFMA.FTZ R101, R103, UR41, -R101 ;  /* 0x0000002967657c23 */ /* 0x000fc20008010865 */
[----:B------:R-:W0:Y:S01]  /*7ce0*/  MUFU.EX2 R20, R20 ;  /* 0x0000001400147308 */ /* 0x000e220000000800 */
[----:B--2---:R-:W-:-:S01]  /*7cf0*/  FADD.FTZ R195, R15, R8 ;  /* 0x000000080fc37221 */ /* 0x004fc20000010000 */
[----:B------:R-:W-:-:S06]  /*7d00*/  @!P1 IMAD R196, R199, 0x8, R0 ;  /* 0x00000008c7c49824 */ /* 0x000fcc00078e0200 */
        /* <DEDUP_REMOVED lines=20> */
[----:B------:R-:W-:Y:S01]  /*7e50*/  QGMMA.64x128x32.F32.E4M3.E4M3 R24, R212, gdesc[UR4], R24, gsb0 ;  /* 0x01e00004d4187df3 */ /* 0x000fe20008000818 */
[----:B------:R-:W-:Y:S01]  /*7e60*/  UIADD3 UR6, UR10, 0x400, URZ ;  /* 0x000004000a067890 */ /* 0x000fe2000fffe03f */
[----:B-1----:R-:W-:Y:S01]  /*7e70*/  FADD.FTZ R8, R168, R195 ;  /* 0x000000c3a8087221 */ /* 0x002fe20000010000 */
[----:B------:R-:W-:-:S03]  /*7e80*/  UMOV UR7, 0xc0000010 ;  /* 0xc000001000077882 */ /* 0x000fc60000000000 */
[----:B------:R-:W1:Y:S08]  /*7e90*/  MUFU.EX2 R169, R169 ;  /* 0x000000a900a97308 */ /* 0x000e700000000800 */
        /* <DEDUP_REMOVED lines=33> */
[----:B-1----:R-:W-:-:S01]  /*80b0*/  FADD.FTZ R194, R154, R7 ;  /* 0x000000079ac27221 */ /* 0x002fc20000010000 */
[----:B------:R-:W-:Y:S02]  /*80c0*/  WARPGROUP.DEPBAR.LE gsb0, 0x0 ;  /* 0x00008000000079c5 */ /* 0x000fe40000010000 */
[----:B------:R-:W-:-:S04]  /*80d0*/  WARPGROUP.ARRIVE ;  /* 0x00000000000079c5 */ /* 0x000fc80000000000 */
[----:B------:R-:W1:Y:S01]  /*80e0*/  MUFU.EX2 R156, R156 ;  /* 0x0000009c009c7308 */ /* 0x000e620000000800 */
[----:B--2---:R-:W-:-:S01]  /*80f0*/  FADD.FTZ R195, R153, R8 ;  /* 0x0000000899c37221 */ /* 0x004fc20000010000 */
[----:B------:R-:W-:Y:S01]  /*8100*/  QGMMA.64x128x32.F32.E4M3.E4M3 R24, R216, gdesc[UR4], R24, gsb0 ;  /* 0x01e00004d8187df3 */ /* 0x000fe20008000818 */
[----:B------:R-:W-:Y:S01]  /*8110*/  UIADD3 UR6, UR10, 0x500, URZ ;  /* 0x000005000a067890 */ /* 0x000fe2000fffe03f */
[----:B------:R-:W-:-:S04]  /*8120*/  UMOV UR7, 0xc0000010 ;  /* 0xc000001000077882 */ /* 0x000fc80000000000 */
        /* <DEDUP_REMOVED lines=40> */
[----:B0-----:R-:W-:-:S04]  /*83b0*/  FADD.FTZ R194, R142, R7 ;  /* 0x000000078ec27221 */ /* 0x001fc80000010000 */
[----:B------:R-:W0:Y:S01]  /*83c0*/  MUFU.EX2 R143, R143 ;  /* 0x0000008f008f7308 */ /* 0x000e220000000800 */
[----:B------:R-:W-:-:S07]  /*83d0*/  UMOV UR7, 0xc0000010 ;  /* 0xc000001000077882 */ /* 0x000fce0000000000 */
        /* <DEDUP_REMOVED lines=73> */
[----:B------:R-:W-:-:S06]  /*8870*/  IADD3 R7, -R203, 0xb, RZ ;  /* 0x0000000bcb077810 */ /* 0x000fcc0007ffe1ff */
[----:B------:R-:W0:Y:S01]  /*8880*/  MUFU.EX2 R115, R115 ;  /* 0x0000007300737308 */ /* 0x000e220000000800 */
[----:B--2---:R-:W-:-:S01]  /*8890*/  FADD.FTZ R194, R114, R195 ;  /* 0x000000c372c27221 */ /* 0x004fc20000010000 */
[----:B------:R-:W-:Y:S02]  /*88a0*/  WARPGROUP.DEPBAR.LE gsb0, 0x0 ;  /* 0x00008000000079c5 */ /* 0x000fe40000010000 */
[----:B------:R2:W-:Y:S06]  /*88b0*/  BAR.ARV R7, 0x100 ;  /* 0x000400070000751d */ /* 0x0005ec0000002000 */
[----:B------:R-:W3:Y:S01]  /*88c0*/  MUFU.EX2 R116, R116 ;  /* 0x0000007400747308 */ /* 0x000ee20000000800 */
[----:B-1----:R-:W-:-:S01]  /*88d0*/  FADD.FTZ R195, R113, R8 ;  /* 0x0000000871c37221 */ /* 0x002fc20000010000 */
[----:B--2---:R-:W-:-:S02]  /*88e0*/  @!P1 VIADD R7, R196, 0x2e840 ;  /* 0x0002e840c4079836 */ /* 0x004fc40000000000 */
[----:B0-----:R-:W-:-:S04]  /*88f0*/  FADD.FTZ R197, R115, R194 ;  /* 0x000000c273c57221 */ /* 0x001fc80000010000 */
[----:B------:R-:W0:Y:S01]  /*8900*/  MUFU.EX2 R118, R118 ;  /* 0x0000007600767308 */ /* 0x000e220000000800 */
[----:B------:R-:W-:-:S04]  /*8910*/  @!P1 PRMT R7, RZ, 0x654, R7 ;  /* 0x00000654ff079816 */ /* 0x000fc80000000007 */
[----:B------:R1:W-:Y:S03]  /*8920*/  @!P1 SYNCS.ARRIVE.TRANS64.RED.A1T0 RZ, [R7+URZ], RZ ;  /* 0x000000ff07ff99a7 */ /* 0x0003e6000810043f */
        /* <DEDUP_REMOVED lines=16> */
[----:B------:R-:W1:Y:S01]  /*8a30*/  MUFU.EX2 R93, R93 ;  /* 0x0000005d005d7308 */ /* 0x000e620000000800 */
[----:B--2---:R-:W-:-:S07]  /*8a40*/  FADD.FTZ R8, R92, R195 ;  /* 0x000000c35c087221 */ /* 0x004fce0000010000 */
[----:B------:R-:W0:Y:S01]  /*8a50*/  MUFU.EX2 R95, R95 ;  /* 0x0000005f005f7308 */ /* 0x000e220000000800 */
[----:B---3--:R-:W-:-:S07]  /*8a60*/  FADD.FTZ R194, R94, R197 ;  /* 0x000000c55ec27221 */ /* 0x008fce0000010000 */
        /* <DEDUP_REMOVED lines=16> */
[----:B--2---:R-:W-:-:S03]  /*8b70*/  FADD.FTZ R7, R11, R8 ;  /* 0x000000080b077221 */ /* 0x004fc60000010000 */
[----:B-1----:R-:W-:Y:S01]  /*8b80*/  FADD.FTZ R8, R101, R194 ;  /* 0x000000c265087221 */ /* 0x002fe20000010000 */
[----:B------:R-:W-:Y:S06]  /*8b90*/  @!P0 BRA `(.L_x_158) ;  /* 0x0000000000048947 */ /* 0x000fec0003800000 */
[----:B------:R-:W-:Y:S01]  /*8ba0*/  BPT.TRAP 0x1 ;  /* 0x000000040000795c */ /* 0x000fe20000300000 */
.L_x_158:
[----:B------:R-:W-:Y:S01]  /*8bb0*/  F2FP.SATFINITE.E4M3.F32.PACK_AB_MERGE_C R100, R11, R100, RZ ;  /* 0x000000640b64723e */ /* 0x000fe200048070ff */
[----:B------:R-:W-:Y:S01]  /*8bc0*/  UISETP.GT.AND UP0, UPT, UR49, UR40, UPT ;  /* 0x000000283100728c */ /* 0x000fe2000bf04270 */
[----:B------:R-:W-:Y:S01]  /*8bd0*/  IMAD.U32 R11, RZ, RZ, UR53 ;  /* 0x00000035ff0b7e24 */ /* 0x000fe2000f8e00ff */
[----:B------:R-:W-:Y:S01]  /*8be0*/  F2FP.SATFINITE.E4M3.F32.PACK_AB_MERGE_C R14, R15, R14, RZ ;  /* 0x0000000e0f0e723e */ /* 0x000fe200048070ff */
[----:B------:R-:W-:Y:S01]  /*8bf0*/  UIADD3 UR49, UR49, -0x1, URZ ;  /* 0xffffffff31317890 */ /* 0x000fe2000fffe03f */
[----:B------:R-:W-:Y:S01]  /*8c00*/  F2FP.SATFINITE.E4M3.F32.PACK_AB_MERGE_C R188, R189, R188, RZ ;  /* 0x000000bcbdbc723e */ /* 0x000fe200048070ff */
[----:B------:R-:W-:Y:S01]  /*8c10*/  IMAD R11, R11, 0x8, R0 ;  /* 0x000000080b0b7824 */ /* 0x000fe200078e0200 */
[----:B------:R-:W-:Y:S01]  /*8c20*/  PLOP3.LUT P1, PT, PT, PT, UP0, 0x80, 0x0 ;  /* 0x000000000000781c */ /* 0x000fe20003f2f008 */
[----:B------:R-:W-:Y:S01]  /*8c30*/  UMOV UR54, UR46 ;  /* 0x0000002e00367c82 */ /* 0x000fe20008000000 */
[----:B------:R-:W-:Y:S01]  /*8c40*/  F2FP.SATFINITE.E4M3.F32.PACK_AB_MERGE_C R184, R185, R184, RZ ;  /* 0x000000b8b9b8723e */ /* 0x000fe200048070ff */
[----:B------:R-:W-:Y:S01]  /*8c50*/  VIADD R11, R11, 0x2e860 ;  /* 0x0002e8600b0b7836 */ /* 0x000fe20000000000 */
[----:B------:R-:W-:Y:S01]  /*8c60*/  F2FP.SATFINITE.E4M3.F32.PACK_AB_MERGE_C R192, R193, R192, RZ ;  /* 0x000000c0c1c0723e */ /* 0x000fe200048070ff */
[----:B------:R-:W-:Y:S01]  /*8c70*/  UMOV UR53, UR52 ;  /* 0x0000003400357c82 */ /* 0x000fe20008000000 */
[----:B------:R-:W-:Y:S01]  /*8c80*/  F2FP.SATFINITE.E4M3.F32.PACK_AB_MERGE_C R172, R173, R172, RZ ;  /* 0x000000acadac723e */ /* 0x000fe200048070ff */
[-C--:B------:R-:W-:Y:S01]  /*8c90*/  FMUL.FTZ R24, R24, R10.reuse ;  /* 0x0000000a18187220 */ /* 0x080fe20000410000 */
[----:B------:R-:W-:Y:S01]  /*8ca0*/  PRMT R11, R2, 0x654, R11 ;  /* 0x00000654020b7816 */ /* 0x000fe2000000000b */
[----:B------:R-:W-:Y:S01]  /*8cb0*/  FMUL.FTZ R25, R25, R10 ;  /* 0x0000000a19197220 */ /* 0x000fe20000410000 */
[----:B------:R-:W-:Y:S01]  /*8cc0*/  F2FP.SATFINITE.E4M3.F32.PACK_AB_MERGE_C R174, R175, R174, RZ ;  /* 0x000000aeafae723e */ /* 0x000fe200048070ff */
[----:B------:R-:W-:Y:S01]  /*8cd0*/  FMUL.FTZ R28, R28, R10 ;  /* 0x0000000a1c1c7220 */ /* 0x000fe20000410000 */
[----:B------:R-:W-:Y:S01]  /*8ce0*/  F2FP.SATFINITE.E4M3.F32.PACK_AB_MERGE_C R180, R181, R180, RZ ;  /* 0x000000b4b5b4723e */ /* 0x000fe200048070ff */
[----:B------:R0:W-:Y:S01]  /*8cf0*/  SYNCS.ARRIVE.TRANS64.RED.A1T0 RZ, [R11+URZ], RZ ;  /* 0x000000ff0bff79a7 */ /* 0x0001e2000810043f */
        /* <DEDUP_REMOVED lines=110> */
[----:B------:R-:W-:Y:S01]  /*93e0*/  F2FP.SATFINITE.E4M3.F32.PACK_AB_MERGE_C R227, R99, R98, R101 ;  /* 0x0000006263e3723e */ /* 0x000fe20004807065 */
[----:B0-----:R-:W-:Y:S06]  /*93f0*/  @P1 BRA `(.L_x_159) ;  /* 0xffffffc800441947 */ /* 0x001fec000383ffff */
.L_x_149:
[----:B------:R-:W-:Y:S06]  /*9400*/  BAR.ARV 0x8, 0x180 ;  /* 0x0206000000007b1d */ /* 0x000fec0000002000 */
[----:B------:R-:W-:Y:S05]  /*9410*/  @!P0 BRA `(.L_x_160) ;  /* 0x0000000000048947 */ /* 0x000fea0003800000 */
[----:B------:R-:W-:Y:S01]  /*9420*/  BPT.TRAP 0x1 ;  /* 0x000000040000795c */ /* 0x000fe20000300000 */
.L_x_160:
[----:B------:R-:W-:Y:S02]  /*9430*/  IMAD.U32 R3, RZ, RZ, UR52 ;  /* 0x00000034ff037e24 */ /* 0x000fe4000f8e00ff */
[----:B------:R-:W-:Y:S02]  /*9440*/  IMAD.U32 R4, RZ, RZ, UR46 ;  /* 0x0000002eff047e24 */ /* 0x000fe4000f8e00ff */
[----:B------:R-:W-:-:S03]  /*9450*/  IMAD R20, R3, 0x8, R0 ;  /* 0x0000000803147824 */ /* 0x000fc600078e0200 */
[----:B------:R-:W-:-:S04]  /*9460*/  SHF.L.U32 R3, R4, 0x1f, RZ ;  /* 0x0000001f04037819 */ /* 0x000fc800000006ff */
[----:B------:R0:W1:Y:S01]  /*9470*/  SYNCS.PHASECHK.TRANS64.TRYWAIT P1, [R20+URZ+0x2e850], R3 ;  /* 0x02e85003140075a7 */ /* 0x000062000802017f */
[----:B------:R-:W-:Y:S05]  /*9480*/  @!P0 BRA `(.L_x_161) ;  /* 0x0000000000048947 */ /* 0x000fea0003800000 */
[----:B------:R-:W-:Y:S01]  /*9490*/  BPT.TRAP 0x1 ;  /* 0x000000040000795c */ /* 0x000fe20000300000 */
.L_x_161:
[----:B------:R-:W-:Y:S02]  /*94a0*/  VIADD R0, R0, 0x400 ;  /* 0x0000040000007836 */ /* 0x000fe40000000000 */
[----:B------:R-:W-:-:S03]  /*94b0*/  IMAD.U32 R11, RZ, RZ, UR52 ;  /* 0x00000034ff0b7e24 */ /* 0x000fc6000f8e00ff */
[----:B------:R-:W-:-:S04]  /*94c0*/  SHF.R.U32.HI R0, RZ, 0x4, R0 ;  /* 0x00000004ff007819 */ /* 0x000fc80000011600 */
[----:B------:R-:W-:-:S04]  /*94d0*/  LOP3.LUT R0, R0, 0x3fff, RZ, 0xc0, !PT ;  /* 0x00003fff00007812 */ /* 0x000fc800078ec0ff */
[----:B------:R-:W-:Y:S01]  /*94e0*/  LOP3.LUT R0, R0, 0x10000, RZ, 0xfc, !PT ;  /* 0x0001000000007812 */ /* 0x000fe200078efcff */
[----:B-1----:R-:W-:Y:S06]  /*94f0*/  @P1 BRA `(.L_x_162) ;  /* 0x0000000000081947 */ /* 0x002fec0003800000 */
[----:B------:R-:W1:Y:S02]  /*9500*/  SYNCS.PHASECHK.TRANS64.TRYWAIT P1, [R20+URZ+0x2e850], R3 ;  /* 0x02e85003140075a7 */ /* 0x000e64000802017f */
[----:B-1----:R-:W-:Y:S05]  /*9510*/  @!P1 BRA `(.L_x_163) ;  /* 0x000000a400489947 */ /* 0x002fea0003800000 */
.L_x_162:
[----:B------:R-:W-:Y:S01]  /*9520*/  IMAD R10, R11, 0x700, R0 ;  /* 0x000007000b0a7824 */ /* 0x000fe200078e0200 */
[----:B------:R-:W-:Y:S05]  /*9530*/  WARPSYNC.ALL ;  /* 0x0000000000007948 */ /* 0x000fea0003800000 */
[----:B------:R-:W-:Y:S01]  /*9540*/  IMAD.MOV.U32 R11, RZ, RZ, -0x3ffffff0 ;  /* 0xc0000010ff0b7424 */ /* 0x000fe200078e00ff */
[C---:B------:R-:W-:Y:S01]  /*9550*/  R2UR UR6, R10.reuse ;  /* 0x000000000a0672ca */ /* 0x040fe200000e0000 */
[----:B------:R-:W-:Y:S01]  /*9560*/  WARPGROUP.ARRIVE ;  /* 0x00000000000079c5 */ /* 0x000fe20000000000 */
[C---:B------:R-:W-:Y:S01]  /*9570*/  VIADD R12, R10.reuse, 0x100 ;  /* 0x000001000a0c7836 */ /* 0x040fe20000000000 */
[----:B------:R-:W-:Y:S01]  /*9580*/  ULDC.64 UR4, c[0x0][0x9a0] ;  /* 0x0002680000047ab9 */ /* 0x000fe20000000a00 */
[----:B------:R-:W-:Y:S01]  /*9590*/  R2UR UR7, R11 ;  /* 0x000000000b0772ca */ /* 0x000fe200000e0000 */
[----:B------:R-:W-:Y:S01]  /*95a0*/  IMAD.MOV.U32 R13, RZ, RZ, -0x3ffffff0 ;  /* 0xc0000010ff0d7424 */ /* 0x000fe200078e00ff */
[----:B------:R-:W-:Y:S01]  /*95b0*/  ISETP.NE.U32.AND P1, PT, RZ, UR4, PT ;  /* 0x00000004ff007c0c */ /* 0x000fe2000bf25070 */
[----:B------:R-:W-:-:S02]  /*95c0*/  VIADD R88, R10, 0x400 ;  /* 0x000004000a587836 */ /* 0x000fc40000000000 */
[----:B------:R-:W-:Y:S01]  /*95d0*/  IMAD.MOV.U32 R89, RZ, RZ, -0x3ffffff0 ;  /* 0xc0000010ff597424 */ /* 0x000fe200078e00ff */
[----:B------:R-:W-:Y:S01]  /*95e0*/  ISETP.NE.AND.EX P1, PT, RZ, UR5, PT, P1 ;  /* 0x00000005ff007c0c */ /* 0x000fe2000bf25310 */
[----:B------:R-:W-:-:S06]  /*95f0*/  IMAD.MOV.U32 R4, RZ, RZ, 0x3f800000 ;  /* 0x3f800000ff047424 */ /* 0x000fcc00078e00ff */
[----:B------:R-:W-:Y:S01]  /*9600*/  QGMMA.64x128x32.F32.E4M3.E4M3 R24, R200, gdesc[UR4], R24, gsb0 ;  /* 0x01e00004c8187df3 */ /* 0x000fe20008000818 */
[----:B------:R-:W-:Y:S01]  /*9610*/  R2UR UR6, R12 ;  /* 0x000000000c0672ca */ /* 0x000fe200000e0000 */
[----:B------:R-:W-:Y:S01]  /*9620*/  VIADD R12, R10, 0x200 ;  /* 0x000002000a0c7836 */ /* 0x000fe20000000000 */
[----:B------:R-:W-:Y:S01]  /*9630*/  R2UR UR7, R13 ;  /* 0x000000000d0772ca */ /* 0x000fe200000e0000 */
[----:B------:R-:W-:Y:S02]  /*9640*/  IMAD.MOV.U32 R13, RZ, RZ, -0x3ffffff0 ;  /* 0xc0000010ff0d7424 */ /* 0x000fe400078e00ff */
[----:B------:R-:W2:Y:S01]  /*9650*/  @P1 LDC.64 R14, c[0x0][0x9d0] ;  /* 0x00027400ff0e1b82 */ /* 0x000ea20000000a00 */
[----:B------:R-:W-:Y:S02]  /*9660*/  WARPGROUP.DEPBAR.LE gsb0, 0x0 ;  /* 0x00008000000079c5 */ /* 0x000fe40000010000 */
[----:B------:R-:W-:-:S07]  /*9670*/  WARPGROUP.ARRIVE ;  /* 0x00000000000079c5 */ /* 0x000fce0000000000 */
[----:B------:R-:W-:Y:S01]  /*9680*/  QGMMA.64x128x32.F32.E4M3.E4M3 R24, R204, gdesc[UR4], R24, gsb0 ;  /* 0x01e00004cc187df3 */ /* 0x000fe20008000818 */
[----:B------:R-:W-:Y:S01]  /*9690*/  R2UR UR6, R12 ;  /* 0x000000000c0672ca */ /* 0x000fe200000e0000 */
[----:B------:R-:W-:Y:S01]  /*96a0*/  VIADD R12, R10, 0x300 ;  /* 0x000003000a0c7836 */ /* 0x000fe20000000000 */
[----:B------:R-:W-:Y:S01]  /*96b0*/  R2UR UR7, R13 ;  /* 0x000000000d0772ca */ /* 0x000fe200000e0000 */
[----:B------:R-:W-:Y:S01]  /*96c0*/  IMAD.MOV.U32 R13, RZ, RZ, -0x3ffffff0 ;  /* 0xc0000010ff0d7424 */ /* 0x000fe200078e00ff */
[----:B------:R-:W-:Y:S02]  /*96d0*/  WARPGROUP.DEPBAR.LE gsb0, 0x0 ;  /* 0x00008000000079c5 */ /* 0x000fe40000010000 */
[----:B------:R-:W-:-:S09]  /*96e0*/  WARPGROUP.ARRIVE ;  /* 0x00000000000079c5 */ /* 0x000fd20000000000 */
[----:B------:R-:W-:Y:S01]  /*96f0*/  QGMMA.64x128x32.F32.E4M3.E4M3 R24, R208, gdesc[UR4], R24, gsb0 ;  /* 0x01e00004d0187df3 */ /* 0x000fe20008000818 */
[----:B------:R-:W-:Y:S02]  /*9700*/  R2UR UR6, R12 ;  /* 0x000000000c0672ca */ /* 0x000fe400000e0000 */
[----:B------:R-:W-:Y:S02]  /*9710*/  R2UR UR7, R13 ;  /* 0x000000000d0772ca */ /* 0x000fe400000e0000 */
[----:B------:R-:W3:Y:S02]  /*9720*/  @P1 LDC.64 R12, c[0x0][0x9c8] ;  /* 0x00027200ff0c1b82 */ /* 0x000ee40000000a00 */
[----:B---3--:R-:W-:-:S04]  /*9730*/  @P1 IMAD R0, R12, UR37, RZ ;  /* 0x000000250c001c24 */ /* 0x008fc8000f8e02ff */
[----:B01----:R-:W-:Y:S02]  /*9740*/  @P1 IMAD R3, R13, UR36, R0 ;  /* 0x000000240d031c24 */ /* 0x003fe4000f8e0200 */
[----:B------:R-:W-:-:S04]  /*9750*/  @P1 IMAD.WIDE.U32 R12, R12, UR36, RZ ;  /* 0x000000240c0c1c25 */ /* 0x000fc8000f8e00ff */
[----:B------:R-:W-:Y:S02]  /*9760*/  @P1 IMAD.IADD R13, R13, 0x1, R3 ;  /* 0x000000010d0d1824 */ /* 0x000fe400078e0203 */
[----:B--2---:R-:W-:-:S04]  /*9770*/  @P1 IMAD.WIDE.U32 R12, R14, UR42, R12 ;  /* 0x0000002a0e0c1c25 */ /* 0x004fc8000f8e000c */
[----:B------:R-:W-:Y:S01]  /*9780*/  @P1 IMAD R3, R15, UR42, R13 ;  /* 0x0000002a0f031c24 */ /* 0x000fe2000f8e020d */
[----:B------:R-:W-:-:S04]  /*9790*/  @P1 LEA R14, P2, R12, UR4, 0x2 ;  /* 0x000000040c0e1c11 */ /* 0x000fc8000f8410ff */
[----:B------:R-:W-:-:S05]  /*97a0*/  @P1 LEA.HI.X R15, R12, UR5, R3, 0x2, P2 ;  /* 0x000000050c0f1c11 */ /* 0x000fca00090f1403 */
[----:B------:R0:W2:Y:S01]  /*97b0*/  @P1 LDG.E R4, desc[UR50][R14.64] ;  /* 0x000000320e041981 */ /* 0x0000a2000c1e1900 */
[----:B------:R-:W-:Y:S02]  /*97c0*/  WARPGROUP.DEPBAR.LE gsb0, 0x0 ;  /* 0x00008000000079c5 */ /* 0x000fe40000010000 */
[----:B------:R-:W-:-:S06]  /*97d0*/  WARPGROUP.ARRIVE ;  /* 0x00000000000079c5 */ /* 0x000fcc0000000000 */
[----:B------:R-:W-:Y:S01]  /*97e0*/  QGMMA.64x128x32.F32.E4M3.E4M3 R24, R212, gdesc[UR4], R24, gsb0 ;  /* 0x01e00004d4187df3 */ /* 0x000fe20008000818 */
[----:B------:R-:W-:Y:S02]  /*97f0*/  R2UR UR6, R88 ;  /* 0x00000000580672ca */ /* 0x000fe400000e0000 */
[----:B------:R-:W-:Y:S01]  /*9800*/  R2UR UR7, R89 ;  /* 0x00000000590772ca */ /* 0x000fe200000e0000 */
[----:B------:R-:W-:Y:S02]  /*9810*/  VIADD R12, R10, 0x500 ;  /* 0x000005000a0c7836 */ /* 0x000fe40000000000 */
[----:B------:R-:W-:Y:S01]  /*9820*/  IMAD.MOV.U32 R13, RZ, RZ, -0x3ffffff0 ;  /* 0xc0000010ff0d7424 */ /* 0x000fe200078e00ff */
[----:B------:R-:W-:Y:S02]  /*9830*/  WARPGROUP.DEPBAR.LE gsb0, 0x0 ;  /* 0x00008000000079c5 */ /* 0x000fe40000010000 */
[----:B------:R-:W-:-:S07]  /*9840*/  WARPGROUP.ARRIVE ;  /* 0x00000000000079c5 */ /* 0x000fce0000000000 */
[----:B------:R-:W-:Y:S01]  /*9850*/  QGMMA.64x128x32.F32.E4M3.E4M3 R24, R216, gdesc[UR4], R24, gsb0 ;  /* 0x01e00004d8187df3 */ /* 0x000fe20008000818 */
[----:B------:R-:W-:Y:S02]  /*9860*/  R2UR UR6, R12 ;  /* 0x000000000c0672ca */ /* 0x000fe400000e0000 */
[----:B------:R-:W-:Y:S01]  /*9870*/  R2UR UR7, R13 ;  /* 0x000000000d0772ca */ /* 0x000fe200000e0000 */
[----:B------:R-:W-:Y:S02]  /*9880*/  VIADD R10, R10, 0x600 ;  /* 0x000006000a0a7836 */ /* 0x000fe40000000000 */
[----:B------:R-:W-:Y:S01]  /*9890*/  IMAD.MOV.U32 R11, RZ, RZ, -0x3ffffff0 ;  /* 0xc0000010ff0b7424 */ /* 0x000fe200078e00ff */
[----:B------:R-:W1:Y:S04]  /*98a0*/  SHFL.BFLY PT, R0, R7, 0x2, 0x1f ;  /* 0x0c401f0007007f89 */ /* 0x000e6800000e0000 */
[----:B------:R-:W3:Y:S01]  /*98b0*/  SHFL.BFLY PT, R9, R8, 0x2, 0x1f ;  /* 0x0c401f0008097f89 */ /* 0x000ee200000e0000 */
[----:B------:R-:W-:-:S02]  /*98c0*/  WARPGROUP.DEPBAR.LE gsb0, 0x0 ;  /* 0x00008000000079c5 */ /* 0x000fc40000010000 */
[----:B------:R-:W-:-:S06]  /*98d0*/  WARPGROUP.ARRIVE ;  /* 0x00000000000079c5 */ /* 0x000fcc0000000000 */
[----:B------:R-:W-:Y:S01]  /*98e0*/  QGMMA.64x128x32.F32.E4M3.E4M3 R24, R220, gdesc[UR4], R24, gsb0 ;  /* 0x01e00004dc187df3 */ /* 0x000fe20008000818 */
[----:B------:R-:W-:Y:S02]  /*98f0*/  R2UR UR6, R10 ;  /* 0x000000000a0672ca */ /* 0x000fe400000e0000 */
[----:B------:R-:W-:Y:S01]  /*9900*/  R2UR UR7, R11 ;  /* 0x000000000b0772ca */ /* 0x000fe200000e0000 */
[----:B-1----:R-:W-:-:S01]  /*9910*/  FADD.FTZ R0, R0, R7 ;  /* 0x0000000700007221 */ /* 0x002fc20000010000 */
[----:B---3--:R-:W-:-:S04]  /*9920*/  FADD.FTZ R9, R9, R8 ;  /* 0x0000000809097221 */ /* 0x008fc80000010000 */
[----:B------:R-:W1:Y:S04]  /*9930*/  SHFL.BFLY PT, R3, R0, 0x1, 0x1f ;  /* 0x0c201f0000037f89 */ /* 0x000e6800000e0000 */
[----:B------:R-:W0:Y:S01]  /*9940*/  SHFL.BFLY PT, R10, R9, 0x1, 0x1f ;  /* 0x0c201f00090a7f89 */ /* 0x000e2200000e0000 */
[----:B------:R-:W-:Y:S02]  /*9950*/  IMAD.MOV.U32 R7, RZ, RZ, RZ ;  /* 0x000000ffff077224 */ /* 0x000fe400078e00ff */
[----:B-1----:R-:W-:Y:S01]  /*9960*/  FADD.FTZ R13, R0, R3 ;  /* 0x00000003000d7221 */ /* 0x002fe20000010000 */
[----:B0-----:R-:W-:-:S04]  /*9970*/  FADD.FTZ R14, R9, R10 ;  /* 0x0000000a090e7221 */ /* 0x001fc80000010000 */
        /* <DEDUP_REMOVED lines=14> */
[----:B------:R-:W-:-:S02]  /*9a60*/  IMAD.U32 R8, RZ, RZ, UR41 ;  /* 0x00000029ff087e24 */ /* 0x000fc4000f8e00ff */
[----:B------:R-:W-:Y:S02]  /*9a70*/  IMAD.U32 R88, RZ, RZ, UR41 ;  /* 0x00000029ff587e24 */ /* 0x000fe4000f8e00ff */
[----:B0-----:R-:W-:Y:S01]  /*9a80*/  @P2 FMUL.FTZ R9, R10, 0.69314718246459960938 ;  /* 0x3f3172180a092820 */ /* 0x001fe20000410000 */
[----:B------:R-:W-:Y:S01]  /*9a90*/  @P2 FMUL.FTZ R8, R8, 0.69314718246459960938 ;  /* 0x3f31721808082820 */ /* 0x000fe20000410000 */
[----:B------:R-:W-:Y:S01]  /*9aa0*/  @P3 FMUL.FTZ R88, R88, 0.69314718246459960938 ;  /* 0x3f31721858583820 */ /* 0x000fe20000410000 */
[----:B-1----:R-:W-:Y:S01]  /*9ab0*/  @P3 FMUL.FTZ R13, R12, 0.69314718246459960938 ;  /* 0x3f3172180c0d3820 */ /* 0x002fe20000410000 */
[----:B------:R-:W-:Y:S02]  /*9ac0*/  IMAD.MOV.U32 R3, RZ, RZ, -0x800000 ;  /* 0xff800000ff037424 */ /* 0x000fe400078e00ff */
[----:B--2---:R-:W-:Y:S01]  /*9ad0*/  FMUL.FTZ R10, R7, R4 ;  /* 0x00000004070a7220 */ /* 0x004fe20000410000 */
[----:B------:R-:W-:Y:S02]  /*9ae0*/  IMAD.MOV.U32 R0, RZ, RZ, -0x800000 ;  /* 0xff800000ff007424 */ /* 0x000fe400078e00ff */
[----:B------:R-:W-:Y:S01]  /*9af0*/  @P2 FFMA.FTZ R3, R8, R5, R9 ;  /* 0x0000000508032223 */ /* 0x000fe20000010009 */
[----:B------:R-:W-:-:S01]  /*9b00*/  @P3 FFMA.FTZ R0, R88, R6, R13 ;  /* 0x0000000658003223 */ /* 0x000fc2000001000d */
[----:B---3--:R-:W-:Y:S01]  /*9b10*/  FMUL.FTZ R4, R11, R4 ;  /* 0x000000040b047220 */ /* 0x008fe20000410000 */
[----:B------:R-:W-:-:S02]  /*9b20*/  WARPGROUP.DEPBAR.LE gsb0, 0x0 ;  /* 0x00008000000079c5 */ /* 0x000fc40000010000 */
[----:B------:R-:W-:Y:S05]  /*9b30*/  @!P0 BRA `(.L_x_164) ;  /* 0x0000000000048947 */ /* 0x000fea0003800000 */
[----:B------:R-:W-:Y:S01]  /*9b40*/  BPT.TRAP 0x1 ;  /* 0x000000040000795c */ /* 0x000fe20000300000 */
.L_x_164:
[----:B------:R-:W-:Y:S01]  /*9b50*/  VIADD R5, R20, 0x2e860 ;  /* 0x0002e86014057836 */ /* 0x000fe20000000000 */
[----:B------:R-:W-:Y:S01]  /*9b60*/  UIADD3 UR52, UR52, 0x1, URZ ;  /* 0x0000000134347890 */ /* 0x000fe2000fffe03f */
[-C--:B------:R-:W-:Y:S01]  /*9b70*/  FMUL.FTZ R9, R29, R10.reuse ;  /* 0x0000000a1d097220 */ /* 0x080fe20000410000 */
[-C--:B------:R-:W-:Y:S01]  /*9b80*/  FMUL.FTZ R14, R37, R10.reuse ;  /* 0x0000000a250e7220 */ /* 0x080fe20000410000 */
[-C--:B------:R-:W-:Y:S01]  /*9b90*/  FMUL.FTZ R6, R28, R10.reuse ;  /* 0x0000000a1c067220 */ /* 0x080fe20000410000 */
[----:B------:R-:W-:Y:S01]  /*9ba0*/  PRMT R5, R2, 0x654, R5 ;  /* 0x0000065402057816 */ /* 0x000fe20000000005 */
[----:B------:R-:W-:Y:S01]  /*9bb0*/  UISETP.NE.AND UP0, UPT, UR52, 0x2, UPT ;  /* 0x000000023400788c */ /* 0x000fe2000bf05270 */
[-C--:B------:R-:W-:Y:S01]  /*9bc0*/  FMUL.FTZ R37, R40, R10.reuse ;  /* 0x0000000a28257220 */ /* 0x080fe20000410000 */
[-C--:B------:R-:W-:Y:S01]  /*9bd0*/  FMUL.FTZ R90, R56, R10.reuse ;  /* 0x0000000a385a7220 */ /* 0x080fe20000410000 */
[----:B------:R0:W-:Y:S01]  /*9be0*/  SYNCS.ARRIVE.TRANS64.RED.A1T0 RZ, [R5+URZ], RZ ;  /* 0x000000ff05ff79a7 */ /* 0x0001e2000810043f */
        /* <DEDUP_REMOVED lines=28> */
[----:B------:R-:W-:Y:S01]  /*9db0*/  USEL UR4, URZ, 0x1, UP0 ;  /* 0x000000013f047887 */ /* 0x000fe20008000000 */
        /* <DEDUP_REMOVED lines=31> */
[----:B------:R-:W-:Y:S01]  /*9fb0*/  FMUL.FTZ R83, R83, R4 ;  /* 0x0000000453537220 */ /* 0x000fe20000410000 */
[----:B------:R-:W-:-:S02]  /*9fc0*/  UIADD3 UR47, UR47, 0x1, URZ ;  /* 0x000000012f2f7890 */ /* 0x000fc4000fffe03f */
[----:B------:R-:W-:Y:S02]  /*9fd0*/  USEL UR52, UR52, URZ, UP0 ;  /* 0x0000003f34347287 */ /* 0x000fe40008000000 */
[----:B0-----:R-:W-:-:S12]  /*9fe0*/  ULOP3.LUT UR46, UR46, UR4, URZ, 0x3c, !UPT ;  /* 0x000000042e2e7292 */ /* 0x001fd8000f8e3c3f */
.L_x_142:
[----:B------:R-:W0:Y:S01]  /*9ff0*/  S2R R5, SR_CgaCtaId ;  /* 0x0000000000057919 */ /* 0x000e220000008800 */
[----:B------:R-:W-:Y:S01]  /*a000*/  MOV R2, 0x400 ;  /* 0x0000040000027802 */ /* 0x000fe20000000f00 */
[----:B------:R-:W-:Y:S01]  /*a010*/  UISETP.NE.AND UP0, UPT, UR45, URZ, UPT ;  /* 0x0000003f2d00728c */ /* 0x000fe2000bf05270 */
[----:B------:R-:W-:Y:S01]  /*a020*/  BSSY B0, `(.L_x_165) ;  /* 0x00003d9000007945 */ /* 0x000fe20003800000 */
[----:B------:R-:W-:Y:S09]  /*a030*/  BAR.SYNC.DEFER_BLOCKING 0x5, 0x180 ;  /* 0x0146000000007b1d */ /* 0x000ff20000010000 */
[----:B------:R-:W-:Y:S01]  /*a040*/  @!UP0 ULDC UR45, c[0x0][0xad4] ;  /* 0x0002b500002d8ab9 */ /* 0x000fe20000000800 */
[----:B0-----:R-:W-:-:S05]  /*a050*/  LEA R2, R5, R2, 0x18 ;  /* 0x0000000205027211 */ /* 0x001fca00078ec0ff */
[----:B------:R-:W0:Y:S02]  /*a060*/  LDS.128 R32, [R2+0x2e8d0] ;  /* 0x02e8d00002207984 */ /* 0x000e240000000c00 */
[----:B0-----:R-:W-:Y:S02]  /*a070*/  R2UR UR5, R33 ;  /* 0x00000000210572ca */ /* 0x001fe400000e0000 */
[----:B------:R-:W-:Y:S01]  /*a080*/  R2UR UR6, R34 ;  /* 0x00000000220672ca */ /* 0x000fe200000e0000 */
[----:B------:R-:W-:Y:S06]  /*a090*/  BAR.ARV 0x4, 0x180 ;  /* 0x0106000000007b1d */ /* 0x000fec0000002000 */
[----:B------:R-:W-:Y:S08]  /*a0a0*/  @P0 BRA `(.L_x_166) ;  /* 0x0000003000100947 */ /* 0x000ff00003800000 */
[----:B------:R-:W0:Y:S01]  /*a0b0*/  S2R R110, SR_TID.X ;  /* 0x00000000006e7919 */ /* 0x000e220000002100 */
[----:B------:R-:W-:Y:S01]  /*a0c0*/  ULDC.64 UR8, c[0x4][0x38] ;  /* 0x01000e0000087ab9 */ /* 0x000fe20000000a00 */
[----:B------:R-:W2:Y:S01]  /*a0d0*/  LDL R92, [R1+0x44] ;  /* 0x00004400015c7983 */ /* 0x000ea20000100800 */
[----:B------:R-:W-:Y:S01]  /*a0e0*/  USHF.L.U32 UR4, UR36, 0x2, URZ ;  /* 0x0000000224047899 */ /* 0x000fe2000800063f */
[----:B------:R-:W-:Y:S02]  /*a0f0*/  ULDC.64 UR10, c[0x0][0xc00] ;  /* 0x00030000000a7ab9 */ /* 0x000fe40000000a00 */
[----:B------:R-:W3:Y:S01]  /*a100*/  LDL R112, [R1+0x40] ;  /* 0x0000400001707983 */ /* 0x000ee20000100800 */
[----:B0-----:R-:W-:-:S05]  /*a110*/  IMAD.SHL.U32 R4, R110, 0x4, RZ ;  /* 0x000000046e047824 */ /* 0x001fca00078e00ff */
[----:B------:R-:W-:Y:S01]  /*a120*/  LOP3.LUT R4, R4, 0xc, RZ, 0xc0, !PT ;  /* 0x0000000c04047812 */ /* 0x000fe200078ec0ff */
[----:B------:R-:W-:Y:S03]  /*a130*/  BAR.SYNC.DEFER_BLOCKING 0x1, 0x100 ;  /* 0x0044000000007b1d */ /* 0x000fe60000010000 */
[----:B------:R-:W-:-:S05]  /*a140*/  IADD3 R4, P0, R4, UR8, RZ ;  /* 0x0000000804047c10 */ /* 0x000fca000ff1e0ff */
[----:B------:R-:W-:-:S05]  /*a150*/  IMAD.X R5, RZ, RZ, UR9, P0 ;  /* 0x00000009ff057e24 */ /* 0x000fca00080e06ff */
[----:B------:R0:W4:Y:S01]  /*a160*/  LDG.E.CONSTANT R24, desc[UR50][R4.64] ;  /* 0x0000003204187981 */ /* 0x000122000c1e9900 */
[----:B------:R-:W-:-:S04]  /*a170*/  LOP3.LUT P0, R25, R110, 0x3, RZ, 0xc0, !PT ;  /* 0x000000036e197812 */ /* 0x000fc8000780c0ff */
[----:B------:R-:W-:-:S04]  /*a180*/  ISETP.EQ.OR P0, PT, R25, 0x3, !P0 ;  /* 0x000000031900780c */ /* 0x000fc80004702670 */
[----:B------:R-:W-:Y:S01]  /*a190*/  SEL R113, R47, R20, P0 ;  /* 0x000000142f717207 */ /* 0x000fe20000000000 */
[----:B0-----:R-:W0:Y:S01]  /*a1a0*/  S2R R5, SR_SWINHI ;  /* 0x0000000000057919 */ /* 0x001e220000002f00 */
        /* <DEDUP_REMOVED lines=16> */
[----:B------:R-:W-:-:S02]  /*a2b0*/  MOV R20, R2 ;  /* 0x0000000200147202 */ /* 0x000fc40000000f00 */
[----:B0-----:R-:W-:Y:S02]  /*a2c0*/  MOV R21, R5 ;  /* 0x0000000500157202 */ /* 0x001fe40000000f00 */
        /* <DEDUP_REMOVED lines=46> */
[----:B------:R-:W-:Y:S01]  /*a5b0*/  SEL R63, R86, R87, P0 ;  /* 0x00000057563f7207 */ /* 0x000fe20000000000 */
[----:B------:R-:W-:-:S02]  /*a5c0*/  USHF.L.U64.HI UR12, UR36, 0x2, UR37 ;  /* 0x00000002240c7899 */ /* 0x000fc40008010225 */
[----:B------:R-:W-:-:S04]  /*a5d0*/  UIADD3 UR7, UP0, UR4, UR10, URZ ;  /* 0x0000000a04077290 */ /* 0x000fc8000ff1e03f */
[----:B------:R-:W-:Y:S01]  /*a5e0*/  UIADD3.X UR8, UR12, UR11, URZ, UP0, !UPT ;  /* 0x0000000b0c087290 */ /* 0x000fe200087fe43f */
[----:B--2---:R-:W-:-:S03]  /*a5f0*/  IMAD.WIDE R8, R92, 0x2, R20 ;  /* 0x000000025c087825 */ /* 0x004fc600078e0214 */
[----:B------:R-:W-:-:S04]  /*a600*/  IADD3 R55, P6, R8, 0x20, RZ ;  /* 0x0000002008377810 */ /* 0x000fc80007fde0ff */
[----:B------:R-:W-:Y:S02]  /*a610*/  LOP3.LUT R4, R55, 0x380, RZ, 0xc0, !PT ;  /* 0x0000038037047812 */ /* 0x000fe400078ec0ff */
[----:B------:R-:W-:Y:S02]  /*a620*/  IADD3 R67, P1, R8, 0x40, RZ ;  /* 0x0000004008437810 */ /* 0x000fe40007f3e0ff */
[----:B------:R-:W-:Y:S02]  /*a630*/  SHF.R.U64 R4, R4, 0x3, RZ ;  /* 0x0000000304047819 */ /* 0x000fe400000012ff */
[C---:B------:R-:W-:Y:S02]  /*a640*/  IADD3 R75, P3, R8.reuse, 0x4000, RZ ;  /* 0x00004000084b7810 */ /* 0x040fe40007f7e0ff */
[----:B------:R-:W-:Y:S02]  /*a650*/  IADD3 R79, P4, R8, 0x4020, RZ ;  /* 0x00004020084f7810 */ /* 0x000fe40007f9e0ff */
[----:B------:R-:W-:-:S02]  /*a660*/  LOP3.LUT R6, R67, 0x380, RZ, 0xc0, !PT ;  /* 0x0000038043067812 */ /* 0x000fc400078ec0ff */
[----:B------:R-:W-:Y:S02]  /*a670*/  LOP3.LUT R14, R4, R55, RZ, 0x3c, !PT ;  /* 0x00000037040e7212 */ /* 0x000fe400078e3cff */
[----:B------:R-:W-:Y:S02]  /*a680*/  LOP3.LUT R4, R75, 0x380, RZ, 0xc0, !PT ;  /* 0x000003804b047812 */ /* 0x000fe400078ec0ff */
[C---:B------:R-:W-:Y:S02]  /*a690*/  LOP3.LUT R53, R8.reuse, 0x380, RZ, 0xc0, !PT ;  /* 0x0000038008357812 */ /* 0x040fe400078ec0ff */
[----:B------:R-:W-:Y:S02]  /*a6a0*/  IADD3 R83, P5, R8, 0x4040, RZ ;  /* 0x0000404008537810 */ /* 0x000fe40007fbe0ff */
[----:B------:R-:W-:Y:S02]  /*a6b0*/  SHF.R.U64 R6, R6, 0x3, RZ ;  /* 0x0000000306067819 */ /* 0x000fe400000012ff */
[----:B------:R-:W-:Y:S01]  /*a6c0*/  LOP3.LUT R34, R79, 0x380, RZ, 0xc0, !PT ;  /* 0x000003804f227812 */ /* 0x000fe200078ec0ff */
[----:B------:R-:W-:Y:S01]  /*a6d0*/  IMAD.X R15, RZ, RZ, R9, P6 ;  /* 0x000000ffff0f7224 */ /* 0x000fe200030e0609 */
[----:B------:R-:W-:-:S02]  /*a6e0*/  IADD3 R71, P2, R8, 0x60, RZ ;  /* 0x0000006008477810 */ /* 0x000fc40007f5e0ff */
[----:B------:R-:W-:Y:S02]  /*a6f0*/  SHF.R.U64 R4, R4, 0x3, RZ ;  /* 0x0000000304047819 */ /* 0x000fe400000012ff */
[----:B------:R-:W-:Y:S01]  /*a700*/  SHF.R.U64 R53, R53, 0x3, RZ ;  /* 0x0000000335357819 */ /* 0x000fe200000012ff */
[----:B------:R-:W-:Y:S01]  /*a710*/  IMAD.X R7, RZ, RZ, R9, P3 ;  /* 0x000000ffff077224 */ /* 0x000fe200018e0609 */
[----:B------:R-:W-:Y:S02]  /*a720*/  IADD3 R54, P6, R8, 0x4060, RZ ;  /* 0x0000406008367810 */ /* 0x000fe40007fde0ff */
[----:B------:R-:W-:Y:S02]  /*a730*/  LOP3.LUT R10, R6, R67, RZ, 0x3c, !PT ;  /* 0x00000043060a7212 */ /* 0x000fe400078e3cff */
[----:B------:R-:W-:Y:S02]  /*a740*/  LOP3.LUT R52, R83, 0x380, RZ, 0xc0, !PT ;  /* 0x0000038053347812 */ /* 0x000fe400078ec0ff */
[----:B------:R-:W-:-:S02]  /*a750*/  SHF.R.U64 R34, R34, 0x3, RZ ;  /* 0x0000000322227819 */ /* 0x000fc400000012ff */
[----:B------:R-:W-:Y:S02]  /*a760*/  LOP3.LUT R12, R71, 0x380, RZ, 0xc0, !PT ;  /* 0x00000380470c7812 */ /* 0x000fe400078ec0ff */
[----:B------:R-:W-:Y:S02]  /*a770*/  LOP3.LUT R6, R4, R75, RZ, 0x3c, !PT ;  /* 0x0000004b04067212 */ /* 0x000fe400078e3cff */
[----:B------:R-:W-:Y:S02]  /*a780*/  LOP3.LUT R8, R53, R8, RZ, 0x3c, !PT ;  /* 0x0000000835087212 */ /* 0x000fe400078e3cff */
[----:B------:R-:W-:Y:S02]  /*a790*/  LOP3.LUT R53, R54, 0x380, RZ, 0xc0, !PT ;  /* 0x0000038036357812 */ /* 0x000fe400078ec0ff */
[----:B------:R-:W-:Y:S02]  /*a7a0*/  SHF.R.U64 R52, R52, 0x3, RZ ;  /* 0x0000000334347819 */ /* 0x000fe400000012ff */
[----:B------:R-:W-:-:S02]  /*a7b0*/  LOP3.LUT R98, R34, R79, RZ, 0x3c, !PT ;  /* 0x0000004f22627212 */ /* 0x000fc400078e3cff */
[----:B------:R-:W-:Y:S02]  /*a7c0*/  SHF.R.U64 R12, R12, 0x3, RZ ;  /* 0x000000030c0c7819 */ /* 0x000fe400000012ff */
[----:B------:R-:W-:Y:S01]  /*a7d0*/  MOV R34, R6 ;  /* 0x0000000600227202 */ /* 0x000fe20000000f00 */
[--C-:B------:R-:W-:Y:S01]  /*a7e0*/  IMAD.X R99, RZ, RZ, R9.reuse, P4 ;  /* 0x000000ffff637224 */ /* 0x100fe200020e0609 */
[----:B----4-:R-:W-:Y:S01]  /*a7f0*/  LOP3.LUT R6, R24, 0x2, RZ, 0x3c, !PT ;  /* 0x0000000218067812 */ /* 0x010fe200078e3cff */
[--C-:B------:R-:W-:Y:S01]  /*a800*/  IMAD.X R11, RZ, RZ, R9.reuse, P1 ;  /* 0x000000ffff0b7224 */ /* 0x100fe200008e0609 */
[----:B------:R-:W-:Y:S01]  /*a810*/  SHF.R.U64 R53, R53, 0x3, RZ ;  /* 0x0000000335357819 */ /* 0x000fe200000012ff */
[--C-:B------:R-:W-:Y:S01]  /*a820*/  IMAD.X R5, RZ, RZ, R9.reuse, P5 ;  /* 0x000000ffff057224 */ /* 0x100fe200028e0609 */
[----:B------:R-:W-:Y:S01]  /*a830*/  LOP3.LUT R4, R52, R83, RZ, 0x3c, !PT ;  /* 0x0000005334047212 */ /* 0x000fe200078e3cff */
[--C-:B------:R-:W-:Y:S01]  /*a840*/  IMAD.X R13, RZ, RZ, R9.reuse, P2 ;  /* 0x000000ffff0d7224 */ /* 0x100fe200010e0609 */
[----:B------:R-:W-:Y:S01]  /*a850*/  LOP3.LUT R12, R12, R71, RZ, 0x3c, !PT ;  /* 0x000000470c0c7212 */ /* 0x000fe200078e3cff */
[----:B------:R-:W-:Y:S01]  /*a860*/  IMAD.X R101, RZ, RZ, R9, P6 ;  /* 0x000000ffff657224 */ /* 0x000fe200030e0609 */
[----:B------:R-:W-:Y:S01]  /*a870*/  LOP3.LUT R100, R53, R54, RZ, 0x3c, !PT ;  /* 0x0000003635647212 */ /* 0x000fe200078e3cff */
[----:B------:R-:W-:Y:S01]  /*a880*/  SHFL.IDX PT, R52, R117, R24, 0x1c1f ;  /* 0x001c1f1875347589 */ /* 0x000fe200000e0000 */
[----:B------:R-:W-:-:S03]  /*a890*/  MOV R98, R98 ;  /* 0x0000006200627202 */ /* 0x000fc60000000f00 */
[----:B------:R-:W0:Y:S01]  /*a8a0*/  SHFL.IDX PT, R45, R45, R6, 0x1c1f ;  /* 0x001c1f062d2d7589 */ /* 0x000e2200000e0000 */
[----:B------:R-:W-:Y:S02]  /*a8b0*/  MOV R10, R10 ;  /* 0x0000000a000a7202 */ /* 0x000fe40000000f00 */
[----:B------:R-:W-:Y:S01]  /*a8c0*/  MOV R99, R4 ;  /* 0x0000000400637202 */ /* 0x000fe20000000f00 */
[----:B------:R-:W-:Y:S01]  /*a8d0*/  SHFL.IDX PT, R54, R113, R24, 0x1c1f ;  /* 0x001c1f1871367589 */ /* 0x000fe200000e0000 */
[----:B------:R-:W-:-:S03]  /*a8e0*/  MOV R11, R12 ;  /* 0x0000000c000b7202 */ /* 0x000fc60000000f00 */
[----:B------:R-:W-:Y:S01]  /*a8f0*/  SHFL.IDX PT, R64, R91, R24, 0x1c1f ;  /* 0x001c1f185b407589 */ /* 0x000fe200000e0000 */
[----:B------:R-:W-:-:S03]  /*a900*/  MOV R8, R8 ;  /* 0x0000000800087202 */ /* 0x000fc60000000f00 */
[----:B------:R-:W1:Y:S01]  /*a910*/  SHFL.IDX PT, R47, R47, R6, 0x1c1f ;  /* 0x001c1f062f2f7589 */ /* 0x000e6200000e0000 */
[----:B------:R-:W-:-:S03]  /*a920*/  MOV R9, R14 ;  /* 0x0000000e00097202 */ /* 0x000fc60000000f00 */
[----:B------:R-:W-:Y:S01]  /*a930*/  SHFL.IDX PT, R94, R147, R24, 0x1c1f ;  /* 0x001c1f18935e7589 */ /* 0x000fe200000e0000 */
[----:B------:R-:W-:-:S03]  /*a940*/  MOV R100, R100 ;  /* 0x0000006400647202 */ /* 0x000fc60000000f00 */
[----:B------:R-:W-:Y:S04]  /*a950*/  SHFL.IDX PT, R90, R143, R24, 0x1c1f ;  /* 0x001c1f188f5a7589 */ /* 0x000fe800000e0000 */
[----:B------:R-:W-:Y:S04]  /*a960*/  SHFL.IDX PT, R56, R97, R24, 0x1c1f ;  /* 0x001c1f1861387589 */ /* 0x000fe800000e0000 */
[----:B------:R-:W-:Y:S04]  /*a970*/  SHFL.IDX PT, R76, R63, R24, 0x1c1f ;  /* 0x001c1f183f4c7589 */ /* 0x000fe800000e0000 */
[----:B------:R-:W-:Y:S04]  /*a980*/  SHFL.IDX PT, R25, R25, R6, 0x1c1f ;  /* 0x001c1f0619197589 */ /* 0x000fe800000e0000 */
[----:B------:R-:W-:Y:S04]  /*a990*/  SHFL.IDX PT, R91, R26, R6, 0x1c1f ;  /* 0x001c1f061a5b7589 */ /* 0x000fe800000e0000 */
[----:B------:R-:W2:Y:S04]  /*a9a0*/  SHFL.IDX PT, R77, R77, R6, 0x1c1f ;  /* 0x001c1f064d4d7589 */ /* 0x000ea800000e0000 */
[----:B------:R-:W4:Y:S04]  /*a9b0*/  SHFL.IDX PT, R49, R49, R6, 0x1c1f ;  /* 0x001c1f0631317589 */ /* 0x000f2800000e0000 */
[----:B------:R-:W-:Y:S04]  /*a9c0*/  SHFL.IDX PT, R4, R149, R24, 0x1c1f ;  /* 0x001c1f1895047589 */ /* 0x000fe800000e0000 */
[----:B------:R-:W-:Y:S04]  /*a9d0*/  SHFL.IDX PT, R86, R139, R24, 0x1c1f ;  /* 0x001c1f188b567589 */ /* 0x000fe800000e0000 */
[----:B------:R-:W-:Y:S04]  /*a9e0*/  SHFL.IDX PT, R74, R127, R24, 0x1c1f ;  /* 0x001c1f187f4a7589 */ /* 0x000fe800000e0000 */
[----:B------:R-:W-:Y:S04]  /*a9f0*/  SHFL.IDX PT, R53, R115, R24, 0x1c1f ;  /* 0x001c1f1873357589 */ /* 0x000fe800000e0000 */
[----:B------:R-:W3:Y:S04]  /*aa00*/  SHFL.IDX PT, R27, R27, R6, 0x1c1f ;  /* 0x001c1f061b1b7589 */ /* 0x000ee800000e0000 */
[----:B------:R-:W-:Y:S04]  /*aa10*/  SHFL.IDX PT, R87, R28, R6, 0x1c1f ;  /* 0x001c1f061c577589 */ /* 0x000fe800000e0000 */
[----:B------:R-:W-:Y:S04]  /*aa20*/  SHFL.IDX PT, R75, R33, R6, 0x1c1f ;  /* 0x001c1f06214b7589 */ /* 0x000fe800000e0000 */
[----:B------:R-:W3:Y:S04]  /*aa30*/  SHFL.IDX PT, R44, R44, R6, 0x1c1f ;  /* 0x001c1f062c2c7589 */ /* 0x000ee800000e0000 */
[----:B------:R-:W-:Y:S04]  /*aa40*/  SHFL.IDX PT, R5, R145, R24, 0x1c1f ;  /* 0x001c1f1891057589 */ /* 0x000fe800000e0000 */
[----:B------:R-:W-:Y:S04]  /*aa50*/  SHFL.IDX PT, R82, R135, R24, 0x1c1f ;  /* 0x001c1f1887527589 */ /* 0x000fe800000e0000 */
[----:B------:R-:W-:Y:S04]  /*aa60*/  SHFL.IDX PT, R55, R111, R24, 0x1c1f ;  /* 0x001c1f186f377589 */ /* 0x000fe800000e0000 */
[----:B------:R-:W-:Y:S04]  /*aa70*/  SHFL.IDX PT, R65, R65, R24, 0x1c1f ;  /* 0x001c1f1841417589 */ /* 0x000fe800000e0000 */
[----:B------:R-:W-:Y:S04]  /*aa80*/  SHFL.IDX PT, R104, R69, R24, 0x1c1f ;  /* 0x001c1f1845687589 */ /* 0x000fe800000e0000 */
[----:B------:R-:W-:Y:S04]  /*aa90*/  SHFL.IDX PT, R108, R59, R24, 0x1c1f ;  /* 0x001c1f183b6c7589 */ /* 0x000fe800000e0000 */
[----:B------:R-:W3:Y:S04]  /*aaa0*/  SHFL.IDX PT, R12, R29, R6, 0x1c1f ;  /* 0x001c1f061d0c7589 */ /* 0x000ee800000e0000 */
[----:B------:R-:W-:Y:S04]  /*aab0*/  SHFL.IDX PT, R83, R30, R6, 0x1c1f ;  /* 0x001c1f061e537589 */ /* 0x000fe800000e0000 */
[----:B------:R-:W3:Y:S04]  /*aac0*/  SHFL.IDX PT, R26, R43, R6, 0x1c1f ;  /* 0x001c1f062b1a7589 */ /* 0x000ee800000e0000 */
[----:B------:R-:W3:Y:S04]  /*aad0*/  SHFL.IDX PT, R68, R50, R6, 0x1c1f ;  /* 0x001c1f0632447589 */ /* 0x000ee800000e0000 */
[----:B------:R-:W-:Y:S04]  /*aae0*/  SHFL.IDX PT, R7, R141, R24, 0x1c1f ;  /* 0x001c1f188d077589 */ /* 0x000fe800000e0000 */
[----:B------:R-:W-:Y:S04]  /*aaf0*/  SHFL.IDX PT, R58, R129, R24, 0x1c1f ;  /* 0x001c1f18813a7589 */ /* 0x000fe800000e0000 */
[----:B------:R-:W-:Y:S04]  /*ab00*/  SHFL.IDX PT, R66, R119, R24, 0x1c1f ;  /* 0x001c1f1877427589 */ /* 0x000fe800000e0000 */
[----:B------:R-:W-:Y:S04]  /*ab10*/  SHFL.IDX PT, R57, R57, R24, 0x1c1f ;  /* 0x001c1f1839397589 */ /* 0x000fe800000e0000 */
[----:B------:R-:W-:Y:S04]  /*ab20*/  SHFL.IDX PT, R61, R61, R24, 0x1c1f ;  /* 0x001c1f183d3d7589 */ /* 0x000fe800000e0000 */
[----:B------:R-:W3:Y:S04]  /*ab30*/  SHFL.IDX PT, R32, R32, R6, 0x1c1f ;  /* 0x001c1f0620207589 */ /* 0x000ee800000e0000 */
[----:B------:R-:W-:Y:S04]  /*ab40*/  SHFL.IDX PT, R59, R40, R6, 0x1c1f ;  /* 0x001c1f06283b7589 */ /* 0x000fe800000e0000 */
[----:B------:R0:W-:Y:S04]  /*ab50*/  SHFL.IDX PT, R69, R39, R6, 0x1c1f ;  /* 0x001c1f0627457589 */ /* 0x0001e800000e0000 */
[----:B------:R-:W3:Y:S04]  /*ab60*/  SHFL.IDX PT, R28, R46, R6, 0x1c1f ;  /* 0x001c1f062e1c7589 */ /* 0x000ee800000e0000 */
[----:B------:R-:W3:Y:S04]  /*ab70*/  SHFL.IDX PT, R30, R48, R6, 0x1c1f ;  /* 0x001c1f06301e7589 */ /* 0x000ee800000e0000 */
[----:B------:R-:W-:Y:S04]  /*ab80*/  SHFL.IDX PT, R13, R137, R24, 0x1c1f ;  /* 0x001c1f18890d7589 */ /* 0x000fe800000e0000 */
        /* <DEDUP_REMOVED lines=9> */
[----:B------:R-:W3:Y:S04]  /*ac20*/  SHFL.IDX PT, R36, R36, R6, 0x1c1f ;  /* 0x001c1f0624247589 */ /* 0x000ee800000e0000 */
[----:B------:R-:W3:Y:S04]  /*ac30*/  SHFL.IDX PT, R63, R51, R6, 0x1c1f ;  /* 0x001c1f06333f7589 */ /* 0x000ee800000e0000 */
[----:B------:R-:W3:Y:S04]  /*ac40*/  SHFL.IDX PT, R103, R103, R6, 0x1c1f ;  /* 0x001c1f0667677589 */ /* 0x000ee800000e0000 */
[----:B------:R-:W3:Y:S04]  /*ac50*/  SHFL.IDX PT, R15, R37, R6, 0x1c1f ;  /* 0x001c1f06250f7589 */ /* 0x000ee800000e0000 */
[----:B------:R-:W3:Y:S04]  /*ac60*/  SHFL.IDX PT, R73, R38, R6, 0x1c1f ;  /* 0x001c1f0626497589 */ /* 0x000ee800000e0000 */
[----:B------:R-:W3:Y:S04]  /*ac70*/  SHFL.IDX PT, R24, R42, R6, 0x1c1f ;  /* 0x001c1f062a187589 */ /* 0x000ee800000e0000 */
[----:B------:R-:W3:Y:S04]  /*ac80*/  SHFL.IDX PT, R31, R31, R6, 0x1c1f ;  /* 0x001c1f061f1f7589 */ /* 0x000ee800000e0000 */
[----:B------:R-:W3:Y:S04]  /*ac90*/  SHFL.IDX PT, R71, R93, R6, 0x1c1f ;  /* 0x001c1f065d477589 */ /* 0x000ee800000e0000 */
[----:B------:R1:W3:Y:S04]  /*aca0*/  SHFL.IDX PT, R29, R41, R6, 0x1c1f ;  /* 0x001c1f06291d7589 */ /* 0x0002e800000e0000 */
[----:B------:R3:W3:Y:S04]  /*acb0*/  SHFL.IDX PT, R102, R85, R6, 0x1c1f ;  /* 0x001c1f0655667589 */ /* 0x0006e800000e0000 */
[----:B------:R-:W-:Y:S04]  /*acc0*/  SHFL.IDX PT, R107, R107, R6, 0x1c1f ;  /* 0x001c1f066b6b7589 */ /* 0x000fe800000e0000 */
[----:B------:R3:W3:Y:S04]  /*acd0*/  SHFL.IDX PT, R106, R81, R6, 0x1c1f ;  /* 0x001c1f06516a7589 */ /* 0x0006e800000e0000 */
[----:B------:R3:W3:Y:S01]  /*ace0*/  SHFL.IDX PT, R109, R109, R6, 0x1c1f ;  /* 0x001c1f066d6d7589 */ /* 0x0006e200000e0000 */
[----:B0-----:R-:W-:-:S02]  /*acf0*/  SEL R39, R52, R45, P0 ;  /* 0x0000002d34277207 */ /* 0x001fc40000000000 */
[----:B-1----:R-:W-:Y:S02]  /*ad00*/  SEL R41, R45, R52, P0 ;  /* 0x000000342d297207 */ /* 0x002fe40000000000 */
[----:B------:R-:W-:Y:S02]  /*ad10*/  SEL R43, R54, R47, P0 ;  /* 0x0000002f362b7207 */ /* 0x000fe40000000000 */
[----:B------:R-:W-:Y:S02]  /*ad20*/  SEL R45, R47, R54, P0 ;  /* 0x000000362f2d7207 */ /* 0x000fe40000000000 */
[----:B--2---:R-:W-:Y:S02]  /*ad30*/  SEL R33, R76, R77, P0 ;  /* 0x0000004d4c217207 */ /* 0x004fe40000000000 */
[----:B------:R-:W-:Y:S02]  /*ad40*/  SEL R37, R77, R76, P0 ;  /* 0x0000004c4d257207 */ /* 0x000fe40000000000 */
[----:B------:R-:W-:-:S02]  /*ad50*/  SEL R96, R94, R25, P0 ;  /* 0x000000195e607207 */ /* 0x000fc40000000000 */
[----:B------:R-:W-:Y:S02]  /*ad60*/  SEL R92, R90, R91, P0 ;  /* 0x0000005b5a5c7207 */ /* 0x000fe40000000000 */
[----:B----4-:R-:W-:Y:S02]  /*ad70*/  SEL R47, R56, R49, P0 ;  /* 0x00000031382f7207 */ /* 0x010fe40000000000 */
[----:B------:R-:W-:Y:S02]  /*ad80*/  SEL R94, R25, R94, P0 ;  /* 0x0000005e195e7207 */ /* 0x000fe40000000000 */
[----:B---3--:R-:W-:Y:S02]  /*ad90*/  SEL R97, R4, R27, P0 ;  /* 0x0000001b04617207 */ /* 0x008fe40000000000 */
        /* <DEDUP_REMOVED lines=37> */
[----:B------:R-:W-:-:S02]  /*aff0*/  F2FP.BF16.F32.PACK_AB R4, R97, R96 ;  /* 0x000000606104723e */ /* 0x000fc400000010ff */
[----:B------:R-:W-:Y:S02]  /*b000*/  F2FP.BF16.F32.PACK_AB R5, R39, R38 ;  /* 0x000000262705723e */ /* 0x000fe400000010ff */
[----:B------:R-:W-:Y:S02]  /*b010*/  F2FP.BF16.F32.PACK_AB R6, R95, R94 ;  /* 0x0000005e5f06723e */ /* 0x000fe400000010ff */
[----:B------:R-:W-:Y:S02]  /*b020*/  F2FP.BF16.F32.PACK_AB R7, R41, R40 ;  /* 0x000000282907723e */ /* 0x000fe400000010ff */
[----:B------:R-:W-:Y:S02]  /*b030*/  SEL R80, R78, R31, P0 ;  /* 0x0000001f4e507207 */ /* 0x000fe40000000000 */
[----:B------:R-:W-:Y:S02]  /*b040*/  SEL R55, R64, R71, P0 ;  /* 0x0000004740377207 */ /* 0x000fe40000000000 */
[----:B------:R-:W-:-:S02]  /*b050*/  SEL R57, R71, R64, P0 ;  /* 0x0000004047397207 */ /* 0x000fc40000000000 */
[----:B------:R-:W-:Y:S02]  /*b060*/  SEL R72, R73, R72, P0 ;  /* 0x0000004849487207 */ /* 0x000fe40000000000 */
[----:B------:R-:W-:Y:S02]  /*b070*/  SEL R67, R24, R67, P0 ;  /* 0x0000004318437207 */ /* 0x000fe40000000000 */
[----:B------:R-:W-:Y:S02]  /*b080*/  F2FP.BF16.F32.PACK_AB R12, R93, R92 ;  /* 0x0000005c5d0c723e */ /* 0x000fe400000010ff */
[----:B------:R-:W-:Y:S02]  /*b090*/  F2FP.BF16.F32.PACK_AB R13, R43, R42 ;  /* 0x0000002a2b0d723e */ /* 0x000fe400000010ff */
[----:B------:R-:W-:Y:S02]  /*b0a0*/  F2FP.BF16.F32.PACK_AB R14, R91, R90 ;  /* 0x0000005a5b0e723e */ /* 0x000fe400000010ff */
[----:B------:R-:W-:-:S02]  /*b0b0*/  F2FP.BF16.F32.PACK_AB R15, R45, R44 ;  /* 0x0000002c2d0f723e */ /* 0x000fc400000010ff */
[----:B------:R-:W-:Y:S02]  /*b0c0*/  SEL R78, R31, R78, P0 ;  /* 0x0000004e1f4e7207 */ /* 0x000fe40000000000 */
[----:B------:R-:W-:Y:S02]  /*b0d0*/  SEL R71, R62, R29, P0 ;  /* 0x0000001d3e477207 */ /* 0x000fe40000000000 */
[----:B------:R-:W-:Y:S02]  /*b0e0*/  SEL R73, R29, R62, P0 ;  /* 0x0000003e1d497207 */ /* 0x000fe40000000000 */
[----:B------:R-:W-:Y:S02]  /*b0f0*/  F2FP.BF16.F32.PACK_AB R24, R89, R88 ;  /* 0x000000585918723e */ /* 0x000fe400000010ff */
[----:B------:R-:W-:Y:S02]  /*b100*/  F2FP.BF16.F32.PACK_AB R25, R47, R46 ;  /* 0x0000002e2f19723e */ /* 0x000fe400000010ff */
[----:B------:R-:W-:-:S02]  /*b110*/  F2FP.BF16.F32.PACK_AB R26, R87, R86 ;  /* 0x00000056571a723e */ /* 0x000fc400000010ff */
[----:B------:R-:W-:Y:S02]  /*b120*/  F2FP.BF16.F32.PACK_AB R27, R49, R48 ;  /* 0x00000030311b723e */ /* 0x000fe400000010ff */
[----:B------:R-:W-:Y:S02]  /*b130*/  F2FP.BF16.F32.PACK_AB R28, R85, R84 ;  /* 0x00000054551c723e */ /* 0x000fe400000010ff */
[----:B------:R-:W-:Y:S02]  /*b140*/  F2FP.BF16.F32.PACK_AB R29, R51, R50 ;  /* 0x00000032331d723e */ /* 0x000fe400000010ff */
[----:B------:R-:W-:Y:S02]  /*b150*/  F2FP.BF16.F32.PACK_AB R30, R83, R82 ;  /* 0x00000052531e723e */ /* 0x000fe400000010ff */
[----:B------:R-:W-:Y:S01]  /*b160*/  F2FP.BF16.F32.PACK_AB R31, R53, R52 ;  /* 0x00000034351f723e */ /* 0x000fe200000010ff */
[----:B------:R0:W-:Y:S01]  /*b170*/  STSM.16.M88.4 [R8], R4 ;  /* 0x0000000408007844 */ /* 0x0001e20000000200 */
[----:B------:R-:W-:-:S02]  /*b180*/  SEL R58, R101, R102, P0 ;  /* 0x00000066653a7207 */ /* 0x000fc40000000000 */
[----:B------:R-:W-:Y:S01]  /*b190*/  SEL R60, R102, R101, P0 ;  /* 0x00000065663c7207 */ /* 0x000fe20000000000 */
[----:B------:R1:W-:Y:S01]  /*b1a0*/  STSM.16.M88.4 [R9], R12 ;  /* 0x0000000c09007844 */ /* 0x0003e20000000200 */
[----:B------:R-:W-:Y:S02]  /*b1b0*/  SEL R62, R105, R106, P0 ;  /* 0x0000006a693e7207 */ /* 0x000fe40000000000 */
[----:B------:R-:W-:Y:S01]  /*b1c0*/  SEL R64, R106, R105, P0 ;  /* 0x000000696a407207 */ /* 0x000fe20000000000 */
[----:B------:R2:W-:Y:S01]  /*b1d0*/  STSM.16.M88.4 [R10], R24 ;  /* 0x000000180a007844 */ /* 0x0005e20000000200 */
[----:B------:R-:W-:Y:S02]  /*b1e0*/  SEL R63, R104, R107, P0 ;  /* 0x0000006b683f7207 */ /* 0x000fe40000000000 */
[----:B------:R-:W-:Y:S01]  /*b1f0*/  SEL R65, R107, R104, P0 ;  /* 0x000000686b417207 */ /* 0x000fe20000000000 */
[----:B------:R3:W-:Y:S01]  /*b200*/  STSM.16.M88.4 [R11], R28 ;  /* 0x0000001c0b007844 */ /* 0x0007e20000000200 */
[----:B------:R-:W-:-:S02]  /*b210*/  SEL R32, R108, R109, P0 ;  /* 0x0000006d6c207207 */ /* 0x000fc40000000000 */
[----:B------:R-:W-:Y:S02]  /*b220*/  SEL R36, R109, R108, P0 ;  /* 0x0000006c6d247207 */ /* 0x000fe40000000000 */
[----:B0-----:R-:W-:Y:S02]  /*b230*/  F2FP.BF16.F32.PACK_AB R4, R81, R80 ;  /* 0x000000505104723e */ /* 0x001fe400000010ff */
[----:B------:R-:W-:Y:S02]  /*b240*/  F2FP.BF16.F32.PACK_AB R5, R55, R54 ;  /* 0x000000363705723e */ /* 0x000fe400000010ff */
[----:B------:R-:W-:Y:S02]  /*b250*/  F2FP.BF16.F32.PACK_AB R6, R79, R78 ;  /* 0x0000004e4f06723e */ /* 0x000fe400000010ff */
[----:B------:R-:W-:Y:S02]  /*b260*/  F2FP.BF16.F32.PACK_AB R7, R57, R56 ;  /* 0x000000383907723e */ /* 0x000fe400000010ff */
[----:B------:R-:W-:-:S02]  /*b270*/  F2FP.BF16.F32.PACK_AB R8, R77, R76 ;  /* 0x0000004c4d08723e */ /* 0x000fc400000010ff */
[----:B-1----:R-:W-:Y:S02]  /*b280*/  F2FP.BF16.F32.PACK_AB R9, R59, R58 ;  /* 0x0000003a3b09723e */ /* 0x002fe400000010ff */
[----:B--2---:R-:W-:Y:S02]  /*b290*/  F2FP.BF16.F32.PACK_AB R10, R75, R74 ;  /* 0x0000004a4b0a723e */ /* 0x004fe400000010ff */
[----:B---3--:R-:W-:Y:S02]  /*b2a0*/  F2FP.BF16.F32.PACK_AB R11, R61, R60 ;  /* 0x0000003c3d0b723e */ /* 0x008fe400000010ff */
        /* <DEDUP_REMOVED lines=8> */
[----:B------:R-:W-:Y:S04]  /*b330*/  STSM.16.M88.4 [R34], R4 ;  /* 0x0000000422007844 */ /* 0x000fe80000000200 */
[----:B------:R0:W-:Y:S04]  /*b340*/  STSM.16.M88.4 [R98], R8 ;  /* 0x0000000862007844 */ /* 0x0001e80000000200 */
[----:B------:R1:W-:Y:S04]  /*b350*/  STSM.16.M88.4 [R99], R12 ;  /* 0x0000000c63007844 */ /* 0x0003e80000000200 */
[----:B------:R2:W-:Y:S01]  /*b360*/  STSM.16.M88.4 [R100], R24 ;  /* 0x0000001864007844 */ /* 0x0005e20000000200 */
[----:B------:R-:W-:Y:S01]  /*b370*/  BAR.SYNC.DEFER_BLOCKING 0x1, 0x100 ;  /* 0x0044000000007b1d */ /* 0x000fe20000010000 */
[----:B------:R-:W-:-:S04]  /*b380*/  ISETP.NE.U32.AND P0, PT, RZ, UR10, PT ;  /* 0x0000000aff007c0c */ /* 0x000fc8000bf05070 */
[----:B------:R-:W-:Y:S01]  /*b390*/  ISETP.NE.AND.EX P0, PT, RZ, UR11, PT, P0 ;  /* 0x0000000bff007c0c */ /* 0x000fe2000bf05300 */
[----:B------:R-:W-:Y:S02]  /*b3a0*/  IMAD.U32 R102, RZ, RZ, UR7 ;  /* 0x00000007ff667e24 */ /* 0x000fe4000f8e00ff */
[----:B0-----:R-:W0:Y:S01]  /*b3b0*/  LDC R98, c[0x0][0xbe8] ;  /* 0x0002fa00ff627b82 */ /* 0x001e220000000800 */
[----:B------:R-:W-:Y:S01]  /*b3c0*/  IMAD.U32 R103, RZ, RZ, UR8 ;  /* 0x00000008ff677e24 */ /* 0x000fe2000f8e00ff */
[----:B------:R-:W-:-:S08]  /*b3d0*/  ULDC.64 UR8, c[0x0][0xc08] ;  /* 0x0003020000087ab9 */ /* 0x000fd00000000a00 */
[----:B------:R-:W3:Y:S01]  /*b3e0*/  @P0 LDG.E R28, desc[UR50][R102.64] ;  /* 0x00000032661c0981 */ /* 0x000ee2000c1e1900 */
[----:B------:R-:W-:-:S04]  /*b3f0*/  UISETP.NE.U32.AND UP0, UPT, UR8, URZ, UPT ;  /* 0x0000003f0800728c */ /* 0x000fc8000bf05070 */
[----:B------:R-:W-:Y:S01]  /*b400*/  UISETP.NE.AND.EX UP0, UPT, UR9, URZ, UPT, UP0 ;  /* 0x0000003f0900728c */ /* 0x000fe2000bf05300 */
[----:B0-----:R-:W-:Y:S01]  /*b410*/  ISETP.NE.AND P1, PT, R98, 0x1, PT ;  /* 0x000000016200780c */ /* 0x001fe20003f25270 */
[----:B------:R-:W-:-:S09]  /*b420*/  UMOV UR16, 0x9b8 ;  /* 0x000009b800107882 */ /* 0x000fd20000000000 */
[----:B------:R-:W-:-:S03]  /*b430*/  @UP0 UIADD3 UR8, UP1, UR4, UR8, URZ ;  /* 0x0000000804080290 */ /* 0x000fc6000ff3e03f */
[----:B------:R-:W0:Y:S01]  /*b440*/  @P1 LDC R6, c[0x0][0xbec] ;  /* 0x0002fb00ff061b82 */ /* 0x000e220000000800 */
[----:B------:R-:W-:Y:S02]  /*b450*/  @UP0 UIADD3.X UR9, UR12, UR9, URZ, UP1, !UPT ;  /* 0x000000090c090290 */ /* 0x000fe40008ffe43f */
[----:B------:R-:W-:-:S05]  /*b460*/  UISETP.GT.AND UP1, UPT, UR45, 0x1, UPT ;  /* 0x000000012d00788c */ /* 0x000fca000bf24270 */
[----:B------:R-:W4:Y:S01]  /*b470*/  @P1 LDC R11, c[0x0][0xbf0] ;  /* 0x0002fc00ff0b1b82 */ /* 0x000f220000000800 */
[----:B------:R-:W-:Y:S01]  /*b480*/  USEL UR16, UR16, 0x978, UP1 ;  /* 0x0000097810107887 */ /* 0x000fe20008800000 */
[----:B------:R-:W-:Y:S01]  /*b490*/  PLOP3.LUT P4, PT, PT, PT, UP0, 0x80, 0x0 ;  /* 0x000000000000781c */ /* 0x000fe20003f8f008 */
[----:B------:R-:W-:Y:S01]  /*b4a0*/  UISETP.NE.U32.AND UP0, UPT, UR10, URZ, UPT ;  /* 0x0000003f0a00728c */ /* 0x000fe2000bf05070 */
[----:B-1----:R-:W-:Y:S01]  /*b4b0*/  IMAD.U32 R13, RZ, RZ, UR43 ;  /* 0x0000002bff0d7e24 */ /* 0x002fe2000f8e00ff */
[----:B------:R-:W-:Y:S01]  /*b4c0*/  ULDC UR4, c[0x0][0xa88] ;  /* 0x0002a20000047ab9 */ /* 0x000fe20000000800 */
[----:B------:R-:W-:Y:S01]  /*b4d0*/  IMAD.U32 R4, RZ, RZ, UR8 ;  /* 0x00000008ff047e24 */ /* 0x000fe2000f8e00ff */
[----:B------:R-:W-:Y:S01]  /*b4e0*/  UISETP.NE.AND.EX UP0, UPT, UR11, URZ, UPT, UP0 ;  /* 0x0000003f0b00728c */ /* 0x000fe2000bf05300 */
[----:B------:R-:W-:Y:S01]  /*b4f0*/  IMAD.U32 R9, RZ, RZ, UR4 ;  /* 0x00000004ff097e24 */ /* 0x000fe2000f8e00ff */
[----:B------:R-:W-:Y:S01]  /*b500*/  UMOV UR4, URZ ;  /* 0x0000003f00047c82 */ /* 0x000fe20008000000 */
[----:B------:R-:W-:Y:S01]  /*b510*/  IMAD.U32 R5, RZ, RZ, UR9 ;  /* 0x00000009ff057e24 */ /* 0x000fe2000f8e00ff */
[----:B------:R-:W-:Y:S01]  /*b520*/  USEL UR7, UR39, URZ, UP1 ;  /* 0x0000003f27077287 */ /* 0x000fe20008800000 */
[----:B------:R-:W-:Y:S01]  /*b530*/  IMAD R13, R13, 0x80, R112 ;  /* 0x000000800d0d7824 */ /* 0x000fe200078e0270 */
[----:B------:R-:W-:Y:S01]  /*b540*/  ULDC.64 UR10, c[0x0][UR16+0x218] ;  /* 0x00008600100a7abb */ /* 0x000fe20008000a00 */
[----:B------:R-:W-:Y:S01]  /*b550*/  ULDC.64 UR14, c[0x0][UR16+0x228] ;  /* 0x00008a00100e7abb */ /* 0x000fe20008000a00 */
[----:B------:R-:W-:Y:S01]  /*b560*/  USEL UR36, UR36, URZ, !UP0 ;  /* 0x0000003f24247287 */ /* 0x000fe2000c000000 */
[----:B------:R0:W5:Y:S01]  /*b570*/  @P4 LDG.E R9, desc[UR50][R4.64] ;  /* 0x0000003204094981 */ /* 0x000162000c1e1900 */
[----:B------:R-:W-:Y:S01]  /*b580*/  ULDC.64 UR12, c[0x0][UR16+0x220] ;  /* 0x00008800100c7abb */ /* 0x000fe20008000a00 */
[----:B------:R-:W-:-:S02]  /*b590*/  UIMAD.WIDE.U32 UR8, UR10, UR42, URZ ;  /* 0x0000002a0a0872a5 */ /* 0x000fc4000f8e003f */
[----:B------:R-:W-:Y:S02]  /*b5a0*/  UIMAD.WIDE.U32 UR18, UR14, UR7, URZ ;  /* 0x000000070e1272a5 */ /* 0x000fe4000f8e003f */
[----:B------:R-:W-:Y:S02]  /*b5b0*/  UIMAD UR10, UR11, UR42, URZ ;  /* 0x0000002a0b0a72a4 */ /* 0x000fe4000f8e023f */
[----:B------:R-:W-:Y:S01]  /*b5c0*/  UIMAD UR14, UR15, UR7, URZ ;  /* 0x000000070f0e72a4 */ /* 0x000fe2000f8e023f */
[----:B0-----:R-:W-:Y:S01]  /*b5d0*/  @P1 IMAD.HI.U32 R4, R13, R6, RZ ;  /* 0x000000060d041227 */ /* 0x001fe200078e00ff */
[----:B------:R-:W-:Y:S02]  /*b5e0*/  USEL UR37, UR37, URZ, !UP0 ;  /* 0x0000003f25257287 */ /* 0x000fe4000c000000 */
[----:B------:R-:W-:Y:S01]  /*b5f0*/  UIMAD UR7, UR13, UR36, URZ ;  /* 0x000000240d0772a4 */ /* 0x000fe2000f8e023f */
[----:B------:R-:W-:Y:S01]  /*b600*/  IMAD.MOV.U32 R7, RZ, RZ, R13 ;  /* 0x000000ffff077224 */ /* 0x000fe200078e000d */
[----:B------:R-:W-:Y:S01]  /*b610*/  UIADD3 UR9, UR9, UR10, URZ ;  /* 0x0000000a09097290 */ /* 0x000fe2000fffe03f */
[----:B----4-:R-:W-:Y:S01]  /*b620*/  @P1 SHF.R.U32.HI R7, RZ, R11, R4 ;  /* 0x0000000bff071219 */ /* 0x010fe20000011604 */
[----:B------:R-:W-:-:S02]  /*b630*/  UIMAD.WIDE.U32 UR10, UR12, UR36, URZ ;  /* 0x000000240c0a72a5 */ /* 0x000fc4000f8e003f */
[----:B------:R-:W-:Y:S02]  /*b640*/  UIMAD UR7, UR12, UR37, UR7 ;  /* 0x000000250c0772a4 */ /* 0x000fe4000f8e0207 */
[----:B------:R-:W-:Y:S01]  /*b650*/  UIADD3 UR14, UR19, UR14, URZ ;  /* 0x0000000e130e7290 */ /* 0x000fe2000fffe03f */
[----:B------:R-:W-:Y:S01]  /*b660*/  IMAD.U32 R4, RZ, RZ, UR18 ;  /* 0x00000012ff047e24 */ /* 0x000fe2000f8e00ff */
[----:B------:R-:W-:Y:S01]  /*b670*/  UIADD3 UR7, UR11, UR7, URZ ;  /* 0x000000070b077290 */ /* 0x000fe2000fffe03f */
[--C-:B------:R-:W-:Y:S02]  /*b680*/  IMAD.MOV R11, RZ, RZ, -R7.reuse ;  /* 0x000000ffff0b7224 */ /* 0x100fe400078e0a07 */
[----:B------:R-:W-:Y:S01]  /*b690*/  IMAD.U32 R5, RZ, RZ, UR19 ;  /* 0x00000013ff057e24 */ /* 0x000fe2000f8e00ff */
[----:B------:R-:W-:Y:S01]  /*b6a0*/  SHF.R.S32.HI R5, RZ, 0x1f, R7 ;  /* 0x0000001fff057819 */ /* 0x000fe20000011407 */
[----:B------:R-:W-:Y:S02]  /*b6b0*/  IMAD R11, R98, R11, R13 ;  /* 0x0000000b620b7224 */ /* 0x000fe400078e020d */
[----:B------:R-:W-:-:S03]  /*b6c0*/  IMAD.U32 R8, RZ, RZ, UR14 ;  /* 0x0000000eff087e24 */ /* 0x000fc6000f8e00ff */
[----:B------:R-:W-:Y:S02]  /*b6d0*/  SHF.R.S32.HI R6, RZ, 0x1f, R11 ;  /* 0x0000001fff067819 */ /* 0x000fe4000001140b */
[----:B---3--:R-:W-:-:S13]  /*b6e0*/  @P0 R2UR UR4, R28 ;  /* 0x000000001c0402ca */ /* 0x008fda00000e0000 */
[----:B------:R-:W-:Y:S02]  /*b6f0*/  UIADD3 UR8, UP0, UP2, UR10, UR8, UR4 ;  /* 0x000000080a087290 */ /* 0x000fe4000fa1e004 */
[----:B------:R-:W-:Y:S01]  /*b700*/  USHF.R.S32.HI UR12, URZ, 0x1f, UR4 ;  /* 0x0000001f3f0c7899 */ /* 0x000fe20008011404 */
[----:B------:R-:W-:Y:S01]  /*b710*/  ULDC.64 UR10, c[0x0][0xba8] ;  /* 0x0002ea00000a7ab9 */ /* 0x000fe20000000a00 */
[----:B------:R-:W-:Y:S02]  /*b720*/  @!UP1 ULDC UR10, c[0x0][0xb50] ;  /* 0x0002d400000a9ab9 */ /* 0x000fe40000000800 */
[----:B------:R-:W-:Y:S01]  /*b730*/  UIADD3.X UR7, UR7, UR9, UR12, UP0, UP2 ;  /* 0x0000000907077290 */ /* 0x000fe200087e440c */
[----:B------:R-:W-:Y:S01]  /*b740*/  IADD3 R4, P2, P3, R7, UR8, R4 ;  /* 0x0000000807047c10 */ /* 0x000fe2000fb5e004 */
[----:B------:R-:W-:Y:S01]  /*b750*/  @!UP1 ULDC UR11, c[0x0][0xb54] ;  /* 0x0002d500000b9ab9 */ /* 0x000fe20000000800 */
[----:B------:R-:W-:Y:S02]  /*b760*/  ULDC.64 UR8, c[0x0][UR16+0x210] ;  /* 0x0000840010087abb */ /* 0x000fe40008000a00 */
[----:B------:R-:W-:Y:S01]  /*b770*/  IMAD R7, R11, UR9, RZ ;  /* 0x000000090b077c24 */ /* 0x000fe2000f8e02ff */
[----:B------:R-:W-:-:S03]  /*b780*/  IADD3.X R5, R5, UR7, R8, P2, P3 ;  /* 0x0000000705057c10 */ /* 0x000fc600097e6408 */
[----:B------:R-:W-:Y:S02]  /*b790*/  IMAD R7, R6, UR8, R7 ;  /* 0x0000000806077c24 */ /* 0x000fe4000f8e0207 */
[----:B------:R-:W-:-:S04]  /*b7a0*/  IMAD.WIDE.U32 R4, R11, UR8, R4 ;  /* 0x000000080b047c25 */ /* 0x000fc8000f8e0004 */
[----:B------:R-:W-:Y:S01]  /*b7b0*/  IMAD.IADD R5, R5, 0x1, R7 ;  /* 0x0000000105057824 */ /* 0x000fe200078e0207 */
[----:B------:R-:W-:-:S04]  /*b7c0*/  LEA R8, P2, R4, UR10, 0x2 ;  /* 0x0000000a04087c11 */ /* 0x000fc8000f8410ff */
[----:B------:R-:W-:Y:S01]  /*b7d0*/  LEA.HI.X R10, R4, UR11, R5, 0x2, P2 ;  /* 0x0000000b040a7c11 */ /* 0x000fe200090f1405 */
[----:B--2---:R-:W-:Y:S08]  /*b7e0*/  @P4 BRA `(.L_x_167) ;  /* 0x0000000000104947 */ /* 0x004ff00003800000 */
[----:B------:R-:W-:Y:S05]  /*b7f0*/  @!P0 BRA `(.L_x_167) ;  /* 0x00000000000c8947 */ /* 0x000fea0003800000 */
[----:B------:R-:W2:Y:S04]  /*b800*/  LDG.E R4, desc[UR50][R102.64] ;  /* 0x0000003266047981 */ /* 0x000ea8000c1e1900 */
[----:B-----5:R-:W2:Y:S02]  /*b810*/  LDG.E R9, desc[UR50][R102.64+0x4] ;  /* 0x0000043266097981 */ /* 0x020ea4000c1e1900 */
[----:B--2---:R-:W-:-:S07]  /*b820*/  IMAD.IADD R9, R9, 0x1, -R4 ;  /* 0x0000000109097824 */ /* 0x004fce00078e0a04 */
.L_x_167:
[----:B------:R-:W2:Y:S01]  /*b830*/  LDL R14, [R1+0x3c] ;  /* 0x00003c00010e7983 */ /* 0x000ea20000100800 */
[----:B------:R-:W0:Y:S03]  /*b840*/  S2R R6, SR_TID.X ;  /* 0x0000000000067919 */ /* 0x000e260000002100 */
[----:B------:R-:W-:Y:S04]  /*b850*/  SHFL.IDX PT, R4, R8, RZ, 0x1c1f ;  /* 0x001c1fff08047589 */ /* 0x000fe800000e0000 */
[----:B------:R-:W1:Y:S01]  /*b860*/  SHFL.IDX PT, R5, R10, RZ, 0x1c1f ;  /* 0x001c1fff0a057589 */ /* 0x000e6200000e0000 */
[----:B0-----:R-:W-:-:S05]  /*b870*/  VIADD R11, R6, 0xffffff80 ;  /* 0xffffff80060b7836 */ /* 0x001fca0000000000 */
[----:B------:R-:W-:-:S04]  /*b880*/  SHF.R.S32.HI R12, RZ, 0x1f, R11 ;  /* 0x0000001fff0c7819 */ /* 0x000fc8000001140b */
[----:B------:R-:W-:-:S04]  /*b890*/  LEA.HI R12, R12, R11, RZ, 0x7 ;  /* 0x0000000b0c0c7211 */ /* 0x000fc800078f38ff */
[----:B------:R-:W-:Y:S01]  /*b8a0*/  LOP3.LUT R12, R12, 0xffffff80, RZ, 0xc0, !PT ;  /* 0xffffff800c0c7812 */ /* 0x000fe200078ec0ff */
[----:B------:R-:W-:Y:S04]  /*b8b0*/  SHFL.IDX PT, R6, R8, 0x1, 0x1c1f ;  /* 0x003c1f0008067f89 */ /* 0x000fe800000e0000 */
[----:B------:R-:W-:Y:S02]  /*b8c0*/  IMAD.IADD R12, R11, 0x1, -R12 ;  /* 0x000000010b0c7824 */ /* 0x000fe400078e0a0c */
[----:B------:R-:W-:Y:S01]  /*b8d0*/  IMAD.U32 R11, RZ, RZ, UR43 ;  /* 0x0000002bff0b7e24 */ /* 0x000fe2000f8e00ff */
[----:B------:R-:W0:Y:S01]  /*b8e0*/  SHFL.IDX PT, R7, R10, 0x1, 0x1c1f ;  /* 0x003c1f000a077f89 */ /* 0x000e2200000e0000 */
[----:B-----5:R-:W-:Y:S01]  /*b8f0*/  IMAD R34, R9, R98, RZ ;  /* 0x0000006209227224 */ /* 0x020fe200078e02ff */
[----:B------:R-:W-:Y:S01]  /*b900*/  LOP3.LUT P0, RZ, R12, 0x3, RZ, 0xc0, !PT ;  /* 0x000000030cff7812 */ /* 0x000fe2000780c0ff */
[----:B--2---:R-:W-:-:S04]  /*b910*/  IMAD R11, R11, 0x80, R14 ;  /* 0x000000800b0b7824 */ /* 0x004fc800078e020e */
[C---:B------:R-:W-:Y:S01]  /*b920*/  VIADD R25, R11.reuse, 0x8 ;  /* 0x000000080b197836 */ /* 0x040fe20000000000 */
[----:B------:R-:W-:-:S04]  /*b930*/  ISETP.GE.OR P2, PT, R11, R34, P0 ;  /* 0x000000220b00720c */ /* 0x000fc80000746670 */
[----:B------:R-:W-:-:S09]  /*b940*/  ISETP.GE.OR P0, PT, R25, R34, P0 ;  /* 0x000000221900720c */ /* 0x000fd20000706670 */
[----:B-1----:R1:W-:Y:S04]  /*b950*/  @!P2 ST.E desc[UR50][R4.64], R3 ;  /* 0x000000030400a985 */ /* 0x0023e8000c101932 */
[----:B0-----:R1:W-:Y:S01]  /*b960*/  @!P0 ST.E desc[UR50][R6.64], R0 ;  /* 0x0000000006008985 */ /* 0x0013e2000c101932 */
[----:B------:R-:W-:-:S13]  /*b970*/  PLOP3.LUT P0, PT, PT, PT, UP1, 0x80, 0x0 ;  /* 0x000000000000781c */ /* 0x000fda0003f0f018 */
[----:B-1----:R-:W-:Y:S05]  /*b980*/  @P0 BRA `(.L_x_168) ;  /* 0x0000000800a80947 */ /* 0x002fea0003800000 */
[----:B------:R-:W-:Y:S01]  /*b990*/  VIADD R12, R110, 0xffffff80 ;  /* 0xffffff806e0c7836 */ /* 0x000fe20000000000 */
[----:B------:R-:W0:Y:S01]  /*b9a0*/  @P1 LDC R33, c[0x0][0xbec] ;  /* 0x0002fb00ff211b82 */ /* 0x000e220000000800 */
[----:B------:R-:W-:-:S03]  /*b9b0*/  ULDC.64 UR10, c[0x0][0xaa0] ;  /* 0x0002a800000a7ab9 */ /* 0x000fc60000000a00 */
[----:B------:R-:W-:-:S04]  /*b9c0*/  SHF.R.S32.HI R99, RZ, 0x1f, R12 ;  /* 0x0000001fff637819 */ /* 0x000fc8000001140c */
[----:B------:R-:W-:-:S04]  /*b9d0*/  LEA.HI R99, R99, R12, RZ, 0x3 ;  /* 0x0000000c63637211 */ /* 0x000fc800078f18ff */
[----:B------:R-:W-:-:S05]  /*b9e0*/  SHF.R.S32.HI R99, RZ, 0x3, R99 ;  /* 0x00000003ff637819 */ /* 0x000fca0000011463 */
[----:B------:R-:W-:-:S04]  /*b9f0*/  IMAD R3, R99, 0x40, R16 ;  /* 0x0000004063037824 */ /* 0x000fc800078e0210 */
[----:B------:R-:W-:-:S03]  /*ba00*/  IMAD.WIDE R20, R3, 0x2, R20 ;  /* 0x0000000203147825 */ /* 0x000fc600078e0214 */
[C---:B------:R-:W-:Y:S02]  /*ba10*/  IADD3 R9, P6, R20.reuse, 0x1000, RZ ;  /* 0x0000100014097810 */ /* 0x040fe40007fde0ff */
[C---:B------:R-:W-:Y:S02]  /*ba20*/  IADD3 R13, P5, R20.reuse, 0x2000, RZ ;  /* 0x00002000140d7810 */ /* 0x040fe40007fbe0ff */
[----:B------:R-:W-:Y:S02]  /*ba30*/  LOP3.LUT R8, R9, 0x380, RZ, 0xc0, !PT ;  /* 0x0000038009087812 */ /* 0x000fe400078ec0ff */
[C---:B------:R-:W-:Y:S02]  /*ba40*/  IADD3 R25, P4, R20.reuse, 0x3000, RZ ;  /* 0x0000300014197810 */ /* 0x040fe40007f9e0ff */
[C---:B------:R-:W-:Y:S02]  /*ba50*/  IADD3 R29, P3, R20.reuse, 0x4000, RZ ;  /* 0x00004000141d7810 */ /* 0x040fe40007f7e0ff */
[----:B------:R-:W-:-:S02]  /*ba60*/  IADD3 R37, P2, R20, 0x5000, RZ ;  /* 0x0000500014257810 */ /* 0x000fc40007f5e0ff */
[C---:B------:R-:W-:Y:S02]  /*ba70*/  IADD3 R41, P0, R20.reuse, 0x6000, RZ ;  /* 0x0000600014297810 */ /* 0x040fe40007f1e0ff */
[----:B------:R-:W-:Y:S02]  /*ba80*/  LOP3.LUT R5, R20, 0x380, RZ, 0xc0, !PT ;  /* 0x0000038014057812 */ /* 0x000fe400078ec0ff */
[----:B------:R-:W-:Y:S02]  /*ba90*/  SHF.R.U64 R8, R8, 0x3, RZ ;  /* 0x0000000308087819 */ /* 0x000fe400000012ff */
[----:B------:R-:W-:Y:S02]  /*baa0*/  LOP3.LUT R12, R13, 0x380, RZ, 0xc0, !PT ;  /* 0x000003800d0c7812 */ /* 0x000fe400078ec0ff */
[----:B------:R-:W-:Y:S02]  /*bab0*/  LOP3.LUT R24, R25, 0x380, RZ, 0xc0, !PT ;  /* 0x0000038019187812 */ /* 0x000fe400078ec0ff */
[----:B------:R-:W-:-:S02]  /*bac0*/  LOP3.LUT R28, R29, 0x380, RZ, 0xc0, !PT ;  /* 0x000003801d1c7812 */ /* 0x000fc400078ec0ff */
[----:B------:R-:W-:Y:S02]  /*bad0*/  LOP3.LUT R36, R37, 0x380, RZ, 0xc0, !PT ;  /* 0x0000038025247812 */ /* 0x000fe400078ec0ff */
[----:B------:R-:W-:Y:S02]  /*bae0*/  LOP3.LUT R40, R41, 0x380, RZ, 0xc0, !PT ;  /* 0x0000038029287812 */ /* 0x000fe400078ec0ff */
[----:B------:R-:W-:Y:S02]  /*baf0*/  SHF.R.U64 R5, R5, 0x3, RZ ;  /* 0x0000000305057819 */ /* 0x000fe400000012ff */
[----:B------:R-:W-:Y:S01]  /*bb00*/  LOP3.LUT R8, R8, R9, RZ, 0x3c, !PT ;  /* 0x0000000908087212 */ /* 0x000fe200078e3cff */
[----:B------:R-:W-:Y:S01]  /*bb10*/  IMAD.X R9, RZ, RZ, R21, P6 ;  /* 0x000000ffff097224 */ /* 0x000fe200030e0615 */
[----:B------:R-:W-:Y:S02]  /*bb20*/  IADD3 R3, P6, R20, 0x7000, RZ ;  /* 0x0000700014037810 */ /* 0x000fe40007fde0ff */
[----:B------:R-:W-:-:S02]  /*bb30*/  SHF.R.U64 R12, R12, 0x3, RZ ;  /* 0x000000030c0c7819 */ /* 0x000fc400000012ff */
[----:B------:R-:W-:Y:S01]  /*bb40*/  SHF.R.U64 R24, R24, 0x3, RZ ;  /* 0x0000000318187819 */ /* 0x000fe200000012ff */
[--C-:B------:R-:W-:Y:S01]  /*bb50*/  IMAD.X R45, RZ, RZ, R21.reuse, P6 ;  /* 0x000000ffff2d7224 */ /* 0x100fe200030e0615 */
[----:B------:R-:W-:Y:S01]  /*bb60*/  SHF.R.U64 R28, R28, 0x3, RZ ;  /* 0x000000031c1c7819 */ /* 0x000fe200000012ff */
[----:B------:R-:W-:Y:S01]  /*bb70*/  UIMAD UR7, UR12, UR10, URZ ;  /* 0x0000000a0c0772a4 */ /* 0x000fe2000f8e023f */
[----:B------:R-:W-:Y:S01]  /*bb80*/  SHF.R.U64 R36, R36, 0x3, RZ ;  /* 0x0000000324247819 */ /* 0x000fe200000012ff */
[----:B------:R-:W-:Y:S01]  /*bb90*/  UIMAD.WIDE.U32 UR8, UR4, UR10, URZ ;  /* 0x0000000a040872a5 */ /* 0x000fe2000f8e003f */
[----:B------:R-:W-:Y:S01]  /*bba0*/  SHF.R.U64 R40, R40, 0x3, RZ ;  /* 0x0000000328287819 */ /* 0x000fe200000012ff */
[----:B------:R-:W-:Y:S01]  /*bbb0*/  ULDC.64 UR12, c[0x0][0xaf0] ;  /* 0x0002bc00000c7ab9 */ /* 0x000fe20000000a00 */
[----:B------:R-:W-:Y:S01]  /*bbc0*/  LOP3.LUT R20, R5, R20, RZ, 0x3c, !PT ;  /* 0x0000001405147212 */ /* 0x000fe200078e3cff */
[----:B------:R-:W5:Y:S01]  /*bbd0*/  LD.E.128 R8, desc[UR50][R8.64] ;  /* 0x0000003208087980 */ /* 0x000f62000c101d00 */
[----:B------:R-:W-:Y:S01]  /*bbe0*/  LOP3.LUT R12, R12, R13, RZ, 0x3c, !PT ;  /* 0x0000000d0c0c7212 */ /* 0x000fe200078e3cff */
[--C-:B------:R-:W-:Y:S01]  /*bbf0*/  IMAD.X R13, RZ, RZ, R21.reuse, P5 ;  /* 0x000000ffff0d7224 */ /* 0x100fe200028e0615 */
[----:B------:R-:W-:Y:S01]  /*bc00*/  LOP3.LUT R24, R24, R25, RZ, 0x3c, !PT ;  /* 0x0000001918187212 */ /* 0x000fe200078e3cff */
[--C-:B------:R-:W-:Y:S01]  /*bc10*/  IMAD.X R25, RZ, RZ, R21.reuse, P4 ;  /* 0x000000ffff197224 */ /* 0x100fe200020e0615 */
[----:B------:R-:W-:Y:S01]  /*bc20*/  LOP3.LUT R28, R28, R29, RZ, 0x3c, !PT ;  /* 0x0000001d1c1c7212 */ /* 0x000fe200078e3cff */
[--C-:B------:R-:W-:Y:S01]  /*bc30*/  IMAD.X R29, RZ, RZ, R21.reuse, P3 ;  /* 0x000000ffff1d7224 */ /* 0x100fe200018e0615 */
[----:B------:R-:W-:Y:S01]  /*bc40*/  LOP3.LUT R36, R36, R37, RZ, 0x3c, !PT ;  /* 0x0000002524247212 */ /* 0x000fe200078e3cff */
[--C-:B------:R-:W-:Y:S01]  /*bc50*/  IMAD.X R37, RZ, RZ, R21.reuse, P2 ;  /* 0x000000ffff257224 */ /* 0x100fe200010e0615 */
[----:B------:R-:W-:Y:S01]  /*bc60*/  LOP3.LUT R40, R40, R41, RZ, 0x3c, !PT ;  /* 0x0000002928287212 */ /* 0x000fe200078e3cff */
[----:B------:R-:W-:Y:S01]  /*bc70*/  IMAD.X R41, RZ, RZ, R21, P0 ;  /* 0x000000ffff297224 */ /* 0x000fe200000e0615 */
[----:B------:R1:W5:Y:S01]  /*bc80*/  LD.E.128 R4, desc[UR50][R20.64] ;  /* 0x0000003214047980 */ /* 0x000362000c101d00 */
[----:B------:R-:W-:Y:S01]  /*bc90*/  LOP3.LUT R0, R3, 0x380, RZ, 0xc0, !PT ;  /* 0x0000038003007812 */ /* 0x000fe200078ec0ff */
[----:B------:R-:W-:-:S02]  /*bca0*/  UIMAD UR7, UR4, UR11, UR7 ;  /* 0x0000000b040772a4 */ /* 0x000fc4000f8e0207 */
[----:B------:R-:W5:Y:S01]  /*bcb0*/  LD.E.128 R12, desc[UR50][R12.64] ;  /* 0x000000320c0c7980 */ /* 0x000f62000c101d00 */
[----:B------:R-:W-:-:S03]  /*bcc0*/  SHF.R.U64 R0, R0, 0x3, RZ ;  /* 0x0000000300007819 */ /* 0x000fc600000012ff */
[----:B------:R-:W5:Y:S01]  /*bcd0*/  LD.E.128 R24, desc[UR50][R24.64] ;  /* 0x0000003218187980 */ /* 0x000f62000c101d00 */
[----:B------:R-:W-:Y:S01]  /*bce0*/  LOP3.LUT R44, R0, R3, RZ, 0x3c, !PT ;  /* 0x00000003002c7212 */ /* 0x000fe200078e3cff */
[----:B-1----:R-:W1:Y:S01]  /*bcf0*/  @P1 LDC R21, c[0x0][0xbf0] ;  /* 0x0002fc00ff151b82 */ /* 0x002e620000000800 */
[----:B------:R-:W-:Y:S01]  /*bd00*/  IMAD R0, R18, 0x20, R99 ;  /* 0x0000002012007824 */ /* 0x000fe200078e0263 */
[----:B------:R-:W-:Y:S01]  /*bd10*/  ULDC.64 UR10, c[0x0][0xae8] ;  /* 0x0002ba00000a7ab9 */ /* 0x000fe20000000a00 */
[----:B------:R-:W-:Y:S01]  /*bd20*/  IMAD.U32 R3, RZ, RZ, UR43 ;  /* 0x0000002bff037e24 */ /* 0x000fe2000f8e00ff */
[----:B------:R-:W-:Y:S01]  /*bd30*/  UIADD3 UR9, UR9, UR7, URZ ;  /* 0x0000000709097290 */ /* 0x000fe2000fffe03f */
[----:B------:R-:W5:Y:S01]  /*bd40*/  LD.E.128 R28, desc[UR50][R28.64] ;  /* 0x000000321c1c7980 */ /* 0x000f62000c101d00 */
[----:B------:R-:W-:Y:S01]  /*bd50*/  USHF.R.S32.HI UR4, URZ, 0x1f, UR36 ;  /* 0x0000001f3f047899 */ /* 0x000fe20008011424 */
[----:B------:R-:W-:Y:S01]  /*bd60*/  IMAD R32, R3, 0x80, R0 ;  /* 0x0000008003207824 */ /* 0x000fe200078e0200 */
[----:B------:R-:W-:Y:S01]  /*bd70*/  UIMAD.WIDE.U32 UR8, UR42, UR10, UR8 ;  /* 0x0000000a2a0872a5 */ /* 0x000fe2000f8e0008 */
[----:B------:R-:W5:Y:S01]  /*bd80*/  LD.E.128 R36, desc[UR50][R36.64] ;  /* 0x0000003224247980 */ /* 0x000f62000c101d00 */
[----:B------:R-:W-:Y:S01]  /*bd90*/  UIMAD UR4, UR4, UR12, URZ ;  /* 0x0000000c040472a4 */ /* 0x000fe2000f8e023f */
[----:B0-----:R-:W-:Y:S01]  /*bda0*/  @P1 IMAD.HI.U32 R0, R32, R33, RZ ;  /* 0x0000002120001227 */ /* 0x001fe200078e00ff */
[----:B------:R-:W-:Y:S01]  /*bdb0*/  UIMAD UR9, UR42, UR11, UR9 ;  /* 0x0000000b2a0972a4 */ /* 0x000fe2000f8e0209 */
[----:B------:R-:W5:Y:S01]  /*bdc0*/  LD.E.128 R40, desc[UR50][R40.64] ;  /* 0x0000003228287980 */ /* 0x000f62000c101d00 */
[----:B------:R-:W-:Y:S01]  /*bdd0*/  UIMAD UR4, UR36, UR13, UR4 ;  /* 0x0000000d240472a4 */ /* 0x000fe2000f8e0204 */
[----:B------:R-:W-:Y:S01]  /*bde0*/  IMAD.MOV.U32 R3, RZ, RZ, R32 ;  /* 0x000000ffff037224 */ /* 0x000fe200078e0020 */
[----:B------:R-:W-:Y:S01]  /*bdf0*/  UIMAD.WIDE.U32 UR36, UR36, UR12, UR8 ;  /* 0x0000000c242472a5 */ /* 0x000fe2000f8e0008 */
[----:B------:R-:W5:Y:S02]  /*be00*/  LD.E.128 R44, desc[UR50][R44.64] ;  /* 0x000000322c2c7980 */ /* 0x000f64000c101d00 */
[----:B------:R-:W-:Y:S01]  /*be10*/  ULDC.64 UR8, c[0x0][0xae0] ;  /* 0x0002b80000087ab9 */ /* 0x000fe20000000a00 */
[----:B-1----:R-:W-:Y:S01]  /*be20*/  @P1 SHF.R.U32.HI R3, RZ, R21, R0 ;  /* 0x00000015ff031219 */ /* 0x002fe20000011600 */
[----:B------:R-:W-:Y:S01]  /*be30*/  UIADD3 UR4, UR37, UR4, URZ ;  /* 0x0000000425047290 */ /* 0x000fe2000fffe03f */
[----:B------:R-:W-:Y:S01]  /*be40*/  IMAD.U32 R20, RZ, RZ, UR36 ;  /* 0x00000024ff147e24 */ /* 0x000fe2000f8e00ff */
[----:B------:R-:W-:Y:S01]  /*be50*/  @!PT LDS RZ, [RZ] ;  /* 0x00000000fffff984 */ /* 0x000fe20000000800 */
[----:B------:R-:W-:Y:S01]  /*be60*/  @!PT LDS RZ, [RZ] ;  /* 0x00000000fffff984 */ /* 0x000fe20000000800 */
[----:B------:R-:W-:Y:S01]  /*be70*/  @!PT LDS RZ, [RZ] ;  /* 0x00000000fffff984 */ /* 0x000fe20000000800 */
[----:B------:R-:W-:Y:S01]  /*be80*/  @!PT LDS RZ, [RZ] ;  /* 0x00000000fffff984 */ /* 0x000fe20000000800 */
[----:B------:R0:W-:Y:S06]  /*be90*/  MEMBAR.ALL.CTA ;  /* 0x0000000000007992 */ /* 0x0001ec0000008000 */
[----:B0-----:R-:W0:Y:S01]  /*bea0*/  FENCE.VIEW.ASYNC.S ;  /* 0x00000000000073c6 */ /* 0x001e220000000000 */
[--C-:B------:R-:W-:Y:S01]  /*beb0*/  SHF.R.S32.HI R0, RZ, 0x1f, R3.reuse ;  /* 0x0000001fff007819 */ /* 0x100fe20000011403 */
[----:B------:R-:W-:-:S02]  /*bec0*/  IMAD.MOV R33, RZ, RZ, -R3 ;  /* 0x000000ffff217224 */ /* 0x000fc400078e0a03 */
[----:B------:R-:W-:Y:S02]  /*bed0*/  IMAD.U32 R21, RZ, RZ, UR37 ;  /* 0x00000025ff157e24 */ /* 0x000fe4000f8e00ff */
[----:B------:R-:W-:Y:S02]  /*bee0*/  IMAD R0, R0, UR8, RZ ;  /* 0x0000000800007c24 */ /* 0x000fe4000f8e02ff */
[----:B------:R-:W-:Y:S02]  /*bef0*/  IMAD R33, R98, R33, R32 ;  /* 0x0000002162217224 */ /* 0x000fe400078e0220 */
[----:B------:R-:W-:Y:S02]  /*bf00*/  IMAD.U32 R21, RZ, RZ, UR4 ;  /* 0x00000004ff157e24 */ /* 0x000fe4000f8e00ff */
[C---:B------:R-:W-:Y:S01]  /*bf10*/  IMAD R49, R3.reuse, UR9, R0 ;  /* 0x0000000903317c24 */ /* 0x040fe2000f8e0200 */
[----:B------:R-:W-:Y:S01]  /*bf20*/  SHF.R.S32.HI R0, RZ, 0x1f, R33 ;  /* 0x0000001fff007819 */ /* 0x000fe20000011421 */
[----:B------:R-:W-:Y:S01]  /*bf30*/  IMAD.WIDE.U32 R20, R3, UR8, R20 ;  /* 0x0000000803147c25 */ /* 0x000fe2000f8e0014 */
[----:B------:R-:W-:-:S03]  /*bf40*/  ULDC.64 UR8, c[0x0][0xad8] ;  /* 0x0002b60000087ab9 */ /* 0x000fc60000000a00 */
[----:B------:R-:W-:Y:S02]  /*bf50*/  IMAD.U32 R51, RZ, RZ, UR43 ;  /* 0x0000002bff337e24 */ /* 0x000fe4000f8e00ff */
[----:B------:R-:W-:Y:S02]  /*bf60*/  IMAD.IADD R21, R21, 0x1, R49 ;  /* 0x0000000115157824 */ /* 0x000fe400078e0231 */
[----:B------:R-:W-:Y:S02]  /*bf70*/  IMAD R0, R0, UR8, RZ ;  /* 0x0000000800007c24 */ /* 0x000fe4000f8e02ff */
[----:B------:R-:W-:Y:S02]  /*bf80*/  IMAD R51, R51, 0x80, R99 ;  /* 0x0000008033337824 */ /* 0x000fe400078e0263 */
[C---:B------:R-:W-:Y:S02]  /*bf90*/  IMAD R49, R33.reuse, UR9, R0 ;  /* 0x0000000921317c24 */ /* 0x040fe4000f8e0200 */
[----:B------:R-:W-:Y:S01]  /*bfa0*/  IMAD.WIDE.U32 R20, R33, UR8, R20 ;  /* 0x0000000821147c25 */ /* 0x000fe2000f8e0014 */
[----:B------:R-:W-:Y:S01]  /*bfb0*/  ISETP.GE.AND P2, PT, R51, R34, PT ;  /* 0x000000223300720c */ /* 0x000fe20003f46270 */
[----:B------:R-:W-:-:S02]  /*bfc0*/  ULDC.64 UR8, c[0x0][0xa80] ;  /* 0x0002a00000087ab9 */ /* 0x000fc40000000a00 */
[----:B------:R-:W-:Y:S01]  /*bfd0*/  IMAD.IADD R21, R21, 0x1, R49 ;  /* 0x0000000115157824 */ /* 0x000fe200078e0231 */
[----:B------:R-:W-:Y:S01]  /*bfe0*/  LEA R0, P3, R20, UR8, 0x1 ;  /* 0x0000000814007c11 */ /* 0x000fe2000f8608ff */
[----:B------:R-:W-:Y:S02]  /*bff0*/  VIADD R2, R2, 0x2e820 ;  /* 0x0002e82002027836 */ /* 0x000fe40000000000 */
[----:B------:R-:W-:Y:S01]  /*c000*/  VIADD R3, R51, 0x20 ;  /* 0x0000002033037836 */ /* 0x000fe20000000000 */
[----:B------:R-:W-:Y:S02]  /*c010*/  LEA.HI.X R32, R20, UR9, R21, 0x1, P3 ;  /* 0x0000000914207c11 */ /* 0x000fe400098f0c15 */
[----:B------:R-:W-:Y:S02]  /*c020*/  PRMT R2, RZ, 0x654, R2 ;  /* 0x00000654ff027816 */ /* 0x000fe40000000002 */
[-C--:B------:R-:W-:Y:S01]  /*c030*/  ISETP.GE.AND P0, PT, R3, R34.reuse, PT ;  /* 0x000000220300720c */ /* 0x080fe20003f06270 */
[----:B------:R-:W-:Y:S01]  /*c040*/  VIADD R3, R51, 0x40 ;  /* 0x0000004033037836 */ /* 0x000fe20000000000 */
[----:B0-----:R0:W-:Y:S01]  /*c050*/  SYNCS.ARRIVE.TRANS64.RED.A1T0 RZ, [R2+URZ], RZ ;  /* 0x000000ff02ff79a7 */ /* 0x0011e2000810043f */
[----:B------:R0:W1:Y:S01]  /*c060*/  SHFL.IDX PT, R20, R0, RZ, 0x181f ;  /* 0x00181fff00147589 */ /* 0x00006200000e0000 */
[----:B------:R-:W-:Y:S03]  /*c070*/  BSSY B1, `(.L_x_169) ;  /* 0x000000f000017945 */ /* 0x000fe60003800000 */
[----:B------:R0:W2:Y:S01]  /*c080*/  SHFL.IDX PT, R21, R32, RZ, 0x181f ;  /* 0x00181fff20157589 */ /* 0x0000a200000e0000 */
[----:B------:R-:W-:-:S02]  /*c090*/  ISETP.GE.AND P1, PT, R3, R34, PT ;  /* 0x000000220300720c */ /* 0x000fc40003f26270 */
[----:B------:R-:W-:Y:S02]  /*c0a0*/  SHF.R.S32.HI R99, RZ, 0x1f, R17 ;  /* 0x0000001fff637819 */ /* 0x000fe40000011411 */
[----:B------:R-:W-:Y:S01]  /*c0b0*/  SHF.R.S32.HI R100, RZ, 0x1f, R16 ;  /* 0x0000001fff647819 */ /* 0x000fe20000011410 */
[----:B------:R-:W-:Y:S08]  /*c0c0*/  @P2 BRA `(.L_x_170) ;  /* 0x0000000000242947 */ /* 0x000ff00003800000 */
[----:B------:R-:W-:Y:S02]  /*c0d0*/  ULDC UR4, c[0x0][0xac8] ;  /* 0x0002b20000047ab9 */ /* 0x000fe40000000800 */
[----:B------:R-:W-:Y:S02]  /*c0e0*/  ISETP.GE.AND P2, PT, R16, UR4, PT ;  /* 0x0000000410007c0c */ /* 0x000fe4000bf46270 */
[----:B------:R-:W-:-:S11]  /*c0f0*/  ISETP.GE.AND P3, PT, R17, UR4, PT ;  /* 0x0000000411007c0c */ /* 0x000fd6000bf66270 */
[CC--:B01----:R-:W-:Y:S02]  /*c100*/  @!P2 LEA R2, P4, R16.reuse, R20.reuse, 0x1 ;  /* 0x000000141002a211 */ /* 0x0c3fe400078808ff */
[C---:B------:R-:W-:Y:S02]  /*c110*/  @!P3 LEA R20, P5, R17.reuse, R20, 0x1 ;  /* 0x000000141114b211 */ /* 0x040fe400078a08ff */
[-C--:B--2---:R-:W-:Y:S02]  /*c120*/  @!P2 LEA.HI.X R3, R16, R21.reuse, R100, 0x1, P4 ;  /* 0x000000151003a211 */ /* 0x084fe400020f0c64 */
[----:B------:R-:W-:-:S03]  /*c130*/  @!P3 LEA.HI.X R21, R17, R21, R99, 0x1, P5 ;  /* 0x000000151115b211 */ /* 0x000fc600028f0c63 */
[----:B-----5:R3:W-:Y:S04]  /*c140*/  @!P2 ST.E.128 desc[UR50][R2.64], R4 ;  /* 0x000000040200a985 */ /* 0x0207e8000c101d32 */
[----:B------:R3:W-:Y:S02]  /*c150*/  @!P3 ST.E.128 desc[UR50][R20.64], R28 ;  /* 0x0000001c1400b985 */ /* 0x0007e4000c101d32 */
.L_x_170:
[----:B------:R-:W-:Y:S05]  /*c160*/  BSYNC B1 ;  /* 0x0000000000017941 */ /* 0x000fea0003800000 */
.L_x_169:
[----:B---3-5:R3:W4:Y:S01]  /*c170*/  SHFL.IDX PT, R5, R32, 0x1, 0x181f ;  /* 0x00381f0020057f89 */ /* 0x02872200000e0000 */
[----:B------:R-:W-:Y:S03]  /*c180*/  BSSY B1, `(.L_x_171) ;  /* 0x000000c000017945 */ /* 0x000fe60003800000 */
[----:B------:R3:W0:Y:S01]  /*c190*/  SHFL.IDX PT, R4, R0, 0x1, 0x181f ;  /* 0x00381f0000047f89 */ /* 0x00062200000e0000 */
[----:B------:R-:W-:Y:S05]  /*c1a0*/  @P0 BRA `(.L_x_172) ;  /* 0x0000000000240947 */ /* 0x000fea0003800000 */
[----:B------:R-:W-:Y:S02]  /*c1b0*/  ULDC UR4, c[0x0][0xac8] ;  /* 0x0002b20000047ab9 */ /* 0x000fe40000000800 */
[----:B------:R-:W-:Y:S02]  /*c1c0*/  ISETP.GE.AND P3, PT, R16, UR4, PT ;  /* 0x0000000410007c0c */ /* 0x000fe4000bf66270 */
[----:B------:R-:W-:-:S11]  /*c1d0*/  ISETP.GE.AND P4, PT, R17, UR4, PT ;  /* 0x0000000411007c0c */ /* 0x000fd6000bf86270 */
[CC--:B0-----:R-:W-:Y:S02]  /*c1e0*/  @!P3 LEA R2, P0, R16.reuse, R4.reuse, 0x1 ;  /* 0x000000041002b211 */ /* 0x0c1fe400078008ff */
[C---:B------:R-:W-:Y:S02]  /*c1f0*/  @!P4 LEA R4, P2, R17.reuse, R4, 0x1 ;  /* 0x000000041104c211 */ /* 0x040fe400078408ff */
[-C--:B----4-:R-:W-:Y:S02]  /*c200*/  @!P3 LEA.HI.X R3, R16, R5.reuse, R100, 0x1, P0 ;  /* 0x000000051003b211 */ /* 0x090fe400000f0c64 */
[----:B------:R-:W-:-:S03]  /*c210*/  @!P4 LEA.HI.X R5, R17, R5, R99, 0x1, P2 ;  /* 0x000000051105c211 */ /* 0x000fc600010f0c63 */
[----:B------:R0:W-:Y:S04]  /*c220*/  @!P3 ST.E.128 desc[UR50][R2.64], R8 ;  /* 0x000000080200b985 */ /* 0x0001e8000c101d32 */
[----:B------:R0:W-:Y:S02]  /*c230*/  @!P4 ST.E.128 desc[UR50][R4.64], R36 ;  /* 0x000000240400c985 */ /* 0x0001e4000c101d32 */
.L_x_172:
[----:B------:R-:W-:Y:S05]  /*c240*/  BSYNC B1 ;  /* 0x0000000000017941 */ /* 0x000fea0003800000 */
.L_x_171:
[----:B0---4-:R0:W4:Y:S01]  /*c250*/  SHFL.IDX PT, R5, R32, 0x2, 0x181f ;  /* 0x00581f0020057f89 */ /* 0x01112200000e0000 */
        /* <DEDUP_REMOVED lines=12> */
.L_x_174:
[----:B------:R-:W-:Y:S05]  /*c320*/  BSYNC B1 ;  /* 0x0000000000017941 */ /* 0x000fea0003800000 */
.L_x_173:
[----:B0-----:R-:W-:Y:S01]  /*c330*/  VIADD R3, R51, 0x60 ;  /* 0x0000006033037836 */ /* 0x001fe20000000000 */
[----:B---3--:R-:W0:Y:S04]  /*c340*/  SHFL.IDX PT, R32, R32, 0x3, 0x181f ;  /* 0x00781f0020207f89 */ /* 0x008e2800000e0000 */
[----:B------:R-:W-:Y:S01]  /*c350*/  ISETP.GE.AND P0, PT, R3, R34, PT ;  /* 0x000000220300720c */ /* 0x000fe20003f06270 */
[----:B------:R-:W3:-:S12]  /*c360*/  SHFL.IDX PT, R0, R0, 0x3, 0x181f ;  /* 0x00781f0000007f89 */ /* 0x000ed800000e0000 */
[----:B------:R-:W-:Y:S05]  /*c370*/  @P0 BRA `(.L_x_175) ;  /* 0x00000018008c0947 */ /* 0x000fea0003800000 */
[----:B------:R-:W-:Y:S02]  /*c380*/  ULDC UR4, c[0x0][0xac8] ;  /* 0x0002b20000047ab9 */ /* 0x000fe40000000800 */
[----:B------:R-:W-:-:S13]  /*c390*/  ISETP.GE.AND P1, PT, R16, UR4, PT ;  /* 0x0000000410007c0c */ /* 0x000fda000bf26270 */
[----:B---3--:R-:W-:-:S04]  /*c3a0*/  @!P1 LEA R2, P0, R16, R0, 0x1 ;  /* 0x0000000010029211 */ /* 0x008fc800078008ff */
[----:B0-----:R-:W-:Y:S02]  /*c3b0*/  @!P1 LEA.HI.X R3, R16, R32, R100, 0x1, P0 ;  /* 0x0000002010039211 */ /* 0x001fe400000f0c64 */
[----:B------:R-:W-:-:S03]  /*c3c0*/  ISETP.GE.AND P0, PT, R17, UR4, PT ;  /* 0x0000000411007c0c */ /* 0x000fc6000bf06270 */
[----:B------:R0:W-:Y:S10]  /*c3d0*/  @!P1 ST.E.128 desc[UR50][R2.64], R24 ;  /* 0x0000001802009985 */ /* 0x0001f4000c101d32 */
[----:B------:R-:W-:Y:S05]  /*c3e0*/  @P0 BRA `(.L_x_175) ;  /* 0x0000001800700947 */ /* 0x000fea0003800000 */
[----:B0-----:R-:W-:-:S04]  /*c3f0*/  LEA R2, P0, R17, R0, 0x1 ;  /* 0x0000000011027211 */ /* 0x001fc800078008ff */
[----:B------:R-:W-:-:S05]  /*c400*/  LEA.HI.X R3, R17, R32, R99, 0x1, P0 ;  /* 0x0000002011037211 */ /* 0x000fca00000f0c63 */
[----:B------:R0:W-:Y:S01]  /*c410*/  ST.E.128 desc[UR50][R2.64], R44 ;  /* 0x0000002c02007985 */ /* 0x0001e2000c101d32 */
[----:B------:R-:W-:Y:S05]  /*c420*/  BRA `(.L_x_175) ;  /* 0x0000001800607947 */ /* 0x000fea0003800000 */
.L_x_168:
[----:B------:R0:W5:Y:S01]  /*c430*/  LDL R108, [R1+0x8] ;  /* 0x00000800016c7983 */ /* 0x0001620000100800 */
[----:B------:R-:W-:Y:S01]  /*c440*/  ULDC.64 UR10, c[0x0][0xb08] ;  /* 0x0002c200000a7ab9 */ /* 0x000fe20000000a00 */
[----:B------:R-:W1:Y:S02]  /*c450*/  @P1 LDC R0, c[0x0][0xbec] ;  /* 0x0002fb00ff001b82 */ /* 0x000e640000000800 */
[----:B------:R0:W5:Y:S04]  /*c460*/  LDL R107, [R1+0x38] ;  /* 0x00003800016b7983 */ /* 0x0001680000100800 */
[----:B------:R0:W5:Y:S04]  /*c470*/  LDL R106, [R1+0x4] ;  /* 0x00000400016a7983 */ /* 0x0001680000100800 */
[----:B------:R0:W5:Y:S04]  /*c480*/  LDL R105, [R1+0x34] ;  /* 0x0000340001697983 */ /* 0x0001680000100800 */
[----:B------:R0:W5:Y:S01]  /*c490*/  LDL R104, [R1] ;  /* 0x0000000001687983 */ /* 0x0001620000100800 */
[----:B------:R-:W-:Y:S01]  /*c4a0*/  UIMAD UR7, UR12, UR10, URZ ;  /* 0x0000000a0c0772a4 */ /* 0x000fe2000f8e023f */
[----:B------:R-:W2:Y:S01]  /*c4b0*/  @P1 LDC R5, c[0x0][0xbf0] ;  /* 0x0002fc00ff051b82 */ /* 0x000ea20000000800 */
[----:B------:R-:W-:Y:S01]  /*c4c0*/  UIMAD.WIDE.U32 UR8, UR4, UR10, URZ ;  /* 0x0000000a040872a5 */ /* 0x000fe2000f8e003f */
[----:B------:R-:W-:Y:S01]  /*c4d0*/  IMAD.MOV.U32 R3, RZ, RZ, R13 ;  /* 0x000000ffff037224 */ /* 0x000fe200078e000d */
[----:B------:R-:W-:Y:S01]  /*c4e0*/  UIMAD UR7, UR4, UR11, UR7 ;  /* 0x0000000b040772a4 */ /* 0x000fe2000f8e0207 */
[----:B------:R-:W-:Y:S01]  /*c4f0*/  ISETP.GE.AND P0, PT, R11, R34, PT ;  /* 0x000000220b00720c */ /* 0x000fe20003f06270 */
[----:B------:R-:W-:Y:S01]  /*c500*/  USHF.R.S32.HI UR4, URZ, 0x1f, UR36 ;  /* 0x0000001f3f047899 */ /* 0x000fe20008011424 */
[----:B------:R-:W-:Y:S01]  /*c510*/  VIADD R2, R2, 0x2e820 ;  /* 0x0002e82002027836 */ /* 0x000fe20000000000 */
[----:B------:R-:W-:Y:S01]  /*c520*/  UIADD3 UR9, UR9, UR7, URZ ;  /* 0x0000000709097290 */ /* 0x000fe2000fffe03f */
[----:B-1----:R-:W-:Y:S01]  /*c530*/  @P1 IMAD.HI.U32 R0, R13, R0, RZ ;  /* 0x000000000d001227 */ /* 0x002fe200078e00ff */
[----:B------:R-:W-:Y:S01]  /*c540*/  ULDC.64 UR10, c[0x0][0xb38] ;  /* 0x0002ce00000a7ab9 */ /* 0x000fe20000000a00 */
[----:B------:R-:W-:Y:S01]  /*c550*/  BSSY B1, `(.L_x_176) ;  /* 0x0000073000017945 */ /* 0x000fe20003800000 */
[----:B------:R-:W-:Y:S01]  /*c560*/  UIMAD.WIDE.U32 UR8, UR42, UR10, UR8 ;  /* 0x0000000a2a0872a5 */ /* 0x000fe2000f8e0008 */
[----:B------:R-:W-:-:S02]  /*c570*/  PRMT R2, RZ, 0x654, R2 ;  /* 0x00000654ff027816 */ /* 0x000fc40000000002 */
[----:B------:R-:W-:Y:S01]  /*c580*/  SHF.R.S32.HI R21, RZ, 0x1f, R19 ;  /* 0x0000001fff157819 */ /* 0x000fe20000011413 */
[----:B------:R-:W-:Y:S01]  /*c590*/  UIMAD UR9, UR42, UR11, UR9 ;  /* 0x0000000b2a0972a4 */ /* 0x000fe2000f8e0209 */
[----:B------:R0:W-:Y:S01]  /*c5a0*/  SYNCS.ARRIVE.TRANS64.RED.A1T0 RZ, [R2+URZ], RZ ;  /* 0x000000ff02ff79a7 */ /* 0x0001e2000810043f */
[----:B------:R-:W-:Y:S01]  /*c5b0*/  SHF.R.S32.HI R24, RZ, 0x1f, R22 ;  /* 0x0000001fff187819 */ /* 0x000fe20000011416 */
[----:B------:R-:W-:Y:S01]  /*c5c0*/  ULDC.64 UR10, c[0x0][0xb40] ;  /* 0x0002d000000a7ab9 */ /* 0x000fe20000000a00 */
[----:B------:R-:W-:Y:S01]  /*c5d0*/  SHF.R.S32.HI R26, RZ, 0x1f, R23 ;  /* 0x0000001fff1a7819 */ /* 0x000fe20000011417 */
[----:B------:R-:W-:Y:S01]  /*c5e0*/  UIMAD UR4, UR4, UR10, URZ ;  /* 0x0000000a040472a4 */ /* 0x000fe2000f8e023f */
[----:B------:R-:W-:Y:S02]  /*c5f0*/  SHF.R.S32.HI R27, RZ, 0x1f, R228 ;  /* 0x0000001fff1b7819 */ /* 0x000fe400000114e4 */
[----:B------:R-:W-:Y:S01]  /*c600*/  SHF.R.S32.HI R28, RZ, 0x1f, R229 ;  /* 0x0000001fff1c7819 */ /* 0x000fe200000114e5 */
[----:B------:R-:W-:Y:S01]  /*c610*/  UIMAD UR4, UR36, UR11, UR4 ;  /* 0x0000000b240472a4 */ /* 0x000fe2000f8e0204 */
[----:B--2---:R-:W-:Y:S01]  /*c620*/  @P1 SHF.R.U32.HI R3, RZ, R5, R0 ;  /* 0x00000005ff031219 */ /* 0x004fe20000011600 */
[----:B------:R-:W-:Y:S01]  /*c630*/  UIMAD.WIDE.U32 UR36, UR36, UR10, UR8 ;  /* 0x0000000a242472a5 */ /* 0x000fe2000f8e0008 */
[----:B------:R-:W-:-:S02]  /*c640*/  SHF.R.S32.HI R29, RZ, 0x1f, R230 ;  /* 0x0000001fff1d7819 */ /* 0x000fc400000114e6 */
[----:B------:R-:W-:Y:S01]  /*c650*/  ULDC.64 UR10, c[0x0][0xb48] ;  /* 0x0002d200000a7ab9 */ /* 0x000fe20000000a00 */
[----:B------:R-:W-:Y:S01]  /*c660*/  UIADD3 UR9, UR37, UR4, URZ ;  /* 0x0000000425097290 */ /* 0x000fe2000fffe03f */
[--C-:B------:R-:W-:Y:S01]  /*c670*/  SHF.R.S32.HI R0, RZ, 0x1f, R3.reuse ;  /* 0x0000001fff007819 */ /* 0x100fe20000011403 */
[----:B------:R-:W-:Y:S01]  /*c680*/  IMAD.MOV R7, RZ, RZ, -R3 ;  /* 0x000000ffff077224 */ /* 0x000fe200078e0a03 */
[----:B------:R-:W-:Y:S01]  /*c690*/  UMOV UR8, UR36 ;  /* 0x0000002400087c82 */ /* 0x000fe20008000000 */
[----:B------:R-:W-:Y:S01]  /*c6a0*/  SHF.R.S32.HI R30, RZ, 0x1f, R231 ;  /* 0x0000001fff1e7819 */ /* 0x000fe200000114e7 */
[----:B------:R-:W-:Y:S01]  /*c6b0*/  UIMAD.WIDE.U32 UR8, UR39, UR10, UR8 ;  /* 0x0000000a270872a5 */ /* 0x000fe2000f8e0008 */
[----:B------:R-:W-:Y:S01]  /*c6c0*/  IMAD R7, R98, R7, R13 ;  /* 0x0000000762077224 */ /* 0x000fe200078e020d */
[----:B------:R-:W-:Y:S02]  /*c6d0*/  SHF.R.S32.HI R31, RZ, 0x1f, R232 ;  /* 0x0000001fff1f7819 */ /* 0x000fe400000114e8 */
[----:B------:R-:W-:Y:S01]  /*c6e0*/  UIMAD UR39, UR39, UR11, UR9 ;  /* 0x0000000b272772a4 */ /* 0x000fe2000f8e0209 */
[----:B------:R-:W-:Y:S01]  /*c6f0*/  SHF.R.S32.HI R99, RZ, 0x1f, R233 ;  /* 0x0000001fff637819 */ /* 0x000fe200000114e9 */
[----:B------:R-:W-:Y:S01]  /*c700*/  IMAD.U32 R5, RZ, RZ, UR9 ;  /* 0x00000009ff057e24 */ /* 0x000fe2000f8e00ff */
[----:B------:R-:W-:Y:S01]  /*c710*/  ULDC.64 UR10, c[0x0][0xb30] ;  /* 0x0002cc00000a7ab9 */ /* 0x000fe20000000a00 */
[----:B------:R-:W-:Y:S01]  /*c720*/  IMAD.U32 R4, RZ, RZ, UR8 ;  /* 0x00000008ff047e24 */ /* 0x000fe2000f8e00ff */
[----:B------:R-:W-:Y:S01]  /*c730*/  ULDC.64 UR8, c[0x0][0xb28] ;  /* 0x0002ca0000087ab9 */ /* 0x000fe20000000a00 */
[----:B------:R-:W-:Y:S01]  /*c740*/  IMAD R0, R0, UR10, RZ ;  /* 0x0000000a00007c24 */ /* 0x000fe2000f8e02ff */
[----:B------:R-:W-:Y:S01]  /*c750*/  SHF.R.S32.HI R100, RZ, 0x1f, R234 ;  /* 0x0000001fff647819 */ /* 0x000fe200000114ea */
[----:B------:R-:W-:Y:S01]  /*c760*/  IMAD.U32 R5, RZ, RZ, UR39 ;  /* 0x00000027ff057e24 */ /* 0x000fe2000f8e00ff */
[----:B------:R-:W-:Y:S01]  /*c770*/  SHF.R.S32.HI R101, RZ, 0x1f, R235 ;  /* 0x0000001fff657819 */ /* 0x000fe200000114eb */
[C---:B------:R-:W-:Y:S01]  /*c780*/  IMAD R9, R3.reuse, UR11, R0 ;  /* 0x0000000b03097c24 */ /* 0x040fe2000f8e0200 */
[----:B------:R-:W-:Y:S01]  /*c790*/  SHF.R.S32.HI R0, RZ, 0x1f, R7 ;  /* 0x0000001fff007819 */ /* 0x000fe20000011407 */
[----:B------:R-:W-:Y:S01]  /*c7a0*/  IMAD.WIDE.U32 R4, R3, UR10, R4 ;  /* 0x0000000a03047c25 */ /* 0x000fe2000f8e0004 */
[----:B------:R-:W-:-:S02]  /*c7b0*/  SHF.R.S32.HI R102, RZ, 0x1f, R236 ;  /* 0x0000001fff667819 */ /* 0x000fc400000114ec */
[----:B------:R-:W-:Y:S01]  /*c7c0*/  SHF.R.S32.HI R103, RZ, 0x1f, R237 ;  /* 0x0000001fff677819 */ /* 0x000fe200000114ed */
[----:B------:R-:W-:Y:S02]  /*c7d0*/  IMAD R0, R0, UR8, RZ ;  /* 0x0000000800007c24 */ /* 0x000fe4000f8e02ff */
[----:B------:R-:W-:Y:S02]  /*c7e0*/  IMAD.IADD R5, R5, 0x1, R9 ;  /* 0x0000000105057824 */ /* 0x000fe400078e0209 */
[C---:B------:R-:W-:Y:S02]  /*c7f0*/  IMAD R3, R7.reuse, UR9, R0 ;  /* 0x0000000907037c24 */ /* 0x040fe4000f8e0200 */
[----:B------:R-:W-:Y:S01]  /*c800*/  IMAD.WIDE.U32 R4, R7, UR8, R4 ;  /* 0x0000000807047c25 */ /* 0x000fe2000f8e0004 */
[----:B------:R-:W-:-:S03]  /*c810*/  ULDC.64 UR8, c[0x0][0xb00] ;  /* 0x0002c00000087ab9 */ /* 0x000fc60000000a00 */
[----:B------:R-:W-:Y:S01]  /*c820*/  IMAD.IADD R3, R5, 0x1, R3 ;  /* 0x0000000105037824 */ /* 0x000fe200078e0203 */
[----:B------:R-:W-:-:S04]  /*c830*/  LEA R0, P1, R4, UR8, 0x2 ;  /* 0x0000000804007c11 */ /* 0x000fc8000f8210ff */
[----:B------:R-:W-:Y:S02]  /*c840*/  LEA.HI.X R20, R4, UR9, R3, 0x2, P1 ;  /* 0x0000000904147c11 */ /* 0x000fe400088f1403 */
[----:B------:R0:W1:Y:S04]  /*c850*/  SHFL.IDX PT, R4, R0, RZ, 0x1c1f ;  /* 0x001c1fff00047589 */ /* 0x00006800000e0000 */
[----:B------:R0:W2:Y:S01]  /*c860*/  SHFL.IDX PT, R5, R20, RZ, 0x1c1f ;  /* 0x001c1fff14057589 */ /* 0x0000a200000e0000 */
[----:B------:R-:W-:Y:S05]  /*c870*/  @P0 BRA `(.L_x_177) ;  /* 0x0000000400000947 */ /* 0x000fea0003800000 */
[----:B------:R-:W-:Y:S02]  /*c880*/  ULDC UR4, c[0x0][0xac8] ;  /* 0x0002b20000047ab9 */ /* 0x000fe40000000800 */
[----:B-----5:R-:W-:Y:S02]  /*c890*/  ISETP.GE.AND P3, PT, R106, UR4, PT ;  /* 0x000000046a007c0c */ /* 0x020fe4000bf66270 */
[----:B------:R-:W-:Y:S02]  /*c8a0*/  ISETP.GE.AND P2, PT, R108, UR4, PT ;  /* 0x000000046c007c0c */ /* 0x000fe4000bf46270 */
[----:B------:R-:W-:Y:S02]  /*c8b0*/  ISETP.GE.AND P1, PT, R104, UR4, PT ;  /* 0x0000000468007c0c */ /* 0x000fe4000bf26270 */
[----:B------:R-:W-:Y:S02]  /*c8c0*/  ISETP.GE.AND P0, PT, R237, UR4, PT ;  /* 0x00000004ed007c0c */ /* 0x000fe4000bf06270 */
[----:B------:R-:W-:-:S05]  /*c8d0*/  ISETP.GE.AND P4, PT, R236, UR4, PT ;  /* 0x00000004ec007c0c */ /* 0x000fca000bf86270 */
[-C--:B-1----:R-:W-:Y:S02]  /*c8e0*/  @!P3 LEA R6, P5, R106, R4.reuse, 0x2 ;  /* 0x000000046a06b211 */ /* 0x082fe400078a10ff */
[----:B0-2---:R-:W-:Y:S02]  /*c8f0*/  @!P2 IMAD.WIDE R2, R108, 0x4, R4 ;  /* 0x000000046c02a825 */ /* 0x005fe400078e0204 */
[----:B------:R-:W-:Y:S02]  /*c900*/  @!P3 LEA.HI.X R7, R106, R5, R107, 0x2, P5 ;  /* 0x000000056a07b211 */ /* 0x000fe400028f146b */
[-C--:B------:R-:W-:Y:S01]  /*c910*/  @!P1 LEA R8, P6, R104, R4.reuse, 0x2 ;  /* 0x0000000468089211 */ /* 0x080fe200078c10ff */
[----:B------:R0:W-:Y:S01]  /*c920*/  @!P2 ST.E.64 desc[UR50][R2.64], R96 ;  /* 0x000000600200a985 */ /* 0x0001e2000c101b32 */
[----:B------:R-:W-:Y:S02]  /*c930*/  ISETP.GE.AND P2, PT, R235, UR4, PT ;  /* 0x00000004eb007c0c */ /* 0x000fe4000bf46270 */
[----:B------:R-:W-:Y:S01]  /*c940*/  @!P0 LEA R10, P5, R237, R4, 0x2 ;  /* 0x00000004ed0a8211 */ /* 0x000fe200078a10ff */
[----:B------:R1:W-:Y:S01]  /*c950*/  @!P3 ST.E.64 desc[UR50][R6.64], R94 ;  /* 0x0000005e0600b985 */ /* 0x0003e2000c101b32 */
[----:B------:R-:W-:-:S02]  /*c960*/  ISETP.GE.AND P3, PT, R234, UR4, PT ;  /* 0x00000004ea007c0c */ /* 0x000fc4000bf66270 */
[-C--:B------:R-:W-:Y:S02]  /*c970*/  @!P1 LEA.HI.X R9, R104, R5.reuse, R105, 0x2, P6 ;  /* 0x0000000568099211 */ /* 0x080fe400030f1469 */
[----:B------:R-:W-:-:S03]  /*c980*/  @!P0 LEA.HI.X R11, R237, R5, R103, 0x2, P5 ;  /* 0x00000005ed0b8211 */ /* 0x000fc600028f1467 */
[----:B------:R2:W-:Y:S01]  /*c990*/  @!P1 ST.E.64 desc[UR50][R8.64], R92 ;  /* 0x0000005c08009985 */ /* 0x0005e2000c101b32 */
[----:B0-----:R-:W-:-:S03]  /*c9a0*/  @!P4 LEA R2, P1, R236, R4, 0x2 ;  /* 0x00000004ec02c211 */ /* 0x001fc600078210ff */
[----:B------:R0:W-:Y:S01]  /*c9b0*/  @!P0 ST.E.64 desc[UR50][R10.64], R90 ;  /* 0x0000005a0a008985 */ /* 0x0001e2000c101b32 */
[----:B------:R-:W-:Y:S02]  /*c9c0*/  ISETP.GE.AND P0, PT, R233, UR4, PT ;  /* 0x00000004e9007c0c */ /* 0x000fe4000bf06270 */
[-C--:B------:R-:W-:Y:S02]  /*c9d0*/  @!P4 LEA.HI.X R3, R236, R5.reuse, R102, 0x2, P1 ;  /* 0x00000005ec03c211 */ /* 0x080fe400008f1466 */
[CC--:B------:R-:W-:Y:S02]  /*c9e0*/  @!P2 LEA R12, P6, R235.reuse, R4.reuse, 0x2 ;  /* 0x00000004eb0ca211 */ /* 0x0c0fe400078c10ff */
[----:B------:R-:W-:Y:S01]  /*c9f0*/  ISETP.GE.AND P1, PT, R232, UR4, PT ;  /* 0x00000004e8007c0c */ /* 0x000fe2000bf26270 */
[----:B------:R3:W-:Y:S01]  /*ca00*/  @!P4 ST.E.64 desc[UR50][R2.64], R88 ;  /* 0x000000580200c985 */ /* 0x0007e2000c101b32 */
[----:B------:R-:W-:Y:S02]  /*ca10*/  @!P3 LEA R14, P5, R234, R4, 0x2 ;  /* 0x00000004ea0eb211 */ /* 0x000fe400078a10ff */
[----:B------:R-:W-:-:S02]  /*ca20*/  @!P2 LEA.HI.X R13, R235, R5, R101, 0x2, P6 ;  /* 0x00000005eb0da211 */ /* 0x000fc400030f1465 */
[----:B------:R-:W-:Y:S02]  /*ca30*/  ISETP.GE.AND P4, PT, R231, UR4, PT ;  /* 0x00000004e7007c0c */ /* 0x000fe4000bf86270 */
[----:B------:R-:W-:Y:S01]  /*ca40*/  @!P3 LEA.HI.X R15, R234, R5, R100, 0x2, P5 ;  /* 0x00000005ea0fb211 */ /* 0x000fe200028f1464 */
[----:B------:R4:W-:Y:S01]  /*ca50*/  @!P2 ST.E.64 desc[UR50][R12.64], R86 ;  /* 0x000000560c00a985 */ /* 0x0009e2000c101b32 */
[----:B-1----:R-:W-:-:S03]  /*ca60*/  @!P0 LEA R6, P2, R233, R4, 0x2 ;  /* 0x00000004e9068211 */ /* 0x002fc600078410ff */
[----:B------:R-:W-:Y:S01]  /*ca70*/  @!P3 ST.E.64 desc[UR50][R14.64], R84 ;  /* 0x000000540e00b985 */ /* 0x000fe2000c101b32 */
[----:B------:R-:W-:Y:S02]  /*ca80*/  ISETP.GE.AND P3, PT, R230, UR4, PT ;  /* 0x00000004e6007c0c */ /* 0x000fe4000bf66270 */
[CC--:B--2---:R-:W-:Y:S02]  /*ca90*/  @!P1 LEA R8, P5, R232.reuse, R4.reuse, 0x2 ;  /* 0x00000004e8089211 */ /* 0x0c4fe400078a10ff */
[-C--:B------:R-:W-:Y:S02]  /*caa0*/  @!P0 LEA.HI.X R7, R233, R5.reuse, R99, 0x2, P2 ;  /* 0x00000005e9078211 */ /* 0x080fe400010f1463 */
[----:B------:R-:W-:Y:S02]  /*cab0*/  ISETP.GE.AND P2, PT, R229, UR4, PT ;  /* 0x00000004e5007c0c */ /* 0x000fe4000bf46270 */
[----:B0-----:R-:W-:Y:S01]  /*cac0*/  @!P4 LEA R10, P6, R231, R4, 0x2 ;  /* 0x00000004e70ac211 */ /* 0x001fe200078c10ff */
[----:B------:R0:W-:Y:S01]  /*cad0*/  @!P0 ST.E.64 desc[UR50][R6.64], R82 ;  /* 0x0000005206008985 */ /* 0x0001e2000c101b32 */
[----:B------:R-:W-:-:S02]  /*cae0*/  @!P1 LEA.HI.X R9, R232, R5, R31, 0x2, P5 ;  /* 0x00000005e8099211 */ /* 0x000fc400028f141f */
[-C--:B------:R-:W-:Y:S02]  /*caf0*/  @!P4 LEA.HI.X R11, R231, R5.reuse, R30, 0x2, P6 ;  /* 0x00000005e70bc211 */ /* 0x080fe400030f141e */
[----:B------:R-:W-:Y:S01]  /*cb00*/  ISETP.GE.AND P0, PT, R228, UR4, PT ;  /* 0x00000004e4007c0c */ /* 0x000fe2000bf06270 */
[----:B------:R1:W-:Y:S01]  /*cb10*/  @!P1 ST.E.64 desc[UR50][R8.64], R80 ;  /* 0x0000005008009985 */ /* 0x0003e2000c101b32 */
[C---:B---3--:R-:W-:Y:S02]  /*cb20*/  @!P3 LEA R2, P1, R230.reuse, R4, 0x2 ;  /* 0x00000004e602b211 */ /* 0x048fe400078210ff */
[----:B------:R-:W-:Y:S01]  /*cb30*/  ISETP.GE.AND P5, PT, R23, UR4, PT ;  /* 0x0000000417007c0c */ /* 0x000fe2000bfa6270 */
[----:B------:R2:W-:Y:S01]  /*cb40*/  @!P4 ST.E.64 desc[UR50][R10.64], R78 ;  /* 0x0000004e0a00c985 */ /* 0x0005e2000c101b32 */
[----:B------:R-:W-:Y:S02]  /*cb50*/  @!P3 LEA.HI.X R3, R230, R5, R29, 0x2, P1 ;  /* 0x00000005e603b211 */ /* 0x000fe400008f141d */
[----:B------:R-:W-:-:S02]  /*cb60*/  ISETP.GE.AND P4, PT, R22, UR4, PT ;  /* 0x0000000416007c0c */ /* 0x000fc4000bf86270 */
[----:B------:R-:W-:Y:S01]  /*cb70*/  ISETP.GE.AND P1, PT, R19, UR4, PT ;  /* 0x0000000413007c0c */ /* 0x000fe2000bf26270 */
[----:B------:R3:W-:Y:S01]  /*cb80*/  @!P3 ST.E.64 desc[UR50][R2.64], R76 ;  /* 0x0000004c0200b985 */ /* 0x0007e2000c101b32 */
[CC--:B----4-:R-:W-:Y:S02]  /*cb90*/  @!P2 LEA R12, P6, R229.reuse, R4.reuse, 0x2 ;  /* 0x00000004e50ca211 */ /* 0x0d0fe400078c10ff */
[C---:B0-----:R-:W-:Y:S02]  /*cba0*/  @!P0 LEA R6, P3, R228.reuse, R4, 0x2 ;  /* 0x00000004e4068211 */ /* 0x041fe400078610ff */
[-C--:B------:R-:W-:Y:S02]  /*cbb0*/  @!P2 LEA.HI.X R13, R229, R5.reuse, R28, 0x2, P6 ;  /* 0x00000005e50da211 */ /* 0x080fe400030f141c */
[----:B------:R-:W-:-:S03]  /*cbc0*/  @!P0 LEA.HI.X R7, R228, R5, R27, 0x2, P3 ;  /* 0x00000005e4078211 */ /* 0x000fc600018f141b */
[----:B------:R3:W-:Y:S01]  /*cbd0*/  @!P2 ST.E.64 desc[UR50][R12.64], R74 ;  /* 0x0000004a0c00a985 */ /* 0x0007e2000c101b32 */
[-C--:B-1----:R-:W-:Y:S02]  /*cbe0*/  @!P5 LEA R8, P2, R23, R4.reuse, 0x2 ;  /* 0x000000041708d211 */ /* 0x082fe400078410ff */
[CC--:B--2---:R-:W-:Y:S01]  /*cbf0*/  @!P4 LEA R10, P3, R22.reuse, R4.reuse, 0x2 ;  /* 0x00000004160ac211 */ /* 0x0c4fe200078610ff */
[----:B------:R3:W-:Y:S01]  /*cc00*/  @!P0 ST.E.64 desc[UR50][R6.64], R70 ;  /* 0x0000004606008985 */ /* 0x0007e2000c101b32 */
[----:B------:R-:W-:Y:S02]  /*cc10*/  @!P1 LEA R4, P6, R19, R4, 0x2 ;  /* 0x0000000413049211 */ /* 0x000fe400078c10ff */
[-C--:B------:R-:W-:Y:S02]  /*cc20*/  @!P5 LEA.HI.X R9, R23, R5.reuse, R26, 0x2, P2 ;  /* 0x000000051709d211 */ /* 0x080fe400010f141a */
[-C--:B------:R-:W-:Y:S02]  /*cc30*/  @!P4 LEA.HI.X R11, R22, R5.reuse, R24, 0x2, P3 ;  /* 0x00000005160bc211 */ /* 0x080fe400018f1418 */
[----:B------:R-:W-:Y:S01]  /*cc40*/  @!P1 LEA.HI.X R5, R19, R5, R21, 0x2, P6 ;  /* 0x0000000513059211 */ /* 0x000fe200030f1415 */
[----:B------:R3:W-:Y:S04]  /*cc50*/  @!P5 ST.E.64 desc[UR50][R8.64], R72 ;  /* 0x000000480800d985 */ /* 0x0007e8000c101b32 */
[----:B------:R3:W-:Y:S04]  /*cc60*/  @!P4 ST.E.64 desc[UR50][R10.64], R68 ;  /* 0x000000440a00c985 */ /* 0x0007e8000c101b32 */
[----:B------:R3:W-:Y:S02]  /*cc70*/  @!P1 ST.E.64 desc[UR50][R4.64], R66 ;  /* 0x0000004204009985 */ /* 0x0007e4000c101b32 */
.L_x_177:
[----:B------:R-:W-:Y:S05]  /*cc80*/  BSYNC B1 ;  /* 0x0000000000017941 */ /* 0x000fea0003800000 */
.L_x_176:
[----:B------:R-:W-:Y:S01]  /*cc90*/  ISETP.GE.AND P0, PT, R25, R34, PT ;  /* 0x000000221900720c */ /* 0x000fe20003f06270 */
[----:B--23--:R2:W3:Y:S04]  /*cca0*/  SHFL.IDX PT, R5, R20, 0x1, 0x1c1f ;  /* 0x003c1f0014057f89 */ /* 0x00c4e800000e0000 */
[----:B-1----:R2:W1:Y:S08]  /*ccb0*/  SHFL.IDX PT, R4, R0, 0x1, 0x1c1f ;  /* 0x003c1f0000047f89 */ /* 0x00247000000e0000 */
[----:B--2---:R-:W-:Y:S05]  /*ccc0*/  @P0 BRA `(.L_x_175) ;  /* 0x0000001000380947 */ /* 0x004fea0003800000 */
[----:B------:R-:W-:Y:S02]  /*ccd0*/  ULDC UR4, c[0x0][0xac8] ;  /* 0x0002b20000047ab9 */ /* 0x000fe40000000800 */
[----:B-----5:R-:W-:Y:S02]  /*cce0*/  ISETP.GE.AND P1, PT, R106, UR4, PT ;  /* 0x000000046a007c0c */ /* 0x020fe4000bf26270 */
[----:B------:R-:W-:Y:S02]  /*ccf0*/  ISETP.GE.AND P6, PT, R108, UR4, PT ;  /* 0x000000046c007c0c */ /* 0x000fe4000bfc6270 */
[----:B------:R-:W-:Y:S02]  /*cd00*/  ISETP.GE.AND P0, PT, R104, UR4, PT ;  /* 0x0000000468007c0c */ /* 0x000fe4000bf06270 */
[----:B------:R-:W-:Y:S02]  /*cd10*/  ISETP.GE.AND P2, PT, R237, UR4, PT ;  /* 0x00000004ed007c0c */ /* 0x000fe4000bf46270 */
[----:B------:R-:W-:-:S05]  /*cd20*/  ISETP.GE.AND P3, PT, R236, UR4, PT ;  /* 0x00000004ec007c0c */ /* 0x000fca000bf66270 */
[-C--:B-1----:R-:W-:Y:S02]  /*cd30*/  @!P1 LEA R6, P4, R106, R4.reuse, 0x2 ;  /* 0x000000046a069211 */ /* 0x082fe400078810ff */
[----:B0--3--:R-:W-:Y:S02]  /*cd40*/  @!P6 IMAD.WIDE R2, R108, 0x4, R4 ;  /* 0x000000046c02e825 */ /* 0x009fe400078e0204 */
[-C--:B------:R-:W-:Y:S02]  /*cd50*/  @!P1 LEA.HI.X R7, R106, R5.reuse, R107, 0x2, P4 ;  /* 0x000000056a079211 */ /* 0x080fe400020f146b */
[----:B------:R-:W-:Y:S01]  /*cd60*/  ISETP.GE.AND P4, PT, R235, UR4, PT ;  /* 0x00000004eb007c0c */ /* 0x000fe2000bf86270 */
[----:B------:R0:W-:Y:S01]  /*cd70*/  @!P6 ST.E.64 desc[UR50][R2.64], R38 ;  /* 0x000000260200e985 */ /* 0x0001e2000c101b32 */
[-C--:B------:R-:W-:Y:S02]  /*cd80*/  @!P0 LEA R8, P5, R104, R4.reuse, 0x2 ;  /* 0x0000000468088211 */ /* 0x080fe400078a10ff */
[----:B------:R-:W-:Y:S01]  /*cd90*/  @!P3 LEA R12, P6, R236, R4, 0x2 ;  /* 0x00000004ec0cb211 */ /* 0x000fe200078c10ff */
[----:B------:R1:W-:Y:S01]  /*cda0*/  @!P1 ST.E.64 desc[UR50][R6.64], R40 ;  /* 0x0000002806009985 */ /* 0x0003e2000c101b32 */
[----:B------:R-:W-:-:S02]  /*cdb0*/  @!P0 LEA.HI.X R9, R104, R5, R105, 0x2, P5 ;  /* 0x0000000568098211 */ /* 0x000fc400028f1469 */
[CC--:B------:R-:W-:Y:S02]  /*cdc0*/  @!P2 LEA R10, P1, R237.reuse, R4.reuse, 0x2 ;  /* 0x00000004ed0aa211 */ /* 0x0c0fe400078210ff */
[-C--:B------:R-:W-:Y:S01]  /*cdd0*/  @!P3 LEA.HI.X R13, R236, R5.reuse, R102, 0x2, P6 ;  /* 0x00000005ec0db211 */ /* 0x080fe200030f1466 */
[----:B------:R2:W-:Y:S01]  /*cde0*/  @!P0 ST.E.64 desc[UR50][R8.64], R42 ;  /* 0x0000002a08008985 */ /* 0x0005e2000c101b32 */
[----:B------:R-:W-:Y:S02]  /*cdf0*/  ISETP.GE.AND P0, PT, R234, UR4, PT ;  /* 0x00000004ea007c0c */ /* 0x000fe4000bf06270 */
[----:B------:R-:W-:Y:S02]  /*ce00*/  @!P2 LEA.HI.X R11, R237, R5, R103, 0x2, P1 ;  /* 0x00000005ed0ba211 */ /* 0x000fe400008f1467 */
[----:B------:R-:W-:Y:S02]  /*ce10*/  ISETP.GE.AND P1, PT, R233, UR4, PT ;  /* 0x00000004e9007c0c */ /* 0x000fe4000bf26270 */
[----:B------:R-:W-:Y:S01]  /*ce20*/  @!P4 LEA R14, P5, R235, R4, 0x2 ;  /* 0x00000004eb0ec211 */ /* 0x000fe200078a10ff */
[----:B------:R3:W-:Y:S01]  /*ce30*/  @!P2 ST.E.64 desc[UR50][R10.64], R44 ;  /* 0x0000002c0a00a985 */ /* 0x0007e2000c101b32 */
[----:B------:R-:W-:-:S02]  /*ce40*/  ISETP.GE.AND P2, PT, R232, UR4, PT ;  /* 0x00000004e8007c0c */ /* 0x000fc4000bf46270 */
[-C--:B------:R-:W-:Y:S01]  /*ce50*/  @!P4 LEA.HI.X R15, R235, R5.reuse, R101, 0x2, P5 ;  /* 0x00000005eb0fc211 */ /* 0x080fe200028f1465 */
[----:B------:R4:W-:Y:S02]  /*ce60*/  @!P3 ST.E.64 desc[UR50][R12.64], R46 ;  /* 0x0000002e0c00b985 */ /* 0x0009e4000c101b32 */
[CC--:B0-----:R-:W-:Y:S02]  /*ce70*/  @!P0 LEA R2, P3, R234.reuse, R4.reuse, 0x2 ;  /* 0x00000004ea028211 */ /* 0x0c1fe400078610ff */
[----:B------:R-:W-:Y:S01]  /*ce80*/  @!P4 ST.E.64 desc[UR50][R14.64], R48 ;  /* 0x000000300e00c985 */ /* 0x000fe2000c101b32 */
[----:B------:R-:W-:Y:S02]  /*ce90*/  ISETP.GE.AND P4, PT, R231, UR4, PT ;  /* 0x00000004e7007c0c */ /* 0x000fe4000bf86270 */
[----:B-1----:R-:W-:Y:S02]  /*cea0*/  @!P1 LEA R6, P5, R233, R4, 0x2 ;  /* 0x00000004e9069211 */ /* 0x002fe400078a10ff */
[----:B------:R-:W-:-:S02]  /*ceb0*/  @!P0 LEA.HI.X R3, R234, R5, R100, 0x2, P3 ;  /* 0x00000005ea038211 */ /* 0x000fc400018f1464 */
[----:B------:R-:W-:Y:S02]  /*cec0*/  ISETP.GE.AND P3, PT, R230, UR4, PT ;  /* 0x00000004e6007c0c */ /* 0x000fe4000bf66270 */
[CC--:B--2---:R-:W-:Y:S01]  /*ced0*/  @!P2 LEA R8, P6, R232.reuse, R4.reuse, 0x2 ;  /* 0x00000004e808a211 */ /* 0x0c4fe200078c10ff */
[----:B------:R0:W-:Y:S01]  /*cee0*/  @!P0 ST.E.64 desc[UR50][R2.64], R50 ;  /* 0x0000003202008985 */ /* 0x0001e2000c101b32 */
[-C--:B------:R-:W-:Y:S02]  /*cef0*/  @!P1 LEA.HI.X R7, R233, R5.reuse, R99, 0x2, P5 ;  /* 0x00000005e9079211 */ /* 0x080fe400028f1463 */
[----:B------:R-:W-:Y:S02]  /*cf00*/  @!P2 LEA.HI.X R9, R232, R5, R31, 0x2, P6 ;  /* 0x00000005e809a211 */ /* 0x000fe400030f141f */
[----:B------:R-:W-:Y:S01]  /*cf10*/  ISETP.GE.AND P0, PT, R229, UR4, PT ;  /* 0x00000004e5007c0c */ /* 0x000fe2000bf06270 */
[----:B------:R1:W-:Y:S01]  /*cf20*/  @!P1 ST.E.64 desc[UR50][R6.64], R52 ;  /* 0x0000003406009985 */ /* 0x0003e2000c101b32 */
[----:B---3--:R-:W-:-:S02]  /*cf30*/  @!P4 LEA R10, P1, R231, R4, 0x2 ;  /* 0x00000004e70ac211 */ /* 0x008fc400078210ff */
[----:B------:R-:W-:Y:S01]  /*cf40*/  ISETP.GE.AND P5, PT, R228, UR4, PT ;  /* 0x00000004e4007c0c */ /* 0x000fe2000bfa6270 */
[----:B------:R2:W-:Y:S01]  /*cf50*/  @!P2 ST.E.64 desc[UR50][R8.64], R54 ;  /* 0x000000360800a985 */ /* 0x0005e2000c101b32 */
[----:B------:R-:W-:Y:S02]  /*cf60*/  @!P4 LEA.HI.X R11, R231, R5, R30, 0x2, P1 ;  /* 0x00000005e70bc211 */ /* 0x000fe400008f141e */
[----:B------:R-:W-:Y:S02]  /*cf70*/  ISETP.GE.AND P2, PT, R23, UR4, PT ;  /* 0x0000000417007c0c */ /* 0x000fe4000bf46270 */
[----:B------:R-:W-:Y:S01]  /*cf80*/  ISETP.GE.AND P1, PT, R22, UR4, PT ;  /* 0x0000000416007c0c */ /* 0x000fe2000bf26270 */
[----:B------:R3:W-:Y:S01]  /*cf90*/  @!P4 ST.E.64 desc[UR50][R10.64], R56 ;  /* 0x000000380a00c985 */ /* 0x0007e2000c101b32 */
[-C--:B----4-:R-:W-:Y:S02]  /*cfa0*/  @!P3 LEA R12, P6, R230, R4.reuse, 0x2 ;  /* 0x00000004e60cb211 */ /* 0x090fe400078c10ff */
[----:B0-----:R-:W-:-:S02]  /*cfb0*/  @!P0 LEA R2, P4, R229, R4, 0x2 ;  /* 0x00000004e5028211 */ /* 0x001fc400078810ff */
        /* <DEDUP_REMOVED lines=10> */
[----:B------:R3:W-:Y:S01]  /*d060*/  @!P5 ST.E.64 desc[UR50][R6.64], R62 ;  /* 0x0000003e0600d985 */ /* 0x0007e2000c101b32 */
[----:B------:R-:W-:-:S03]  /*d070*/  ISETP.GE.AND P0, PT, R19, UR4, PT ;  /* 0x0000000413007c0c */ /* 0x000fc6000bf06270 */
[----:B------:R3:W-:Y:S04]  /*d080*/  @!P2 ST.E.64 desc[UR50][R8.64], R64 ;  /* 0x000000400800a985 */ /* 0x0007e8000c101b32 */
[----:B------:R3:W-:Y:S06]  /*d090*/  @!P1 ST.E.64 desc[UR50][R14.64], R32 ;  /* 0x000000200e009985 */ /* 0x0007ec000c101b32 */
[----:B------:R-:W-:Y:S05]  /*d0a0*/  @P0 BRA `(.L_x_175) ;  /* 0x0000000c00400947 */ /* 0x000fea0003800000 */
[----:B---3--:R-:W-:-:S04]  /*d0b0*/  LEA R2, P0, R19, R4, 0x2 ;  /* 0x0000000413027211 */ /* 0x008fc800078010ff */
[----:B------:R-:W-:-:S05]  /*d0c0*/  LEA.HI.X R3, R19, R5, R21, 0x2, P0 ;  /* 0x0000000513037211 */ /* 0x000fca00000f1415 */
[----:B------:R0:W-:Y:S01]  /*d0d0*/  ST.E.64 desc[UR50][R2.64], R36 ;  /* 0x0000002402007985 */ /* 0x0001e2000c101b32 */
[----:B------:R-:W-:Y:S05]  /*d0e0*/  BRA `(.L_x_175) ;  /* 0x0000000c00307947 */ /* 0x000fea0003800000 */
.L_x_166:
[----:B------:R-:W-:Y:S02]  /*d0f0*/  ULDC.64 UR8, c[0x0][0xc00] ;  /* 0x0003000000087ab9 */ /* 0x000fe40000000a00 */
[----:B------:R-:W-:-:S04]  /*d100*/  UISETP.NE.U32.AND UP0, UPT, UR8, URZ, UPT ;  /* 0x0000003f0800728c */ /* 0x000fc8000bf05070 */
[----:B------:R-:W-:-:S03]  /*d110*/  UISETP.NE.AND.EX UP0, UPT, UR9, URZ, UPT, UP0 ;  /* 0x0000003f0900728c */ /* 0x000fc6000bf05300 */
[----:B------:R-:W-:Y:S02]  /*d120*/  ULDC.64 UR8, c[0x0][0xc00] ;  /* 0x0003000000087ab9 */ /* 0x000fe40000000a00 */
[----:B------:R-:W-:Y:S01]  /*d130*/  UIMAD.WIDE UR8, UR36, 0x4, UR8 ;  /* 0x00000004240878a5 */ /* 0x000fe2000f8e0208 */
[----:B------:R-:W-:-:S05]  /*d140*/  PLOP3.LUT P1, PT, PT, PT, UP0, 0x80, 0x0 ;  /* 0x000000000000781c */ /* 0x000fca0003f2f008 */
[----:B------:R-:W-:Y:S02]  /*d150*/  IMAD.U32 R2, RZ, RZ, UR8 ;  /* 0x00000008ff027e24 */ /* 0x000fe4000f8e00ff */
[----:B------:R-:W-:Y:S01]  /*d160*/  IMAD.U32 R3, RZ, RZ, UR9 ;  /* 0x00000009ff037e24 */ /* 0x000fe2000f8e00ff */
[----:B------:R-:W-:Y:S02]  /*d170*/  ULDC.64 UR8, c[0x0][0xc08] ;  /* 0x0003020000087ab9 */ /* 0x000fe40000000a00 */
[----:B------:R-:W-:-:S03]  /*d180*/  UISETP.NE.U32.AND UP1, UPT, UR8, URZ, UPT ;  /* 0x0000003f0800728c */ /* 0x000fc6000bf25070 */
[----:B------:R-:W2:Y:S01]  /*d190*/  @P1 LDG.E R6, desc[UR50][R2.64] ;  /* 0x0000003202061981 */ /* 0x000ea2000c1e1900 */
[----:B------:R-:W-:Y:S01]  /*d1a0*/  UISETP.NE.AND.EX UP1, UPT, UR9, URZ, UPT, UP1 ;  /* 0x0000003f0900728c */ /* 0x000fe2000bf25310 */
[----:B------:R-:W-:Y:S01]  /*d1b0*/  ULDC UR4, c[0x0][0xa88] ;  /* 0x0002a20000047ab9 */ /* 0x000fe20000000800 */
[----:B------:R-:W0:Y:S01]  /*d1c0*/  S2R R7, SR_TID.X ;  /* 0x0000000000077919 */ /* 0x000e220000002100 */
[----:B------:R-:W-:-:S03]  /*d1d0*/  IMAD.U32 R0, RZ, RZ, UR4 ;  /* 0x00000004ff007e24 */ /* 0x000fc6000f8e00ff */
[----:B------:R-:W-:-:S05]  /*d1e0*/  PLOP3.LUT P2, PT, PT, PT, UP1, 0x80, 0x0 ;  /* 0x000000000000781c */ /* 0x000fca0003f4f018 */
[----:B------:R-:W-:Y:S02]  /*d1f0*/  @UP1 ULDC.64 UR8, c[0x0][0xc08] ;  /* 0x0003020000081ab9 */ /* 0x000fe40000000a00 */
[----:B------:R-:W-:-:S06]  /*d200*/  @UP1 UIMAD.WIDE UR8, UR36, 0x4, UR8 ;  /* 0x00000004240818a5 */ /* 0x000fcc000f8e0208 */
[----:B------:R-:W-:Y:S02]  /*d210*/  IMAD.U32 R4, RZ, RZ, UR8 ;  /* 0x00000008ff047e24 */ /* 0x000fe4000f8e00ff */
[----:B------:R-:W-:-:S05]  /*d220*/  IMAD.U32 R5, RZ, RZ, UR9 ;  /* 0x00000009ff057e24 */ /* 0x000fca000f8e00ff */
[----:B------:R1:W5:Y:S01]  /*d230*/  @P2 LDG.E R0, desc[UR50][R4.64] ;  /* 0x0000003204002981 */ /* 0x000362000c1e1900 */
[----:B------:R-:W-:Y:S01]  /*d240*/  UMOV UR4, URZ ;  /* 0x0000003f00047c82 */ /* 0x000fe20008000000 */
[----:B0-----:R-:W-:-:S05]  /*d250*/  VIADD R10, R7, 0xffffff80 ;  /* 0xffffff80070a7836 */ /* 0x001fca0000000000 */
[----:B------:R-:W-:Y:S02]  /*d260*/  ISETP.GT.AND P0, PT, R10, 0x7f, PT ;  /* 0x0000007f0a00780c */ /* 0x000fe40003f04270 */
[----:B--2---:R-:W-:-:S13]  /*d270*/  @P1 R2UR UR4, R6 ;  /* 0x00000000060412ca */ /* 0x004fda00000e0000 */
[----:B------:R-:W-:Y:S01]  /*d280*/  USHF.R.S32.HI UR16, URZ, 0x1f, UR4 ;  /* 0x0000001f3f107899 */ /* 0x000fe20008011404 */
[----:B-1----:R-:W-:Y:S11]  /*d290*/  @P2 BRA `(.L_x_178) ;  /* 0x0000000000102947 */ /* 0x002ff60003800000 */
[----:B------:R-:W-:Y:S05]  /*d2a0*/  @!P1 BRA `(.L_x_178) ;  /* 0x00000000000c9947 */ /* 0x000fea0003800000 */
[----:B------:R-:W2:Y:S04]  /*d2b0*/  LDG.E R5, desc[UR50][R2.64] ;  /* 0x0000003202057981 */ /* 0x000ea8000c1e1900 */
[----:B-----5:R-:W2:Y:S02]  /*d2c0*/  LDG.E R0, desc[UR50][R2.64+0x4] ;  /* 0x0000043202007981 */ /* 0x020ea4000c1e1900 */
[----:B--2---:R-:W-:-:S07]  /*d2d0*/  IMAD.IADD R0, R0, 0x1, -R5 ;  /* 0x0000000100007824 */ /* 0x004fce00078e0a05 */
.L_x_178:
[----:B------:R-:W-:Y:S01]  /*d2e0*/  USEL UR36, UR36, URZ, !UP0 ;  /* 0x0000003f24247287 */ /* 0x000fe2000c000000 */
[----:B------:R-:W-:Y:S01]  /*d2f0*/  BSSY B1, `(.L_x_179) ;  /* 0x0000038000017945 */ /* 0x000fe20003800000 */
[----:B------:R-:W-:-:S03]  /*d300*/  USEL UR37, UR37, URZ, !UP0 ;  /* 0x0000003f25257287 */ /* 0x000fc6000c000000 */
[----:B------:R-:W-:Y:S09]  /*d310*/  @P0 BRA `(.L_x_180) ;  /* 0x0000000000d40947 */ /* 0x000ff20003800000 */
[----:B------:R-:W0:Y:S01]  /*d320*/  LDC R9, c[0x0][0xbe8] ;  /* 0x0002fa00ff097b82 */ /* 0x000e220000000800 */
[----:B------:R-:W-:-:S04]  /*d330*/  IMAD.U32 R2, RZ, RZ, UR43 ;  /* 0x0000002bff027e24 */ /* 0x000fc8000f8e00ff */
[----:B------:R-:W-:-:S04]  /*d340*/  IMAD R2, R2, 0x80, R7 ;  /* 0x0000008002027824 */ /* 0x000fc800078e0207 */
[----:B------:R-:W-:Y:S02]  /*d350*/  VIADD R4, R2, 0xffffff80 ;  /* 0xffffff8002047836 */ /* 0x000fe40000000000 */
[----:B0----5:R-:W-:-:S05]  /*d360*/  IMAD R3, R0, R9, RZ ;  /* 0x0000000900037224 */ /* 0x021fca00078e02ff */
[----:B------:R-:W-:-:S13]  /*d370*/  ISETP.GE.AND P0, PT, R4, R3, PT ;  /* 0x000000030400720c */ /* 0x000fda0003f06270 */
[----:B------:R-:W-:Y:S05]  /*d380*/  @P0 BRA `(.L_x_180) ;  /* 0x0000000000b80947 */ /* 0x000fea0003800000 */
[----:B------:R-:W-:Y:S01]  /*d390*/  ISETP.NE.AND P0, PT, R9, 0x1, PT ;  /* 0x000000010900780c */ /* 0x000fe20003f05270 */
[----:B------:R-:W-:Y:S01]  /*d3a0*/  UISETP.GT.AND UP2, UPT, UR45, 0x1, UPT ;  /* 0x000000012d00788c */ /* 0x000fe2000bf44270 */
[----:B------:R-:W-:Y:S01]  /*d3b0*/  IMAD.MOV.U32 R5, RZ, RZ, R4 ;  /* 0x000000ffff057224 */ /* 0x000fe200078e0004 */
[----:B------:R-:W-:Y:S02]  /*d3c0*/  UMOV UR7, 0x9b8 ;  /* 0x000009b800077882 */ /* 0x000fe40000000000 */
[----:B------:R-:W-:Y:S02]  /*d3d0*/  USEL UR17, UR7, 0x978, UP2 ;  /* 0x0000097807117887 */ /* 0x000fe40009000000 */
[----:B------:R-:W-:-:S06]  /*d3e0*/  USEL UR19, UR39, URZ, UP2 ;  /* 0x0000003f27137287 */ /* 0x000fcc0009000000 */
[----:B------:R-:W0:Y:S04]  /*d3f0*/  @P0 LDC R3, c[0x0][0xbec] ;  /* 0x0002fb00ff030b82 */ /* 0x000e280000000800 */
[----:B------:R-:W-:Y:S01]  /*d400*/  ULDC.64 UR10, c[0x0][UR17+0x220] ;  /* 0x00008800110a7abb */ /* 0x000fe20008000a00 */
[----:B------:R-:W-:Y:S01]  /*d410*/  ULDC.64 UR8, c[0x0][UR17+0x218] ;  /* 0x0000860011087abb */ /* 0x000fe20008000a00 */
[----:B------:R-:W-:Y:S01]  /*d420*/  ULDC.64 UR12, c[0x0][UR17+0x228] ;  /* 0x00008a00110c7abb */ /* 0x000fe20008000a00 */
[----:B------:R-:W-:Y:S01]  /*d430*/  UIMAD UR7, UR11, UR36, URZ ;  /* 0x000000240b0772a4 */ /* 0x000fe2000f8e023f */
[----:B------:R-:W1:Y:S01]  /*d440*/  @P0 LDC R7, c[0x0][0xbf0] ;  /* 0x0002fc00ff070b82 */ /* 0x000e620000000800 */
[----:B------:R-:W-:Y:S02]  /*d450*/  UIMAD.WIDE.U32 UR14, UR8, UR42, URZ ;  /* 0x0000002a080e72a5 */ /* 0x000fe4000f8e003f */
[----:B------:R-:W-:-:S02]  /*d460*/  UIMAD UR18, UR9, UR42, URZ ;  /* 0x0000002a091272a4 */ /* 0x000fc4000f8e023f */
[----:B------:R-:W-:Y:S02]  /*d470*/  UIMAD.WIDE.U32 UR8, UR10, UR36, URZ ;  /* 0x000000240a0872a5 */ /* 0x000fe4000f8e003f */
[----:B------:R-:W-:Y:S02]  /*d480*/  UIMAD.WIDE.U32 UR20, UR12, UR19, URZ ;  /* 0x000000130c1472a5 */ /* 0x000fe4000f8e003f */
[----:B------:R-:W-:Y:S02]  /*d490*/  UIMAD UR12, UR13, UR19, URZ ;  /* 0x000000130d0c72a4 */ /* 0x000fe4000f8e023f */
[----:B------:R-:W-:Y:S02]  /*d4a0*/  UIMAD UR7, UR10, UR37, UR7 ;  /* 0x000000250a0772a4 */ /* 0x000fe4000f8e0207 */
[----:B------:R-:W-:Y:S02]  /*d4b0*/  UIADD3 UR14, UP0, UP1, UR8, UR14, UR4 ;  /* 0x0000000e080e7290 */ /* 0x000fe4000f91e004 */
[----:B------:R-:W-:Y:S01]  /*d4c0*/  UIADD3 UR8, UR12, UR21, URZ ;  /* 0x000000150c087290 */ /* 0x000fe2000fffe03f */
[----:B0-----:R-:W-:Y:S01]  /*d4d0*/  @P0 IMAD.HI.U32 R2, R4, R3, RZ ;  /* 0x0000000304020227 */ /* 0x001fe200078e00ff */
[----:B------:R-:W-:-:S02]  /*d4e0*/  UIADD3 UR11, UR18, UR15, URZ ;  /* 0x0000000f120b7290 */ /* 0x000fc4000fffe03f */
[----:B------:R-:W-:Y:S01]  /*d4f0*/  UIADD3 UR7, UR9, UR7, URZ ;  /* 0x0000000709077290 */ /* 0x000fe2000fffe03f */
[----:B------:R-:W-:Y:S02]  /*d500*/  IMAD.U32 R3, RZ, RZ, UR21 ;  /* 0x00000015ff037e24 */ /* 0x000fe4000f8e00ff */
[----:B------:R-:W-:Y:S01]  /*d510*/  IMAD.U32 R6, RZ, RZ, UR8 ;  /* 0x00000008ff067e24 */ /* 0x000fe2000f8e00ff */
[----:B------:R-:W-:Y:S01]  /*d520*/  UIADD3.X UR7, UR7, UR11, UR16, UP0, UP1 ;  /* 0x0000000b07077290 */ /* 0x000fe200087e2410 */
[----:B-1----:R-:W-:Y:S01]  /*d530*/  @P0 SHF.R.U32.HI R5, RZ, R7, R2 ;  /* 0x00000007ff050219 */ /* 0x002fe20000011602 */
[----:B------:R-:W-:Y:S01]  /*d540*/  IMAD.U32 R2, RZ, RZ, UR20 ;  /* 0x00000014ff027e24 */ /* 0x000fe2000f8e00ff */
[----:B------:R-:W-:Y:S01]  /*d550*/  ULDC.64 UR8, c[0x0][UR17+0x210] ;  /* 0x0000840011087abb */ /* 0x000fe20008000a00 */
[----:B------:R-:W-:Y:S01]  /*d560*/  ULDC.64 UR10, c[0x0][0xba8] ;  /* 0x0002ea00000a7ab9 */ /* 0x000fe20000000a00 */
[----:B------:R-:W-:Y:S01]  /*d570*/  @!UP2 ULDC UR10, c[0x0][0xb50] ;  /* 0x0002d400000aaab9 */ /* 0x000fe20000000800 */
[--C-:B------:R-:W-:Y:S01]  /*d580*/  IMAD.MOV R7, RZ, RZ, -R5.reuse ;  /* 0x000000ffff077224 */ /* 0x100fe200078e0a05 */
[----:B------:R-:W-:Y:S01]  /*d590*/  IADD3 R2, P0, P1, R5, UR14, R2 ;  /* 0x0000000e05027c10 */ /* 0x000fe2000f91e002 */
[----:B------:R-:W-:Y:S01]  /*d5a0*/  @!UP2 ULDC UR11, c[0x0][0xb54] ;  /* 0x0002d500000baab9 */ /* 0x000fe20000000800 */
[----:B------:R-:W-:Y:S01]  /*d5b0*/  SHF.R.S32.HI R5, RZ, 0x1f, R5 ;  /* 0x0000001fff057819 */ /* 0x000fe20000011405 */
[----:B------:R-:W-:-:S03]  /*d5c0*/  IMAD R7, R9, R7, R4 ;  /* 0x0000000709077224 */ /* 0x000fc600078e0204 */
[----:B------:R-:W-:Y:S01]  /*d5d0*/  IADD3.X R3, R5, UR7, R6, P0, P1 ;  /* 0x0000000705037c10 */ /* 0x000fe200087e2406 */
[C---:B------:R-:W-:Y:S01]  /*d5e0*/  IMAD R9, R7.reuse, UR9, RZ ;  /* 0x0000000907097c24 */ /* 0x040fe2000f8e02ff */
[----:B------:R-:W-:Y:S01]  /*d5f0*/  SHF.R.S32.HI R4, RZ, 0x1f, R7 ;  /* 0x0000001fff047819 */ /* 0x000fe20000011407 */
[----:B------:R-:W-:-:S04]  /*d600*/  IMAD.WIDE.U32 R2, R7, UR8, R2 ;  /* 0x0000000807027c25 */ /* 0x000fc8000f8e0002 */
[----:B------:R-:W-:Y:S01]  /*d610*/  IMAD R9, R4, UR8, R9 ;  /* 0x0000000804097c24 */ /* 0x000fe2000f8e0209 */
[----:B------:R-:W-:-:S03]  /*d620*/  LEA R4, P0, R2, UR10, 0x2 ;  /* 0x0000000a02047c11 */ /* 0x000fc6000f8010ff */
[----:B------:R-:W-:-:S05]  /*d630*/  IMAD.IADD R3, R3, 0x1, R9 ;  /* 0x0000000103037824 */ /* 0x000fca00078e0209 */
[----:B------:R-:W-:Y:S01]  /*d640*/  LEA.HI.X R5, R2, UR11, R3, 0x2, P0 ;  /* 0x0000000b02057c11 */ /* 0x000fe200080f1403 */
[----:B------:R-:W-:-:S05]  /*d650*/  IMAD.MOV.U32 R3, RZ, RZ, -0x800000 ;  /* 0xff800000ff037424 */ /* 0x000fca00078e00ff */
[----:B------:R0:W-:Y:S02]  /*d660*/  STG.E desc[UR50][R4.64], R3 ;  /* 0x0000000304007986 */ /* 0x0001e4000c101932 */
.L_x_180:
[----:B------:R-:W-:Y:S05]  /*d670*/  BSYNC B1 ;  /* 0x0000000000017941 */ /* 0x000fea0003800000 */
.L_x_179:
[----:B------:R-:W-:-:S06]  /*d680*/  UISETP.GT.AND UP0, UPT, UR45, 0x1, UPT ;  /* 0x000000012d00788c */ /* 0x000fcc000bf04270 */
[----:B------:R-:W-:-:S13]  /*d690*/  PLOP3.LUT P0, PT, PT, PT, UP0, 0x80, 0x0 ;  /* 0x000000000000781c */ /* 0x000fda0003f0f008 */
[----:B------:R-:W-:Y:S05]  /*d6a0*/  @P0 BRA `(.L_x_175) ;  /* 0x0000000400c00947 */ /* 0x000fea0003800000 */
[----:B------:R-:W1:Y:S01]  /*d6b0*/  LDC R11, c[0x0][0xbe8] ;  /* 0x0002fa00ff0b7b82 */ /* 0x000e620000000800 */
[----:B------:R-:W-:Y:S01]  /*d6c0*/  SHF.R.S32.HI R8, RZ, 0x1f, R10 ;  /* 0x0000001fff087819 */ /* 0x000fe2000001140a */
[----:B------:R-:W-:Y:S01]  /*d6d0*/  ULDC.64 UR10, c[0x0][0xaa0] ;  /* 0x0002a800000a7ab9 */ /* 0x000fe20000000a00 */
[----:B0-----:R-:W-:Y:S01]  /*d6e0*/  IMAD.U32 R5, RZ, RZ, UR43 ;  /* 0x0000002bff057e24 */ /* 0x001fe2000f8e00ff */
[----:B------:R-:W-:Y:S01]  /*d6f0*/  UIMAD UR7, UR16, UR10, URZ ;  /* 0x0000000a100772a4 */ /* 0x000fe2000f8e023f */
[----:B------:R-:W-:Y:S01]  /*d700*/  LEA.HI R8, R8, R10, RZ, 0x3 ;  /* 0x0000000a08087211 */ /* 0x000fe200078f18ff */
[----:B------:R-:W-:Y:S01]  /*d710*/  UIMAD.WIDE.U32 UR8, UR4, UR10, URZ ;  /* 0x0000000a040872a5 */ /* 0x000fe2000f8e003f */
[----:B------:R-:W-:Y:S01]  /*d720*/  BSSY B1, `(.L_x_181) ;  /* 0x000003e000017945 */ /* 0x000fe20003800000 */
[----:B------:R-:W-:Y:S01]  /*d730*/  UIMAD UR7, UR4, UR11, UR7 ;  /* 0x0000000b040772a4 */ /* 0x000fe2000f8e0207 */
[----:B------:R-:W-:Y:S02]  /*d740*/  SHF.R.S32.HI R8, RZ, 0x3, R8 ;  /* 0x00000003ff087819 */ /* 0x000fe40000011408 */
[----:B------:R-:W-:Y:S01]  /*d750*/  ULDC.64 UR10, c[0x0][0xae8] ;  /* 0x0002ba00000a7ab9 */ /* 0x000fe20000000a00 */
[----:B------:R-:W-:Y:S01]  /*d760*/  UIADD3 UR9, UR9, UR7, URZ ;  /* 0x0000000709097290 */ /* 0x000fe2000fffe03f */
[----:B------:R-:W-:Y:S01]  /*d770*/  SHF.R.S32.HI R10, RZ, 0x1f, R17 ;  /* 0x0000001fff0a7819 */ /* 0x000fe20000011411 */
[----:B------:R-:W-:Y:S01]  /*d780*/  IMAD R2, R18, 0x20, R8 ;  /* 0x0000002012027824 */ /* 0x000fe200078e0208 */
[----:B------:R-:W-:Y:S01]  /*d790*/  SHF.R.S32.HI R12, RZ, 0x1f, R16 ;  /* 0x0000001fff0c7819 */ /* 0x000fe20000011410 */
[----:B------:R-:W-:-:S02]  /*d7a0*/  UIMAD.WIDE.U32 UR8, UR42, UR10, UR8 ;  /* 0x0000000a2a0872a5 */ /* 0x000fc4000f8e0008 */
[----:B------:R-:W-:Y:S02]  /*d7b0*/  IMAD R6, R5, 0x80, R2 ;  /* 0x0000008005067824 */ /* 0x000fe400078e0202 */
[----:B------:R-:W-:Y:S02]  /*d7c0*/  UIMAD UR9, UR42, UR11, UR9 ;  /* 0x0000000b2a0972a4 */ /* 0x000fe4000f8e0209 */
[----:B------:R-:W-:Y:S01]  /*d7d0*/  IMAD.MOV.U32 R5, RZ, RZ, R6 ;  /* 0x000000ffff057224 */ /* 0x000fe200078e0006 */
[----:B------:R-:W-:Y:S01]  /*d7e0*/  ULDC.64 UR10, c[0x0][0xaf0] ;  /* 0x0002bc00000a7ab9 */ /* 0x000fe20000000a00 */
[----:B-1----:R-:W-:Y:S01]  /*d7f0*/  ISETP.NE.AND P0, PT, R11, 0x1, PT ;  /* 0x000000010b00780c */ /* 0x002fe20003f05270 */
[----:B------:R-:W-:-:S04]  /*d800*/  UIMAD UR37, UR37, UR10, URZ ;  /* 0x0000000a252572a4 */ /* 0x000fc8000f8e023f */
[----:B------:R-:W-:Y:S02]  /*d810*/  UIMAD UR4, UR36, UR11, UR37 ;  /* 0x0000000b240472a4 */ /* 0x000fe4000f8e0225 */
[----:B------:R-:W-:-:S03]  /*d820*/  UIMAD.WIDE.U32 UR36, UR36, UR10, UR8 ;  /* 0x0000000a242472a5 */ /* 0x000fc6000f8e0008 */
[----:B------:R-:W-:Y:S01]  /*d830*/  ULDC.64 UR8, c[0x0][0xae0] ;  /* 0x0002b80000087ab9 */ /* 0x000fe20000000a00 */
[----:B------:R-:W-:Y:S02]  /*d840*/  UIADD3 UR4, UR37, UR4, URZ ;  /* 0x0000000425047290 */ /* 0x000fe4000fffe03f */
[----:B------:R-:W0:Y:S08]  /*d850*/  @P0 LDC R3, c[0x0][0xbec] ;  /* 0x0002fb00ff030b82 */ /* 0x000e300000000800 */
[----:B------:R-:W1:Y:S01]  /*d860*/  @P0 LDC R7, c[0x0][0xbf0] ;  /* 0x0002fc00ff070b82 */ /* 0x000e620000000800 */
[----:B0-----:R-:W-:-:S04]  /*d870*/  @P0 IMAD.HI.U32 R2, R6, R3, RZ ;  /* 0x0000000306020227 */ /* 0x001fc800078e00ff */
[----:B------:R-:W-:Y:S02]  /*d880*/  IMAD.U32 R3, RZ, RZ, UR37 ;  /* 0x00000025ff037e24 */ /* 0x000fe4000f8e00ff */
[----:B------:R-:W-:Y:S01]  /*d890*/  IMAD.U32 R3, RZ, RZ, UR4 ;  /* 0x00000004ff037e24 */ /* 0x000fe2000f8e00ff */
[----:B-1----:R-:W-:-:S04]  /*d8a0*/  @P0 SHF.R.U32.HI R5, RZ, R7, R2 ;  /* 0x00000007ff050219 */ /* 0x002fc80000011602 */
[--C-:B------:R-:W-:Y:S01]  /*d8b0*/  SHF.R.S32.HI R2, RZ, 0x1f, R5.reuse ;  /* 0x0000001fff027819 */ /* 0x100fe20000011405 */
[----:B------:R-:W-:-:S04]  /*d8c0*/  IMAD.MOV R7, RZ, RZ, -R5 ;  /* 0x000000ffff077224 */ /* 0x000fc800078e0a05 */
        /* <DEDUP_REMOVED lines=11> */
[----:B-----5:R-:W-:Y:S02]  /*d980*/  IMAD R11, R0, R11, RZ ;  /* 0x0000000b000b7224 */ /* 0x020fe400078e02ff */
[----:B------:R-:W-:-:S02]  /*d990*/  IMAD R5, R7, UR9, R4 ;  /* 0x0000000907057c24 */ /* 0x000fc4000f8e0204 */
[----:B------:R-:W-:Y:S01]  /*d9a0*/  IMAD.WIDE.U32 R2, R7, UR8, R2 ;  /* 0x0000000807027c25 */ /* 0x000fe2000f8e0002 */
[C---:B------:R-:W-:Y:S01]  /*d9b0*/  ISETP.GE.AND P2, PT, R6.reuse, R11, PT ;  /* 0x0000000b0600720c */ /* 0x040fe20003f46270 */
[----:B------:R-:W-:Y:S02]  /*d9c0*/  ULDC.64 UR8, c[0x0][0xa80] ;  /* 0x0002a00000087ab9 */ /* 0x000fe40000000a00 */
[----:B------:R-:W-:Y:S01]  /*d9d0*/  VIADD R0, R6, 0x20 ;  /* 0x0000002006007836 */ /* 0x000fe20000000000 */
[----:B------:R-:W-:Y:S01]  /*d9e0*/  LEA R4, P3, R2, UR8, 0x1 ;  /* 0x0000000802047c11 */ /* 0x000fe2000f8608ff */
[----:B------:R-:W-:-:S03]  /*d9f0*/  IMAD.IADD R3, R3, 0x1, R5 ;  /* 0x0000000103037824 */ /* 0x000fc600078e0205 */
[-C--:B------:R-:W-:Y:S01]  /*da00*/  ISETP.GE.AND P1, PT, R0, R11.reuse, PT ;  /* 0x0000000b0000720c */ /* 0x080fe20003f26270 */
[----:B------:R-:W-:Y:S01]  /*da10*/  VIADD R0, R6, 0x40 ;  /* 0x0000004006007836 */ /* 0x000fe20000000000 */
[----:B------:R-:W-:Y:S02]  /*da20*/  LEA.HI.X R5, R2, UR9, R3, 0x1, P3 ;  /* 0x0000000902057c11 */ /* 0x000fe400098f0c03 */
[----:B------:R0:W1:Y:S02]  /*da30*/  SHFL.IDX PT, R2, R4, RZ, 0x181f ;  /* 0x00181fff04027589 */ /* 0x00006400000e0000 */
[----:B------:R-:W-:Y:S02]  /*da40*/  ISETP.GE.AND P0, PT, R0, R11, PT ;  /* 0x0000000b0000720c */ /* 0x000fe40003f06270 */
[----:B------:R0:W2:Y:S01]  /*da50*/  SHFL.IDX PT, R0, R5, RZ, 0x181f ;  /* 0x00181fff05007589 */ /* 0x0000a200000e0000 */
[----:B------:R-:W-:Y:S10]  /*da60*/  @P2 BRA `(.L_x_182) ;  /* 0x0000000000242947 */ /* 0x000ff40003800000 */
[----:B------:R-:W-:Y:S02]  /*da70*/  ULDC UR4, c[0x0][0xac8] ;  /* 0x0002b20000047ab9 */ /* 0x000fe40000000800 */
[----:B------:R-:W-:Y:S02]  /*da80*/  ISETP.GE.AND P4, PT, R16, UR4, PT ;  /* 0x0000000410007c0c */ /* 0x000fe4000bf86270 */
[----:B------:R-:W-:-:S11]  /*da90*/  ISETP.GE.AND P5, PT, R17, UR4, PT ;  /* 0x0000000411007c0c */ /* 0x000fd6000bfa6270 */
[CC--:B-1----:R-:W-:Y:S02]  /*daa0*/  @!P4 LEA R8, P2, R16.reuse, R2.reuse, 0x1 ;  /* 0x000000021008c211 */ /* 0x0c2fe400078408ff */
[C---:B------:R-:W-:Y:S02]  /*dab0*/  @!P5 LEA R2, P3, R17.reuse, R2, 0x1 ;  /* 0x000000021102d211 */ /* 0x040fe400078608ff */
[-C--:B--2---:R-:W-:Y:S02]  /*dac0*/  @!P4 LEA.HI.X R9, R16, R0.reuse, R12, 0x1, P2 ;  /* 0x000000001009c211 */ /* 0x084fe400010f0c0c */
[----:B------:R-:W-:-:S03]  /*dad0*/  @!P5 LEA.HI.X R3, R17, R0, R10, 0x1, P3 ;  /* 0x000000001103d211 */ /* 0x000fc600018f0c0a */
[----:B------:R3:W-:Y:S04]  /*dae0*/  @!P4 ST.E.128 desc[UR50][R8.64], RZ ;  /* 0x000000ff0800c985 */ /* 0x0007e8000c101d32 */
[----:B------:R3:W-:Y:S02]  /*daf0*/  @!P5 ST.E.128 desc[UR50][R2.64], RZ ;  /* 0x000000ff0200d985 */ /* 0x0007e4000c101d32 */
.L_x_182:
[----:B------:R-:W-:Y:S05]  /*db00*/  BSYNC B1 ;  /* 0x0000000000017941 */ /* 0x000fea0003800000 */
.L_x_181:
[----:B--2---:R2:W4:Y:S01]  /*db10*/  SHFL.IDX PT, R0, R5, 0x1, 0x181f ;  /* 0x00381f0005007f89 */ /* 0x00452200000e0000 */
[----:B------:R-:W-:Y:S03]  /*db20*/  BSSY B1, `(.L_x_183) ;  /* 0x000000c000017945 */ /* 0x000fe60003800000 */
[----:B-1-3--:R2:W1:Y:S01]  /*db30*/  SHFL.IDX PT, R2, R4, 0x1, 0x181f ;  /* 0x00381f0004027f89 */ /* 0x00a46200000e0000 */
[----:B------:R-:W-:Y:S05]  /*db40*/  @P1 BRA `(.L_x_184) ;  /* 0x0000000000241947 */ /* 0x000fea0003800000 */
[----:B------:R-:W-:Y:S02]  /*db50*/  ULDC UR4, c[0x0][0xac8] ;  /* 0x0002b20000047ab9 */ /* 0x000fe40000000800 */
[----:B------:R-:W-:Y:S02]  /*db60*/  ISETP.GE.AND P3, PT, R16, UR4, PT ;  /* 0x0000000410007c0c */ /* 0x000fe4000bf66270 */
[----:B------:R-:W-:-:S11]  /*db70*/  ISETP.GE.AND P4, PT, R17, UR4, PT ;  /* 0x0000000411007c0c */ /* 0x000fd6000bf86270 */
[CC--:B-1----:R-:W-:Y:S02]  /*db80*/  @!P3 LEA R8, P1, R16.reuse, R2.reuse, 0x1 ;  /* 0x000000021008b211 */ /* 0x0c2fe400078208ff */
[C---:B------:R-:W-:Y:S02]  /*db90*/  @!P4 LEA R2, P2, R17.reuse, R2, 0x1 ;  /* 0x000000021102c211 */ /* 0x040fe400078408ff */
[-C--:B----4-:R-:W-:Y:S02]  /*dba0*/  @!P3 LEA.HI.X R9, R16, R0.reuse, R12, 0x1, P1 ;  /* 0x000000001009b211 */ /* 0x090fe400008f0c0c */
[----:B------:R-:W-:-:S03]  /*dbb0*/  @!P4 LEA.HI.X R3, R17, R0, R10, 0x1, P2 ;  /* 0x000000001103c211 */ /* 0x000fc600010f0c0a */
[----:B------:R3:W-:Y:S04]  /*dbc0*/  @!P3 ST.E.128 desc[UR50][R8.64], RZ ;  /* 0x000000ff0800b985 */ /* 0x0007e8000c101d32 */
[----:B------:R3:W-:Y:S02]  /*dbd0*/  @!P4 ST.E.128 desc[UR50][R2.64], RZ ;  /* 0x000000ff0200c985 */ /* 0x0007e4000c101d32 */
.L_x_184:
[----:B------:R-:W-:Y:S05]  /*dbe0*/  BSYNC B1 ;  /* 0x0000000000017941 */ /* 0x000fea0003800000 */
.L_x_183:
[----:B----4-:R4:W0:Y:S01]  /*dbf0*/  SHFL.IDX PT, R0, R5, 0x2, 0x181f ;  /* 0x00581f0005007f89 */ /* 0x01082200000e0000 */
        /* <DEDUP_REMOVED lines=8> */
[-C--:B0-----:R-:W-:Y:S02]  /*dc80*/  @!P2 LEA.HI.X R9, R16, R0.reuse, R12, 0x1, P0 ;  /* 0x000000001009a211 */ /* 0x081fe400000f0c0c */
[----:B------:R-:W-:-:S03]  /*dc90*/  @!P3 LEA.HI.X R3, R17, R0, R10, 0x1, P1 ;  /* 0x000000001103b211 */ /* 0x000fc600008f0c0a */
[----:B------:R3:W-:Y:S04]  /*dca0*/  @!P2 ST.E.128 desc[UR50][R8.64], RZ ;  /* 0x000000ff0800a985 */ /* 0x0007e8000c101d32 */
[----:B------:R3:W-:Y:S02]  /*dcb0*/  @!P3 ST.E.128 desc[UR50][R2.64], RZ ;  /* 0x000000ff0200b985 */ /* 0x0007e4000c101d32 */
.L_x_186:
[----:B------:R-:W-:Y:S05]  /*dcc0*/  BSYNC B1 ;  /* 0x0000000000017941 */ /* 0x000fea0003800000 */
.L_x_185:
[----:B0-----:R-:W-:Y:S01]  /*dcd0*/  VIADD R0, R6, 0x60 ;  /* 0x0000006006007836 */ /* 0x001fe20000000000 */
[----:B--2-4-:R-:W0:Y:S04]  /*dce0*/  SHFL.IDX PT, R5, R5, 0x3, 0x181f ;  /* 0x00781f0005057f89 */ /* 0x014e2800000e0000 */
[----:B------:R-:W-:Y:S01]  /*dcf0*/  ISETP.GE.AND P0, PT, R0, R11, PT ;  /* 0x0000000b0000720c */ /* 0x000fe20003f06270 */
[----:B-1-3--:R1:W2:-:S12]  /*dd00*/  SHFL.IDX PT, R2, R4, 0x3, 0x181f ;  /* 0x00781f0004027f89 */ /* 0x00a29800000e0000 */
[----:B-1----:R-:W-:Y:S05]  /*dd10*/  @P0 BRA `(.L_x_175) ;  /* 0x0000000000240947 */ /* 0x002fea0003800000 */
[----:B------:R-:W-:Y:S02]  /*dd20*/  ULDC UR4, c[0x0][0xac8] ;  /* 0x0002b20000047ab9 */ /* 0x000fe40000000800 */
[----:B------:R-:W-:Y:S02]  /*dd30*/  ISETP.GE.AND P2, PT, R16, UR4, PT ;  /* 0x0000000410007c0c */ /* 0x000fe4000bf46270 */
[----:B------:R-:W-:-:S11]  /*dd40*/  ISETP.GE.AND P3, PT, R17, UR4, PT ;  /* 0x0000000411007c0c */ /* 0x000fd6000bf66270 */
[CC--:B--2---:R-:W-:Y:S02]  /*dd50*/  @!P2 LEA R6, P0, R16.reuse, R2.reuse, 0x1 ;  /* 0x000000021006a211 */ /* 0x0c4fe400078008ff */
[C---:B------:R-:W-:Y:S02]  /*dd60*/  @!P3 LEA R2, P1, R17.reuse, R2, 0x1 ;  /* 0x000000021102b211 */ /* 0x040fe400078208ff */
[-C--:B0-----:R-:W-:Y:S02]  /*dd70*/  @!P2 LEA.HI.X R7, R16, R5.reuse, R12, 0x1, P0 ;  /* 0x000000051007a211 */ /* 0x081fe400000f0c0c */
[----:B------:R-:W-:-:S03]  /*dd80*/  @!P3 LEA.HI.X R3, R17, R5, R10, 0x1, P1 ;  /* 0x000000051103b211 */ /* 0x000fc600008f0c0a */
[----:B------:R0:W-:Y:S04]  /*dd90*/  @!P2 ST.E.128 desc[UR50][R6.64], RZ ;  /* 0x000000ff0600a985 */ /* 0x0001e8000c101d32 */
[----:B------:R0:W-:Y:S02]  /*dda0*/  @!P3 ST.E.128 desc[UR50][R2.64], RZ ;  /* 0x000000ff0200b985 */ /* 0x0001e4000c101d32 */
.L_x_175:
[----:B------:R-:W-:Y:S05]  /*ddb0*/  BSYNC B0 ;  /* 0x0000000000007941 */ /* 0x000fea0003800000 */
.L_x_165:
[----:B------:R-:W-:Y:S02]  /*ddc0*/  ULDC UR4, c[0x0][0xc3c] ;  /* 0x00030f0000047ab9 */ /* 0x000fe40000000800 */
[----:B------:R-:W-:-:S13]  /*ddd0*/  ISETP.GE.AND P0, PT, R35, UR4, PT ;  /* 0x0000000423007c0c */ /* 0x000fda000bf06270 */
[----:B------:R-:W-:Y:S05]  /*dde0*/  @!P0 BRA `(.L_x_187) ;  /* 0xffffff3000a08947 */ /* 0x000fea000383ffff */
[----:B------:R-:W-:Y:S05]  /*ddf0*/  EXIT ;  /* 0x000000000000794d */ /* 0x000fea0003800000 */
.L_x_138:
[----:B------:R-:W-:-:S08]  /*de00*/  NOP ;  /* 0x0000000000007918 */ /* 0x000fd00000000000 */
[----:B------:R-:W0:-:S00]  /*de10*/  USETMAXREG.DEALLOC.CTAPOOL 0x18 ;  /* 0x00000018000079c8 */ /* 0x000e0000080e0500 */
[----:B0-----:R-:W2:Y:S01]  /*de20*/  LDL.LU R2, [R1+0xc] ;  /* 0x00000c0001027983 */ /* 0x001ea20000300800 */
[----:B------:R-:W-:Y:S01]  /*de30*/  LOP3.LUT R0, R0, 0x3, RZ, 0xc0, !PT ;  /* 0x0000000300007812 */ /* 0x000fe200078ec0ff */
[----:B------:R-:W-:-:S05]  /*de40*/  IMAD.MOV.U32 R6, RZ, RZ, RZ ;  /* 0x000000ffff067224 */ /* 0x000fca00078e00ff */
[----:B------:R-:W0:Y:S02]  /*de50*/  SHFL.IDX PT, R0, R0, RZ, 0x1f ;  /* 0x00001fff00007589 */ /* 0x000e2400000e0000 */
[----:B0-----:R-:W-:Y:S02]  /*de60*/  ISETP.NE.AND P0, PT, R0, RZ, PT ;  /* 0x000000ff0000720c */ /* 0x001fe40003f05270 */
[----:B--2---:R-:W-:-:S11]  /*de70*/  LOP3.LUT R2, R2, 0xfffffffd, RZ, 0xc0, !PT ;  /* 0xfffffffd02027812 */ /* 0x004fd600078ec0ff */
[----:B------:R-:W-:-:S05]  /*de80*/  @P0 LOP3.LUT R2, R2, 0x2, RZ, 0xfc, !PT ;  /* 0x0000000202020812 */ /* 0x000fca00078efcff */
[----:B------:R0:W-:Y:S01]  /*de90*/  STL [R1+0xc], R2 ;  /* 0x00000c0201007387 */ /* 0x0001e20000100800 */
[----:B------:R-:W-:Y:S05]  /*dea0*/  @!P0 BRA `(.L_x_188) ;  /* 0x00000000002c8947 */ /* 0x000fea0003800000 */
[----:B------:R-:W1:Y:S08]  /*deb0*/  S2UR UR5, SR_CgaCtaId ;  /* 0x00000000000579c3 */ /* 0x000e700000008800 */
[----:B------:R-:W-:Y:S06]  /*dec0*/  BAR.SYNC.DEFER_BLOCKING 0x5, 0x180 ;  /* 0x0146000000007b1d */ /* 0x000fec0000010000 */
[----:B------:R-:W-:-:S02]  /*ded0*/  UMOV UR4, 0x400 ;  /* 0x0000040000047882 */ /* 0x000fc40000000000 */
[----:B-1----:R-:W-:-:S09]  /*dee0*/  ULEA UR4, UR5, UR4, 0x18 ;  /* 0x0000000405047291 */ /* 0x002fd2000f8ec03f */
[----:B------:R-:W1:Y:S04]  /*def0*/  LDS.128 R4, [UR4+0x2e8d0] ;  /* 0x02e8d004ff047984 */ /* 0x000e680008000c00 */
[----:B-1----:R1:W-:Y:S01]  /*df00*/  STL.64 [R1+0x10], R4 ;  /* 0x0000100401007387 */ /* 0x0023e20000100a00 */
[----:B------:R-:W-:-:S03]  /*df10*/  IMAD.MOV.U32 R0, RZ, RZ, R7 ;  /* 0x000000ffff007224 */ /* 0x000fc600078e0007 */
[----:B------:R1:W-:Y:S02]  /*df20*/  STL [R1+0x18], R6 ;  /* 0x0000180601007387 */ /* 0x0003e40000100800 */
[----:B------:R-:W-:Y:S01]  /*df30*/  R2UR UR43, R0 ;  /* 0x00000000002b72ca */ /* 0x000fe200000e0000 */
[----:B------:R-:W-:Y:S06]  /*df40*/  BAR.ARV 0x4, 0x180 ;  /* 0x0106000000007b1d */ /* 0x000fec0000002000 */
[----:B------:R-:W-:Y:S08]  /*df50*/  BRA `(.L_x_189) ;  /* 0x0000000800b07947 */ /* 0x000ff00003800000 */
.L_x_188:
[----:B------:R-:W1:Y:S01]  /*df60*/  S2R R0, SR_TID.X ;  /* 0x0000000000007919 */ /* 0x000e620000002100 */
[----:B------:R-:W-:Y:S01]  /*df70*/  ULDC UR4, c[0x0][0xc3c] ;  /* 0x00030f0000047ab9 */ /* 0x000fe20000000800 */
[----:B-1----:R-:W-:-:S04]  /*df80*/  LOP3.LUT R0, R0, 0x1f, RZ, 0xc0, !PT ;  /* 0x0000001f00007812 */ /* 0x002fc800078ec0ff */
[----:B------:R-:W-:-:S04]  /*df90*/  ISETP.NE.AND P0, PT, R0, 0x1f, PT ;  /* 0x0000001f0000780c */ /* 0x000fc80003f05270 */
[----:B------:R-:W-:-:S13]  /*dfa0*/  ISETP.GE.OR P1, PT, R0, UR4, !P0 ;  /* 0x0000000400007c0c */ /* 0x000fda000c726670 */
[----:B0-----:R-:W0:Y:S08]  /*dfb0*/  @!P1 LDC.64 R2, c[0x0][0xc80] ;  /* 0x00032000ff029b82 */ /* 0x001e300000000a00 */
[----:B------:R-:W1:Y:S01]  /*dfc0*/  @!P1 LDC.64 R4, c[0x0][0xc78] ;  /* 0x00031e00ff049b82 */ /* 0x000e620000000a00 */
[----:B0-----:R-:W-:-:S05]  /*dfd0*/  @!P1 IMAD.WIDE.U32 R2, R0, 0x4, R2 ;  /* 0x0000000400029825 */ /* 0x001fca00078e0002 */
[----:B------:R1:W2:Y:S02]  /*dfe0*/  @!P1 LDG.E R6, desc[UR50][R2.64] ;  /* 0x0000003202069981 */ /* 0x0002a4000c1e1900 */
[----:B-1----:R-:W-:-:S04]  /*dff0*/  @!P1 IMAD.WIDE.U32 R2, R0, 0x4, R4 ;  /* 0x0000000400029825 */ /* 0x002fc800078e0004 */
[----:B------:R-:W-:-:S06]  /*e000*/  IMAD.MOV.U32 R5, RZ, RZ, RZ ;  /* 0x000000ffff057224 */ /* 0x000fcc00078e00ff */
[----:B------:R-:W2:Y:S01]  /*e010*/  @!P1 LDG.E R5, desc[UR50][R2.64] ;  /* 0x0000003202059981 */ /* 0x000ea2000c1e1900 */
[C---:B------:R-:W-:Y:S01]  /*e020*/  ISETP.NE.AND P1, PT, R0.reuse, RZ, PT ;  /* 0x000000ff0000720c */ /* 0x040fe20003f25270 */
[----:B------:R-:W-:Y:S01]  /*e030*/  UMOV UR43, URZ ;  /* 0x0000003f002b7c82 */ /* 0x000fe20008000000 */
[C---:B------:R-:W-:Y:S02]  /*e040*/  ISETP.GE.U32.AND P2, PT, R0.reuse, 0x2, PT ;  /* 0x000000020000780c */ /* 0x040fe40003f46070 */
[C---:B------:R-:W-:Y:S02]  /*e050*/  ISETP.GE.U32.AND P3, PT, R0.reuse, 0x4, PT ;  /* 0x000000040000780c */ /* 0x040fe40003f66070 */
[C---:B------:R-:W-:Y:S02]  /*e060*/  ISETP.GE.U32.AND P4, PT, R0.reuse, 0x8, PT ;  /* 0x000000080000780c */ /* 0x040fe40003f86070 */
[----:B------:R-:W-:Y:S01]  /*e070*/  ISETP.GE.U32.AND P5, PT, R0, 0x10, PT ;  /* 0x000000100000780c */ /* 0x000fe20003fa6070 */
[----:B--2---:R-:W-:-:S05]  /*e080*/  IMAD R4, R6, R5, RZ ;  /* 0x0000000506047224 */ /* 0x004fca00078e02ff */
[----:B------:R-:W0:Y:S02]  /*e090*/  SHFL.UP PT, R7, R4, 0x1, RZ ;  /* 0x0420000004077989 */ /* 0x000e2400000e00ff */
[----:B0-----:R-:W-:-:S05]  /*e0a0*/  SEL R7, R7, RZ, P1 ;  /* 0x000000ff07077207 */ /* 0x001fca0000800000 */
[----:B------:R-:W-:-:S05]  /*e0b0*/  IMAD.IADD R7, R4, 0x1, R7 ;  /* 0x0000000104077824 */ /* 0x000fca00078e0207 */
[----:B------:R-:W0:Y:S02]  /*e0c0*/  SHFL.UP PT, R8, R7, 0x2, RZ ;  /* 0x0440000007087989 */ /* 0x000e2400000e00ff */
[----:B0-----:R-:W-:-:S05]  /*e0d0*/  SEL R8, R8, RZ, P2 ;  /* 0x000000ff08087207 */ /* 0x001fca0001000000 */
[----:B------:R-:W-:Y:S02]  /*e0e0*/  IMAD.IADD R8, R7, 0x1, R8 ;  /* 0x0000000107087824 */ /* 0x000fe400078e0208 */
[----:B------:R-:W0:Y:S03]  /*e0f0*/  S2R R7, SR_CTAID.X ;  /* 0x0000000000077919 */ /* 0x000e260000002500 */
[----:B------:R-:W1:Y:S02]  /*e100*/  SHFL.UP PT, R9, R8, 0x4, RZ ;  /* 0x0480000008097989 */ /* 0x000e6400000e00ff */
[----:B-1----:R-:W-:-:S05]  /*e110*/  SEL R9, R9, RZ, P3 ;  /* 0x000000ff09097207 */ /* 0x002fca0001800000 */
[----:B------:R-:W-:-:S05]  /*e120*/  IMAD.IADD R3, R8, 0x1, R9 ;  /* 0x0000000108037824 */ /* 0x000fca00078e0209 */
[----:B------:R-:W1:Y:S02]  /*e130*/  SHFL.UP PT, R2, R3, 0x8, RZ ;  /* 0x0500000003027989 */ /* 0x000e6400000e00ff */
[----:B-1----:R-:W-:-:S05]  /*e140*/  SEL R2, R2, RZ, P4 ;  /* 0x000000ff02027207 */ /* 0x002fca0002000000 */
[----:B------:R-:W-:-:S05]  /*e150*/  IMAD.IADD R4, R3, 0x1, R2 ;  /* 0x0000000103047824 */ /* 0x000fca00078e0202 */
[----:B------:R-:W1:Y:S02]  /*e160*/  SHFL.UP PT, R2, R4, 0x10, RZ ;  /* 0x0600000004027989 */ /* 0x000e6400000e00ff */
[----:B-1----:R-:W-:Y:S02]  /*e170*/  SEL R9, R2, RZ, P5 ;  /* 0x000000ff02097207 */ /* 0x002fe40002800000 */
[----:B------:R-:W1:Y:S03]  /*e180*/  LDC R2, c[0x0][0xc38] ;  /* 0x00030e00ff027b82 */ /* 0x000e660000000800 */
[----:B------:R-:W-:-:S05]  /*e190*/  IMAD.IADD R9, R4, 0x1, R9 ;  /* 0x0000000104097824 */ /* 0x000fca00078e0209 */
[----:B------:R-:W1:Y:S02]  /*e1a0*/  SHFL.IDX PT, R11, R9, 0x1f, 0x1f ;  /* 0x03e01f00090b7f89 */ /* 0x000e6400000e0000 */
[----:B-1----:R-:W-:-:S04]  /*e1b0*/  IMAD R8, R11, R2, RZ ;  /* 0x000000020b087224 */ /* 0x002fc800078e02ff */
[----:B------:R-:W-:Y:S01]  /*e1c0*/  IMAD.MOV.U32 R11, RZ, RZ, R8 ;  /* 0x000000ffff0b7224 */ /* 0x000fe200078e0008 */
[----:B0-----:R-:W-:-:S13]  /*e1d0*/  ISETP.GT.AND P6, PT, R8, R7, PT ;  /* 0x000000070800720c */ /* 0x001fda0003fc4270 */
[----:B------:R-:W-:Y:S05]  /*e1e0*/  @P6 BRA `(.L_x_190) ;  /* 0x0000000000a46947 */ /* 0x000fea0003800000 */
[----:B------:R-:W-:Y:S01]  /*e1f0*/  IMAD.MOV.U32 R8, RZ, RZ, R11 ;  /* 0x000000ffff087224 */ /* 0x000fe200078e000b */
[----:B------:R-:W-:Y:S01]  /*e200*/  UMOV UR43, URZ ;  /* 0x0000003f002b7c82 */ /* 0x000fe20008000000 */
[----:B------:R-:W-:-:S05]  /*e210*/  ULDC UR5, c[0x0][0xc3c] ;  /* 0x00030f0000057ab9 */ /* 0x000fca0000000800 */
.L_x_192:
[----:B------:R-:W-:-:S03]  /*e220*/  UIADD3 UR4, UR43, 0x1f, URZ ;  /* 0x0000001f2b047890 */ /* 0x000fc6000fffe03f */
[----:B------:R-:W-:Y:S01]  /*e230*/  ULDC UR43, c[0x0][0xc3c] ;  /* 0x00030f00002b7ab9 */ /* 0x000fe20000000800 */
[----:B------:R-:W-:-:S06]  /*e240*/  UISETP.GE.AND UP0, UPT, UR4, UR5, UPT ;  /* 0x000000050400728c */ /* 0x000fcc000bf06270 */
[----:B------:R-:W-:-:S13]  /*e250*/  PLOP3.LUT P6, PT, PT, PT, UP0, 0x40, 0x0 ;  /* 0x000000000000781c */ /* 0x000fda0003fce808 */
[----:B------:R-:W-:Y:S05]  /*e260*/  @!P6 BRA `(.L_x_191) ;  /* 0x0000000400b4e947 */ /* 0x000fea0003800000 */
[----:B------:R-:W-:Y:S01]  /*e270*/  UMOV UR43, UR4 ;  /* 0x00000004002b7c82 */ /* 0x000fe20008000000 */
[----:B------:R-:W-:Y:S02]  /*e280*/  IMAD.MOV.U32 R6, RZ, RZ, RZ ;  /* 0x000000ffff067224 */ /* 0x000fe400078e00ff */
[----:B------:R-:W-:-:S05]  /*e290*/  VIADD R9, R0, UR43 ;  /* 0x0000002b00097c36 */ /* 0x000fca0008000000 */
[----:B------:R-:W-:-:S13]  /*e2a0*/  ISETP.GE.OR P6, PT, R9, UR5, !P0 ;  /* 0x0000000509007c0c */ /* 0x000fda000c7c6670 */
[----:B------:R-:W0:Y:S08]  /*e2b0*/  @!P6 LDC.64 R2, c[0x0][0xc80] ;  /* 0x00032000ff02eb82 */ /* 0x000e300000000a00 */
[----:B------:R-:W1:Y:S01]  /*e2c0*/  @!P6 LDC.64 R4, c[0x0][0xc78] ;  /* 0x00031e00ff04eb82 */ /* 0x000e620000000a00 */
[----:B0-----:R-:W-:-:S05]  /*e2d0*/  @!P6 IMAD.WIDE R2, R9, 0x4, R2 ;  /* 0x000000040902e825 */ /* 0x001fca00078e0202 */
[----:B------:R1:W2:Y:S02]  /*e2e0*/  @!P6 LDG.E R6, desc[UR50][R2.64] ;  /* 0x000000320206e981 */ /* 0x0002a4000c1e1900 */
[----:B-1----:R-:W-:-:S04]  /*e2f0*/  @!P6 IMAD.WIDE R2, R9, 0x4, R4 ;  /* 0x000000040902e825 */ /* 0x002fc800078e0204 */
[----:B------:R-:W-:-:S06]  /*e300*/  IMAD.MOV.U32 R5, RZ, RZ, RZ ;  /* 0x000000ffff057224 */ /* 0x000fcc00078e00ff */
[----:B------:R-:W2:Y:S02]  /*e310*/  @!P6 LDG.E R5, desc[UR50][R2.64] ;  /* 0x000000320205e981 */ /* 0x000ea4000c1e1900 */
[----:B--2---:R-:W-:-:S05]  /*e320*/  IMAD R11, R6, R5, RZ ;  /* 0x00000005060b7224 */ /* 0x004fca00078e02ff */
[----:B------:R-:W0:Y:S02]  /*e330*/  SHFL.UP PT, R4, R11, 0x1, RZ ;  /* 0x042000000b047989 */ /* 0x000e2400000e00ff */
[----:B0-----:R-:W-:-:S05]  /*e340*/  SEL R4, R4, RZ, P1 ;  /* 0x000000ff04047207 */ /* 0x001fca0000800000 */
[----:B------:R-:W-:-:S05]  /*e350*/  IMAD.IADD R4, R11, 0x1, R4 ;  /* 0x000000010b047824 */ /* 0x000fca00078e0204 */
        /* <DEDUP_REMOVED lines=11> */
[----:B------:R-:W-:Y:S02]  /*e410*/  IMAD.IADD R9, R3, 0x1, R2 ;  /* 0x0000000103097824 */ /* 0x000fe400078e0202 */
[----:B------:R-:W0:Y:S03]  /*e420*/  LDC R2, c[0x0][0xc38] ;  /* 0x00030e00ff027b82 */ /* 0x000e260000000800 */
[----:B------:R-:W0:Y:S02]  /*e430*/  SHFL.IDX PT, R11, R9, 0x1f, 0x1f ;  /* 0x03e01f00090b7f89 */ /* 0x000e2400000e0000 */
[----:B0-----:R-:W-:-:S04]  /*e440*/  IMAD R11, R11, R2, RZ ;  /* 0x000000020b0b7224 */ /* 0x001fc800078e02ff */
[----:B------:R-:W-:-:S05]  /*e450*/  IMAD.IADD R8, R11, 0x1, R8 ;  /* 0x000000010b087824 */ /* 0x000fca00078e0208 */
[----:B------:R-:W-:-:S13]  /*e460*/  ISETP.GT.AND P6, PT, R8, R7, PT ;  /* 0x000000070800720c */ /* 0x000fda0003fc4270 */
[----:B------:R-:W-:Y:S05]  /*e470*/  @!P6 BRA `(.L_x_192) ;  /* 0xfffffffc0068e947 */ /* 0x000fea000383ffff */
.L_x_190:
[----:B------:R-:W-:Y:S02]  /*e480*/  IMAD.IADD R11, R8, 0x1, -R11 ;  /* 0x00000001080b7824 */ /* 0x000fe400078e0a0b */
[----:B------:R-:W-:Y:S02]  /*e490*/  IMAD.MOV.U32 R8, RZ, RZ, RZ ;  /* 0x000000ffff087224 */ /* 0x000fe400078e00ff */
[----:B------:R-:W-:-:S05]  /*e4a0*/  IMAD R4, R9, R2, R11 ;  /* 0x0000000209047224 */ /* 0x000fca00078e020b */
[----:B------:R-:W-:-:S13]  /*e4b0*/  ISETP.GT.AND P0, PT, R4, R7, PT ;  /* 0x000000070400720c */ /* 0x000fda0003f04270 */
[----:B------:R-:W-:Y:S02]  /*e4c0*/  VOTEU.ANY UR5, UPT, !P0 ;  /* 0x0000000000057886 */ /* 0x000fe400040e0100 */
[----:B------:R-:W-:Y:S02]  /*e4d0*/  UPOPC UR4, UR5 ;  /* 0x00000005000472bf */ /* 0x000fe40008000000 */
[----:B------:R-:W-:-:S04]  /*e4e0*/  ISETP.NE.AND P0, PT, RZ, UR5, PT ;  /* 0x00000005ff007c0c */ /* 0x000fc8000bf05270 */
[----:B------:R-:W-:Y:S02]  /*e4f0*/  IMAD.U32 R13, RZ, RZ, UR4 ;  /* 0x00000004ff0d7e24 */ /* 0x000fe4000f8e00ff */
[----:B------:R-:W-:-:S03]  /*e500*/  IMAD.U32 R12, RZ, RZ, UR4 ;  /* 0x00000004ff0c7e24 */ /* 0x000fc6000f8e00ff */
[----:B------:R-:W0:Y:S04]  /*e510*/  SHFL.IDX PT, R6, R6, R13, 0x1f ;  /* 0x00001f0d06067589 */ /* 0x000e2800000e0000 */
[----:B------:R1:W2:Y:S01]  /*e520*/  SHFL.IDX PT, R5, R5, R12, 0x1f ;  /* 0x00001f0c05057589 */ /* 0x0002a200000e0000 */
[----:B0-----:R-:W-:-:S04]  /*e530*/  IABS R4, R6 ;  /* 0x0000000600047213 */ /* 0x001fc80000000000 */
[----:B------:R-:W0:Y:S08]  /*e540*/  I2F.RP R10, R4 ;  /* 0x00000004000a7306 */ /* 0x000e300000209400 */
[----:B0-----:R-:W0:Y:S02]  /*e550*/  MUFU.RCP R10, R10 ;  /* 0x0000000a000a7308 */ /* 0x001e240000001000 */
[----:B0-----:R-:W-:-:S06]  /*e560*/  VIADD R3, R10, 0xffffffe ;  /* 0x0ffffffe0a037836 */ /* 0x001fcc0000000000 */
[----:B------:R-:W0:Y:S01]  /*e570*/  F2I.FTZ.U32.TRUNC.NTZ R3, R3 ;  /* 0x0000000300037305 */ /* 0x000e22000021f000 */
[----:B-12---:R-:W-:Y:S05]  /*e580*/  @!P0 BRA `(.L_x_193) ;  /* 0x00000000000c8947 */ /* 0x006fea0003800000 */
[----:B------:R-:W-:-:S06]  /*e590*/  UIADD3 UR5, UR4, -0x1, URZ ;  /* 0xffffffff04057890 */ /* 0x000fcc000fffe03f */
[----:B------:R-:W-:-:S06]  /*e5a0*/  IMAD.U32 R8, RZ, RZ, UR5 ;  /* 0x00000005ff087e24 */ /* 0x000fcc000f8e00ff */
[----:B------:R1:W2:Y:S02]  /*e5b0*/  SHFL.IDX PT, R8, R9, R8, 0x1f ;  /* 0x00001f0809087589 */ /* 0x0002a400000e0000 */
.L_x_193:
[----:B--2---:R-:W-:Y:S01]  /*e5c0*/  IMAD R11, R8, R2, R11 ;  /* 0x00000002080b7224 */ /* 0x004fe200078e020b */
[----:B------:R-:W-:Y:S01]  /*e5d0*/  IABS R8, R5 ;  /* 0x0000000500087213 */ /* 0x000fe20000000000 */
[----:B01----:R-:W-:Y:S01]  /*e5e0*/  IMAD.MOV R9, RZ, RZ, -R3 ;  /* 0x000000ffff097224 */ /* 0x003fe200078e0a03 */
[----:B------:R-:W-:Y:S01]  /*e5f0*/  UIADD3 UR43, UR4, UR43, URZ ;  /* 0x0000002b042b7290 */ /* 0x000fe2000fffe03f */
[----:B------:R-:W-:Y:S01]  /*e600*/  IMAD.MOV.U32 R2, RZ, RZ, RZ ;  /* 0x000000ffff027224 */ /* 0x000fe200078e00ff */
[----:B------:R-:W0:Y:S01]  /*e610*/  I2F.RP R10, R8 ;  /* 0x00000008000a7306 */ /* 0x000e220000209400 */
[----:B------:R-:W-:Y:S01]  /*e620*/  IMAD R9, R9, R4, RZ ;  /* 0x0000000409097224 */ /* 0x000fe200078e02ff */
[----:B------:R1:W-:Y:S01]  /*e630*/  STL [R1+0x10], R11 ;  /* 0x0000100b01007387 */ /* 0x0003e20000100800 */
[----:B------:R-:W-:Y:S02]  /*e640*/  IMAD.IADD R7, R7, 0x1, -R11 ;  /* 0x0000000107077824 */ /* 0x000fe400078e0a0b */
[----:B------:R-:W-:Y:S01]  /*e650*/  IMAD.HI.U32 R2, R3, R9, R2 ;  /* 0x0000000903027227 */ /* 0x000fe200078e0002 */
[----:B------:R-:W-:-:S05]  /*e660*/  IABS R3, R6 ;  /* 0x0000000600037213 */ /* 0x000fca0000000000 */
[----:B------:R-:W-:Y:S01]  /*e670*/  IMAD.MOV R12, RZ, RZ, -R3 ;  /* 0x000000ffff0c7224 */ /* 0x000fe200078e0a03 */
[----:B-1----:R-:W-:Y:S01]  /*e680*/  IABS R11, R7 ;  /* 0x00000007000b7213 */ /* 0x002fe20000000000 */
[----:B0-----:R-:W0:Y:S04]  /*e690*/  MUFU.RCP R10, R10 ;  /* 0x0000000a000a7308 */ /* 0x001e280000001000 */
[----:B------:R-:W-:-:S04]  /*e6a0*/  IMAD.HI.U32 R9, R2, R11, RZ ;  /* 0x0000000b02097227 */ /* 0x000fc800078e00ff */
[----:B------:R-:W-:Y:S02]  /*e6b0*/  IMAD R11, R9, R12, R11 ;  /* 0x0000000c090b7224 */ /* 0x000fe400078e020b */
[----:B------:R-:W-:-:S03]  /*e6c0*/  IMAD.MOV.U32 R2, RZ, RZ, RZ ;  /* 0x000000ffff027224 */ /* 0x000fc600078e00ff */
[----:B------:R-:W-:Y:S01]  /*e6d0*/  ISETP.GT.U32.AND P1, PT, R4, R11, PT ;  /* 0x0000000b0400720c */ /* 0x000fe20003f24070 */
[----:B0-----:R-:W-:-:S06]  /*e6e0*/  VIADD R3, R10, 0xffffffe ;  /* 0x0ffffffe0a037836 */ /* 0x001fcc0000000000 */
[----:B------:R-:W0:Y:S06]  /*e6f0*/  F2I.FTZ.U32.TRUNC.NTZ R3, R3 ;  /* 0x0000000300037305 */ /* 0x000e2c000021f000 */
[----:B------:R-:W-:Y:S02]  /*e700*/  @!P1 IMAD.IADD R11, R11, 0x1, -R4 ;  /* 0x000000010b0b9824 */ /* 0x000fe400078e0a04 */
[----:B------:R-:W-:Y:S01]  /*e710*/  @!P1 VIADD R9, R9, 0x1 ;  /* 0x0000000109099836 */ /* 0x000fe20000000000 */
[----:B------:R-:W-:Y:S02]  /*e720*/  ISETP.NE.AND P1, PT, R6, RZ, PT ;  /* 0x000000ff0600720c */ /* 0x000fe40003f25270 */
[----:B------:R-:W-:Y:S01]  /*e730*/  ISETP.GE.U32.AND P0, PT, R11, R4, PT ;  /* 0x000000040b00720c */ /* 0x000fe20003f06070 */
[----:B0-----:R-:W-:-:S04]  /*e740*/  IMAD.MOV R11, RZ, RZ, -R3 ;  /* 0x000000ffff0b7224 */ /* 0x001fc800078e0a03 */
[----:B------:R-:W-:-:S08]  /*e750*/  IMAD R11, R11, R8, RZ ;  /* 0x000000080b0b7224 */ /* 0x000fd000078e02ff */
[----:B------:R-:W-:Y:S02]  /*e760*/  @P0 VIADD R9, R9, 0x1 ;  /* 0x0000000109090836 */ /* 0x000fe40000000000 */
[----:B------:R-:W-:Y:S01]  /*e770*/  IMAD.HI.U32 R4, R3, R11, R2 ;  /* 0x0000000b03047227 */ /* 0x000fe200078e0002 */
[----:B------:R-:W-:-:S04]  /*e780*/  LOP3.LUT R2, R7, R6, RZ, 0x3c, !PT ;  /* 0x0000000607027212 */ /* 0x000fc800078e3cff */
[----:B------:R-:W-:Y:S02]  /*e790*/  ISETP.GE.AND P2, PT, R2, RZ, PT ;  /* 0x000000ff0200720c */ /* 0x000fe40003f46270 */
[----:B------:R-:W-:-:S05]  /*e7a0*/  IABS R2, R5 ;  /* 0x0000000500027213 */ /* 0x000fca0000000000 */
[----:B------:R-:W-:-:S06]  /*e7b0*/  IMAD.MOV R2, RZ, RZ, -R2 ;  /* 0x000000ffff027224 */ /* 0x000fcc00078e0a02 */
[----:B------:R-:W-:Y:S01]  /*e7c0*/  @!P2 IMAD.MOV R9, RZ, RZ, -R9 ;  /* 0x000000ffff09a224 */ /* 0x000fe200078e0a09 */
[----:B------:R-:W-:-:S04]  /*e7d0*/  @!P1 LOP3.LUT R9, RZ, R6, RZ, 0x33, !PT ;  /* 0x00000006ff099212 */ /* 0x000fc800078e33ff */
[-C--:B------:R-:W-:Y:S01]  /*e7e0*/  IABS R3, R9.reuse ;  /* 0x0000000900037213 */ /* 0x080fe20000000000 */
[----:B------:R-:W-:-:S04]  /*e7f0*/  IMAD R6, R6, R9, RZ ;  /* 0x0000000906067224 */ /* 0x000fc800078e02ff */
[----:B------:R-:W-:-:S04]  /*e800*/  IMAD.HI.U32 R4, R4, R3, RZ ;  /* 0x0000000304047227 */ /* 0x000fc800078e00ff */
[----:B------:R-:W-:Y:S01]  /*e810*/  IMAD R3, R4, R2, R3 ;  /* 0x0000000204037224 */ /* 0x000fe200078e0203 */
[----:B------:R-:W-:-:S04]  /*e820*/  LOP3.LUT R2, R9, R5, RZ, 0x3c, !PT ;  /* 0x0000000509027212 */ /* 0x000fc800078e3cff */
[----:B------:R-:W-:Y:S02]  /*e830*/  ISETP.GT.U32.AND P1, PT, R8, R3, PT ;  /* 0x000000030800720c */ /* 0x000fe40003f24070 */
[----:B------:R-:W-:-:S11]  /*e840*/  ISETP.GE.AND P2, PT, R2, RZ, PT ;  /* 0x000000ff0200720c */ /* 0x000fd60003f46270 */
[----:B------:R-:W-:Y:S02]  /*e850*/  @!P1 IMAD.IADD R3, R3, 0x1, -R8 ;  /* 0x0000000103039824 */ /* 0x000fe400078e0a08 */
[----:B------:R-:W-:Y:S01]  /*e860*/  @!P1 VIADD R4, R4, 0x1 ;  /* 0x0000000104049836 */ /* 0x000fe20000000000 */
[----:B------:R-:W-:Y:S02]  /*e870*/  ISETP.NE.AND P1, PT, R5, RZ, PT ;  /* 0x000000ff0500720c */ /* 0x000fe40003f25270 */
[----:B------:R-:W-:Y:S01]  /*e880*/  ISETP.GE.U32.AND P0, PT, R3, R8, PT ;  /* 0x000000080300720c */ /* 0x000fe20003f06070 */
[----:B------:R-:W-:-:S12]  /*e890*/  IMAD.IADD R3, R7, 0x1, -R6 ;  /* 0x0000000107037824 */ /* 0x000fd800078e0a06 */
[----:B------:R-:W-:-:S04]  /*e8a0*/  @P0 VIADD R4, R4, 0x1 ;  /* 0x0000000104040836 */ /* 0x000fc80000000000 */
[----:B------:R-:W-:Y:S01]  /*e8b0*/  @!P2 IMAD.MOV R4, RZ, RZ, -R4 ;  /* 0x000000ffff04a224 */ /* 0x000fe200078e0a04 */
[----:B------:R-:W-:-:S05]  /*e8c0*/  @!P1 LOP3.LUT R4, RZ, R5, RZ, 0x33, !PT ;  /* 0x00000005ff049212 */ /* 0x000fca00078e33ff */
[--C-:B------:R-:W-:Y:S02]  /*e8d0*/  IMAD.MOV R2, RZ, RZ, -R4.reuse ;  /* 0x000000ffff027224 */ /* 0x100fe400078e0a04 */
[C---:B------:R-:W-:Y:S02]  /*e8e0*/  IMAD R4, R5.reuse, 0x1000000, R4 ;  /* 0x0100000005047824 */ /* 0x040fe400078e0204 */
[----:B------:R-:W-:-:S04]  /*e8f0*/  IMAD R9, R5, R2, R9 ;  /* 0x0000000205097224 */ /* 0x000fc800078e0209 */
[----:B------:R-:W-:-:S05]  /*e900*/  IMAD R2, R9, 0x10000, R4 ;  /* 0x0001000009027824 */ /* 0x000fca00078e0204 */
[----:B------:R0:W-:Y:S04]  /*e910*/  STL [R1+0x18], R2 ;  /* 0x0000180201007387 */ /* 0x0001e80000100800 */
[----:B------:R0:W-:Y:S01]  /*e920*/  STL [R1+0x14], R3 ;  /* 0x0000140301007387 */ /* 0x0001e20000100800 */
[----:B------:R-:W-:Y:S05]  /*e930*/  BRA `(.L_x_194) ;  /* 0x00000000000c7947 */ /* 0x000fea0003800000 */
.L_x_191:
[----:B------:R1:W-:Y:S04]  /*e940*/  STL [R1+0x10], R7 ;  /* 0x0000100701007387 */ /* 0x0003e80000100800 */
[----:B------:R1:W-:Y:S04]  /*e950*/  STL [R1+0x14], RZ ;  /* 0x000014ff01007387 */ /* 0x0003e80000100800 */
[----:B------:R1:W-:Y:S02]  /*e960*/  STL [R1+0x18], RZ ;  /* 0x000018ff01007387 */ /* 0x0003e40000100800 */
.L_x_194:
[----:B------:R-:W2:Y:S04]  /*e970*/  LDL R4, [R1+0x10] ;  /* 0x0000100001047983 */ /* 0x000ea80000100800 */
[----:B------:R-:W2:Y:S04]  /*e980*/  LDL R5, [R1+0x14] ;  /* 0x0000140001057983 */ /* 0x000ea80000100800 */
[----:B------:R-:W2:Y:S01]  /*e990*/  LDL R6, [R1+0x18] ;  /* 0x0000180001067983 */ /* 0x000ea20000100800 */
[----:B------:R-:W-:Y:S01]  /*e9a0*/  ISETP.NE.AND P0, PT, R0, RZ, PT ;  /* 0x000000ff0000720c */ /* 0x000fe20003f05270 */
[----:B0-----:R-:W-:-:S12]  /*e9b0*/  IMAD.U32 R2, RZ, RZ, UR43 ;  /* 0x0000002bff027e24 */ /* 0x001fd8000f8e00ff */
[----:B------:R-:W0:Y:S01]  /*e9c0*/  @!P0 S2R R3, SR_CgaCtaId ;  /* 0x0000000000038919 */ /* 0x000e220000008800 */
[----:B------:R-:W-:Y:S01]  /*e9d0*/  @!P0 MOV R0, 0x400 ;  /* 0x0000040000008802 */ /* 0x000fe20000000f00 */
[----:B-1----:R-:W-:-:S03]  /*e9e0*/  @!P0 IMAD.MOV.U32 R7, RZ, RZ, R2 ;  /* 0x000000ffff078224 */ /* 0x002fc600078e0002 */
[----:B0-----:R-:W-:-:S05]  /*e9f0*/  @!P0 LEA R0, R3, R0, 0x18 ;  /* 0x0000000003008211 */ /* 0x001fca00078ec0ff */
[----:B--2---:R2:W-:Y:S01]  /*ea00*/  @!P0 STS.128 [R0+0x2e8d0], R4 ;  /* 0x02e8d00400008388 */ /* 0x0045e20000000c00 */
[----:B------:R-:W-:Y:S06]  /*ea10*/  BAR.ARV 0x5, 0x180 ;  /* 0x0146000000007b1d */ /* 0x000fec0000002000 */
.L_x_189:
[----:B--2---:R-:W-:Y:S01]  /*ea20*/  IMAD.MOV.U32 R0, RZ, RZ, 0x1 ;  /* 0x00000001ff007424 */ /* 0x004fe200078e00ff */
[----:B------:R-:W-:Y:S01]  /*ea30*/  ULDC UR4, c[0x0][0xc3c] ;  /* 0x00030f0000047ab9 */ /* 0x000fe20000000800 */
[----:B------:R2:W-:Y:S01]  /*ea40*/  STL [R1], RZ ;  /* 0x000000ff01007387 */ /* 0x0005e20000100800 */
[----:B------:R-:W-:-:S03]  /*ea50*/  UISETP.GE.AND UP0, UPT, UR43, UR4, UPT ;  /* 0x000000042b00728c */ /* 0x000fc6000bf06270 */
[----:B------:R2:W-:Y:S03]  /*ea60*/  STL [R1+0x4], R0 ;  /* 0x0000040001007387 */ /* 0x0005e60000100800 */
[----:B------:R-:W-:Y:S01]  /*ea70*/  PLOP3.LUT P0, PT, PT, PT, UP0, 0x80, 0x0 ;  /* 0x000000000000781c */ /* 0x000fe20003f0f008 */
[----:B------:R2:W-:-:S12]  /*ea80*/  STL [R1+0x30], RZ ;  /* 0x000030ff01007387 */ /* 0x0005d80000100800 */
[----:B--2---:R-:W-:Y:S05]  /*ea90*/  @P0 BRA `(.L_x_195) ;  /* 0x0000004800800947 */ /* 0x004fea0003800000 */
[----:B-1----:R-:W1:Y:S01]  /*eaa0*/  S2R R6, SR_TID.X ;  /* 0x0000000000067919 */ /* 0x002e620000002100 */
[----:B------:R-:W2:Y:S01]  /*eab0*/  S2UR UR5, SR_CgaCtaId ;  /* 0x00000000000579c3 */ /* 0x000ea20000008800 */
[----:B------:R-:W-:Y:S01]  /*eac0*/  UMOV UR4, 0x400 ;  /* 0x0000040000047882 */ /* 0x000fe20000000000 */
[----:B------:R-:W-:Y:S01]  /*ead0*/  ULDC UR41, c[0x0][0xc] ;  /* 0x0000030000297ab9 */ /* 0x000fe20000000800 */
[----:B------:R-:W-:Y:S02]  /*eae0*/  ULOP3.LUT UR39, UR38, 0x1, URZ, 0xfc, !UPT ;  /* 0x0000000126277892 */ /* 0x000fe4000f8efc3f */
[----:B------:R-:W-:Y:S01]  /*eaf0*/  ULOP3.LUT UR42, UR38, 0x2, URZ, 0xfc, !UPT ;  /* 0x00000002262a7892 */ /* 0x000fe2000f8efc3f */
[----:B------:R-:W-:Y:S01]  /*eb00*/  ULDC.64 UR52, c[0x0][0x198] ;  /* 0x0000660000347ab9 */ /* 0x000fe20000000a00 */
[----:B--2---:R-:W-:-:S06]  /*eb10*/  ULEA UR4, UR5, UR4, 0x18 ;  /* 0x0000000405047291 */ /* 0x004fcc000f8ec03f */
[----:B------:R-:W-:Y:S01]  /*eb20*/  IMAD.U32 R18, RZ, RZ, UR4 ;  /* 0x00000004ff127e24 */ /* 0x000fe2000f8e00ff */
[C---:B-1----:R-:W-:Y:S01]  /*eb30*/  LOP3.LUT R4, R6.reuse, 0x7f, RZ, 0xc0, !PT ;  /* 0x0000007f06047812 */ /* 0x042fe200078ec0ff */
[C---:B------:R-:W-:Y:S01]  /*eb40*/  IMAD.SHL.U32 R0, R6.reuse, 0x20, RZ ;  /* 0x0000002006007824 */ /* 0x040fe200078e00ff */
[C---:B------:R-:W-:Y:S01]  /*eb50*/  LOP3.LUT P0, RZ, R6.reuse, 0x4, RZ, 0xc0, !PT ;  /* 0x0000000406ff7812 */ /* 0x040fe2000780c0ff */
[----:B------:R-:W-:Y:S01]  /*eb60*/  IMAD.SHL.U32 R5, R6, 0x4, RZ ;  /* 0x0000000406057824 */ /* 0x000fe200078e00ff */
[----:B------:R-:W-:Y:S02]  /*eb70*/  SHF.R.U32.HI R3, RZ, 0x5, R4 ;  /* 0x00000005ff037819 */ /* 0x000fe40000011604 */
[----:B0-----:R-:W-:-:S04]  /*eb80*/  LOP3.LUT R2, R0, 0x80, RZ, 0xc0, !PT ;  /* 0x0000008000027812 */ /* 0x001fc800078ec0ff */
[----:B------:R-:W-:-:S04]  /*eb90*/  LOP3.LUT R2, R2, 0x10, R6, 0xf8, !PT ;  /* 0x0000001002027812 */ /* 0x000fc800078ef806 */
[----:B------:R-:W-:Y:S02]  /*eba0*/  LOP3.LUT R5, R2, 0x10, R5, 0x78, !PT ;  /* 0x0000001002057812 */ /* 0x000fe400078e7805 */
[C---:B------:R-:W-:Y:S02]  /*ebb0*/  LOP3.LUT R2, R0.reuse, 0x60, RZ, 0xc0, !PT ;  /* 0x0000006000027812 */ /* 0x040fe400078ec0ff */
[----:B------:R-:W-:-:S03]  /*ebc0*/  LOP3.LUT R0, R0, 0x100, RZ, 0xc0, !PT ;  /* 0x0000010000007812 */ /* 0x000fc600078ec0ff */
[----:B------:R-:W-:-:S05]  /*ebd0*/  IMAD R2, R3, 0x200, R2 ;  /* 0x0000020003027824 */ /* 0x000fca00078e0202 */
[----:B------:R-:W-:Y:S01]  /*ebe0*/  IADD3 R5, R5, R2, R0 ;  /* 0x0000000205057210 */ /* 0x000fe20007ffe000 */
[----:B------:R-:W-:-:S04]  /*ebf0*/  IMAD.SHL.U32 R2, R6, 0x80, RZ ;  /* 0x0000008006027824 */ /* 0x000fc800078e00ff */
[----:B------:R0:W-:Y:S01]  /*ec00*/  STL [R1+0x20], R5 ;  /* 0x0000200501007387 */ /* 0x0001e20000100800 */
[----:B------:R-:W-:-:S05]  /*ec10*/  LOP3.LUT R0, R2, 0x380, RZ, 0xc0, !PT ;  /* 0x0000038002007812 */ /* 0x000fca00078ec0ff */
[----:B------:R-:W-:Y:S02]  /*ec20*/  IMAD R3, R3, 0x10, R0 ;  /* 0x0000001003037824 */ /* 0x000fe400078e0200 */
[----:B------:R-:W-:-:S05]  /*ec30*/  IMAD.SHL.U32 R0, R6, 0x10, RZ ;  /* 0x0000001006007824 */ /* 0x000fca00078e00ff */
[----:B------:R-:W-:-:S04]  /*ec40*/  LOP3.LUT R3, R3, 0x70, R0, 0x78, !PT ;  /* 0x0000007003037812 */ /* 0x000fc800078e7800 */
[----:B0-----:R-:W-:Y:S01]  /*ec50*/  LOP3.LUT R5, R3, 0xc00, R2, 0xf8, !PT ;  /* 0x00000c0003057812 */ /* 0x001fe200078ef802 */
[----:B------:R-:W-:Y:S01]  /*ec60*/  IMAD.SHL.U32 R3, R6, 0x2, RZ ;  /* 0x0000000206037824 */ /* 0x000fe200078e00ff */
[----:B------:R-:W-:-:S03]  /*ec70*/  LOP3.LUT R2, R0, 0x3f0, RZ, 0xc0, !PT ;  /* 0x000003f000027812 */ /* 0x000fc600078ec0ff */
[----:B------:R-:W-:Y:S01]  /*ec80*/  STL [R1+0x24], R5 ;  /* 0x0000240501007387 */ /* 0x000fe20000100800 */
[----:B------:R-:W-:Y:S01]  /*ec90*/  LOP3.LUT R3, R2, 0x70, R3, 0x78, !PT ;  /* 0x0000007002037812 */ /* 0x000fe200078e7803 */
[----:B------:R-:W-:Y:S01]  /*eca0*/  IMAD.SHL.U32 R2, R4, 0x10, RZ ;  /* 0x0000001004027824 */ /* 0x000fe200078e00ff */
[----:B------:R-:W-:-:S04]  /*ecb0*/  SHF.R.U32.HI R4, RZ, 0x3, R4 ;  /* 0x00000003ff047819 */ /* 0x000fc80000011604 */
[----:B------:R-:W-:Y:S01]  /*ecc0*/  LOP3.LUT R3, R3, 0x400, R2, 0xf8, !PT ;  /* 0x0000040003037812 */ /* 0x000fe200078ef802 */
[----:B------:R-:W-:Y:S01]  /*ecd0*/  IMAD.MOV.U32 R2, RZ, RZ, 0x40 ;  /* 0x00000040ff027424 */ /* 0x000fe200078e00ff */
[----:B------:R-:W-:Y:S01]  /*ece0*/  LOP3.LUT R4, R4, 0x70, R0, 0xf8, !PT ;  /* 0x0000007004047812 */ /* 0x000fe200078ef800 */
[----:B------:R-:W-:-:S03]  /*ecf0*/  IMAD.MOV.U32 R0, RZ, RZ, 0x1 ;  /* 0x00000001ff007424 */ /* 0x000fc600078e00ff */
[----:B------:R-:W-:-:S05]  /*ed00*/  SEL R2, R2, 0xffffffc0, !P0 ;  /* 0xffffffc002027807 */ /* 0x000fca0004000000 */
[----:B------:R0:W-:Y:S02]  /*ed10*/  STL [R1+0x28], R2 ;  /* 0x0000280201007387 */ /* 0x0001e40000100800 */
[----:B0-----:R-:W-:-:S05]  /*ed20*/  IMAD.IADD R2, R18, 0x1, R3 ;  /* 0x0000000112027824 */ /* 0x001fca00078e0203 */
[----:B------:R0:W-:Y:S04]  /*ed30*/  STL [R1+0x2c], R2 ;  /* 0x00002c0201007387 */ /* 0x0001e80000100800 */
[----:B------:R0:W-:Y:S04]  /*ed40*/  STL [R1+0x30], RZ ;  /* 0x000030ff01007387 */ /* 0x0001e80000100800 */
[----:B------:R0:W-:Y:S04]  /*ed50*/  STL [R1+0x4], R0 ;  /* 0x0000040001007387 */ /* 0x0001e80000100800 */
[----:B------:R0:W-:Y:S02]  /*ed60*/  STL [R1], RZ ;  /* 0x000000ff01007387 */ /* 0x0001e40000100800 */
.L_x_261:
[----:B------:R-:W-:Y:S01]  /*ed70*/  ULDC.64 UR4, c[0x0][0xc88] ;  /* 0x0003220000047ab9 */ /* 0x000fe20000000a00 */
[----:B------:R-:W-:Y:S01]  /*ed80*/  ULDC.64 UR6, c[0x0][0xa18] ;  /* 0x0002860000067ab9 */ /* 0x000fe20000000a00 */
[----:B------:R-:W-:Y:S01]  /*ed90*/  UIMAD.WIDE UR4, UR43, 0x4, UR4 ;  /* 0x000000042b0478a5 */ /* 0x000fe2000f8e0204 */
[----:B------:R-:W2:Y:S01]  /*eda0*/  LDL.LU R10, [R1+0x18] ;  /* 0x00001800010a7983 */ /* 0x000ea20000300800 */
[----:B------:R-:W-:Y:S01]  /*edb0*/  ULDC UR8, c[0x0][0x288] ;  /* 0x0000a20000087ab9 */ /* 0x000fe20000000800 */
[----:B-1----:R-:W1:Y:S03]  /*edc0*/  LDC R9, c[0x0][0x2f0] ;  /* 0x0000bc00ff097b82 */ /* 0x002e660000000800 */
[----:B0-----:R-:W-:Y:S02]  /*edd0*/  IMAD.U32 R2, RZ, RZ, UR4 ;  /* 0x00000004ff027e24 */ /* 0x001fe4000f8e00ff */
[----:B------:R-:W-:Y:S01]  /*ede0*/  IMAD.U32 R3, RZ, RZ, UR5 ;  /* 0x00000005ff037e24 */ /* 0x000fe2000f8e00ff */
[----:B------:R-:W-:Y:S01]  /*edf0*/  UISETP.NE.U32.AND UP0, UPT, UR6, URZ, UPT ;  /* 0x0000003f0600728c */ /* 0x000fe2000bf05070 */
[----:B------:R-:W-:-:S03]  /*ee00*/  ULDC.64 UR4, c[0x0][0xa28] ;  /* 0x00028a0000047ab9 */ /* 0x000fc60000000a00 */
[----:B------:R-:W3:Y:S01]  /*ee10*/  LDG.E R2, desc[UR50][R2.64] ;  /* 0x0000003202027981 */ /* 0x000ee2000c1e1900 */
[----:B------:R-:W-:Y:S01]  /*ee20*/  UISETP.NE.AND.EX UP0, UPT, UR7, URZ, UPT, UP0 ;  /* 0x0000003f0700728c */ /* 0x000fe2000bf05300 */
[----:B------:R-:W-:Y:S01]  /*ee30*/  IMAD.U32 R19, RZ, RZ, UR8 ;  /* 0x00000008ff137e24 */ /* 0x000fe2000f8e00ff */
[----:B------:R-:W-:Y:S01]  /*ee40*/  UISETP.NE.U32.AND UP1, UPT, UR4, URZ, UPT ;  /* 0x0000003f0400728c */ /* 0x000fe2000bf25070 */
[----:B------:R-:W-:-:S03]  /*ee50*/  ULDC.64 UR8, c[0x0][0xa08] ;  /* 0x0002820000087ab9 */ /* 0x000fc60000000a00 */
[----:B------:R-:W-:Y:S01]  /*ee60*/  UISETP.NE.AND.EX UP1, UPT, UR5, URZ, UPT, UP1 ;  /* 0x0000003f0500728c */ /* 0x000fe2000bf25310 */
[----:B------:R-:W-:-:S05]  /*ee70*/  PLOP3.LUT P3, PT, PT, PT, UP0, 0x80, 0x0 ;  /* 0x000000000000781c */ /* 0x000fca0003f6f008 */
[----:B------:R-:W-:Y:S02]  /*ee80*/  PLOP3.LUT P4, PT, PT, PT, UP1, 0x80, 0x0 ;  /* 0x000000000000781c */ /* 0x000fe40003f8f018 */
[----:B------:R-:W-:-:S04]  /*ee90*/  ISETP.NE.U32.AND P2, PT, RZ, UR8, PT ;  /* 0x00000008ff007c0c */ /* 0x000fc8000bf45070 */
[----:B------:R-:W-:Y:S02]  /*eea0*/  ISETP.NE.AND.EX P2, PT, RZ, UR9, PT, P2 ;  /* 0x00000009ff007c0c */ /* 0x000fe4000bf45320 */
[----:B---3--:R-:W-:Y:S02]  /*eeb0*/  R2UR UR45, R2 ;  /* 0x00000000022d72ca */ /* 0x008fe400000e0000 */
[----:B------:R-:W0:Y:S11]  /*eec0*/  LDC.64 R2, c[0x0][0x418] ;  /* 0x00010600ff027b82 */ /* 0x000e360000000a00 */
[----:B------:R-:W-:-:S02]  /*eed0*/  USHF.R.S32.HI UR46, URZ, 0x1f, UR45 ;  /* 0x0000001f3f2e7899 */ /* 0x000fc4000801142d */
[----:B------:R-:W-:Y:S02]  /*eee0*/  USHF.L.U32 UR47, UR45, 0x2, URZ ;  /* 0x000000022d2f7899 */ /* 0x000fe4000800063f */
[----:B------:R-:W-:Y:S02]  /*eef0*/  USHF.L.U64.HI UR48, UR45, 0x2, UR46 ;  /* 0x000000022d307899 */ /* 0x000fe4000801022e */
[----:B------:R-:W-:Y:S02]  /*ef00*/  @UP0 UIADD3 UR6, UP3, UR47, UR6, URZ ;  /* 0x000000062f060290 */ /* 0x000fe4000ff7e03f */
[----:B------:R-:W-:Y:S02]  /*ef10*/  @UP1 ULEA UR4, UP2, UR45, UR4, 0x2 ;  /* 0x000000042d041291 */ /* 0x000fe4000f84103f */
[----:B------:R-:W-:Y:S02]  /*ef20*/  @UP0 UIADD3.X UR7, UR48, UR7, URZ, UP3, !UPT ;  /* 0x0000000730070290 */ /* 0x000fe40009ffe43f */
[----:B------:R-:W-:Y:S01]  /*ef30*/  IMAD.U32 R4, RZ, RZ, UR6 ;  /* 0x00000006ff047e24 */ /* 0x000fe2000f8e00ff */
[----:B------:R-:W-:-:S03]  /*ef40*/  @UP1 ULEA.HI.X UR5, UR45, UR5, UR46, 0x2, UP2 ;  /* 0x000000052d051291 */ /* 0x000fc600090f142e */
[----:B------:R-:W-:Y:S01]  /*ef50*/  IMAD.U32 R5, RZ, RZ, UR7 ;  /* 0x00000007ff057e24 */ /* 0x000fe2000f8e00ff */
[----:B------:R-:W-:Y:S02]  /*ef60*/  ULDC.64 UR6, c[0x0][0xa00] ;  /* 0x0002800000067ab9 */ /* 0x000fe40000000a00 */
[----:B------:R-:W-:Y:S02]  /*ef70*/  ISETP.NE.U32.AND P0, PT, RZ, UR6, PT ;  /* 0x00000006ff007c0c */ /* 0x000fe4000bf05070 */
[----:B------:R3:W5:Y:S01]  /*ef80*/  @P3 LDG.E R19, desc[UR50][R4.64] ;  /* 0x0000003204133981 */ /* 0x000762000c1e1900 */
[----:B0-----:R-:W-:Y:S02]  /*ef90*/  ISETP.NE.U32.AND P1, PT, R2, RZ, PT ;  /* 0x000000ff0200720c */ /* 0x001fe40003f25070 */
[----:B------:R-:W-:Y:S01]  /*efa0*/  ISETP.NE.AND.EX P0, PT, RZ, UR7, PT, P0 ;  /* 0x00000007ff007c0c */ /* 0x000fe2000bf05300 */
[----:B---3--:R-:W-:Y:S01]  /*efb0*/  IMAD.U32 R4, RZ, RZ, UR4 ;  /* 0x00000004ff047e24 */ /* 0x008fe2000f8e00ff */
[----:B------:R-:W-:Y:S01]  /*efc0*/  UIADD3 UR4, UP0, UR47, UR6, URZ ;  /* 0x000000062f047290 */ /* 0x000fe2000ff1e03f */
[----:B------:R-:W-:Y:S01]  /*efd0*/  IMAD.U32 R5, RZ, RZ, UR5 ;  /* 0x00000005ff057e24 */ /* 0x000fe2000f8e00ff */
[----:B------:R-:W-:-:S02]  /*efe0*/  UIADD3 UR6, UP1, UR47, UR8, URZ ;  /* 0x000000082f067290 */ /* 0x000fc4000ff3e03f */
[----:B------:R-:W-:Y:S02]  /*eff0*/  UIADD3.X UR5, UR48, UR7, URZ, UP0, !UPT ;  /* 0x0000000730057290 */ /* 0x000fe400087fe43f */
[----:B------:R-:W-:Y:S01]  /*f000*/  UIADD3.X UR7, UR48, UR9, URZ, UP1, !UPT ;  /* 0x0000000930077290 */ /* 0x000fe20008ffe43f */
[----:B------:R0:W3:Y:S01]  /*f010*/  @P4 LDG.E R0, desc[UR50][R4.64] ;  /* 0x0000003204004981 */ /* 0x0000e2000c1e1900 */
[----:B------:R-:W-:-:S04]  /*f020*/  IMAD.U32 R6, RZ, RZ, UR6 ;  /* 0x00000006ff067e24 */ /* 0x000fc8000f8e00ff */
[----:B------:R-:W-:Y:S02]  /*f030*/  IMAD.U32 R7, RZ, RZ, UR7 ;  /* 0x00000007ff077e24 */ /* 0x000fe4000f8e00ff */
[----:B0-----:R-:W-:-:S03]  /*f040*/  IMAD.U32 R4, RZ, RZ, UR4 ;  /* 0x00000004ff047e24 */ /* 0x001fc6000f8e00ff */
[----:B------:R-:W4:Y:S01]  /*f050*/  @P2 LDG.E R8, desc[UR50][R6.64] ;  /* 0x0000003206082981 */ /* 0x000f22000c1e1900 */
[----:B------:R-:W-:-:S05]  /*f060*/  IMAD.U32 R5, RZ, RZ, UR5 ;  /* 0x00000005ff057e24 */ /* 0x000fca000f8e00ff */
[----:B------:R-:W4:Y:S01]  /*f070*/  @P0 LDG.E R2, desc[UR50][R4.64] ;  /* 0x0000003204020981 */ /* 0x000f22000c1e1900 */
[----:B------:R-:W-:Y:S02]  /*f080*/  ISETP.NE.AND.EX P1, PT, R3, RZ, PT, P1 ;  /* 0x000000ff0300720c */ /* 0x000fe40003f25310 */
[----:B------:R-:W0:Y:S01]  /*f090*/  LDC R3, c[0x0][0x424] ;  /* 0x00010900ff037b82 */ /* 0x000e220000000800 */
[----:B------:R-:W-:Y:S01]  /*f0a0*/  UMOV UR4, URZ ;  /* 0x0000003f00047c82 */ /* 0x000fe20008000000 */
[----:B------:R-:W-:Y:S01]  /*f0b0*/  UMOV UR44, URZ ;  /* 0x0000003f002c7c82 */ /* 0x000fe20008000000 */
[----:B------:R-:W-:Y:S01]  /*f0c0*/  UMOV UR40, URZ ;  /* 0x0000003f00287c82 */ /* 0x000fe20008000000 */
[----:B--2---:R-:W-:Y:S02]  /*f0d0*/  R2UR UR36, R10 ;  /* 0x000000000a2472ca */ /* 0x004fe400000e0000 */
[----:B---3--:R-:W-:Y:S02]  /*f0e0*/  @P4 R2UR UR4, R0 ;  /* 0x00000000000442ca */ /* 0x008fe400000e0000 */
[----:B------:R-:W-:-:S04]  /*f0f0*/  LOP3.LUT R0, R10, 0xff000000, RZ, 0xc0, !PT ;  /* 0xff0000000a007812 */ /* 0x000fc800078ec0ff */
[----:B------:R-:W-:Y:S02]  /*f100*/  SHF.R.U32.HI R0, RZ, 0x8, R0 ;  /* 0x00000008ff007819 */ /* 0x000fe40000011600 */
[----:B----4-:R-:W-:Y:S02]  /*f110*/  @P2 R2UR UR40, R8 ;  /* 0x00000000082822ca */ /* 0x010fe400000e0000 */
[----:B------:R-:W-:Y:S02]  /*f120*/  @P0 R2UR UR44, R2 ;  /* 0x00000000022c02ca */ /* 0x000fe400000e0000 */
[----:B------:R-:W-:-:S04]  /*f130*/  LOP3.LUT R2, R10, 0xff0000, RZ, 0xc0, !PT ;  /* 0x00ff00000a027812 */ /* 0x000fc800078ec0ff */
[----:B------:R-:W-:Y:S01]  /*f140*/  LEA.HI R0, R2, R0, RZ, 0x10 ;  /* 0x0000000002007211 */ /* 0x000fe200078f80ff */
[----:B01----:R-:W-:Y:S08]  /*f150*/  @P3 BRA `(.L_x_196) ;  /* 0x0000000000103947 */ /* 0x003ff00003800000 */
[----:B------:R-:W-:Y:S05]  /*f160*/  @!P0 BRA `(.L_x_196) ;  /* 0x00000000000c8947 */ /* 0x000fea0003800000 */
[----:B-----5:R-:W2:Y:S04]  /*f170*/  LDG.E R19, desc[UR50][R4.64] ;  /* 0x0000003204137981 */ /* 0x020ea8000c1e1900 */
[----:B------:R-:W2:Y:S02]  /*f180*/  LDG.E R4, desc[UR50][R4.64+0x4] ;  /* 0x0000043204047981 */ /* 0x000ea4000c1e1900 */
[----:B--2---:R-:W-:-:S07]  /*f190*/  IMAD.IADD R19, R4, 0x1, -R19 ;  /* 0x0000000104137824 */ /* 0x004fce00078e0a13 */
.L_x_196:
[----:B------:R-:W-:Y:S01]  /*f1a0*/  SEL R3, R3, 0x1, P1 ;  /* 0x0000000103037807 */ /* 0x000fe20000800000 */
[----:B------:R-:W-:Y:S01]  /*f1b0*/  ULDC.64 UR6, c[0x0][0xa20] ;  /* 0x0002880000067ab9 */ /* 0x000fe20000000a00 */
[----:B------:R-:W-:Y:S01]  /*f1c0*/  ULOP3.LUT UR36, UR36, 0xffff, URZ, 0xc0, !UPT ;  /* 0x0000ffff24247892 */ /* 0x000fe2000f8ec03f */
[----:B------:R-:W-:Y:S01]  /*f1d0*/  ISETP.NE.U32.AND P0, PT, RZ, UR6, PT ;  /* 0x00000006ff007c0c */ /* 0x000fe2000bf05070 */
[----:B------:R-:W-:Y:S01]  /*f1e0*/  UIADD3 UR40, UR40, UR4, URZ ;  /* 0x0000000428287290 */ /* 0x000fe2000fffe03f */
[----:B------:R-:W-:Y:S02]  /*f1f0*/  IMAD R2, R3, R9, RZ ;  /* 0x0000000903027224 */ /* 0x000fe400078e02ff */
[----:B------:R-:W-:Y:S01]  /*f200*/  IMAD.U32 R3, RZ, RZ, UR45 ;  /* 0x0000002dff037e24 */ /* 0x000fe2000f8e00ff */
[----:B------:R-:W-:-:S04]  /*f210*/  ISETP.NE.AND.EX P0, PT, RZ, UR7, PT, P0 ;  /* 0x00000007ff007c0c */ /* 0x000fc8000bf05300 */
[----:B------:R0:W-:Y:S09]  /*f220*/  STL [R1+0x8], R3 ;  /* 0x0000080301007387 */ /* 0x0001f20000100800 */
[----:B------:R-:W-:Y:S05]  /*f230*/  @!P0 BRA `(.L_x_197) ;  /* 0x0000000000188947 */ /* 0x000fea0003800000 */
[----:B------:R-:W-:-:S04]  /*f240*/  UIADD3 UR5, UP0, UR47, UR6, URZ ;  /* 0x000000062f057290 */ /* 0x000fc8000ff1e03f */
[----:B------:R-:W-:Y:S02]  /*f250*/  UIADD3.X UR6, UR48, UR7, URZ, UP0, !UPT ;  /* 0x0000000730067290 */ /* 0x000fe400087fe43f */
[----:B------:R-:W-:-:S04]  /*f260*/  IMAD.U32 R2, RZ, RZ, UR5 ;  /* 0x00000005ff027e24 */ /* 0x000fc8000f8e00ff */
[----:B0-----:R-:W-:-:S05]  /*f270*/  IMAD.U32 R3, RZ, RZ, UR6 ;  /* 0x00000006ff037e24 */ /* 0x001fca000f8e00ff */
[----:B------:R0:W5:Y:S01]  /*f280*/  LDG.E R2, desc[UR50][R2.64] ;  /* 0x0000003202027981 */ /* 0x000162000c1e1900 */
[----:B------:R-:W-:Y:S05]  /*f290*/  BRA `(.L_x_198) ;  /* 0x0000000000107947 */ /* 0x000fea0003800000 */
.L_x_197:
[----:B------:R-:W-:Y:S05]  /*f2a0*/  @!P2 BRA `(.L_x_198) ;  /* 0x00000000000ca947 */ /* 0x000fea0003800000 */
[----:B------:R-:W2:Y:S04]  /*f2b0*/  LDG.E R2, desc[UR50][R6.64] ;  /* 0x0000003206027981 */ /* 0x000ea8000c1e1900 */
[----:B------:R-:W2:Y:S02]  /*f2c0*/  LDG.E R6, desc[UR50][R6.64+0x4] ;  /* 0x0000043206067981 */ /* 0x000ea4000c1e1900 */
[----:B--2---:R-:W-:-:S07]  /*f2d0*/  IMAD.IADD R2, R6, 0x1, -R2 ;  /* 0x0000000106027824 */ /* 0x004fce00078e0a02 */
.L_x_198:
[----:B-----5:R-:W-:-:S04]  /*f2e0*/  VIADD R2, R2, -UR4 ;  /* 0x8000000402027c36 */ /* 0x020fc80008000000 */
[C---:B0-----:R-:W-:Y:S01]  /*f2f0*/  VIADD R3, R2.reuse, 0xdf ;  /* 0x000000df02037836 */ /* 0x041fe20000000000 */
[----:B------:R-:W-:Y:S01]  /*f300*/  ISETP.GE.AND P0, PT, R2, 0x1, PT ;  /* 0x000000010200780c */ /* 0x000fe20003f06270 */
[----:B------:R-:W-:-:S04]  /*f310*/  IMAD.MOV.U32 R2, RZ, RZ, RZ ;  /* 0x000000ffff027224 */ /* 0x000fc800078e00ff */
        /* <DEDUP_REMOVED lines=8> */
[----:B0-----:R-:W-:Y:S02]  /*f3a0*/  IABS R6, R4 ;  /* 0x0000000400067213 */ /* 0x001fe40000000000 */
[----:B------:R-:W-:Y:S02]  /*f3b0*/  IADD3 R5, R4, -0x1, R17 ;  /* 0xffffffff04057810 */ /* 0x000fe40007ffe011 */
[----:B------:R-:W0:Y:S08]  /*f3c0*/  I2F.RP R2, R6 ;  /* 0x0000000600027306 */ /* 0x000e300000209400 */
[----:B0-----:R-:W0:Y:S02]  /*f3d0*/  MUFU.RCP R2, R2 ;  /* 0x0000000200027308 */ /* 0x001e240000001000 */
[----:B0-----:R-:W-:-:S06]  /*f3e0*/  VIADD R2, R2, 0xffffffe ;  /* 0x0ffffffe02027836 */ /* 0x001fcc0000000000 */
[----:B------:R0:W1:Y:S02]  /*f3f0*/  F2I.FTZ.U32.TRUNC.NTZ R3, R2 ;  /* 0x0000000200037305 */ /* 0x000064000021f000 */
[----:B0-----:R-:W-:-:S04]  /*f400*/  LOP3.LUT R2, R5, R4, RZ, 0x3c, !PT ;  /* 0x0000000405027212 */ /* 0x001fc800078e3cff */
[----:B------:R-:W-:Y:S01]  /*f410*/  ISETP.GE.AND P2, PT, R2, RZ, PT ;  /* 0x000000ff0200720c */ /* 0x000fe20003f46270 */
[----:B-1----:R-:W-:-:S04]  /*f420*/  IMAD.MOV R2, RZ, RZ, -R3 ;  /* 0x000000ffff027224 */ /* 0x002fc800078e0a03 */
[----:B------:R-:W-:Y:S02]  /*f430*/  IMAD R7, R2, R6, RZ ;  /* 0x0000000602077224 */ /* 0x000fe400078e02ff */
[----:B------:R-:W-:-:S04]  /*f440*/  IMAD.MOV.U32 R2, RZ, RZ, RZ ;  /* 0x000000ffff027224 */ /* 0x000fc800078e00ff */
[----:B------:R-:W-:Y:S01]  /*f450*/  IMAD.HI.U32 R7, R3, R7, R2 ;  /* 0x0000000703077227 */ /* 0x000fe200078e0002 */
[----:B------:R-:W-:Y:S02]  /*f460*/  IABS R2, R5 ;  /* 0x0000000500027213 */ /* 0x000fe40000000000 */
[----:B------:R-:W-:-:S03]  /*f470*/  IABS R3, R4 ;  /* 0x0000000400037213 */ /* 0x000fc60000000000 */
[----:B------:R-:W-:-:S04]  /*f480*/  IMAD.HI.U32 R7, R7, R2, RZ ;  /* 0x0000000207077227 */ /* 0x000fc800078e00ff */
[----:B------:R-:W-:-:S04]  /*f490*/  IMAD.MOV R3, RZ, RZ, -R3 ;  /* 0x000000ffff037224 */ /* 0x000fc800078e0a03 */
[----:B------:R-:W-:-:S05]  /*f4a0*/  IMAD R2, R7, R3, R2 ;  /* 0x0000000307027224 */ /* 0x000fca00078e0202 */
[----:B------:R-:W-:-:S13]  /*f4b0*/  ISETP.GT.U32.AND P1, PT, R6, R2, PT ;  /* 0x000000020600720c */ /* 0x000fda0003f24070 */
[----:B------:R-:W-:Y:S02]  /*f4c0*/  @!P1 IMAD.IADD R2, R2, 0x1, -R6 ;  /* 0x0000000102029824 */ /* 0x000fe400078e0a06 */
[----:B------:R-:W-:Y:S01]  /*f4d0*/  @!P1 VIADD R7, R7, 0x1 ;  /* 0x0000000107079836 */ /* 0x000fe20000000000 */
[----:B------:R-:W-:Y:S02]  /*f4e0*/  ISETP.NE.AND P1, PT, R4, RZ, PT ;  /* 0x000000ff0400720c */ /* 0x000fe40003f25270 */
[----:B------:R-:W-:-:S13]  /*f4f0*/  ISETP.GE.U32.AND P0, PT, R2, R6, PT ;  /* 0x000000060200720c */ /* 0x000fda0003f06070 */
[----:B------:R-:W-:-:S04]  /*f500*/  @P0 VIADD R7, R7, 0x1 ;  /* 0x0000000107070836 */ /* 0x000fc80000000000 */
[----:B------:R-:W-:-:S04]  /*f510*/  IMAD.MOV.U32 R2, RZ, RZ, R7 ;  /* 0x000000ffff027224 */ /* 0x000fc800078e0007 */
[----:B------:R-:W-:Y:S01]  /*f520*/  @!P2 IMAD.MOV R2, RZ, RZ, -R2 ;  /* 0x000000ffff02a224 */ /* 0x000fe200078e0a02 */
[----:B------:R-:W-:-:S07]  /*f530*/  @!P1 LOP3.LUT R2, RZ, R4, RZ, 0x33, !PT ;  /* 0x00000004ff029212 */ /* 0x000fce00078e33ff */
.L_x_199:
[----:B------:R-:W-:Y:S01]  /*f540*/  LOP3.LUT R0, R0, 0xff, RZ, 0xc0, !PT ;  /* 0x000000ff00007812 */ /* 0x000fe200078ec0ff */
[----:B------:R-:W-:Y:S04]  /*f550*/  BSSY B7, `(.L_x_200) ;  /* 0x000032e000077945 */ /* 0x000fe80003800000 */
[----:B------:R-:W-:-:S05]  /*f560*/  IMAD R3, R0, R2, RZ ;  /* 0x0000000200037224 */ /* 0x000fca00078e02ff */
[----:B------:R0:W-:Y:S01]  /*f570*/  STL [R1+0x18], R3 ;  /* 0x0000180301007387 */ /* 0x0001e20000100800 */
[----:B------:R-:W-:-:S04]  /*f580*/  VIADDMNMX R17, R3, R2, R17, PT ;  /* 0x0000000203117246 */ /* 0x000fc80003800111 */
[----:B------:R-:W-:-:S13]  /*f590*/  ISETP.GT.AND P0, PT, R17, R3, PT ;  /* 0x000000031100720c */ /* 0x000fda0003f04270 */
[----:B0-----:R-:W-:Y:S05]  /*f5a0*/  @P0 BRA `(.L_x_201) ;  /* 0x0000000000480947 */ /* 0x001fea0003800000 */
[----:B------:R-:W0:Y:S02]  /*f5b0*/  S2R R3, SR_TID.X ;  /* 0x0000000000037919 */ /* 0x000e240000002100 */
[----:B0-----:R-:W-:-:S04]  /*f5c0*/  LOP3.LUT R3, R3, 0x7f, RZ, 0xc0, !PT ;  /* 0x0000007f03037812 */ /* 0x001fc800078ec0ff */
[----:B------:R-:W-:-:S13]  /*f5d0*/  ISETP.NE.AND P0, PT, R3, RZ, PT ;  /* 0x000000ff0300720c */ /* 0x000fda0003f05270 */
[----:B------:R-:W-:Y:S05]  /*f5e0*/  @P0 BRA `(.L_x_202) ;  /* 0x0000003000900947 */ /* 0x000fea0003800000 */
[----:B------:R-:W0:Y:S01]  /*f5f0*/  S2R R5, SR_LANEID ;  /* 0x0000000000057919 */ /* 0x000e220000000000 */
[----:B------:R-:W-:Y:S01]  /*f600*/  VOTEU.ANY UR4, UPT, PT ;  /* 0x0000000000047886 */ /* 0x000fe200038e0100 */
[----:B------:R-:W1:Y:S01]  /*f610*/  LDC.64 R2, c[0x0][0xc60] ;  /* 0x00031800ff027b82 */ /* 0x000e620000000a00 */
[----:B------:R-:W0:Y:S02]  /*f620*/  FLO.U32 R0, UR4 ;  /* 0x0000000400007d00 */ /* 0x000e2400080e0000 */
[----:B0-----:R-:W-:-:S06]  /*f630*/  ISETP.EQ.U32.AND P0, PT, R0, R5, PT ;  /* 0x000000050000720c */ /* 0x001fcc0003f02070 */
[----:B------:R-:W1:Y:S07]  /*f640*/  POPC R5, UR4 ;  /* 0x0000000400057d09 */ /* 0x000e6e0008000000 */
[----:B-1----:R-:W2:Y:S01]  /*f650*/  @P0 ATOMG.E.ADD.STRONG.GPU PT, R3, desc[UR50][R2.64], R5 ;  /* 0x00000005020309a8 */ /* 0x002ea200081ee1f2 */
[----:B------:R-:W0:Y:S02]  /*f660*/  S2R R4, SR_LTMASK ;  /* 0x0000000000047919 */ /* 0x000e240000003900 */
[----:B0-----:R-:W-:-:S04]  /*f670*/  LOP3.LUT R4, R4, UR4, RZ, 0xc0, !PT ;  /* 0x0000000404047c12 */ /* 0x001fc8000f8ec0ff */
[----:B------:R-:W0:Y:S01]  /*f680*/  POPC R7, R4 ;  /* 0x0000000400077309 */ /* 0x000e220000000000 */
[----:B--2---:R-:W0:Y:S02]  /*f690*/  SHFL.IDX PT, R0, R3, R0, 0x1f ;  /* 0x00001f0003007589 */ /* 0x004e2400000e0000 */
[----:B0-----:R-:W-:-:S05]  /*f6a0*/  IADD3 R0, R0, UR41, R7 ;  /* 0x0000002900007c10 */ /* 0x001fca000fffe007 */
[----:B------:R0:W-:Y:S01]  /*f6b0*/  STL [R1+0x10], R0 ;  /* 0x0000100001007387 */ /* 0x0001e20000100800 */
[----:B------:R-:W-:Y:S05]  /*f6c0*/  BRA `(.L_x_202) ;  /* 0x0000003000587947 */ /* 0x000fea0003800000 */
.L_x_201:
[----:B------:R-:W-:Y:S01]  /*f6d0*/  VIADD R0, R18, 0x20400 ;  /* 0x0002040012007836 */ /* 0x000fe20000000000 */
[----:B------:R-:W-:Y:S04]  /*f6e0*/  BSSY B6, `(.L_x_203) ;  /* 0x0000013000067945 */ /* 0x000fe80003800000 */
        /* <DEDUP_REMOVED lines=18> */
.L_x_204:
[----:B------:R-:W-:Y:S05]  /*f810*/  BSYNC B6 ;  /* 0x0000000000067941 */ /* 0x000fea0003800000 */
.L_x_203:
[----:B------:R-:W2:Y:S01]  /*f820*/  LDL.LU R16, [R1+0xc] ;  /* 0x00000c0001107983 */ /* 0x000ea20000300800 */
[----:B------:R-:W-:Y:S01]  /*f830*/  VIADD R0, R18, 0xe400 ;  /* 0x0000e40012007836 */ /* 0x000fe20000000000 */
[----:B------:R-:W-:Y:S04]  /*f840*/  BSSY B6, `(.L_x_205) ;  /* 0x0000016000067945 */ /* 0x000fe80003800000 */
[----:B------:R-:W-:Y:S02]  /*f850*/  LOP3.LUT P0, RZ, R0, 0x3ff, RZ, 0xc0, !PT ;  /* 0x000003ff00ff7812 */ /* 0x000fe4000780c0ff */
[----:B--2---:R-:W-:-:S11]  /*f860*/  LOP3.LUT R16, R16, 0xfffffffe, RZ, 0xc0, !PT ;  /* 0xfffffffe10107812 */ /* 0x004fd600078ec0ff */
[----:B------:R-:W-:-:S05]  /*f870*/  @P0 LOP3.LUT R16, R16, 0x1, RZ, 0xfc, !PT ;  /* 0x0000000110100812 */ /* 0x000fca00078efcff */
[----:B------:R0:W-:Y:S01]  /*f880*/  STL [R1+0xc], R16 ;  /* 0x00000c1001007387 */ /* 0x0001e20000100800 */
[----:B------:R-:W-:Y:S05]  /*f890*/  @!P0 BRA `(.L_x_206) ;  /* 0x0000000000408947 */ /* 0x000fea0003800000 */
[----:B------:R-:W-:Y:S01]  /*f8a0*/  MOV R2, 0x0 ;  /* 0x0000000000027802 */ /* 0x000fe20000000f00 */
[----:B------:R-:W-:Y:S01]  /*f8b0*/  ULDC.64 UR6, c[0x4][0x98] ;  /* 0x0100260000067ab9 */ /* 0x000fe20000000a00 */
[----:B------:R-:W-:Y:S01]  /*f8c0*/  ULDC.64 UR8, c[0x4][0xa0] ;  /* 0x0100280000087ab9 */ /* 0x000fe20000000a00 */
[----:B------:R-:W-:Y:S01]  /*f8d0*/  ULDC.64 UR4, c[0x4][0x10] ;  /* 0x0100040000047ab9 */ /* 0x000fe20000000a00 */
[----:B------:R-:W-:Y:S02]  /*f8e0*/  IMAD.U32 R4, RZ, RZ, UR6 ;  /* 0x00000006ff047e24 */ /* 0x000fe4000f8e00ff */
[----:B------:R-:W1:Y:S01]  /*f8f0*/  LDC.64 R2, c[0x4][R2] ;  /* 0x0100000002027b82 */ /* 0x000e620000000a00 */
        /* <DEDUP_REMOVED lines=9> */
[----:B01----:R-:W-:Y:S05]  /*f990*/  CALL.ABS.NOINC R2 ;  /* 0x0000000002007343 */ /* 0x003fea0003c00000 */
.L_x_206:
[----:B------:R-:W-:Y:S05]  /*f9a0*/  BSYNC B6 ;  /* 0x0000000000067941 */ /* 0x000fea0003800000 */
.L_x_205:
        /* <DEDUP_REMOVED lines=20> */
.L_x_208:
[----:B------:R-:W-:Y:S05]  /*faf0*/  BSYNC B6 ;  /* 0x0000000000067941 */ /* 0x000fea0003800000 */
.L_x_207:
[----:B------:R-:W-:Y:S01]  /*fb00*/  LOP3.LUT P6, RZ, R16, 0x1, RZ, 0xc0, !PT ;  /* 0x0000000110ff7812 */ /* 0x000fe200078cc0ff */
[----:B------:R-:W-:-:S12]  /*fb10*/  BSSY B6, `(.L_x_209) ;  /* 0x0000012000067945 */ /* 0x000fd80003800000 */
        /* <DEDUP_REMOVED lines=17> */
.L_x_210:
[----:B------:R-:W-:Y:S05]  /*fc30*/  BSYNC B6 ;  /* 0x0000000000067941 */ /* 0x000fea0003800000 */
.L_x_209:
[----:B------:R-:W2:Y:S01]  /*fc40*/  LDL R8, [R1+0x8] ;  /* 0x0000080001087983 */ /* 0x000ea20000100800 */
[----:B------:R-:W-:Y:S02]  /*fc50*/  ULDC.64 UR4, c[0x0][0x9f8] ;  /* 0x00027e0000047ab9 */ /* 0x000fe40000000a00 */
[----:B------:R-:W-:-:S04]  /*fc60*/  UISETP.NE.U32.AND UP0, UPT, UR4, URZ, UPT ;  /* 0x0000003f0400728c */ /* 0x000fc8000bf05070 */
[----:B------:R-:W-:-:S06]  /*fc70*/  UISETP.NE.AND.EX UP0, UPT, UR5, URZ, UPT, UP0 ;  /* 0x0000003f0500728c */ /* 0x000fcc000bf05300 */
[----:B------:R-:W-:-:S05]  /*fc80*/  PLOP3.LUT P0, PT, PT, PT, UP0, 0x80, 0x0 ;  /* 0x000000000000781c */ /* 0x000fca0003f0f008 */
[----:B------:R-:W-:-:S04]  /*fc90*/  @UP0 UIADD3 UR4, UP1, UR47, UR4, URZ ;  /* 0x000000042f040290 */ /* 0x000fc8000ff3e03f */
[----:B------:R-:W-:Y:S02]  /*fca0*/  @UP0 UIADD3.X UR5, UR48, UR5, URZ, UP1, !UPT ;  /* 0x0000000530050290 */ /* 0x000fe40008ffe43f */
[----:B------:R-:W-:-:S04]  /*fcb0*/  IMAD.U32 R2, RZ, RZ, UR4 ;  /* 0x00000004ff027e24 */ /* 0x000fc8000f8e00ff */
[----:B------:R-:W-:Y:S01]  /*fcc0*/  IMAD.U32 R3, RZ, RZ, UR5 ;  /* 0x00000005ff037e24 */ /* 0x000fe2000f8e00ff */
[----:B------:R-:W1:Y:S01]  /*fcd0*/  S2R R0, SR_TID.X ;  /* 0x0000000000007919 */ /* 0x000e620000002100 */
[----:B------:R-:W-:-:S03]  /*fce0*/  ULDC.64 UR4, c[0x0][0xa08] ;  /* 0x0002820000047ab9 */ /* 0x000fc60000000a00 */
[----:B--2---:R2:W3:Y:S01]  /*fcf0*/  @P0 LDG.E R8, desc[UR50][R2.64] ;  /* 0x0000003202080981 */ /* 0x0044e2000c1e1900 */
[----:B-1----:R-:W-:-:S04]  /*fd00*/  SHF.R.U32.HI R0, RZ, 0x5, R0 ;  /* 0x00000005ff007819 */ /* 0x002fc80000011600 */
[----:B------:R-:W-:Y:S01]  /*fd10*/  LOP3.LUT R0, R0, 0x3, RZ, 0xc0, !PT ;  /* 0x0000000300007812 */ /* 0x000fe200078ec0ff */
[----:B--2---:R-:W1:Y:S01]  /*fd20*/  LDC.64 R2, c[0x0][0x418] ;  /* 0x00010600ff027b82 */ /* 0x004e620000000a00 */
[----:B---3--:R-:W-:Y:S01]  /*fd30*/  SHF.R.S32.HI R9, RZ, 0x1f, R8 ;  /* 0x0000001fff097819 */ /* 0x008fe20000011408 */
[----:B------:R2:W-:Y:S01]  /*fd40*/  @P0 STL [R1+0x8], R8 ;  /* 0x0000080801000387 */ /* 0x0005e20000100800 */
[----:B-1----:R-:W-:Y:S01]  /*fd50*/  LOP3.LUT P0, RZ, R2, UR4, RZ, 0xfc, !PT ;  /* 0x0000000402ff7c12 */ /* 0x002fe2000f80fcff */
[----:B------:R-:W-:Y:S02]  /*fd60*/  UMOV UR4, 0xffffffff ;  /* 0xffffffff00047882 */ /* 0x000fe40000000000 */
[----:B------:R2:W-:Y:S01]  /*fd70*/  STL [R1+0x1c], R9 ;  /* 0x00001c0901007387 */ /* 0x0005e20000100800 */
[----:B------:R-:W-:-:S04]  /*fd80*/  LOP3.LUT P0, RZ, R3, UR5, RZ, 0xfc, P0 ;  /* 0x0000000503ff7c12 */ /* 0x000fc8000800fcff */
[----:B0-----:R-:W-:Y:S01]  /*fd90*/  SEL R16, R8, RZ, !P0 ;  /* 0x000000ff08107207 */ /* 0x001fe20004000000 */
[----:B------:R-:W-:Y:S08]  /*fda0*/  BRA.DIV UR4, `(.L_x_211) ;  /* 0x0000003e04387947 */ /* 0x000ff0000b800000 */
[----:B------:R0:W1:Y:S02]  /*fdb0*/  SHFL.IDX PT, R14, R0, RZ, 0x1f ;  /* 0x00001fff000e7589 */ /* 0x00006400000e0000 */
.L_x_280:
[----:B0-----:R-:W3:Y:S01]  /*fdc0*/  LDL.LU R0, [R1+0xc] ;  /* 0x00000c0001007983 */ /* 0x001ee20000300800 */
[----:B------:R-:W-:Y:S02]  /*fdd0*/  PLOP3.LUT P1, PT, PT, PT, PT, 0x8, 0x0 ;  /* 0x000000000000781c */ /* 0x000fe40003f2e170 */
[----:B-1----:R-:W-:Y:S02]  /*fde0*/  ISETP.NE.AND P0, PT, R14, RZ, PT ;  /* 0x000000ff0e00720c */ /* 0x002fe40003f05270 */
[----:B---3--:R-:W-:-:S09]  /*fdf0*/  LOP3.LUT R0, R0, 0xfffffffe, RZ, 0xc0, !PT ;  /* 0xfffffffe00007812 */ /* 0x008fd200078ec0ff */
[----:B------:R-:W-:-:S05]  /*fe00*/  @P1 LOP3.LUT R0, R0, 0x1, RZ, 0xfc, !PT ;  /* 0x0000000100001812 */ /* 0x000fca00078efcff */
[----:B------:R0:W-:Y:S01]  /*fe10*/  STL [R1+0xc], R0 ;  /* 0x00000c0001007387 */ /* 0x0001e20000100800 */
[----:B------:R-:W-:Y:S05]  /*fe20*/  @P0 BRA `(.L_x_212) ;  /* 0x00000004005c0947 */ /* 0x000fea0003800000 */
[----:B------:R-:W-:Y:S01]  /*fe30*/  UMOV UR4, 0xffffffff ;  /* 0xffffffff00047882 */ /* 0x000fe20000000000 */
[----:B0-----:R-:W-:Y:S02]  /*fe40*/  VIADD R0, R17, 0xffffffff ;  /* 0xffffffff11007836 */ /* 0x001fe40000000000 */
[----:B------:R-:W-:Y:S05]  /*fe50*/  BRA.DIV UR4, `(.L_x_213) ;  /* 0x0000003e042c7947 */ /* 0x000fea000b800000 */
[----:B------:R-:W-:-:S13]  /*fe60*/  ELECT P6, URZ, PT ;  /* 0x00000000003f782f */ /* 0x000fda00038c0000 */
.L_x_283:
[----:B------:R-:W-:Y:S05]  /*fe70*/  @!P6 BRA `(.L_x_212) ;  /* 0x000000040048e947 */ /* 0x000fea0003800000 */
[----:B------:R-:W-:-:S04]  /*fe80*/  ISETP.NE.U32.AND P0, PT, R2, RZ, PT ;  /* 0x000000ff0200720c */ /* 0x000fc80003f05070 */
[----:B------:R-:W-:-:S13]  /*fe90*/  ISETP.NE.AND.EX P0, PT, R3, RZ, PT, P0 ;  /* 0x000000ff0300720c */ /* 0x000fda0003f05300 */
[----:B------:R-:W-:Y:S05]  /*fea0*/  @!P0 BRA `(.L_x_214) ;  /* 0x0000000000448947 */ /* 0x000fea0003800000 */
[----:B------:R-:W0:Y:S01]  /*feb0*/  LDC R7, c[0x0][0x43c] ;  /* 0x00010f00ff077b82 */ /* 0x000e220000000800 */
        /* <DEDUP_REMOVED lines=16> */
.L_x_214:
[----:B0-----:R-:W3:Y:S04]  /*ffc0*/  LDL R3, [R1] ;  /* 0x0000000001037983 */ /* 0x001ee80000100800 */
[----:B------:R-:W4:Y:S01]  /*ffd0*/  LDL R2, [R1+0x4] ;  /* 0x0000040001027983 */ /* 0x000f220000100800 */
[----:B--2---:R-:W0:Y:S02]  /*ffe0*/  S2R R8, SR_TID.X ;  /* 0x0000000000087919 */ /* 0x004e240000002100 */
[----:B0-----:R-:W-:-:S04]  /*fff0*/  LOP3.LUT R8, R8, 0x7f, RZ, 0xc0, !PT ;  /* 0x0000007f08087812 */ /* 0x001fc800078ec0ff */
[----:B------:R-:W-:Y:S01]  /*10000*/  ISETP.NE.AND P1, PT, R8, RZ, PT ;  /* 0x000000ff0800720c */ /* 0x000fe20003f25270 */
[----:B---3--:R-:W-:Y:S01]  /*10010*/  IMAD R3, R3, 0x8, R18 ;  /* 0x0000000803037824 */ /* 0x008fe200078e0212 */
[----:B----4-:R-:W-:-:S04]  /*10020*/  SHF.L.U32 R2, R2, 0x1f, RZ ;  /* 0x0000001f02027819 */ /* 0x010fc800000006ff */
[----:B------:R-:W0:Y:S02]  /*10030*/  SYNCS.PHASECHK.TRANS64.TRYWAIT P0, [R3+URZ+0x2e880], R2 ;  /* 0x02e88002030075a7 */ /* 0x000e24000800017f */
[----:B0-----:R-:W-:Y:S05]  /*10040*/  @!P0 BRA `(.L_x_215) ;  /* 0x0000003800d08947 */ /* 0x001fea0003800000 */
.L_x_284:
[----:B------:R-:W-:Y:S05]  /*10050*/  @P1 BRA `(.L_x_216) ;  /* 0x00000000001c1947 */ /* 0x000fea0003800000 */
[----:B------:R-:W1:Y:S02]  /*10060*/  S2R R4, SR_TID.X ;  /* 0x0000000000047919 */ /* 0x000e640000002100 */
[----:B-1----:R-:W-:Y:S01]  /*10070*/  LOP3.LUT R5, R4, 0x1f, RZ, 0xc0, !PT ;  /* 0x0000001f04057812 */ /* 0x002fe200078ec0ff */
[----:B------:R-:W-:-:S03]  /*10080*/  IMAD.MOV.U32 R4, RZ, RZ, 0x7000 ;  /* 0x00007000ff047424 */ /* 0x000fc600078e00ff */
[----:B------:R-:W-:Y:S01]  /*10090*/  ISETP.NE.AND P0, PT, R5, RZ, PT ;  /* 0x000000ff0500720c */ /* 0x000fe20003f05270 */
[----:B------:R1:W-:-:S12]  /*100a0*/  SYNCS.ARRIVE.TRANS64 RZ, [R3+URZ+0x2e870], R4 ;  /* 0x02e8700403ff79a7 */ /* 0x0003d8000800003f */
[----:B-1----:R-:W-:Y:S05]  /*100b0*/  @!P0 BRA `(.L_x_216) ;  /* 0x0000000000048947 */ /* 0x002fea0003800000 */
[----:B------:R-:W-:Y:S01]  /*100c0*/  BPT.TRAP 0x1 ;  /* 0x000000040000795c */ /* 0x000fe20000300000 */
.L_x_216:
[----:B------:R-:W2:Y:S01]  /*100d0*/  LDL R5, [R1] ;  /* 0x0000000001057983 */ /* 0x000ea20000100800 */
[----:B------:R-:W-:Y:S01]  /*100e0*/  IMAD.MOV.U32 R4, RZ, RZ, 0xe0 ;  /* 0x000000e0ff047424 */ /* 0x000fe200078e00ff */
[----:B------:R-:W-:Y:S01]  /*100f0*/  R2UR UR33, R3 ;  /* 0x00000000032172ca */ /* 0x000fe200000e0000 */
[----:B------:R-:W-:Y:S01]  /*10100*/  UIADD3 UR4, UP0, UR52, 0x470, URZ ;  /* 0x0000047034047890 */ /* 0x000fe2000ff1e03f */
[----:B-----5:R-:W-:Y:S01]  /*10110*/  R2UR UR37, R16 ;  /* 0x00000000102572ca */ /* 0x020fe200000e0000 */
[----:B------:R-:W-:Y:S01]  /*10120*/  IMAD R0, R0, R4, UR40 ;  /* 0x0000002800007e24 */ /* 0x000fe2000f8e0204 */
[----:B------:R-:W-:Y:S01]  /*10130*/  UMOV UR6, 0x0 ;  /* 0x0000000000067882 */ /* 0x000fe20000000000 */
[----:B------:R-:W-:Y:S01]  /*10140*/  UIADD3.X UR5, URZ, UR53, URZ, UP0, !UPT ;  /* 0x000000353f057290 */ /* 0x000fe200087fe43f */
[----:B------:R-:W-:Y:S02]  /*10150*/  UMOV UR7, 0x14f00000 ;  /* 0x14f0000000077882 */ /* 0x000fe40000000000 */
[----:B------:R-:W-:Y:S01]  /*10160*/  R2UR UR35, R0 ;  /* 0x00000000002372ca */ /* 0x000fe200000e0000 */
[----:B------:R-:W-:-:S04]  /*10170*/  UMOV UR34, URZ ;  /* 0x0000003f00227c82 */ /* 0x000fc80008000000 */
[----:B------:R-:W-:Y:S01]  /*10180*/  UIADD3 UR33, UR33, 0x2e870, URZ ;  /* 0x0002e87021217890 */ /* 0x000fe2000fffe03f */
[----:B--2---:R-:W-:-:S05]  /*10190*/  IMAD R4, R5, 0x7000, R18 ;  /* 0x0000700005047824 */ /* 0x004fca00078e0212 */
[----:B------:R-:W-:-:S13]  /*101a0*/  R2UR UR32, R4 ;  /* 0x00000000042072ca */ /* 0x000fda00000e0000 */
[----:B------:R-:W-:-:S09]  /*101b0*/  UIADD3 UR32, UR32, 0xe400, URZ ;  /* 0x0000e40020207890 */ /* 0x000fd2000fffe03f */
[----:B------:R1:W-:Y:S01]  /*101c0*/  UTMALDG.4D [UR32], [UR4], desc[UR6] ;  /* 0x00000620040075b4 */ /* 0x0003e20008019000 */
[----:B------:R-:W2:Y:S02]  /*101d0*/  SYNCS.PHASECHK.TRANS64.TRYWAIT P0, [R3+URZ+0x2e840], R2 ;  /* 0x02e84002030075a7 */ /* 0x000ea4000800017f */
[----:B-12---:R-:W-:Y:S05]  /*101e0*/  @!P0 BRA `(.L_x_217) ;  /* 0x00000038007c8947 */ /* 0x006fea0003800000 */
.L_x_285:
[----:B------:R-:W-:Y:S05]  /*101f0*/  @P1 BRA `(.L_x_218) ;  /* 0x00000000001c1947 */ /* 0x000fea0003800000 */
[----:B------:R-:W2:Y:S01]  /*10200*/  S2R R5, SR_TID.X ;  /* 0x0000000000057919 */ /* 0x000ea20000002100 */
[----:B01----:R-:W-:-:S04]  /*10210*/  IMAD.MOV.U32 R2, RZ, RZ, 0x7000 ;  /* 0x00007000ff027424 */ /* 0x003fc800078e00ff */
[----:B------:R3:W-:Y:S01]  /*10220*/  SYNCS.ARRIVE.TRANS64 RZ, [R3+URZ+0x2e830], R2 ;  /* 0x02e8300203ff79a7 */ /* 0x0007e2000800003f */
[----:B--2---:R-:W-:-:S04]  /*10230*/  LOP3.LUT R5, R5, 0x1f, RZ, 0xc0, !PT ;  /* 0x0000001f05057812 */ /* 0x004fc800078ec0ff */
[----:B------:R-:W-:-:S13]  /*10240*/  ISETP.NE.AND P0, PT, R5, RZ, PT ;  /* 0x000000ff0500720c */ /* 0x000fda0003f05270 */
[----:B---3--:R-:W-:Y:S05]  /*10250*/  @!P0 BRA `(.L_x_218) ;  /* 0x0000000000048947 */ /* 0x008fea0003800000 */
[----:B------:R-:W-:Y:S01]  /*10260*/  BPT.TRAP 0x1 ;  /* 0x000000040000795c */ /* 0x000fe20000300000 */
.L_x_218:
[----:B01----:R-:W2:Y:S01]  /*10270*/  LDL.LU R2, [R1+0xc] ;  /* 0x00000c0001027983 */ /* 0x003ea20000300800 */
[----:B------:R-:W-:Y:S01]  /*10280*/  R2UR UR8, R4 ;  /* 0x00000000040872ca */ /* 0x000fe200000e0000 */
[----:B------:R-:W-:Y:S01]  /*10290*/  UIADD3 UR4, UP0, UR52, 0x370, URZ ;  /* 0x0000037034047890 */ /* 0x000fe2000ff1e03f */
[----:B------:R-:W-:Y:S01]  /*102a0*/  R2UR UR9, R3 ;  /* 0x00000000030972ca */ /* 0x000fe200000e0000 */
[----:B------:R-:W-:Y:S01]  /*102b0*/  UMOV UR6, 0x0 ;  /* 0x0000000000067882 */ /* 0x000fe20000000000 */
[----:B------:R-:W-:Y:S01]  /*102c0*/  PLOP3.LUT P0, PT, PT, PT, PT, 0x80, 0x0 ;  /* 0x000000000000781c */ /* 0x000fe20003f0f070 */
[----:B------:R-:W-:Y:S01]  /*102d0*/  UIADD3.X UR5, URZ, UR53, URZ, UP0, !UPT ;  /* 0x000000353f057290 */ /* 0x000fe200087fe43f */
[----:B------:R-:W-:Y:S01]  /*102e0*/  R2UR UR11, R0 ;  /* 0x00000000000b72ca */ /* 0x000fe200000e0000 */
[----:B------:R-:W-:Y:S01]  /*102f0*/  UMOV UR7, 0x14f00000 ;  /* 0x14f0000000077882 */ /* 0x000fe20000000000 */
[----:B------:R-:W-:Y:S01]  /*10300*/  R2UR UR13, R16 ;  /* 0x00000000100d72ca */ /* 0x000fe200000e0000 */
[----:B------:R-:W-:Y:S01]  /*10310*/  UMOV UR10, URZ ;  /* 0x0000003f000a7c82 */ /* 0x000fe20008000000 */
[----:B------:R-:W-:-:S03]  /*10320*/  UMOV UR12, UR36 ;  /* 0x00000024000c7c82 */ /* 0x000fc60008000000 */
[----:B------:R-:W-:Y:S02]  /*10330*/  UIADD3 UR8, UR8, 0x20400, URZ ;  /* 0x0002040008087890 */ /* 0x000fe4000fffe03f */
[----:B------:R-:W-:-:S09]  /*10340*/  UIADD3 UR9, UR9, 0x2e830, URZ ;  /* 0x0002e83009097890 */ /* 0x000fd2000fffe03f */
[----:B------:R1:W-:Y:S01]  /*10350*/  UTMALDG.4D [UR8], [UR4], desc[UR6] ;  /* 0x00000608040075b4 */ /* 0x0003e20008019000 */
[----:B--2---:R-:W-:-:S04]  /*10360*/  LOP3.LUT R2, R2, 0xfffffffe, RZ, 0xc0, !PT ;  /* 0xfffffffe02027812 */ /* 0x004fc800078ec0ff */
[----:B------:R-:W-:-:S05]  /*10370*/  @P0 LOP3.LUT R2, R2, 0x1, RZ, 0xfc, !PT ;  /* 0x0000000102020812 */ /* 0x000fca00078efcff */
[----:B------:R1:W-:Y:S01]  /*10380*/  STL [R1+0xc], R2 ;  /* 0x00000c0201007387 */ /* 0x0003e20000100800 */
[----:B------:R-:W-:Y:S01]  /*10390*/  NOP ;  /* 0x0000000000007918 */ /* 0x000fe20000000000 */
.L_x_212:
[----:B------:R-:W-:Y:S05]  /*103a0*/  WARPSYNC.ALL ;  /* 0x0000000000007948 */ /* 0x000fea0003800000 */
[----:B0-----:R-:W-:Y:S01]  /*103b0*/  VIADD R0, R18, 0x1c400 ;  /* 0x0001c40012007836 */ /* 0x001fe20000000000 */
[----:B-1----:R-:W-:Y:S01]  /*103c0*/  USHF.R.S32.HI UR4, URZ, 0x1f, UR44 ;  /* 0x0000001f3f047899 */ /* 0x002fe2000801142c */
[----:B------:R-:W-:Y:S03]  /*103d0*/  BAR.SYNC.DEFER_BLOCKING 0x8, 0x180 ;  /* 0x0206000000007b1d */ /* 0x000fe60000010000 */
[----:B------:R-:W-:-:S03]  /*103e0*/  LOP3.LUT P0, RZ, R0, 0x3ff, RZ, 0xc0, !PT ;  /* 0x000003ff00ff7812 */ /* 0x000fc6000780c0ff */
[----:B------:R-:W-:Y:S01]  /*103f0*/  ULDC.64 UR6, c[0x0][0x298] ;  /* 0x0000a60000067ab9 */ /* 0x000fe20000000a00 */
[----:B------:R-:W-:Y:S01]  /*10400*/  ULDC.64 UR8, c[0x0][0xa00] ;  /* 0x0002800000087ab9 */ /* 0x000fe20000000a00 */
[----:B------:R-:W-:Y:S01]  /*10410*/  UIMAD UR4, UR4, UR6, URZ ;  /* 0x00000006040472a4 */ /* 0x000fe2000f8e023f */
[----:B------:R-:W-:Y:S01]  /*10420*/  BSSY B6, `(.L_x_219) ;  /* 0x0000019000067945 */ /* 0x000fe20003800000 */
[----:B------:R-:W-:Y:S02]  /*10430*/  UISETP.NE.U32.AND UP0, UPT, UR8, URZ, UPT ;  /* 0x0000003f0800728c */ /* 0x000fe4000bf05070 */
[----:B------:R-:W-:Y:S02]  /*10440*/  UIMAD.WIDE.U32 UR48, UR44, UR6, URZ ;  /* 0x000000062c3072a5 */ /* 0x000fe4000f8e003f */
[----:B------:R-:W-:Y:S02]  /*10450*/  UIMAD UR4, UR44, UR7, UR4 ;  /* 0x000000072c0472a4 */ /* 0x000fe4000f8e0204 */
[----:B------:R-:W-:-:S02]  /*10460*/  UISETP.NE.AND.EX UP0, UPT, UR9, URZ, UPT, UP0 ;  /* 0x0000003f0900728c */ /* 0x000fc4000bf05300 */
[----:B------:R-:W-:Y:S02]  /*10470*/  UIADD3 UR37, UR49, UR4, URZ ;  /* 0x0000000431257290 */ /* 0x000fe4000fffe03f */
[----:B------:R-:W-:Y:S02]  /*10480*/  USEL UR45, UR45, URZ, !UP0 ;  /* 0x0000003f2d2d7287 */ /* 0x000fe4000c000000 */
[----:B------:R-:W-:Y:S01]  /*10490*/  USEL UR46, UR46, URZ, !UP0 ;  /* 0x0000003f2e2e7287 */ /* 0x000fe2000c000000 */
[----:B------:R-:W-:Y:S11]  /*104a0*/  @!P0 BRA `(.L_x_220) ;  /* 0x0000000000408947 */ /* 0x000ff60003800000 */
        /* <DEDUP_REMOVED lines=11> */
[----:B--2---:R-:W-:Y:S02]  /*10560*/  IMAD.MOV.U32 R8, RZ, RZ, 0x70 ;  /* 0x00000070ff087424 */ /* 0x004fe400078e00ff */
[----:B------:R-:W-:Y:S02]  /*10570*/  IMAD.MOV.U32 R12, RZ, RZ, 0x1 ;  /* 0x00000001ff0c7424 */ /* 0x000fe400078e00ff */
[----:B------:R-:W-:-:S07]  /*10580*/  IMAD.MOV.U32 R13, RZ, RZ, RZ ;  /* 0x000000ffff0d7224 */ /* 0x000fce00078e00ff */
[----:B------:R-:W-:-:S07]  /*10590*/  LEPC R20, `(.L_x_220) ;  /* 0x000000001014794e */ /* 0x000fce0000000000 */
[----:B0-----:R-:W-:Y:S05]  /*105a0*/  CALL.ABS.NOINC R2 ;  /* 0x0000000002007343 */ /* 0x001fea0003c00000 */
.L_x_220:
[----:B------:R-:W-:Y:S05]  /*105b0*/  BSYNC B6 ;  /* 0x0000000000067941 */ /* 0x000fea0003800000 */
.L_x_219:
[----:B------:R-:W3:Y:S01]  /*105c0*/  LDL.LU R3, [R1+0x14] ;  /* 0x0000140001037983 */ /* 0x000ee20000300800 */
[----:B------:R-:W0:Y:S01]  /*105d0*/  LDC R6, c[0x0][0x448] ;  /* 0x00011200ff067b82 */ /* 0x000e220000000800 */
[----:B------:R-:W-:Y:S01]  /*105e0*/  ULDC.64 UR6, c[0x0][0x2d8] ;  /* 0x0000b60000067ab9 */ /* 0x000fe20000000a00 */
[----:B------:R-:W1:Y:S01]  /*105f0*/  S2R R2, SR_TID.X ;  /* 0x0000000000027919 */ /* 0x000e620000002100 */
[----:B------:R-:W4:Y:S01]  /*10600*/  S2R R0, SR_TID.X ;  /* 0x0000000000007919 */ /* 0x000f220000002100 */
[----:B------:R-:W-:Y:S01]  /*10610*/  UMOV UR4, UR48 ;  /* 0x0000003000047c82 */ /* 0x000fe20008000000 */
[----:B------:R-:W-:Y:S01]  /*10620*/  UMOV UR5, UR37 ;  /* 0x0000002500057c82 */ /* 0x000fe20008000000 */
[----:B------:R-:W-:Y:S01]  /*10630*/  ULDC.64 UR8, c[0x0][0x2e0] ;  /* 0x0000b80000087ab9 */ /* 0x000fe20000000a00 */
[----:B--2---:R2:W5:Y:S01]  /*10640*/  LDL R8, [R1+0x2c] ;  /* 0x00002c0001087983 */ /* 0x0045620000100800 */
[----:B0-----:R-:W-:Y:S02]  /*10650*/  ISETP.NE.AND P0, PT, R6, 0x1, PT ;  /* 0x000000010600780c */ /* 0x001fe40003f05270 */
[----:B-1----:R-:W-:-:S11]  /*10660*/  LOP3.LUT R2, R2, 0x7f, RZ, 0xc0, !PT ;  /* 0x0000007f02027812 */ /* 0x002fd600078ec0ff */
[----:B------:R-:W0:Y:S01]  /*10670*/  @P0 LDC R4, c[0x0][0x450] ;  /* 0x00011400ff040b82 */ /* 0x000e220000000800 */
[----:B------:R-:W-:Y:S01]  /*10680*/  SHF.R.U32.HI R2, RZ, 0x3, R2 ;  /* 0x00000003ff027819 */ /* 0x000fe20000011602 */
[----:B----4-:R-:W-:-:S05]  /*10690*/  IMAD.SHL.U32 R0, R0, 0x10, RZ ;  /* 0x0000001000007824 */ /* 0x010fca00078e00ff */
[----:B------:R-:W-:Y:S02]  /*106a0*/  LOP3.LUT R0, R2, 0x70, R0, 0xf8, !PT ;  /* 0x0000007002007812 */ /* 0x000fe400078ef800 */
[----:B------:R-:W1:Y:S01]  /*106b0*/  @P0 LDC R2, c[0x0][0x44c] ;  /* 0x00011300ff020b82 */ /* 0x000e620000000800 */
[----:B------:R-:W4:Y:S01]  /*106c0*/  S2R R7, SR_TID.X ;  /* 0x0000000000077919 */ /* 0x000f220000002100 */
[----:B------:R-:W-:Y:S02]  /*106d0*/  UIMAD.WIDE.U32 UR4, UR36, UR6, UR4 ;  /* 0x00000006240472a5 */ /* 0x000fe4000f8e0004 */
[----:B------:R-:W-:Y:S02]  /*106e0*/  UIMAD UR6, UR46, UR8, URZ ;  /* 0x000000082e0672a4 */ /* 0x000fe4000f8e023f */
[----:B------:R-:W-:Y:S02]  /*106f0*/  UIMAD UR5, UR36, UR7, UR5 ;  /* 0x00000007240572a4 */ /* 0x000fe4000f8e0205 */
[----:B------:R-:W-:-:S02]  /*10700*/  UIMAD UR6, UR45, UR9, UR6 ;  /* 0x000000092d0672a4 */ /* 0x000fc4000f8e0206 */
[----:B------:R-:W-:-:S03]  /*10710*/  UIMAD.WIDE.U32 UR4, UR45, UR8, UR4 ;  /* 0x000000082d0472a5 */ /* 0x000fc6000f8e0004 */
[----:B------:R-:W-:Y:S01]  /*10720*/  ULDC.64 UR8, c[0x0][0x2d0] ;  /* 0x0000b40000087ab9 */ /* 0x000fe20000000a00 */
[----:B------:R-:W-:Y:S01]  /*10730*/  UIADD3 UR5, UR5, UR6, URZ ;  /* 0x0000000605057290 */ /* 0x000fe2000fffe03f */
[----:B----4-:R-:W-:-:S05]  /*10740*/  IMAD.SHL.U32 R9, R7, 0x10, RZ ;  /* 0x0000001007097824 */ /* 0x010fca00078e00ff */
[----:B------:R-:W-:Y:S02]  /*10750*/  LOP3.LUT R9, R9, 0x70, RZ, 0xc0, !PT ;  /* 0x0000007009097812 */ /* 0x000fe400078ec0ff */
[----:B------:R-:W-:-:S04]  /*10760*/  LOP3.LUT R7, R7, 0x7f, RZ, 0xc0, !PT ;  /* 0x0000007f07077812 */ /* 0x000fc800078ec0ff */
[----:B------:R-:W-:Y:S01]  /*10770*/  SHF.R.U32.HI R10, RZ, 0x3, R7 ;  /* 0x00000003ff0a7819 */ /* 0x000fe20000011607 */
[----:B---3--:R-:W-:-:S05]  /*10780*/  IMAD.SHL.U32 R5, R3, 0x80, RZ ;  /* 0x0000008003057824 */ /* 0x008fca00078e00ff */
[----:B------:R-:W-:-:S05]  /*10790*/  LOP3.LUT R0, R0, R5, RZ, 0xfc, !PT ;  /* 0x0000000500007212 */ /* 0x000fca00078efcff */
[----:B-1----:R-:W-:-:S04]  /*107a0*/  @P0 IMAD.HI.U32 R3, R0, R2, RZ ;  /* 0x0000000200030227 */ /* 0x002fc800078e00ff */
[----:B------:R-:W-:Y:S01]  /*107b0*/  IMAD.MOV.U32 R2, RZ, RZ, R0 ;  /* 0x000000ffff027224 */ /* 0x000fe200078e0000 */
[----:B0-----:R-:W-:-:S04]  /*107c0*/  @P0 SHF.R.U32.HI R2, RZ, R4, R3 ;  /* 0x00000004ff020219 */ /* 0x001fc80000011603 */
[--C-:B------:R-:W-:Y:S01]  /*107d0*/  SHF.R.S32.HI R4, RZ, 0x1f, R2.reuse ;  /* 0x0000001fff047819 */ /* 0x100fe20000011402 */
[----:B------:R-:W-:-:S04]  /*107e0*/  IMAD.MOV R3, RZ, RZ, -R2 ;  /* 0x000000ffff037224 */ /* 0x000fc800078e0a02 */
[----:B------:R-:W-:Y:S02]  /*107f0*/  IMAD R0, R6, R3, R0 ;  /* 0x0000000306007224 */ /* 0x000fe400078e0200 */
[----:B------:R-:W-:Y:S02]  /*10800*/  IMAD R4, R4, UR8, RZ ;  /* 0x0000000804047c24 */ /* 0x000fe4000f8e02ff */
[----:B------:R-:W-:Y:S02]  /*10810*/  IMAD.U32 R3, RZ, RZ, UR8 ;  /* 0x00000008ff037e24 */ /* 0x000fe4000f8e00ff */
[C---:B------:R-:W-:Y:S02]  /*10820*/  IMAD R4, R2.reuse, UR9, R4 ;  /* 0x0000000902047c24 */ /* 0x040fe4000f8e0204 */
[----:B------:R-:W-:Y:S01]  /*10830*/  IMAD.WIDE.U32 R2, R2, R3, UR4 ;  /* 0x0000000402027e25 */ /* 0x000fe2000f8e0003 */
[----:B------:R-:W-:-:S03]  /*10840*/  ULDC.64 UR4, c[0x0][0x2c8] ;  /* 0x0000b20000047ab9 */ /* 0x000fc60000000a00 */
[----:B------:R-:W-:Y:S01]  /*10850*/  IMAD.IADD R3, R3, 0x1, R4 ;  /* 0x0000000103037824 */ /* 0x000fe200078e0204 */
[----:B------:R-:W-:Y:S01]  /*10860*/  SHF.R.S32.HI R4, RZ, 0x1f, R0 ;  /* 0x0000001fff047819 */ /* 0x000fe20000011400 */
[----:B------:R-:W-:-:S04]  /*10870*/  IMAD.WIDE.U32 R2, R0, UR4, R2 ;  /* 0x0000000400027c25 */ /* 0x000fc8000f8e0002 */
[----:B------:R-:W-:-:S04]  /*10880*/  IMAD R4, R4, UR4, RZ ;  /* 0x0000000404047c24 */ /* 0x000fc8000f8e02ff */
[----:B------:R-:W-:Y:S01]  /*10890*/  IMAD R4, R0, UR5, R4 ;  /* 0x0000000500047c24 */ /* 0x000fe2000f8e0204 */
[----:B------:R-:W-:Y:S02]  /*108a0*/  ULDC.64 UR4, c[0x0][0x280] ;  /* 0x0000a00000047ab9 */ /* 0x000fe40000000a00 */
[----:B------:R-:W-:Y:S01]  /*108b0*/  IADD3 R0, P0, R2, UR4, RZ ;  /* 0x0000000402007c10 */ /* 0x000fe2000ff1e0ff */
[----:B------:R-:W-:-:S03]  /*108c0*/  ULDC UR4, c[0x0][0x2b8] ;  /* 0x0000ae0000047ab9 */ /* 0x000fc60000000800 */
[----:B------:R-:W-:Y:S02]  /*108d0*/  IADD3.X R2, R3, UR5, R4, P0, !PT ;  /* 0x0000000503027c10 */ /* 0x000fe400087fe404 */
[----:B------:R-:W-:Y:S01]  /*108e0*/  ISETP.GE.AND P0, PT, R9, UR4, PT ;  /* 0x0000000409007c0c */ /* 0x000fe2000bf06270 */
[----:B------:R-:W-:-:S03]  /*108f0*/  UMOV UR4, 0xffffffff ;  /* 0xffffffff00047882 */ /* 0x000fc60000000000 */
[----:B--2---:R-:W-:Y:S09]  /*10900*/  BRA.DIV UR4, `(.L_x_221) ;  /* 0x0000003204c87947 */ /* 0x004ff2000b800000 */
[----:B------:R-:W0:Y:S01]  /*10910*/  SHFL.IDX PT, R7, R0, RZ, 0x181f ;  /* 0x00181fff00077589 */ /* 0x000e2200000e0000 */
[----:B------:R-:W-:Y:S02]  /*10920*/  IMAD R4, R19, R6, RZ ;  /* 0x0000000613047224 */ /* 0x000fe400078e02ff */
[----:B------:R-:W-:Y:S01]  /*10930*/  IMAD.IADD R3, R10, 0x1, R5 ;  /* 0x000000010a037824 */ /* 0x000fe200078e0205 */
[----:B------:R-:W1:Y:S03]  /*10940*/  SHFL.IDX PT, R6, R2, RZ, 0x181f ;  /* 0x00181fff02067589 */ /* 0x000e6600000e0000 */
[C---:B------:R-:W-:Y:S01]  /*10950*/  VIADD R5, R3.reuse, 0x10 ;  /* 0x0000001003057836 */ /* 0x040fe20000000000 */
[----:B------:R-:W-:-:S13]  /*10960*/  ISETP.GE.AND P1, PT, R3, R4, PT ;  /* 0x000000040300720c */ /* 0x000fda0003f26270 */
[----:B0-----:R-:W-:-:S05]  /*10970*/  @!P1 IADD3 R7, P2, R9, R7, RZ ;  /* 0x0000000709079210 */ /* 0x001fca0007f5e0ff */
[----:B-1----:R-:W-:-:S05]  /*10980*/  @!P1 IMAD.X R6, RZ, RZ, R6, P2 ;  /* 0x000000ffff069224 */ /* 0x002fca00010e0606 */
[----:B------:R-:W-:-:S04]  /*10990*/  @!P1 LOP3.LUT R7, R7, R6, RZ, 0x3c, !PT ;  /* 0x0000000607079212 */ /* 0x000fc800078e3cff */
[----:B------:R-:W-:-:S04]  /*109a0*/  @!P1 LOP3.LUT R6, R7, R6, RZ, 0x3c, !PT ;  /* 0x0000000607069212 */ /* 0x000fc800078e3cff */
[----:B------:R-:W-:-:S05]  /*109b0*/  @!P1 LOP3.LUT R7, R7, R6, RZ, 0x3c, !PT ;  /* 0x0000000607079212 */ /* 0x000fca00078e3cff */
[----:B------:R-:W-:Y:S01]  /*109c0*/  @!PT LDS RZ, [RZ] ;  /* 0x00000000fffff984 */ /* 0x000fe20000000800 */
[----:B-----5:R0:W-:Y:S01]  /*109d0*/  @!P1 LDGSTS.E.BYPASS.LTC128B.128 [R8+0x1c400], desc[UR50][R6.64], !P0 ;  /* 0x1c40000006089fae */ /* 0x0201e2000c101d72 */
[----:B------:R-:W-:-:S03]  /*109e0*/  ISETP.GE.AND P1, PT, R5, R4, PT ;  /* 0x000000040500720c */ /* 0x000fc60003f26270 */
[----:B------:R-:W-:Y:S04]  /*109f0*/  SHFL.IDX PT, R5, R2, 0x1, 0x181f ;  /* 0x00381f0002057f89 */ /* 0x000fe800000e0000 */
[----:B0-----:R-:W0:Y:S06]  /*10a00*/  SHFL.IDX PT, R6, R0, 0x1, 0x181f ;  /* 0x00381f0000067f89 */ /* 0x001e2c00000e0000 */
[----:B0-----:R-:W-:-:S05]  /*10a10*/  @!P1 IADD3 R6, P2, R9, R6, RZ ;  /* 0x0000000609069210 */ /* 0x001fca0007f5e0ff */
[----:B------:R-:W-:-:S04]  /*10a20*/  @!P1 IMAD.X R5, RZ, RZ, R5, P2 ;  /* 0x000000ffff059224 */ /* 0x000fc800010e0605 */
[----:B------:R-:W-:Y:S02]  /*10a30*/  @!P1 IMAD.MOV.U32 R7, RZ, RZ, R5 ;  /* 0x000000ffff079224 */ /* 0x000fe400078e0005 */
[----:B------:R-:W-:-:S03]  /*10a40*/  VIADD R5, R3, 0x20 ;  /* 0x0000002003057836 */ /* 0x000fc60000000000 */
[----:B------:R0:W-:Y:S02]  /*10a50*/  @!P1 LDGSTS.E.BYPASS.LTC128B.128 [R8+0x1cc00], desc[UR50][R6.64], !P0 ;  /* 0x1cc0000006089fae */ /* 0x0001e4000c101d72 */
[----:B------:R-:W-:Y:S02]  /*10a60*/  ISETP.GE.AND P1, PT, R5, R4, PT ;  /* 0x000000040500720c */ /* 0x000fe40003f26270 */
[----:B------:R-:W-:Y:S04]  /*10a70*/  SHFL.IDX PT, R5, R2, 0x2, 0x181f ;  /* 0x00581f0002057f89 */ /* 0x000fe800000e0000 */
[----:B0-----:R-:W0:Y:S07]  /*10a80*/  SHFL.IDX PT, R6, R0, 0x2, 0x181f ;  /* 0x00581f0000067f89 */ /* 0x001e2e00000e0000 */
        /* <DEDUP_REMOVED lines=31> */
[----:B0-----:R-:W0:Y:S04]  /*10c80*/  SHFL.IDX PT, R6, R0, 0x6, 0x181f ;  /* 0x00d81f0000067f89 */ /* 0x001e2800000e0000 */
[----:B------:R-:W1:Y:S03]  /*10c90*/  SHFL.IDX PT, R0, R0, 0x7, 0x181f ;  /* 0x00f81f0000007f89 */ /* 0x000e6600000e0000 */
[----:B0-----:R-:W-:-:S05]  /*10ca0*/  @!P1 IADD3 R6, P2, R9, R6, RZ ;  /* 0x0000000609069210 */ /* 0x001fca0007f5e0ff */
[----:B------:R-:W-:-:S04]  /*10cb0*/  @!P1 IMAD.X R5, RZ, RZ, R5, P2 ;  /* 0x000000ffff059224 */ /* 0x000fc800010e0605 */
[----:B------:R-:W-:Y:S02]  /*10cc0*/  @!P1 IMAD.MOV.U32 R7, RZ, RZ, R5 ;  /* 0x000000ffff079224 */ /* 0x000fe400078e0005 */
[----:B------:R0:W2:Y:S04]  /*10cd0*/  SHFL.IDX PT, R5, R2, 0x7, 0x181f ;  /* 0x00f81f0002057f89 */ /* 0x0000a800000e0000 */
[----:B-1----:R0:W-:Y:S02]  /*10ce0*/  @!P1 LDGSTS.E.BYPASS.LTC128B.128 [R8+0x1f400], desc[UR50][R6.64], !P0 ;  /* 0x1f40000006089fae */ /* 0x0021e4000c101d72 */
.L_x_302:
[----:B------:R-:W-:-:S05]  /*10cf0*/  VIADD R3, R3, 0x70 ;  /* 0x0000007003037836 */ /* 0x000fca0000000000 */
[----:B------:R-:W-:-:S13]  /*10d00*/  ISETP.GE.AND P1, PT, R3, R4, PT ;  /* 0x000000040300720c */ /* 0x000fda0003f26270 */
[----:B0-----:R-:W-:-:S05]  /*10d10*/  @!P1 IADD3 R2, P2, R9, R0, RZ ;  /* 0x0000000009029210 */ /* 0x001fca0007f5e0ff */
[----:B--2---:R-:W-:-:S05]  /*10d20*/  @!P1 IMAD.X R3, RZ, RZ, R5, P2 ;  /* 0x000000ffff039224 */ /* 0x004fca00010e0605 */
[----:B------:R-:W-:Y:S01]  /*10d30*/  @!PT LDS RZ, [RZ] ;  /* 0x00000000fffff984 */ /* 0x000fe20000000800 */
[----:B------:R-:W-:Y:S01]  /*10d40*/  @!PT LDS RZ, [RZ] ;  /* 0x00000000fffff984 */ /* 0x000fe20000000800 */
[----:B------:R-:W-:Y:S01]  /*10d50*/  @!PT LDS RZ, [RZ] ;  /* 0x00000000fffff984 */ /* 0x000fe20000000800 */
[----:B------:R0:W-:Y:S01]  /*10d60*/  @!P1 LDGSTS.E.BYPASS.LTC128B.128 [R8+0x1fc00], desc[UR50][R2.64], !P0 ;  /* 0x1fc0000002089fae */ /* 0x0001e2000c101d72 */
[----:B------:R-:W-:Y:S01]  /*10d70*/  PLOP3.LUT P0, PT, PT, PT, PT, 0x80, 0x0 ;  /* 0x000000000000781c */ /* 0x000fe20003f0f070 */
[----:B------:R-:W-:-:S12]  /*10d80*/  NOP ;  /* 0x0000000000007918 */ /* 0x000fd80000000000 */
.L_x_222:
[----:B------:R-:W-:Y:S02]  /*10d90*/  PLOP3.LUT P1, PT, P1, P0, PT, 0xa2, 0x0 ;  /* 0x000000000000781c */ /* 0x000fe40000f21472 */
[----:B------:R-:W-:-:S08]  /*10da0*/  @P0 R2UR P1, UR4, R18 ;  /* 0x00000000120402ca */ /* 0x000fd00000020000 */
[----:B------:R-:W-:-:S05]  /*10db0*/  @P0 PLOP3.LUT P0, PT, P1, PT, PT, 0x80, 0x0 ;  /* 0x000000000000081c */ /* 0x000fca0000f0f070 */
[----:B------:R-:W-:Y:S01]  /*10dc0*/  @!P1 SYNCS.ARRIVE.TRANS64.RED.A0T1 RZ, [UR4+0x2e800], RZ ;  /* 0x02e800ffffff99a7 */ /* 0x000fe20008200404 */
[----:B------:R-:W-:Y:S07]  /*10dd0*/  @!P1 ARRIVES.LDGSTSBAR.64.TRANSCNT [UR4+0x2e800] ;  /* 0x02e80000ff0099b0 */ /* 0x000fee0008000a84 */
[----:B------:R-:W-:Y:S05]  /*10de0*/  @P0 BRA.U.ANY `(.L_x_222) ;  /* 0xfffffffd00e80947 */ /* 0x000fea000393ffff */
[----:B0-----:R-:W2:Y:S02]  /*10df0*/  LDL.LU R2, [R1+0x30] ;  /* 0x0000300001027983 */ /* 0x001ea40000300800 */
[----:B--2---:R-:W-:-:S05]  /*10e00*/  VIADD R2, R2, 0x1 ;  /* 0x0000000102027836 */ /* 0x004fca0000000000 */
[----:B------:R0:W-:Y:S01]  /*10e10*/  STL [R1+0x30], R2 ;  /* 0x0000300201007387 */ /* 0x0001e20000100800 */
[----:B------:R-:W-:-:S04]  /*10e20*/  LEA.HI R0, R2, R2, RZ, 0x1 ;  /* 0x0000000202007211 */ /* 0x000fc800078f08ff */
[----:B------:R-:W-:-:S05]  /*10e30*/  LOP3.LUT R0, R0, 0xfffffffe, RZ, 0xc0, !PT ;  /* 0xfffffffe00007812 */ /* 0x000fca00078ec0ff */
[----:B------:R-:W-:-:S05]  /*10e40*/  IMAD.IADD R0, R2, 0x1, -R0 ;  /* 0x0000000102007824 */ /* 0x000fca00078e0a00 */
[----:B------:R-:W-:Y:S01]  /*10e50*/  SHF.L.U32 R0, R0, 0x1f, RZ ;  /* 0x0000001f00007819 */ /* 0x000fe200000006ff */
[----:B------:R-:W-:Y:S01]  /*10e60*/  NOP ;  /* 0x0000000000007918 */ /* 0x000fe20000000000 */
[----:B------:R0:W-:Y:S01]  /*10e70*/  SYNCS.ARRIVE.TRANS64.A1T0 RZ, [R18+URZ+0x2e800], RZ ;  /* 0x02e800ff12ff79a7 */ /* 0x0001e2000810003f */
[----:B------:R-:W-:Y:S01]  /*10e80*/  BSSY B0, `(.L_x_223) ;  /* 0x0000003000007945 */ /* 0x000fe20003800000 */
[----:B------:R-:W1:Y:S03]  /*10e90*/  SYNCS.PHASECHK.TRANS64.TRYWAIT P0, [R18+URZ+0x2e820], R0 ;  /* 0x02e82000120075a7 */ /* 0x000e66000800017f */
[----:B01----:R-:W-:Y:S05]  /*10ea0*/  @!P0 BRA `(.L_x_224) ;  /* 0x0000003400d48947 */ /* 0x003fea0003800000 */
.L_x_303:
[----:B------:R-:W-:Y:S05]  /*10eb0*/  BSYNC B0 ;  /* 0x0000000000007941 */ /* 0x000fea0003800000 */
.L_x_223:
[----:B------:R-:W2:Y:S01]  /*10ec0*/  LDL R2, [R1+0x18] ;  /* 0x0000180001027983 */ /* 0x000ea20000100800 */
[----:B------:R-:W-:-:S05]  /*10ed0*/  VIADD R17, R17, 0xfffffffe ;  /* 0xfffffffe11117836 */ /* 0x000fca0000000000 */
[----:B--2---:R-:W-:-:S13]  /*10ee0*/  ISETP.GE.AND P0, PT, R17, R2, PT ;  /* 0x000000021100720c */ /* 0x004fda0003f06270 */
[----:B------:R-:W-:Y:S05]  /*10ef0*/  @!P0 BRA `(.L_x_225) ;  /* 0x0000000c00e08947 */ /* 0x000fea0003800000 */
[----:B0-----:R0:W5:Y:S04]  /*10f00*/  LDL.LU R0, [R1+0x4] ;  /* 0x0000040001007983 */ /* 0x0011680000300800 */
[----:B------:R0:W5:Y:S02]  /*10f10*/  LDL.LU R6, [R1] ;  /* 0x0000000001067983 */ /* 0x0001640000300800 */
.L_x_245:
[----:B------:R-:W2:Y:S01]  /*10f20*/  LDL R2, [R1+0xc] ;  /* 0x00000c0001027983 */ /* 0x000ea20000100800 */
[----:B-----5:R-:W-:Y:S01]  /*10f30*/  VIADD R3, R6, 0x1 ;  /* 0x0000000106037836 */ /* 0x020fe20000000000 */
[----:B------:R-:W-:Y:S05]  /*10f40*/  YIELD ;  /* 0x0000000000007946 */ /* 0x000fea0003800000 */
[C---:B------:R-:W-:Y:S01]  /*10f50*/  ISETP.NE.AND P0, PT, R3.reuse, 0x2, PT ;  /* 0x000000020300780c */ /* 0x040fe20003f05270 */
[----:B------:R-:W-:Y:S03]  /*10f60*/  BSSY B0, `(.L_x_226) ;  /* 0x000006c000007945 */ /* 0x000fe60003800000 */
[----:B------:R-:W-:-:S02]  /*10f70*/  SEL R9, R3, RZ, P0 ;  /* 0x000000ff03097207 */ /* 0x000fc40000000000 */
[----:B--2---:R-:W-:Y:S02]  /*10f80*/  LOP3.LUT P1, RZ, R2, 0x1, RZ, 0xc0, !PT ;  /* 0x0000000102ff7812 */ /* 0x004fe4000782c0ff */
[----:B------:R-:W-:-:S04]  /*10f90*/  SEL R2, RZ, 0x1, P0 ;  /* 0x00000001ff027807 */ /* 0x000fc80000000000 */
[----:B------:R-:W-:-:S05]  /*10fa0*/  LOP3.LUT R8, R0, R2, RZ, 0x3c, !PT ;  /* 0x0000000200087212 */ /* 0x000fca00078e3cff */
[----:B------:R1:W-:Y:S04]  /*10fb0*/  STL [R1+0x4], R8 ;  /* 0x0000040801007387 */ /* 0x0003e80000100800 */
[----:B------:R1:W-:Y:S01]  /*10fc0*/  STL [R1], R9 ;  /* 0x0000000901007387 */ /* 0x0003e20000100800 */
[----:B------:R-:W-:Y:S05]  /*10fd0*/  @!P1 BRA `(.L_x_227) ;  /* 0x0000000400909947 */ /* 0x000fea0003800000 */
[----:B------:R-:W-:Y:S01]  /*10fe0*/  ULDC.64 UR4, c[0x0][0x418] ;  /* 0x0001060000047ab9 */ /* 0x000fe20000000a00 */
[----:B------:R-:W-:Y:S01]  /*10ff0*/  IMAD.MOV.U32 R7, RZ, RZ, R17 ;  /* 0x000000ffff077224 */ /* 0x000fe200078e0011 */
[----:B------:R-:W-:-:S04]  /*11000*/  ISETP.NE.U32.AND P0, PT, RZ, UR4, PT ;  /* 0x00000004ff007c0c */ /* 0x000fc8000bf05070 */
[----:B------:R-:W-:-:S13]  /*11010*/  ISETP.NE.AND.EX P0, PT, RZ, UR5, PT, P0 ;  /* 0x00000005ff007c0c */ /* 0x000fda000bf05300 */
[----:B------:R-:W-:Y:S05]  /*11020*/  @!P0 BRA `(.L_x_228) ;  /* 0x00000000004c8947 */ /* 0x000fea0003800000 */
[----:B------:R-:W2:Y:S01]  /*11030*/  LDL R10, [R1+0x1c] ;  /* 0x00001c00010a7983 */ /* 0x000ea20000100800 */
[----:B------:R-:W3:Y:S01]  /*11040*/  LDC R7, c[0x0][0x43c] ;  /* 0x00010f00ff077b82 */ /* 0x000ee20000000800 */
[----:B------:R-:W-:Y:S02]  /*11050*/  ULDC.64 UR6, c[0x0][0x428] ;  /* 0x00010a0000067ab9 */ /* 0x000fe40000000a00 */
[----:B------:R-:W4:Y:S01]  /*11060*/  LDL R5, [R1+0x8] ;  /* 0x0000080001057983 */ /* 0x000f220000100800 */
[----:B---3--:R-:W-:-:S13]  /*11070*/  ISETP.NE.AND P0, PT, R7, 0x1, PT ;  /* 0x000000010700780c */ /* 0x008fda0003f05270 */
[----:B------:R-:W3:Y:S02]  /*11080*/  @P0 LDC.64 R2, c[0x0][0x440] ;  /* 0x00011000ff020b82 */ /* 0x000ee40000000a00 */
[----:B---3--:R-:W-:-:S04]  /*11090*/  @P0 IMAD.HI.U32 R4, R17, R2, RZ ;  /* 0x0000000211040227 */ /* 0x008fc800078e00ff */
[----:B------:R-:W-:Y:S01]  /*110a0*/  IMAD.MOV.U32 R2, RZ, RZ, R17 ;  /* 0x000000ffff027224 */ /* 0x000fe200078e0011 */
[----:B------:R-:W-:-:S05]  /*110b0*/  @P0 SHF.R.U32.HI R2, RZ, R3, R4 ;  /* 0x00000003ff020219 */ /* 0x000fca0000011604 */
[----:B------:R-:W-:-:S04]  /*110c0*/  IMAD.MOV R3, RZ, RZ, -R2 ;  /* 0x000000ffff037224 */ /* 0x000fc800078e0a02 */
[----:B------:R-:W-:Y:S01]  /*110d0*/  IMAD R7, R7, R3, R17 ;  /* 0x0000000307077224 */ /* 0x000fe200078e0211 */
[----:B------:R-:W-:Y:S01]  /*110e0*/  SHF.R.S32.HI R3, RZ, 0x1f, R2 ;  /* 0x0000001fff037819 */ /* 0x000fe20000011402 */
[----:B--2---:R-:W-:-:S04]  /*110f0*/  IMAD R4, R10, UR6, RZ ;  /* 0x000000060a047c24 */ /* 0x004fc8000f8e02ff */
[C---:B----4-:R-:W-:Y:S02]  /*11100*/  IMAD R4, R5.reuse, UR7, R4 ;  /* 0x0000000705047c24 */ /* 0x050fe4000f8e0204 */
[----:B------:R-:W-:-:S04]  /*11110*/  IMAD.WIDE.U32 R2, R5, UR6, R2 ;  /* 0x0000000605027c25 */ /* 0x000fc8000f8e0002 */
[----:B------:R-:W-:Y:S01]  /*11120*/  IMAD.IADD R3, R4, 0x1, R3 ;  /* 0x0000000104037824 */ /* 0x000fe200078e0203 */
[----:B------:R-:W-:-:S04]  /*11130*/  LEA R4, P0, R2, UR4, 0x2 ;  /* 0x0000000402047c11 */ /* 0x000fc8000f8010ff */
[----:B------:R-:W-:-:S05]  /*11140*/  LEA.HI.X R5, R2, UR5, R3, 0x2, P0 ;  /* 0x0000000502057c11 */ /* 0x000fca00080f1403 */
[----:B------:R2:W5:Y:S04]  /*11150*/  LDG.E R16, desc[UR50][R4.64] ;  /* 0x0000003204107981 */ /* 0x000568000c1e1900 */
.L_x_228:
[----:B------:R-:W2:Y:S01]  /*11160*/  S2R R2, SR_TID.X ;  /* 0x0000000000027919 */ /* 0x000ea20000002100 */
[----:B------:R-:W-:Y:S01]  /*11170*/  IMAD R3, R9, 0x8, R18 ;  /* 0x0000000809037824 */ /* 0x000fe200078e0212 */
[----:B------:R-:W-:Y:S01]  /*11180*/  BSSY B1, `(.L_x_229) ;  /* 0x0000006000017945 */ /* 0x000fe20003800000 */
[----:B--2---:R-:W-:Y:S02]  /*11190*/  LOP3.LUT R4, R2, 0x7f, RZ, 0xc0, !PT ;  /* 0x0000007f02047812 */ /* 0x004fe400078ec0ff */
[----:B------:R-:W-:Y:S02]  /*111a0*/  SHF.L.U32 R2, R8, 0x1f, RZ ;  /* 0x0000001f08027819 */ /* 0x000fe400000006ff */
[----:B------:R-:W-:Y:S02]  /*111b0*/  ISETP.NE.AND P1, PT, R4, RZ, PT ;  /* 0x000000ff0400720c */ /* 0x000fe40003f25270 */
[----:B------:R-:W2:Y:S02]  /*111c0*/  SYNCS.PHASECHK.TRANS64.TRYWAIT P0, [R3+URZ+0x2e880], R2 ;  /* 0x02e88002030075a7 */ /* 0x000ea4000800017f */
[----:B--2---:R-:W-:Y:S09]  /*111d0*/  @!P0 BRA `(.L_x_230) ;  /* 0x00000034001c8947 */ /* 0x004ff20003800000 */
.L_x_304:
[----:B------:R-:W-:Y:S05]  /*111e0*/  BSYNC B1 ;  /* 0x0000000000017941 */ /* 0x000fea0003800000 */
.L_x_229:
[----:B------:R-:W-:Y:S04]  /*111f0*/  BSSY B1, `(.L_x_231) ;  /* 0x0000009000017945 */ /* 0x000fe80003800000 */
[----:B------:R-:W-:Y:S05]  /*11200*/  @P1 BRA `(.L_x_232) ;  /* 0x00000000001c1947 */ /* 0x000fea0003800000 */
[----:B------:R-:W3:Y:S02]  /*11210*/  S2R R4, SR_TID.X ;  /* 0x0000000000047919 */ /* 0x000ee40000002100 */
[----:B---3--:R-:W-:Y:S01]  /*11220*/  LOP3.LUT R5, R4, 0x1f, RZ, 0xc0, !PT ;  /* 0x0000001f04057812 */ /* 0x008fe200078ec0ff */
[----:B------:R-:W-:-:S03]  /*11230*/  IMAD.MOV.U32 R4, RZ, RZ, 0x7000 ;  /* 0x00007000ff047424 */ /* 0x000fc600078e00ff */
[----:B------:R-:W-:Y:S01]  /*11240*/  ISETP.NE.AND P0, PT, R5, RZ, PT ;  /* 0x000000ff0500720c */ /* 0x000fe20003f05270 */
[----:B------:R3:W-:-:S12]  /*11250*/  SYNCS.ARRIVE.TRANS64 RZ, [R3+URZ+0x2e870], R4 ;  /* 0x02e8700403ff79a7 */ /* 0x0007d8000800003f */
[----:B---3--:R-:W-:Y:S05]  /*11260*/  @!P0 BRA `(.L_x_232) ;  /* 0x0000000000048947 */ /* 0x008fea0003800000 */
[----:B------:R-:W-:Y:S01]  /*11270*/  BPT.TRAP 0x1 ;  /* 0x000000040000795c */ /* 0x000fe20000300000 */
.L_x_232:
[----:B------:R-:W-:Y:S05]  /*11280*/  BSYNC B1 ;  /* 0x0000000000017941 */ /* 0x000fea0003800000 */
.L_x_231:
[----:B------:R-:W3:Y:S01]  /*11290*/  LDL R5, [R1] ;  /* 0x0000000001057983 */ /* 0x000ee20000100800 */
[----:B-1----:R-:W-:Y:S01]  /*112a0*/  IMAD.MOV.U32 R9, RZ, RZ, RZ ;  /* 0x000000ffff097224 */ /* 0x002fe200078e00ff */
[----:B------:R-:W-:Y:S01]  /*112b0*/  UIADD3 UR4, UP0, UR52, 0x470, URZ ;  /* 0x0000047034047890 */ /* 0x000fe2000ff1e03f */
[----:B------:R-:W-:Y:S01]  /*112c0*/  IMAD.MOV.U32 R4, RZ, RZ, 0xe0 ;  /* 0x000000e0ff047424 */ /* 0x000fe200078e00ff */
[----:B------:R-:W-:Y:S01]  /*112d0*/  PLOP3.LUT P0, PT, PT, PT, PT, 0x80, 0x0 ;  /* 0x000000000000781c */ /* 0x000fe20003f0f070 */
[----:B------:R-:W-:Y:S01]  /*112e0*/  UMOV UR6, 0x0 ;  /* 0x0000000000067882 */ /* 0x000fe20000000000 */
[----:B------:R-:W-:Y:S01]  /*112f0*/  R2UR UR10, R9 ;  /* 0x00000000090a72ca */ /* 0x000fe200000e0000 */
[----:B------:R-:W-:Y:S01]  /*11300*/  IMAD R4, R7, R4, UR40 ;  /* 0x0000002807047e24 */ /* 0x000fe2000f8e0204 */
[----:B------:R-:W-:Y:S01]  /*11310*/  UIADD3.X UR5, URZ, UR53, URZ, UP0, !UPT ;  /* 0x000000353f057290 */ /* 0x000fe200087fe43f */
[----:B------:R-:W-:Y:S01]  /*11320*/  VIADD R7, R3, 0x2e870 ;  /* 0x0002e87003077836 */ /* 0x000fe20000000000 */
[----:B------:R-:W-:Y:S01]  /*11330*/  UMOV UR7, 0x14f00000 ;  /* 0x14f0000000077882 */ /* 0x000fe20000000000 */
[----:B---3--:R-:W-:-:S04]  /*11340*/  IMAD R5, R5, 0x7000, R18 ;  /* 0x0000700005057824 */ /* 0x008fc800078e0212 */
[----:B------:R-:W-:-:S07]  /*11350*/  VIADD R8, R5, 0xe400 ;  /* 0x0000e40005087836 */ /* 0x000fce0000000000 */
.L_x_233:
[----:B------:R-:W-:-:S13]  /*11360*/  @P0 ELECT P2, URZ, PT ;  /* 0x00000000003f082f */ /* 0x000fda0003840000 */
[----:B-----5:R-:W-:Y:S01]  /*11370*/  @P2 R2UR UR13, R16 ;  /* 0x00000000100d22ca */ /* 0x020fe200000e0000 */
[----:B------:R-:W-:Y:S01]  /*11380*/  UMOV UR12, UR36 ;  /* 0x00000024000c7c82 */ /* 0x000fe20008000000 */
[----:B------:R-:W-:Y:S02]  /*11390*/  @P2 R2UR UR11, R4 ;  /* 0x00000000040b22ca */ /* 0x000fe400000e0000 */
[----:B------:R-:W-:Y:S02]  /*113a0*/  @P2 R2UR UR9, R7 ;  /* 0x00000000070922ca */ /* 0x000fe400000e0000 */
[----:B------:R-:W-:Y:S02]  /*113b0*/  @P2 R2UR UR8, R8 ;  /* 0x00000000080822ca */ /* 0x000fe400000e0000 */
[----:B------:R-:W-:Y:S02]  /*113c0*/  @P2 PLOP3.LUT P0, PT, P2, PT, PT, 0x8, 0x0 ;  /* 0x000000000000281c */ /* 0x000fe4000170e170 */
[----:B------:R-:W-:-:S09]  /*113d0*/  PLOP3.LUT P2, PT, PT, PT, PT, 0x8, 0x0 ;  /* 0x000000000000781c */ /* 0x000fd20003f4e170 */
[----:B------:R1:W-:Y:S02]  /*113e0*/  UTMALDG.4D [UR8], [UR4], desc[UR6] ;  /* 0x00000608040075b4 */ /* 0x0003e40008019000 */
[----:B-1----:R-:W-:Y:S05]  /*113f0*/  @P0 BRA.U.ANY `(.L_x_233) ;  /* 0xfffffffd00d80947 */ /* 0x002fea000393ffff */
[----:B------:R-:W1:Y:S01]  /*11400*/  SYNCS.PHASECHK.TRANS64.TRYWAIT P0, [R3+URZ+0x2e840], R2 ;  /* 0x02e84002030075a7 */ /* 0x000e62000800017f */
[----:B------:R-:W-:Y:S04]  /*11410*/  BSSY B1, `(.L_x_234) ;  /* 0x0000002000017945 */ /* 0x000fe80003800000 */
[----:B-1----:R-:W-:Y:S05]  /*11420*/  @!P0 BRA `(.L_x_235) ;  /* 0x00000030009c8947 */ /* 0x002fea0003800000 */
.L_x_305:
[----:B------:R-:W-:Y:S05]  /*11430*/  BSYNC B1 ;  /* 0x0000000000017941 */ /* 0x000fea0003800000 */
.L_x_234:
[----:B------:R-:W-:Y:S01]  /*11440*/  BSSY B1, `(.L_x_236) ;  /* 0x000000b000017945 */ /* 0x000fe20003800000 */
[----:B------:R-:W-:Y:S02]  /*11450*/  IMAD.MOV.U32 R10, RZ, RZ, 0x0 ;  /* 0x00000000ff0a7424 */ /* 0x000fe400078e00ff */
[----:B------:R-:W-:Y:S01]  /*11460*/  IMAD.MOV.U32 R11, RZ, RZ, 0x14f00000 ;  /* 0x14f00000ff0b7424 */ /* 0x000fe200078e00ff */
[----:B------:R-:W-:Y:S06]  /*11470*/  @P1 BRA `(.L_x_237) ;  /* 0x00000000001c1947 */ /* 0x000fec0003800000 */
[----:B------:R-:W3:Y:S01]  /*11480*/  S2R R7, SR_TID.X ;  /* 0x0000000000077919 */ /* 0x000ee20000002100 */
[----:B-12---:R-:W-:-:S04]  /*11490*/  IMAD.MOV.U32 R2, RZ, RZ, 0x7000 ;  /* 0x00007000ff027424 */ /* 0x006fc800078e00ff */
[----:B------:R4:W-:Y:S01]  /*114a0*/  SYNCS.ARRIVE.TRANS64 RZ, [R3+URZ+0x2e830], R2 ;  /* 0x02e8300203ff79a7 */ /* 0x0009e2000800003f */
[----:B---3--:R-:W-:-:S04]  /*114b0*/  LOP3.LUT R7, R7, 0x1f, RZ, 0xc0, !PT ;  /* 0x0000001f07077812 */ /* 0x008fc800078ec0ff */
[----:B------:R-:W-:-:S13]  /*114c0*/  ISETP.NE.AND P0, PT, R7, RZ, PT ;  /* 0x000000ff0700720c */ /* 0x000fda0003f05270 */
[----:B----4-:R-:W-:Y:S05]  /*114d0*/  @!P0 BRA `(.L_x_237) ;  /* 0x0000000000048947 */ /* 0x010fea0003800000 */
[----:B------:R-:W-:Y:S01]  /*114e0*/  BPT.TRAP 0x1 ;  /* 0x000000040000795c */ /* 0x000fe20000300000 */
.L_x_237:
[----:B------:R-:W-:Y:S05]  /*114f0*/  BSYNC B1 ;  /* 0x0000000000017941 */ /* 0x000fea0003800000 */
.L_x_236:
[----:B------:R-:W-:Y:S01]  /*11500*/  R2UR UR10, R9 ;  /* 0x00000000090a72ca */ /* 0x000fe200000e0000 */
[----:B------:R-:W-:Y:S01]  /*11510*/  UIADD3 UR4, UP0, UR52, 0x370, URZ ;  /* 0x0000037034047890 */ /* 0x000fe2000ff1e03f */
[----:B------:R-:W-:Y:S01]  /*11520*/  R2UR UR6, R10 ;  /* 0x000000000a0672ca */ /* 0x000fe200000e0000 */
[----:B------:R-:W-:Y:S01]  /*11530*/  VIADD R5, R5, 0x20400 ;  /* 0x0002040005057836 */ /* 0x000fe20000000000 */
[----:B------:R-:W-:Y:S01]  /*11540*/  R2UR UR7, R11 ;  /* 0x000000000b0772ca */ /* 0x000fe200000e0000 */
[----:B-12---:R-:W-:Y:S01]  /*11550*/  VIADD R3, R3, 0x2e830 ;  /* 0x0002e83003037836 */ /* 0x006fe20000000000 */
[----:B------:R-:W-:Y:S01]  /*11560*/  PLOP3.LUT P0, PT, PT, PT, PT, 0x80, 0x0 ;  /* 0x000000000000781c */ /* 0x000fe20003f0f070 */
[----:B------:R-:W-:-:S12]  /*11570*/  UIADD3.X UR5, URZ, UR53, URZ, UP0, !UPT ;  /* 0x000000353f057290 */ /* 0x000fd800087fe43f */
.L_x_238:
[----:B------:R-:W-:-:S13]  /*11580*/  @P0 ELECT P1, URZ, PT ;  /* 0x00000000003f082f */ /* 0x000fda0003820000 */
[----:B------:R-:W-:Y:S01]  /*11590*/  @P1 R2UR UR13, R16 ;  /* 0x00000000100d12ca */ /* 0x000fe200000e0000 */
[----:B------:R-:W-:Y:S01]  /*115a0*/  UMOV UR12, UR36 ;  /* 0x00000024000c7c82 */ /* 0x000fe20008000000 */
[----:B------:R-:W-:Y:S02]  /*115b0*/  @P1 R2UR UR11, R4 ;  /* 0x00000000040b12ca */ /* 0x000fe400000e0000 */
[----:B------:R-:W-:Y:S02]  /*115c0*/  @P1 R2UR UR9, R3 ;  /* 0x00000000030912ca */ /* 0x000fe400000e0000 */
[----:B------:R-:W-:Y:S02]  /*115d0*/  @P1 R2UR UR8, R5 ;  /* 0x00000000050812ca */ /* 0x000fe400000e0000 */
[----:B------:R-:W-:Y:S02]  /*115e0*/  @P1 PLOP3.LUT P0, PT, P1, PT, PT, 0x8, 0x0 ;  /* 0x000000000000181c */ /* 0x000fe40000f0e170 */
[----:B------:R-:W-:-:S09]  /*115f0*/  PLOP3.LUT P1, PT, PT, PT, PT, 0x8, 0x0 ;  /* 0x000000000000781c */ /* 0x000fd20003f2e170 */
[----:B------:R2:W-:Y:S02]  /*11600*/  UTMALDG.4D [UR8], [UR4], desc[UR6] ;  /* 0x00000608040075b4 */ /* 0x0005e40008019000 */
[----:B--2---:R-:W-:Y:S05]  /*11610*/  @P0 BRA.U.ANY `(.L_x_238) ;  /* 0xfffffffd00d80947 */ /* 0x004fea000393ffff */
.L_x_227:
[----:B------:R-:W-:Y:S05]  /*11620*/  BSYNC B0 ;  /* 0x0000000000007941 */ /* 0x000fea0003800000 */
.L_x_226:
[----:B------:R-:W-:-:S06]  /*11630*/  UISETP.NE.AND UP0, UPT, UR39, 0x3, UPT ;  /* 0x000000032700788c */ /* 0x000fcc000bf05270 */
[----:B------:R-:W-:-:S13]  /*11640*/  PLOP3.LUT P0, PT, PT, PT, UP0, 0x80, 0x0 ;  /* 0x000000000000781c */ /* 0x000fda0003f0f008 */
[----:B------:R-:W-:Y:S05]  /*11650*/  @!P0 BRA `(.L_x_239) ;  /* 0x0000000000048947 */ /* 0x000fea0003800000 */
[----:B------:R-:W-:Y:S01]  /*11660*/  BPT.TRAP 0x1 ;  /* 0x000000040000795c */ /* 0x000fe20000300000 */
.L_x_239:
[----:B------:R-:W-:Y:S01]  /*11670*/  IMAD.U32 R2, RZ, RZ, UR42 ;  /* 0x0000002aff027e24 */ /* 0x000fe2000f8e00ff */
[----:B------:R-:W-:Y:S01]  /*11680*/  BSSY B0, `(.L_x_240) ;  /* 0x0000007000007945 */ /* 0x000fe20003800000 */
[----:B------:R-:W-:-:S03]  /*11690*/  IMAD R19, R6, 0x8, R18 ;  /* 0x0000000806137824 */ /* 0x000fc600078e0212 */
[----:B------:R-:W-:Y:S02]  /*116a0*/  ISETP.NE.AND P1, PT, R2, 0x3, PT ;  /* 0x000000030200780c */ /* 0x000fe40003f25270 */
[----:B------:R-:W-:-:S04]  /*116b0*/  LOP3.LUT R2, R0, 0x1, RZ, 0x3c, !PT ;  /* 0x0000000100027812 */ /* 0x000fc800078e3cff */
[----:B------:R-:W-:-:S04]  /*116c0*/  SHF.L.U32 R2, R2, 0x1f, RZ ;  /* 0x0000001f02027819 */ /* 0x000fc800000006ff */
[----:B------:R-:W2:Y:S02]  /*116d0*/  SYNCS.PHASECHK.TRANS64.TRYWAIT P0, [R19+URZ+0x2e870], R2 ;  /* 0x02e87002130075a7 */ /* 0x000ea4000800017f */
[----:B--2---:R-:W-:Y:S05]  /*116e0*/  @!P0 BRA `(.L_x_241) ;  /* 0x0000003000008947 */ /* 0x004fea0003800000 */
.L_x_306:
[----:B------:R-:W-:Y:S05]  /*116f0*/  BSYNC B0 ;  /* 0x0000000000007941 */ /* 0x000fea0003800000 */
.L_x_240:
[----:B------:R-:W-:Y:S05]  /*11700*/  @!P1 BRA `(.L_x_242) ;  /* 0x0000000000049947 */ /* 0x000fea0003800000 */
[----:B------:R-:W-:Y:S01]  /*11710*/  BPT.TRAP 0x1 ;  /* 0x000000040000795c */ /* 0x000fe20000300000 */
.L_x_242:
[----:B--2---:R-:W-:Y:S01]  /*11720*/  SHF.L.U32 R2, R0, 0x1f, RZ ;  /* 0x0000001f00027819 */ /* 0x004fe200000006ff */
[----:B------:R-:W-:-:S03]  /*11730*/  IMAD R0, R6, 0x7000, RZ ;  /* 0x0000700006007824 */ /* 0x000fc600078e02ff */
[----:B------:R-:W2:Y:S02]  /*11740*/  SYNCS.PHASECHK.TRANS64.TRYWAIT P0, [R19+URZ+0x2e860], R2 ;  /* 0x02e86002130075a7 */ /* 0x000ea4000800017f */
[----:B--2---:R-:W-:Y:S05]  /*11750*/  @!P0 BRA `(.L_x_243) ;  /* 0x0000002c00f88947 */ /* 0x004fea0003800000 */
.L_x_307:
[----:B------:R-:W2:Y:S04]  /*11760*/  LDL R4, [R1+0x24] ;  /* 0x0000240001047983 */ /* 0x000ea80000100800 */
[----:B------:R-:W3:Y:S04]  /*11770*/  LDL R3, [R1+0x28] ;  /* 0x0000280001037983 */ /* 0x000ee80000100800 */
[----:B------:R-:W4:Y:S01]  /*11780*/  LDL R12, [R1+0x20] ;  /* 0x00002000010c7983 */ /* 0x000f220000100800 */
[----:B------:R-:W-:Y:S05]  /*11790*/  WARPSYNC.ALL ;  /* 0x0000000000007948 */ /* 0x000fea0003800000 */
[----:B--2---:R-:W-:-:S05]  /*117a0*/  LOP3.LUT R2, R0, R4, RZ, 0xfc, !PT ;  /* 0x0000000400027212 */ /* 0x004fca00078efcff */
[C---:B------:R-:W-:Y:S01]  /*117b0*/  IMAD.IADD R2, R18.reuse, 0x1, R2 ;  /* 0x0000000112027824 */ /* 0x040fe200078e0202 */
[----:B----4-:R-:W-:-:S03]  /*117c0*/  IADD3 R0, R18, R0, R12 ;  /* 0x0000000012007210 */ /* 0x010fc60007ffe00c */
[----:B---3--:R-:W-:Y:S01]  /*117d0*/  IMAD.IADD R3, R3, 0x1, R2 ;  /* 0x0000000103037824 */ /* 0x008fe200078e0202 */
[----:B------:R-:W1:Y:S02]  /*117e0*/  LDSM.16.MT88.4 R4, [R2+0xe400] ;  /* 0x00e400000204783b */ /* 0x000e640000004200 */
[C-C-:B-1----:R-:W-:Y:S02]  /*117f0*/  PRMT R8, R4.reuse, 0x6420, R5.reuse ;  /* 0x0000642004087816 */ /* 0x142fe40000000005 */
[----:B------:R-:W-:Y:S02]  /*11800*/  PRMT R9, R4, 0x7531, R5 ;  /* 0x0000753104097816 */ /* 0x000fe40000000005 */
[C-C-:B------:R-:W-:Y:S02]  /*11810*/  PRMT R10, R6.reuse, 0x6420, R7.reuse ;  /* 0x00006420060a7816 */ /* 0x140fe40000000007 */
[----:B------:R-:W-:Y:S02]  /*11820*/  PRMT R11, R6, 0x7531, R7 ;  /* 0x00007531060b7816 */ /* 0x000fe40000000007 */
[----:B------:R-:W1:Y:S04]  /*11830*/  LDSM.16.MT88.4 R4, [R3+0xe400] ;  /* 0x00e400000304783b */ /* 0x000e680000004200 */
[----:B------:R-:W-:Y:S01]  /*11840*/  STSM.16.M88.4 [R0+0x400], R8 ;  /* 0x0004000800007844 */ /* 0x000fe20000000200 */
[----:B-1----:R-:W-:-:S02]  /*11850*/  PRMT R12, R4, 0x6420, R5 ;  /* 0x00006420040c7816 */ /* 0x002fc40000000005 */
[----:B------:R-:W-:Y:S02]  /*11860*/  PRMT R13, R4, 0x7531, R5 ;  /* 0x00007531040d7816 */ /* 0x000fe40000000005 */
[C-C-:B------:R-:W-:Y:S02]  /*11870*/  PRMT R14, R6.reuse, 0x6420, R7.reuse ;  /* 0x00006420060e7816 */ /* 0x140fe40000000007 */
[----:B------:R-:W-:-:S05]  /*11880*/  PRMT R15, R6, 0x7531, R7 ;  /* 0x00007531060f7816 */ /* 0x000fca0000000007 */
[----:B------:R-:W-:Y:S04]  /*11890*/  STSM.16.M88.4 [R0+0xc00], R12 ;  /* 0x000c000c00007844 */ /* 0x000fe80000000200 */
[----:B------:R-:W1:Y:S02]  /*118a0*/  LDSM.16.MT88.4 R8, [R2+0xf400] ;  /* 0x00f400000208783b */ /* 0x000e640000004200 */
[C-C-:B-1----:R-:W-:Y:S02]  /*118b0*/  PRMT R4, R8.reuse, 0x6420, R9.reuse ;  /* 0x0000642008047816 */ /* 0x142fe40000000009 */
[----:B------:R-:W-:Y:S02]  /*118c0*/  PRMT R5, R8, 0x7531, R9 ;  /* 0x0000753108057816 */ /* 0x000fe40000000009 */
[----:B------:R-:W-:-:S02]  /*118d0*/  PRMT R6, R10, 0x6420, R11 ;  /* 0x000064200a067816 */ /* 0x000fc4000000000b */
[----:B------:R-:W-:Y:S02]  /*118e0*/  PRMT R7, R10, 0x7531, R11 ;  /* 0x000075310a077816 */ /* 0x000fe4000000000b */
[----:B------:R-:W1:Y:S04]  /*118f0*/  LDSM.16.MT88.4 R8, [R3+0xf400] ;  /* 0x00f400000308783b */ /* 0x000e680000004200 */
[----:B------:R-:W-:Y:S01]  /*11900*/  STSM.16.M88.4 [R0+0x1400], R4 ;  /* 0x0014000400007844 */ /* 0x000fe20000000200 */
[C-C-:B-1----:R-:W-:Y:S02]  /*11910*/  PRMT R12, R8.reuse, 0x6420, R9.reuse ;  /* 0x00006420080c7816 */ /* 0x142fe40000000009 */
[----:B------:R-:W-:Y:S02]  /*11920*/  PRMT R13, R8, 0x7531, R9 ;  /* 0x00007531080d7816 */ /* 0x000fe40000000009 */
[----:B------:R-:W-:-:S02]  /*11930*/  PRMT R14, R10, 0x6420, R11 ;  /* 0x000064200a0e7816 */ /* 0x000fc4000000000b */
        /* <DEDUP_REMOVED lines=56> */
[----:B------:R1:W-:Y:S02]  /*11cc0*/  STSM.16.M88.4 [R0+0x6400], R4 ;  /* 0x0064000400007844 */ /* 0x0003e40000000200 */
[C-C-:B-1----:R-:W-:Y:S02]  /*11cd0*/  PRMT R4, R8.reuse, 0x6420, R9.reuse ;  /* 0x0000642008047816 */ /* 0x142fe40000000009 */
[----:B------:R-:W-:-:S02]  /*11ce0*/  PRMT R5, R8, 0x7531, R9 ;  /* 0x0000753108057816 */ /* 0x000fc40000000009 */
        /* <DEDUP_REMOVED lines=8> */
[----:B--2---:R-:W2:Y:S01]  /*11d70*/  FENCE.VIEW.ASYNC.S ;  /* 0x00000000000073c6 */ /* 0x004ea20000000000 */
[----:B------:R-:W-:Y:S05]  /*11d80*/  @!P1 BRA `(.L_x_244) ;  /* 0x0000000000049947 */ /* 0x000fea0003800000 */
[----:B------:R-:W-:Y:S01]  /*11d90*/  BPT.TRAP 0x1 ;  /* 0x000000040000795c */ /* 0x000fe20000300000 */
.L_x_244:
[----:B-1----:R-:W1:Y:S01]  /*11da0*/  S2R R0, SR_TID.X ;  /* 0x0000000000007919 */ /* 0x002e620000002100 */
[----:B--2---:R2:W-:Y:S01]  /*11db0*/  SYNCS.ARRIVE.TRANS64.A1T0 RZ, [R19+URZ+0x2e850], RZ ;  /* 0x02e850ff13ff79a7 */ /* 0x0045e2000810003f */
[----:B------:R3:W5:Y:S01]  /*11dc0*/  LDL R6, [R1] ;  /* 0x0000000001067983 */ /* 0x0007620000100800 */
[----:B-1----:R-:W-:-:S03]  /*11dd0*/  LOP3.LUT R2, R0, 0x7f, RZ, 0xc0, !PT ;  /* 0x0000007f00027812 */ /* 0x002fc600078ec0ff */
[----:B------:R-:W4:Y:S01]  /*11de0*/  LDL R0, [R1+0x18] ;  /* 0x0000180001007983 */ /* 0x000f220000100800 */
[----:B------:R-:W-:Y:S01]  /*11df0*/  BAR.SYNC.DEFER_BLOCKING 0x2, 0x80 ;  /* 0x0082000000007b1d */ /* 0x000fe20000010000 */
[----:B------:R-:W-:-:S13]  /*11e00*/  ISETP.NE.AND P0, PT, R2, RZ, PT ;  /* 0x000000ff0200720c */ /* 0x000fda0003f05270 */
[----:B--2---:R-:W-:-:S05]  /*11e10*/  @!P0 VIADD R19, R19, 0x2e880 ;  /* 0x0002e88013138836 */ /* 0x004fca0000000000 */
[----:B------:R-:W-:-:S04]  /*11e20*/  @!P0 PRMT R19, RZ, 0x654, R19 ;  /* 0x00000654ff138816 */ /* 0x000fc80000000013 */
[----:B------:R3:W-:Y:S01]  /*11e30*/  @!P0 SYNCS.ARRIVE.TRANS64.RED.A1T0 RZ, [R19+URZ], RZ ;  /* 0x000000ff13ff89a7 */ /* 0x0007e2000810043f */
[C---:B----4-:R-:W-:Y:S01]  /*11e40*/  ISETP.GT.AND P0, PT, R17.reuse, R0, PT ;  /* 0x000000001100720c */ /* 0x050fe20003f04270 */
[----:B------:R-:W-:Y:S01]  /*11e50*/  VIADD R17, R17, 0xffffffff ;  /* 0xffffffff11117836 */ /* 0x000fe20000000000 */
[----:B------:R3:W5:Y:S11]  /*11e60*/  LDL R0, [R1+0x4] ;  /* 0x0000040001007983 */ /* 0x0007760000100800 */
[----:B---3--:R-:W-:Y:S05]  /*11e70*/  @P0 BRA `(.L_x_245) ;  /* 0xfffffff000280947 */ /* 0x008fea000383ffff */
.L_x_225:
[----:B------:R-:W1:Y:S01]  /*11e80*/  S2R R2, SR_TID.X ;  /* 0x0000000000027919 */ /* 0x000e620000002100 */
[----:B------:R-:W-:Y:S01]  /*11e90*/  BSSY B0, `(.L_x_246) ;  /* 0x0000011000007945 */ /* 0x000fe20003800000 */
[----:B-1----:R-:W-:-:S04]  /*11ea0*/  LOP3.LUT R2, R2, 0x7f, RZ, 0xc0, !PT ;  /* 0x0000007f02027812 */ /* 0x002fc800078ec0ff */
[----:B------:R-:W-:-:S13]  /*11eb0*/  ISETP.NE.AND P0, PT, R2, RZ, PT ;  /* 0x000000ff0200720c */ /* 0x000fda0003f05270 */
[----:B------:R-:W-:Y:S05]  /*11ec0*/  @P0 BRA `(.L_x_247) ;  /* 0x0000000000340947 */ /* 0x000fea0003800000 */
[----:B------:R-:W1:Y:S01]  /*11ed0*/  S2R R5, SR_LANEID ;  /* 0x0000000000057919 */ /* 0x000e620000000000 */
[----:B------:R-:W-:Y:S01]  /*11ee0*/  VOTEU.ANY UR4, UPT, PT ;  /* 0x0000000000047886 */ /* 0x000fe200038e0100 */
[----:B------:R-:W2:Y:S01]  /*11ef0*/  LDC.64 R2, c[0x0][0xc60] ;  /* 0x00031800ff027b82 */ /* 0x000ea20000000a00 */
[----:B0----5:R-:W1:Y:S02]  /*11f00*/  FLO.U32 R0, UR4 ;  /* 0x0000000400007d00 */ /* 0x021e6400080e0000 */
[----:B-1----:R-:W-:-:S06]  /*11f10*/  ISETP.EQ.U32.AND P1, PT, R0, R5, PT ;  /* 0x000000050000720c */ /* 0x002fcc0003f22070 */
[----:B------:R-:W2:Y:S07]  /*11f20*/  POPC R5, UR4 ;  /* 0x0000000400057d09 */ /* 0x000eae0008000000 */
[----:B--2---:R-:W2:Y:S01]  /*11f30*/  @P1 ATOMG.E.ADD.STRONG.GPU PT, R3, desc[UR50][R2.64], R5 ;  /* 0x00000005020319a8 */ /* 0x004ea200081ee1f2 */
[----:B------:R-:W0:Y:S02]  /*11f40*/  S2R R4, SR_LTMASK ;  /* 0x0000000000047919 */ /* 0x000e240000003900 */
[----:B0-----:R-:W-:-:S04]  /*11f50*/  LOP3.LUT R4, R4, UR4, RZ, 0xc0, !PT ;  /* 0x0000000404047c12 */ /* 0x001fc8000f8ec0ff */
[----:B------:R-:W0:Y:S01]  /*11f60*/  POPC R7, R4 ;  /* 0x0000000400077309 */ /* 0x000e220000000000 */
[----:B--2---:R-:W0:Y:S02]  /*11f70*/  SHFL.IDX PT, R0, R3, R0, 0x1f ;  /* 0x00001f0003007589 */ /* 0x004e2400000e0000 */
[----:B0-----:R-:W-:-:S05]  /*11f80*/  IADD3 R0, R0, UR41, R7 ;  /* 0x0000002900007c10 */ /* 0x001fca000fffe007 */
[----:B------:R1:W-:Y:S02]  /*11f90*/  STL [R1+0x10], R0 ;  /* 0x0000100001007387 */ /* 0x0003e40000100800 */
.L_x_247:
[----:B------:R-:W-:Y:S05]  /*11fa0*/  BSYNC B0 ;  /* 0x0000000000007941 */ /* 0x000fea0003800000 */
.L_x_246:
[----:B------:R-:W-:-:S06]  /*11fb0*/  UISETP.NE.AND UP0, UPT, UR39, 0x3, UPT ;  /* 0x000000032700788c */ /* 0x000fcc000bf05270 */
[----:B------:R-:W-:-:S13]  /*11fc0*/  PLOP3.LUT P1, PT, PT, PT, UP0, 0x80, 0x0 ;  /* 0x000000000000781c */ /* 0x000fda0003f2f008 */
[----:B------:R-:W-:Y:S05]  /*11fd0*/  @!P1 BRA `(.L_x_248) ;  /* 0x0000000000049947 */ /* 0x000fea0003800000 */
[----:B------:R-:W-:Y:S01]  /*11fe0*/  BPT.TRAP 0x1 ;  /* 0x000000040000795c */ /* 0x000fe20000300000 */
.L_x_248:
[----:B------:R-:W2:Y:S04]  /*11ff0*/  LDL R2, [R1+0x4] ;  /* 0x0000040001027983 */ /* 0x000ea80000100800 */
[----:B01---5:R-:W3:Y:S01]  /*12000*/  LDL R0, [R1] ;  /* 0x0000000001007983 */ /* 0x023ee20000100800 */
[----:B------:R-:W-:Y:S01]  /*12010*/  BSSY B0, `(.L_x_249) ;  /* 0x0000008000007945 */ /* 0x000fe20003800000 */
[----:B--2---:R-:W-:-:S04]  /*12020*/  LOP3.LUT R3, R2, 0x1, RZ, 0x3c, !PT ;  /* 0x0000000102037812 */ /* 0x004fc800078e3cff */
[----:B------:R-:W-:Y:S01]  /*12030*/  SHF.L.U32 R3, R3, 0x1f, RZ ;  /* 0x0000001f03037819 */ /* 0x000fe200000006ff */
[----:B---3--:R-:W-:-:S04]  /*12040*/  IMAD R16, R0, 0x8, R18 ;  /* 0x0000000800107824 */ /* 0x008fc800078e0212 */
[----:B------:R-:W0:Y:S01]  /*12050*/  SYNCS.PHASECHK.TRANS64.TRYWAIT P1, [R16+URZ+0x2e870], R3 ;  /* 0x02e87003100075a7 */ /* 0x000e22000802017f */
[----:B------:R-:W-:-:S05]  /*12060*/  IMAD.U32 R0, RZ, RZ, UR42 ;  /* 0x0000002aff007e24 */ /* 0x000fca000f8e00ff */
[----:B------:R-:W-:Y:S01]  /*12070*/  ISETP.NE.AND P2, PT, R0, 0x3, PT ;  /* 0x000000030000780c */ /* 0x000fe20003f45270 */
[----:B0-----:R-:W-:-:S12]  /*12080*/  @!P1 BRA `(.L_x_250) ;  /* 0x0000002400c09947 */ /* 0x001fd80003800000 */
.L_x_308:
[----:B------:R-:W-:Y:S05]  /*12090*/  BSYNC B0 ;  /* 0x0000000000007941 */ /* 0x000fea0003800000 */
.L_x_249:
[----:B------:R-:W-:Y:S05]  /*120a0*/  @!P2 BRA `(.L_x_251) ;  /* 0x000000000004a947 */ /* 0x000fea0003800000 */
[----:B------:R-:W-:Y:S01]  /*120b0*/  BPT.TRAP 0x1 ;  /* 0x000000040000795c */ /* 0x000fe20000300000 */
.L_x_251:
[----:B------:R-:W0:Y:S02]  /*120c0*/  LDL R0, [R1+0x4] ;  /* 0x0000040001007983 */ /* 0x000e240000100800 */
[----:B0-----:R-:W-:-:S04]  /*120d0*/  SHF.L.U32 R3, R0, 0x1f, RZ ;  /* 0x0000001f00037819 */ /* 0x001fc800000006ff */
[----:B------:R-:W0:Y:S02]  /*120e0*/  SYNCS.PHASECHK.TRANS64.TRYWAIT P1, [R16+URZ+0x2e860], R3 ;  /* 0x02e86003100075a7 */ /* 0x000e24000802017f */
[----:B0-----:R-:W-:Y:S05]  /*120f0*/  @!P1 BRA `(.L_x_252) ;  /* 0x0000002400b89947 */ /* 0x001fea0003800000 */
.L_x_309:
[----:B------:R-:W2:Y:S04]  /*12100*/  LDL R17, [R1] ;  /* 0x0000000001117983 */ /* 0x000ea80000100800 */
[----:B------:R-:W0:Y:S04]  /*12110*/  LDL R2, [R1+0x24] ;  /* 0x0000240001027983 */ /* 0x000e280000100800 */
[----:B------:R-:W3:Y:S04]  /*12120*/  LDL R13, [R1+0x28] ;  /* 0x00002800010d7983 */ /* 0x000ee80000100800 */
[----:B------:R-:W4:Y:S01]  /*12130*/  LDL R12, [R1+0x20] ;  /* 0x00002000010c7983 */ /* 0x000f220000100800 */
[----:B------:R-:W-:Y:S05]  /*12140*/  WARPSYNC.ALL ;  /* 0x0000000000007948 */ /* 0x000fea0003800000 */
[----:B--2---:R-:W-:-:S05]  /*12150*/  IMAD R0, R17, 0x7000, RZ ;  /* 0x0000700011007824 */ /* 0x004fca00078e02ff */
[----:B0-----:R-:W-:-:S05]  /*12160*/  LOP3.LUT R3, R0, R2, RZ, 0xfc, !PT ;  /* 0x0000000200037212 */ /* 0x001fca00078efcff */
[----:B------:R-:W-:-:S05]  /*12170*/  IMAD.IADD R2, R18, 0x1, R3 ;  /* 0x0000000112027824 */ /* 0x000fca00078e0203 */
[----:B------:R-:W0:Y:S01]  /*12180*/  LDSM.16.MT88.4 R4, [R2+0xe400] ;  /* 0x00e400000204783b */ /* 0x000e220000004200 */
[----:B---3--:R-:W-:Y:S01]  /*12190*/  IMAD.IADD R3, R13, 0x1, R2 ;  /* 0x000000010d037824 */ /* 0x008fe200078e0202 */
[----:B----4-:R-:W-:Y:S02]  /*121a0*/  IADD3 R0, R18, R0, R12 ;  /* 0x0000000012007210 */ /* 0x010fe40007ffe00c */
[C-C-:B0-----:R-:W-:Y:S02]  /*121b0*/  PRMT R8, R4.reuse, 0x6420, R5.reuse ;  /* 0x0000642004087816 */ /* 0x141fe40000000005 */
[----:B------:R-:W-:Y:S02]  /*121c0*/  PRMT R9, R4, 0x7531, R5 ;  /* 0x0000753104097816 */ /* 0x000fe40000000005 */
[C-C-:B------:R-:W-:Y:S02]  /*121d0*/  PRMT R10, R6.reuse, 0x6420, R7.reuse ;  /* 0x00006420060a7816 */ /* 0x140fe40000000007 */
[----:B------:R-:W-:-:S02]  /*121e0*/  PRMT R11, R6, 0x7531, R7 ;  /* 0x00007531060b7816 */ /* 0x000fc40000000007 */
[----:B------:R-:W0:Y:S04]  /*121f0*/  LDSM.16.MT88.4 R4, [R3+0xe400] ;  /* 0x00e400000304783b */ /* 0x000e280000004200 */
[----:B------:R0:W-:Y:S02]  /*12200*/  STSM.16.M88.4 [R0+0x400], R8 ;  /* 0x0004000800007844 */ /* 0x0001e40000000200 */
[C-C-:B0-----:R-:W-:Y:S02]  /*12210*/  PRMT R8, R4.reuse, 0x6420, R5.reuse ;  /* 0x0000642004087816 */ /* 0x141fe40000000005 */
[----:B------:R-:W-:Y:S02]  /*12220*/  PRMT R9, R4, 0x7531, R5 ;  /* 0x0000753104097816 */ /* 0x000fe40000000005 */
[----:B------:R-:W-:-:S02]  /*12230*/  PRMT R10, R6, 0x6420, R7 ;  /* 0x00006420060a7816 */ /* 0x000fc40000000007 */
[----:B------:R-:W-:-:S05]  /*12240*/  PRMT R11, R6, 0x7531, R7 ;  /* 0x00007531060b7816 */ /* 0x000fca0000000007 */
[----:B------:R-:W-:Y:S04]  /*12250*/  STSM.16.M88.4 [R0+0xc00], R8 ;  /* 0x000c000800007844 */ /* 0x000fe80000000200 */
[----:B------:R-:W0:Y:S02]  /*12260*/  LDSM.16.MT88.4 R4, [R2+0xf400] ;  /* 0x00f400000204783b */ /* 0x000e240000004200 */
        /* <DEDUP_REMOVED lines=79> */
.L_x_253:
[----:B------:R-:W2:Y:S01]  /*12760*/  LDL.LU R3, [R1+0x4] ;  /* 0x0000040001037983 */ /* 0x000ea20000300800 */
[----:B0-----:R-:W-:Y:S01]  /*12770*/  SYNCS.ARRIVE.TRANS64.A1T0 RZ, [R16+URZ+0x2e850], RZ ;  /* 0x02e850ff10ff79a7 */ /* 0x001fe2000810003f */
[----:B-1----:R-:W-:-:S05]  /*12780*/  @!P0 VIADD R0, R16, 0x2e880 ;  /* 0x0002e88010008836 */ /* 0x002fca0000000000 */
[----:B------:R-:W-:Y:S01]  /*12790*/  @!P0 PRMT R0, RZ, 0x654, R0 ;  /* 0x00000654ff008816 */ /* 0x000fe20000000000 */
[----:B------:R-:W-:Y:S06]  /*127a0*/  BAR.SYNC.DEFER_BLOCKING 0x2, 0x80 ;  /* 0x0082000000007b1d */ /* 0x000fec0000010000 */
[----:B------:R0:W-:Y:S02]  /*127b0*/  @!P0 SYNCS.ARRIVE.TRANS64.RED.A1T0 RZ, [R0+URZ], RZ ;  /* 0x000000ff00ff89a7 */ /* 0x0001e4000810043f */
[----:B0-----:R-:W-:-:S05]  /*127c0*/  VIADD R0, R17, 0x1 ;  /* 0x0000000111007836 */ /* 0x001fca0000000000 */
[----:B------:R-:W-:-:S04]  /*127d0*/  ISETP.NE.AND P0, PT, R0, 0x2, PT ;  /* 0x000000020000780c */ /* 0x000fc80003f05270 */
[----:B------:R-:W-:Y:S02]  /*127e0*/  SEL R2, RZ, 0x1, P0 ;  /* 0x00000001ff027807 */ /* 0x000fe40000000000 */
[----:B------:R-:W-:-:S05]  /*127f0*/  SEL R0, R0, RZ, P0 ;  /* 0x000000ff00007207 */ /* 0x000fca0000000000 */
[----:B------:R1:W-:Y:S01]  /*12800*/  STL [R1], R0 ;  /* 0x0000000001007387 */ /* 0x0003e20000100800 */
[----:B--2---:R-:W-:-:S05]  /*12810*/  LOP3.LUT R3, R3, R2, RZ, 0x3c, !PT ;  /* 0x0000000203037212 */ /* 0x004fca00078e3cff */
[----:B------:R1:W-:Y:S02]  /*12820*/  STL [R1+0x4], R3 ;  /* 0x0000040301007387 */ /* 0x0003e40000100800 */
.L_x_202:
[----:B------:R-:W-:Y:S05]  /*12830*/  BSYNC B7 ;  /* 0x0000000000077941 */ /* 0x000fea0003800000 */
.L_x_200:
[----:B01----:R-:W2:Y:S02]  /*12840*/  LDL R0, [R1+0xc] ;  /* 0x00000c0001007983 */ /* 0x003ea40000100800 */
[----:B--2---:R-:W-:-:S13]  /*12850*/  LOP3.LUT P0, RZ, R0, 0x2, RZ, 0xc0, !PT ;  /* 0x0000000200ff7812 */ /* 0x004fda000780c0ff */
[----:B------:R-:W-:Y:S05]  /*12860*/  @!P0 BRA `(.L_x_254) ;  /* 0x0000000000308947 */ /* 0x000fea0003800000 */
[----:B------:R-:W0:Y:S08]  /*12870*/  S2UR UR5, SR_CgaCtaId ;  /* 0x00000000000579c3 */ /* 0x000e300000008800 */
[----:B------:R-:W-:Y:S06]  /*12880*/  BAR.SYNC.DEFER_BLOCKING 0x5, 0x180 ;  /* 0x0146000000007b1d */ /* 0x000fec0000010000 */
[----:B------:R-:W-:-:S02]  /*12890*/  UMOV UR4, 0x400 ;  /* 0x0000040000047882 */ /* 0x000fc40000000000 */
[----:B0-----:R-:W-:-:S06]  /*128a0*/  ULEA UR4, UR5, UR4, 0x18 ;  /* 0x0000000405047291 */ /* 0x001fcc000f8ec03f */
[----:B------:R-:W-:-:S05]  /*128b0*/  IMAD.U32 R18, RZ, RZ, UR4 ;  /* 0x00000004ff127e24 */ /* 0x000fca000f8e00ff */
[----:B------:R-:W0:Y:S04]  /*128c0*/  LDS.128 R4, [R18+0x2e8d0] ;  /* 0x02e8d00012047984 */ /* 0x000e280000000c00 */
[----:B0-----:R0:W-:Y:S01]  /*128d0*/  STL.64 [R1+0x10], R4 ;  /* 0x0000100401007387 */ /* 0x0011e20000100a00 */
[----:B------:R-:W-:-:S03]  /*128e0*/  IMAD.MOV.U32 R0, RZ, RZ, R7 ;  /* 0x000000ffff007224 */ /* 0x000fc600078e0007 */
[----:B------:R0:W-:Y:S02]  /*128f0*/  STL [R1+0x18], R6 ;  /* 0x0000180601007387 */ /* 0x0001e40000100800 */
[----:B------:R-:W-:Y:S01]  /*12900*/  R2UR UR43, R0 ;  /* 0x00000000002b72ca */ /* 0x000fe200000e0000 */
[----:B------:R-:W-:Y:S06]  /*12910*/  BAR.ARV 0x4, 0x180 ;  /* 0x0106000000007b1d */ /* 0x000fec0000002000 */
[----:B------:R-:W-:Y:S08]  /*12920*/  BRA `(.L_x_255) ;  /* 0x0000000800cc7947 */ /* 0x000ff00003800000 */
.L_x_254:
[----:B------:R-:W2:Y:S01]  /*12930*/  LDL.LU R0, [R1+0x10] ;  /* 0x0000100001007983 */ /* 0x000ea20000300800 */
[----:B------:R-:W-:Y:S01]  /*12940*/  ULDC UR4, c[0x0][0xc3c] ;  /* 0x00030f0000047ab9 */ /* 0x000fe20000000800 */
[----:B------:R-:W0:Y:S02]  /*12950*/  S2R R2, SR_TID.X ;  /* 0x0000000000027919 */ /* 0x000e240000002100 */
[----:B0-----:R-:W-:-:S04]  /*12960*/  LOP3.LUT R11, R2, 0x1f, RZ, 0xc0, !PT ;  /* 0x0000001f020b7812 */ /* 0x001fc800078ec0ff */
[C---:B------:R-:W-:Y:S01]  /*12970*/  ISETP.NE.AND P0, PT, R11.reuse, 0x1f, PT ;  /* 0x0000001f0b00780c */ /* 0x040fe20003f05270 */
[----:B------:R-:W-:-:S05]  /*12980*/  VIADD R6, R11, UR43 ;  /* 0x0000002b0b067c36 */ /* 0x000fca0008000000 */
[----:B------:R-:W-:Y:S01]  /*12990*/  ISETP.GE.OR P1, PT, R6, UR4, !P0 ;  /* 0x0000000406007c0c */ /* 0x000fe2000c726670 */
[----:B------:R-:W-:Y:S02]  /*129a0*/  IMAD.MOV.U32 R7, RZ, RZ, RZ ;  /* 0x000000ffff077224 */ /* 0x000fe400078e00ff */
[----:B--2---:R-:W-:-:S10]  /*129b0*/  IMAD.MOV.U32 R10, RZ, RZ, R0 ;  /* 0x000000ffff0a7224 */ /* 0x004fd400078e0000 */
[----:B------:R-:W0:Y:S01]  /*129c0*/  @!P1 LDC.64 R2, c[0x0][0xc80] ;  /* 0x00032000ff029b82 */ /* 0x000e220000000a00 */
[----:B------:R-:W-:Y:S01]  /*129d0*/  IMAD.MOV.U32 R0, RZ, RZ, RZ ;  /* 0x000000ffff007224 */ /* 0x000fe200078e00ff */
[----:B------:R-:W-:Y:S01]  /*129e0*/  ISETP.GE.U32.AND P2, PT, R11, 0x2, PT ;  /* 0x000000020b00780c */ /* 0x000fe20003f46070 */
[----:B------:R-:W-:-:S05]  /*129f0*/  ULDC UR4, c[0x0][0xc3c] ;  /* 0x00030f0000047ab9 */ /* 0x000fca0000000800 */
[----:B------:R-:W1:Y:S01]  /*12a00*/  @!P1 LDC.64 R4, c[0x0][0xc78] ;  /* 0x00031e00ff049b82 */ /* 0x000e620000000a00 */
[----:B0-----:R-:W-:-:S05]  /*12a10*/  @!P1 IMAD.WIDE R2, R6, 0x4, R2 ;  /* 0x0000000406029825 */ /* 0x001fca00078e0202 */
[----:B------:R1:W2:Y:S02]  /*12a20*/  @!P1 LDG.E R0, desc[UR50][R2.64] ;  /* 0x0000003202009981 */ /* 0x0002a4000c1e1900 */
[----:B-1----:R-:W-:-:S05]  /*12a30*/  @!P1 IMAD.WIDE R2, R6, 0x4, R4 ;  /* 0x0000000406029825 */ /* 0x002fca00078e0204 */
[----:B------:R-:W2:Y:S01]  /*12a40*/  @!P1 LDG.E R7, desc[UR50][R2.64] ;  /* 0x0000003202079981 */ /* 0x000ea2000c1e1900 */
[C---:B------:R-:W-:Y:S02]  /*12a50*/  ISETP.NE.AND P1, PT, R11.reuse, RZ, PT ;  /* 0x000000ff0b00720c */ /* 0x040fe40003f25270 */
        /* <DEDUP_REMOVED lines=10> */
[----:B------:R-:W-:Y:S04]  /*12b00*/  SHFL.IDX PT, R5, R10, 0x1, 0x1f ;  /* 0x00201f000a057f89 */ /* 0x000fe800000e0000 */
[----:B------:R-:W0:Y:S02]  /*12b10*/  SHFL.UP PT, R8, R6, 0x4, RZ ;  /* 0x0480000006087989 */ /* 0x000e2400000e00ff */
[----:B0-----:R-:W-:-:S05]  /*12b20*/  SEL R3, R8, RZ, P3 ;  /* 0x000000ff08037207 */ /* 0x001fca0001800000 */
[----:B------:R-:W-:Y:S02]  /*12b30*/  IMAD.IADD R4, R6, 0x1, R3 ;  /* 0x0000000106047824 */ /* 0x000fe400078e0203 */
[----:B------:R-:W-:-:S03]  /*12b40*/  IMAD.MOV.U32 R6, RZ, RZ, RZ ;  /* 0x000000ffff067224 */ /* 0x000fc600078e00ff */
[----:B------:R-:W0:Y:S02]  /*12b50*/  SHFL.UP PT, R2, R4, 0x8, RZ ;  /* 0x0500000004027989 */ /* 0x000e2400000e00ff */
[----:B0-----:R-:W-:-:S05]  /*12b60*/  SEL R3, R2, RZ, P4 ;  /* 0x000000ff02037207 */ /* 0x001fca0002000000 */
[----:B------:R-:W-:Y:S02]  /*12b70*/  IMAD.IADD R9, R4, 0x1, R3 ;  /* 0x0000000104097824 */ /* 0x000fe400078e0203 */
[----:B------:R-:W0:Y:S01]  /*12b80*/  LDC R3, c[0x0][0xc38] ;  /* 0x00030e00ff037b82 */ /* 0x000e220000000800 */
[----:B------:R-:W-:Y:S04]  /*12b90*/  SHFL.IDX PT, R4, R10, RZ, 0x1f ;  /* 0x00001fff0a047589 */ /* 0x000fe800000e0000 */
[----:B------:R-:W1:Y:S02]  /*12ba0*/  SHFL.UP PT, R2, R9, 0x10, RZ ;  /* 0x0600000009027989 */ /* 0x000e6400000e00ff */
[----:B-1----:R-:W-:-:S05]  /*12bb0*/  SEL R2, R2, RZ, P5 ;  /* 0x000000ff02027207 */ /* 0x002fca0002800000 */
[----:B------:R-:W-:-:S05]  /*12bc0*/  IMAD.IADD R2, R9, 0x1, R2 ;  /* 0x0000000109027824 */ /* 0x000fca00078e0202 */
[----:B------:R-:W0:Y:S02]  /*12bd0*/  SHFL.IDX PT, R8, R2, 0x1f, 0x1f ;  /* 0x03e01f0002087f89 */ /* 0x000e2400000e0000 */
[----:B0-----:R-:W-:-:S04]  /*12be0*/  IMAD R8, R8, R3, RZ ;  /* 0x0000000308087224 */ /* 0x001fc800078e02ff */
[----:B------:R-:W-:-:S05]  /*12bf0*/  IMAD.IADD R5, R5, 0x1, R8 ;  /* 0x0000000105057824 */ /* 0x000fca00078e0208 */
[----:B------:R-:W-:-:S13]  /*12c00*/  ISETP.GT.AND P6, PT, R5, R4, PT ;  /* 0x000000040500720c */ /* 0x000fda0003fc4270 */
[----:B------:R-:W-:Y:S05]  /*12c10*/  @P6 BRA `(.L_x_256) ;  /* 0x0000000000986947 */ /* 0x000fea0003800000 */
.L_x_258:
[----:B------:R-:W-:-:S04]  /*12c20*/  UIADD3 UR43, UR43, 0x1f, URZ ;  /* 0x0000001f2b2b7890 */ /* 0x000fc8000fffe03f */
[----:B------:R-:W-:-:S06]  /*12c30*/  UISETP.GE.AND UP0, UPT, UR43, UR4, UPT ;  /* 0x000000042b00728c */ /* 0x000fcc000bf06270 */
[----:B------:R-:W-:-:S13]  /*12c40*/  PLOP3.LUT P6, PT, PT, PT, UP0, 0x40, 0x0 ;  /* 0x000000000000781c */ /* 0x000fda0003fce808 */
[----:B------:R-:W-:Y:S05]  /*12c50*/  @!P6 BRA `(.L_x_257) ;  /* 0x0000000400b0e947 */ /* 0x000fea0003800000 */
[----:B------:R-:W0:Y:S02]  /*12c60*/  S2R R0, SR_TID.X ;  /* 0x0000000000007919 */ /* 0x000e240000002100 */
[----:B0-----:R-:W-:-:S05]  /*12c70*/  LOP3.LUT R0, R0, 0x1f, RZ, 0xc0, !PT ;  /* 0x0000001f00007812 */ /* 0x001fca00078ec0ff */
[----:B------:R-:W-:Y:S02]  /*12c80*/  VIADD R7, R0, UR43 ;  /* 0x0000002b00077c36 */ /* 0x000fe40008000000 */
[----:B------:R-:W-:-:S03]  /*12c90*/  IMAD.MOV.U32 R0, RZ, RZ, RZ ;  /* 0x000000ffff007224 */ /* 0x000fc600078e00ff */
[----:B------:R-:W-:-:S13]  /*12ca0*/  ISETP.GE.OR P6, PT, R7, UR4, !P0 ;  /* 0x0000000407007c0c */ /* 0x000fda000c7c6670 */
[----:B------:R-:W0:Y:S02]  /*12cb0*/  @!P6 LDC.64 R2, c[0x0][0xc80] ;  /* 0x00032000ff02eb82 */ /* 0x000e240000000a00 */
[----:B0-----:R-:W-:-:S05]  /*12cc0*/  @!P6 IMAD.WIDE R2, R7, 0x4, R2 ;  /* 0x000000040702e825 */ /* 0x001fca00078e0202 */
[----:B------:R0:W2:Y:S02]  /*12cd0*/  @!P6 LDG.E R0, desc[UR50][R2.64] ;  /* 0x000000320200e981 */ /* 0x0000a4000c1e1900 */
[----:B0-----:R-:W0:Y:S02]  /*12ce0*/  @!P6 LDC.64 R2, c[0x0][0xc78] ;  /* 0x00031e00ff02eb82 */ /* 0x001e240000000a00 */
[----:B0-----:R-:W-:-:S04]  /*12cf0*/  @!P6 IMAD.WIDE R2, R7, 0x4, R2 ;  /* 0x000000040702e825 */ /* 0x001fc800078e0202 */
        /* <DEDUP_REMOVED lines=24> */
.L_x_256:
[----:B------:R-:W-:-:S04]  /*12e80*/  IMAD.IADD R5, R5, 0x1, -R8 ;  /* 0x0000000105057824 */ /* 0x000fc800078e0a08 */
[----:B------:R-:W-:-:S05]  /*12e90*/  IMAD R8, R2, R3, R5 ;  /* 0x0000000302087224 */ /* 0x000fca00078e0205 */
[----:B------:R-:W-:-:S13]  /*12ea0*/  ISETP.GT.AND P0, PT, R8, R4, PT ;  /* 0x000000040800720c */ /* 0x000fda0003f04270 */
[----:B------:R-:W-:Y:S02]  /*12eb0*/  VOTEU.ANY UR5, UPT, !P0 ;  /* 0x0000000000057886 */ /* 0x000fe400040e0100 */
[----:B------:R-:W-:Y:S01]  /*12ec0*/  ISETP.NE.AND P0, PT, RZ, UR5, PT ;  /* 0x00000005ff007c0c */ /* 0x000fe2000bf05270 */
[----:B------:R-:W-:-:S06]  /*12ed0*/  UPOPC UR4, UR5 ;  /* 0x00000005000472bf */ /* 0x000fcc0008000000 */
[----:B------:R-:W-:-:S05]  /*12ee0*/  IMAD.U32 R8, RZ, RZ, UR4 ;  /* 0x00000004ff087e24 */ /* 0x000fca000f8e00ff */
[----:B------:R0:W1:Y:S04]  /*12ef0*/  SHFL.IDX PT, R0, R0, R8, 0x1f ;  /* 0x00001f0800007589 */ /* 0x00006800000e0000 */
[----:B------:R0:W2:Y:S01]  /*12f00*/  SHFL.IDX PT, R7, R7, R8, 0x1f ;  /* 0x00001f0807077589 */ /* 0x0000a200000e0000 */
[----:B------:R-:W-:Y:S05]  /*12f10*/  @!P0 BRA `(.L_x_259) ;  /* 0x00000000000c8947 */ /* 0x000fea0003800000 */
[----:B------:R-:W-:-:S06]  /*12f20*/  UIADD3 UR5, UR4, -0x1, URZ ;  /* 0xffffffff04057890 */ /* 0x000fcc000fffe03f */
[----:B------:R-:W-:-:S06]  /*12f30*/  IMAD.U32 R6, RZ, RZ, UR5 ;  /* 0x00000005ff067e24 */ /* 0x000fcc000f8e00ff */
[----:B------:R3:W4:Y:S02]  /*12f40*/  SHFL.IDX PT, R6, R2, R6, 0x1f ;  /* 0x00001f0602067589 */ /* 0x00072400000e0000 */
.L_x_259:
[----:B0---4-:R-:W-:Y:S01]  /*12f50*/  IMAD R8, R6, R3, R5 ;  /* 0x0000000306087224 */ /* 0x011fe200078e0205 */
[-C--:B-1----:R-:W-:Y:S01]  /*12f60*/  IABS R5, R0.reuse ;  /* 0x0000000000057213 */ /* 0x082fe20000000000 */
[----:B------:R-:W-:Y:S02]  /*12f70*/  UIADD3 UR43, UR4, UR43, URZ ;  /* 0x0000002b042b7290 */ /* 0x000fe4000fffe03f */
[----:B------:R-:W-:Y:S01]  /*12f80*/  IMAD.IADD R4, R4, 0x1, -R8 ;  /* 0x0000000104047824 */ /* 0x000fe200078e0a08 */
[----:B------:R-:W0:Y:S01]  /*12f90*/  I2F.RP R9, R5 ;  /* 0x0000000500097306 */ /* 0x000e220000209400 */
[----:B------:R1:W-:Y:S02]  /*12fa0*/  STL [R1+0x10], R8 ;  /* 0x0000100801007387 */ /* 0x0003e40000100800 */
[----:B-1----:R-:W-:-:S05]  /*12fb0*/  IABS R8, R0 ;  /* 0x0000000000087213 */ /* 0x002fca0000000000 */
[----:B0-----:R-:W0:Y:S01]  /*12fc0*/  MUFU.RCP R9, R9 ;  /* 0x0000000900097308 */ /* 0x001e220000001000 */
[----:B------:R-:W-:Y:S02]  /*12fd0*/  IMAD.MOV R8, RZ, RZ, -R8 ;  /* 0x000000ffff087224 */ /* 0x000fe400078e0a08 */
[----:B0-----:R-:W-:-:S05]  /*12fe0*/  VIADD R10, R9, 0xffffffe ;  /* 0x0ffffffe090a7836 */ /* 0x001fca0000000000 */
[----:B------:R-:W3:Y:S02]  /*12ff0*/  F2I.FTZ.U32.TRUNC.NTZ R3, R10 ;  /* 0x0000000a00037305 */ /* 0x000ee4000021f000 */
[----:B---3--:R-:W-:-:S04]  /*13000*/  IMAD.MOV R2, RZ, RZ, -R3 ;  /* 0x000000ffff027224 */ /* 0x008fc800078e0a03 */
[----:B------:R-:W-:Y:S02]  /*13010*/  IMAD R6, R2, R5, RZ ;  /* 0x0000000502067224 */ /* 0x000fe400078e02ff */
[----:B------:R-:W-:-:S04]  /*13020*/  IMAD.MOV.U32 R2, RZ, RZ, RZ ;  /* 0x000000ffff027224 */ /* 0x000fc800078e00ff */
[----:B------:R-:W-:Y:S01]  /*13030*/  IMAD.HI.U32 R2, R3, R6, R2 ;  /* 0x0000000603027227 */ /* 0x000fe200078e0002 */
[----:B------:R-:W-:-:S05]  /*13040*/  IABS R3, R4 ;  /* 0x0000000400037213 */ /* 0x000fca0000000000 */
[----:B------:R-:W-:-:S04]  /*13050*/  IMAD.HI.U32 R6, R2, R3, RZ ;  /* 0x0000000302067227 */ /* 0x000fc800078e00ff */
[----:B------:R-:W-:-:S05]  /*13060*/  IMAD R3, R6, R8, R3 ;  /* 0x0000000806037224 */ /* 0x000fca00078e0203 */
[----:B------:R-:W-:-:S13]  /*13070*/  ISETP.GT.U32.AND P1, PT, R5, R3, PT ;  /* 0x000000030500720c */ /* 0x000fda0003f24070 */
[----:B------:R-:W-:Y:S02]  /*13080*/  @!P1 IMAD.IADD R3, R3, 0x1, -R5 ;  /* 0x0000000103039824 */ /* 0x000fe400078e0a05 */
[----:B------:R-:W-:Y:S01]  /*13090*/  @!P1 VIADD R6, R6, 0x1 ;  /* 0x0000000106069836 */ /* 0x000fe20000000000 */
[----:B------:R-:W-:Y:S02]  /*130a0*/  ISETP.NE.AND P1, PT, R0, RZ, PT ;  /* 0x000000ff0000720c */ /* 0x000fe40003f25270 */
[----:B------:R-:W-:Y:S02]  /*130b0*/  ISETP.GE.U32.AND P0, PT, R3, R5, PT ;  /* 0x000000050300720c */ /* 0x000fe40003f06070 */
[----:B--2---:R-:W-:-:S04]  /*130c0*/  IABS R5, R7 ;  /* 0x0000000700057213 */ /* 0x004fc80000000000 */
[----:B------:R-:W0:Y:S07]  /*130d0*/  I2F.RP R2, R5 ;  /* 0x0000000500027306 */ /* 0x000e2e0000209400 */
[----:B------:R-:W-:Y:S01]  /*130e0*/  @P0 VIADD R6, R6, 0x1 ;  /* 0x0000000106060836 */ /* 0x000fe20000000000 */
[----:B0-----:R-:W0:Y:S02]  /*130f0*/  MUFU.RCP R2, R2 ;  /* 0x0000000200027308 */ /* 0x001e240000001000 */
[----:B0-----:R-:W-:-:S06]  /*13100*/  VIADD R2, R2, 0xffffffe ;  /* 0x0ffffffe02027836 */ /* 0x001fcc0000000000 */
[----:B------:R-:W0:Y:S02]  /*13110*/  F2I.FTZ.U32.TRUNC.NTZ R3, R2 ;  /* 0x0000000200037305 */ /* 0x000e24000021f000 */
[----:B0-----:R-:W-:-:S04]  /*13120*/  IMAD.MOV R2, RZ, RZ, -R3 ;  /* 0x000000ffff027224 */ /* 0x001fc800078e0a03 */
[----:B------:R-:W-:Y:S02]  /*13130*/  IMAD R8, R2, R5, RZ ;  /* 0x0000000502087224 */ /* 0x000fe400078e02ff */
[----:B------:R-:W-:-:S04]  /*13140*/  IMAD.MOV.U32 R2, RZ, RZ, RZ ;  /* 0x000000ffff027224 */ /* 0x000fc800078e00ff */
[----:B------:R-:W-:Y:S01]  /*13150*/  IMAD.HI.U32 R2, R3, R8, R2 ;  /* 0x0000000803027227 */ /* 0x000fe200078e0002 */
[----:B------:R-:W-:Y:S02]  /*13160*/  LOP3.LUT R3, R4, R0, RZ, 0x3c, !PT ;  /* 0x0000000004037212 */ /* 0x000fe400078e3cff */
[----:B------:R-:W-:Y:S02]  /*13170*/  IABS R8, R7 ;  /* 0x0000000700087213 */ /* 0x000fe40000000000 */
[----:B------:R-:W-:-:S03]  /*13180*/  ISETP.GE.AND P2, PT, R3, RZ, PT ;  /* 0x000000ff0300720c */ /* 0x000fc60003f46270 */
[----:B------:R-:W-:-:S10]  /*13190*/  IMAD.MOV R8, RZ, RZ, -R8 ;  /* 0x000000ffff087224 */ /* 0x000fd400078e0a08 */
[----:B------:R-:W-:Y:S01]  /*131a0*/  @!P2 IMAD.MOV R6, RZ, RZ, -R6 ;  /* 0x000000ffff06a224 */ /* 0x000fe200078e0a06 */
[----:B------:R-:W-:-:S04]  /*131b0*/  @!P1 LOP3.LUT R6, RZ, R0, RZ, 0x33, !PT ;  /* 0x00000000ff069212 */ /* 0x000fc800078e33ff */
[-C--:B------:R-:W-:Y:S01]  /*131c0*/  IABS R3, R6.reuse ;  /* 0x0000000600037213 */ /* 0x080fe20000000000 */
[----:B------:R-:W-:-:S04]  /*131d0*/  IMAD R0, R0, R6, RZ ;  /* 0x0000000600007224 */ /* 0x000fc800078e02ff */
[----:B------:R-:W-:-:S04]  /*131e0*/  IMAD.HI.U32 R2, R2, R3, RZ ;  /* 0x0000000302027227 */ /* 0x000fc800078e00ff */
[----:B------:R-:W-:Y:S02]  /*131f0*/  IMAD R3, R2, R8, R3 ;  /* 0x0000000802037224 */ /* 0x000fe400078e0203 */
[----:B------:R-:W-:-:S03]  /*13200*/  IMAD.IADD R4, R4, 0x1, -R0 ;  /* 0x0000000104047824 */ /* 0x000fc600078e0a00 */
[----:B------:R-:W-:-:S13]  /*13210*/  ISETP.GT.U32.AND P1, PT, R5, R3, PT ;  /* 0x000000030500720c */ /* 0x000fda0003f24070 */
[----:B------:R-:W-:Y:S02]  /*13220*/  @!P1 IMAD.IADD R3, R3, 0x1, -R5 ;  /* 0x0000000103039824 */ /* 0x000fe400078e0a05 */
[----:B------:R-:W-:Y:S01]  /*13230*/  @!P1 VIADD R2, R2, 0x1 ;  /* 0x0000000102029836 */ /* 0x000fe20000000000 */
[----:B------:R-:W-:Y:S02]  /*13240*/  ISETP.NE.AND P1, PT, R7, RZ, PT ;  /* 0x000000ff0700720c */ /* 0x000fe40003f25270 */
[----:B------:R-:W-:Y:S02]  /*13250*/  ISETP.GE.U32.AND P0, PT, R3, R5, PT ;  /* 0x000000050300720c */ /* 0x000fe40003f06070 */
[----:B------:R-:W-:-:S04]  /*13260*/  LOP3.LUT R3, R6, R7, RZ, 0x3c, !PT ;  /* 0x0000000706037212 */ /* 0x000fc800078e3cff */
[----:B------:R-:W-:-:S07]  /*13270*/  ISETP.GE.AND P2, PT, R3, RZ, PT ;  /* 0x000000ff0300720c */ /* 0x000fce0003f46270 */
[----:B------:R-:W-:-:S06]  /*13280*/  @P0 VIADD R2, R2, 0x1 ;  /* 0x0000000102020836 */ /* 0x000fcc0000000000 */
        /* <DEDUP_REMOVED lines=9> */
.L_x_257:
[----:B------:R0:W-:Y:S01]  /*13320*/  STL [R1+0x10], R4 ;  /* 0x0000100401007387 */ /* 0x0001e20000100800 */
[----:B------:R-:W-:-:S03]  /*13330*/  ULDC UR43, c[0x0][0xc3c] ;  /* 0x00030f00002b7ab9 */ /* 0x000fc60000000800 */
[----:B------:R0:W-:Y:S04]  /*13340*/  STL [R1+0x14], RZ ;  /* 0x000014ff01007387 */ /* 0x0001e80000100800 */
[----:B------:R0:W-:Y:S02]  /*13350*/  STL [R1+0x18], RZ ;  /* 0x000018ff01007387 */ /* 0x0001e40000100800 */
.L_x_260:
[----:B------:R-:W2:Y:S04]  /*13360*/  LDL R3, [R1+0x14] ;  /* 0x0000140001037983 */ /* 0x000ea80000100800 */
[----:B------:R-:W3:Y:S04]  /*13370*/  LDL R2, [R1+0x18] ;  /* 0x0000180001027983 */ /* 0x000ee80000100800 */
[----:B01----:R-:W4:Y:S01]  /*13380*/  LDL R4, [R1+0x10] ;  /* 0x0000100001047983 */ /* 0x003f220000100800 */
[----:B------:R-:W0:Y:S02]  /*13390*/  S2R R0, SR_TID.X ;  /* 0x0000000000007919 */ /* 0x000e240000002100 */
[----:B0-----:R-:W-:Y:S01]  /*133a0*/  LOP3.LUT R0, R0, 0x1f, RZ, 0xc0, !PT ;  /* 0x0000001f00007812 */ /* 0x001fe200078ec0ff */
[----:B------:R-:W-:Y:S03]  /*133b0*/  BAR.SYNC.DEFER_BLOCKING 0x4, 0x180 ;  /* 0x0106000000007b1d */ /* 0x000fe60000010000 */
[----:B------:R-:W-:-:S13]  /*133c0*/  ISETP.NE.AND P0, PT, R0, RZ, PT ;  /* 0x000000ff0000720c */ /* 0x000fda0003f05270 */
[----:B------:R-:W-:Y:S01]  /*133d0*/  @!P0 MOV R0, 0x400 ;  /* 0x0000040000008802 */ /* 0x000fe20000000f00 */
[----:B--2---:R-:W-:Y:S02]  /*133e0*/  IMAD.MOV.U32 R5, RZ, RZ, R3 ;  /* 0x000000ffff057224 */ /* 0x004fe400078e0003 */
[----:B------:R-:W0:Y:S01]  /*133f0*/  @!P0 S2R R3, SR_CgaCtaId ;  /* 0x0000000000038919 */ /* 0x000e220000008800 */
[----:B---3--:R-:W-:Y:S01]  /*13400*/  IMAD.MOV.U32 R6, RZ, RZ, R2 ;  /* 0x000000ffff067224 */ /* 0x008fe200078e0002 */
[----:B0-----:R-:W-:Y:S01]  /*13410*/  @!P0 LEA R18, R3, R0, 0x18 ;  /* 0x0000000003128211 */ /* 0x001fe200078ec0ff */
[----:B------:R-:W-:-:S04]  /*13420*/  IMAD.U32 R0, RZ, RZ, UR43 ;  /* 0x0000002bff007e24 */ /* 0x000fc8000f8e00ff */
[----:B------:R-:W-:-:S05]  /*13430*/  @!P0 IMAD.MOV.U32 R7, RZ, RZ, R0 ;  /* 0x000000ffff078224 */ /* 0x000fca00078e0000 */
[----:B----4-:R1:W-:Y:S01]  /*13440*/  @!P0 STS.128 [R18+0x2e8d0], R4 ;  /* 0x02e8d00412008388 */ /* 0x0103e20000000c00 */
[----:B------:R-:W-:Y:S06]  /*13450*/  BAR.ARV 0x5, 0x180 ;  /* 0x0146000000007b1d */ /* 0x000fec0000002000 */
.L_x_255:
[----:B------:R-:W-:Y:S02]  /*13460*/  ULDC UR4, c[0x0][0xc3c] ;  /* 0x00030f0000047ab9 */ /* 0x000fe40000000800 */
[----:B------:R-:W-:-:S06]  /*13470*/  UISETP.GE.AND UP0, UPT, UR43, UR4, UPT ;  /* 0x000000042b00728c */ /* 0x000fcc000bf06270 */
[----:B------:R-:W-:-:S13]  /*13480*/  PLOP3.LUT P0, PT, PT, PT, UP0, 0x80, 0x0 ;  /* 0x000000000000781c */ /* 0x000fda0003f0f008 */
[----:B------:R-:W-:Y:S05]  /*13490*/  @!P0 BRA `(.L_x_261) ;  /* 0xffffffb800348947 */ /* 0x000fea000383ffff */
.L_x_195:
[----:B------:R-:W2:Y:S01]  /*134a0*/  LDL.LU R0, [R1+0x30] ;  /* 0x0000300001007983 */ /* 0x000ea20000300800 */
[----:B------:R-:W-:Y:S01]  /*134b0*/  BSSY B0, `(.L_x_262) ;  /* 0x000000b000007945 */ /* 0x000fe20003800000 */
[----:B01----:R-:W0:Y:S01]  /*134c0*/  S2R R5, SR_CgaCtaId ;  /* 0x0000000000057919 */ /* 0x003e220000008800 */
[----:B--2---:R-:W-:-:S05]  /*134d0*/  VIADD R0, R0, 0x1 ;  /* 0x0000000100007836 */ /* 0x004fca0000000000 */
[----:B------:R-:W-:-:S04]  /*134e0*/  LEA.HI R2, R0, R0, RZ, 0x1 ;  /* 0x0000000000027211 */ /* 0x000fc800078f08ff */
[----:B------:R-:W-:-:S05]  /*134f0*/  LOP3.LUT R3, R2, 0xfffffffe, RZ, 0xc0, !PT ;  /* 0xfffffffe02037812 */ /* 0x000fca00078ec0ff */
[----:B------:R-:W-:Y:S01]  /*13500*/  IMAD.IADD R3, R0, 0x1, -R3 ;  /* 0x0000000100037824 */ /* 0x000fe200078e0a03 */
[----:B------:R-:W-:-:S04]  /*13510*/  MOV R0, 0x400 ;  /* 0x0000040000007802 */ /* 0x000fc80000000f00 */
[----:B0-----:R-:W-:Y:S02]  /*13520*/  LEA R0, R5, R0, 0x18 ;  /* 0x0000000005007211 */ /* 0x001fe400078ec0ff */
[----:B------:R-:W-:-:S04]  /*13530*/  SHF.L.U32 R3, R3, 0x1f, RZ ;  /* 0x0000001f03037819 */ /* 0x000fc800000006ff */
[----:B------:R-:W0:Y:S02]  /*13540*/  SYNCS.PHASECHK.TRANS64.TRYWAIT P0, [R0+URZ+0x2e820], R3 ;  /* 0x02e82003000075a7 */ /* 0x000e24000800017f */
[----:B0-----:R-:W-:Y:S05]  /*13550*/  @!P0 BRA `(.L_x_263) ;  /* 0x0000001000b48947 */ /* 0x001fea0003800000 */
.L_x_310:
[----:B------:R-:W-:Y:S05]  /*13560*/  BSYNC B0 ;  /* 0x0000000000007941 */ /* 0x000fea0003800000 */
.L_x_262:
[----:B------:R-:W-:-:S03]  /*13570*/  UMOV UR4, 0xffffffff ;  /* 0xffffffff00047882 */ /* 0x000fc60000000000 */
[----:B------:R-:W-:Y:S05]  /*13580*/  BRA.DIV UR4, `(.L_x_264) ;  /* 0x0000001204bc7947 */ /* 0x000fea000b800000 */
[----:B------:R-:W1:Y:S02]  /*13590*/  S2R R2, SR_TID.X ;  /* 0x0000000000027919 */ /* 0x000e640000002100 */
[----:B-1----:R-:W-:-:S04]  /*135a0*/  SHF.R.U32.HI R2, RZ, 0x5, R2 ;  /* 0x00000005ff027819 */ /* 0x002fc80000011602 */
[----:B------:R-:W-:-:S05]  /*135b0*/  LOP3.LUT R2, R2, 0x3, RZ, 0xc0, !PT ;  /* 0x0000000302027812 */ /* 0x000fca00078ec0ff */
[----:B------:R1:W2:Y:S02]  /*135c0*/  SHFL.IDX PT, R14, R2, RZ, 0x1f ;  /* 0x00001fff020e7589 */ /* 0x0002a400000e0000 */
.L_x_313:
[----:B--2---:R-:W-:Y:S01]  /*135d0*/  ISETP.NE.AND P0, PT, R14, RZ, PT ;  /* 0x000000ff0e00720c */ /* 0x004fe20003f05270 */
[----:B------:R-:W-:-:S12]  /*135e0*/  BSSY B0, `(.L_x_265) ;  /* 0x000002e000007945 */ /* 0x000fd80003800000 */
[----:B------:R-:W-:Y:S05]  /*135f0*/  @P0 BRA `(.L_x_266) ;  /* 0x0000000000b00947 */ /* 0x000fea0003800000 */
[----:B------:R-:W-:-:S03]  /*13600*/  UMOV UR4, 0xffffffff ;  /* 0xffffffff00047882 */ /* 0x000fc60000000000 */
[----:B------:R-:W-:Y:S05]  /*13610*/  BRA.DIV UR4, `(.L_x_267) ;  /* 0x0000001204cc7947 */ /* 0x000fea000b800000 */
[----:B------:R-:W-:-:S13]  /*13620*/  ELECT P6, URZ, PT ;  /* 0x00000000003f782f */ /* 0x000fda00038c0000 */
.L_x_316:
[----:B------:R-:W-:Y:S05]  /*13630*/  @!P6 BRA `(.L_x_266) ;  /* 0x0000000000a0e947 */ /* 0x000fea0003800000 */
[----:B------:R-:W-:-:S06]  /*13640*/  ULOP3.LUT UR4, UR38, 0x2, URZ, 0xfc, !UPT ;  /* 0x0000000226047892 */ /* 0x000fcc000f8efc3f */
[----:B-1----:R-:W-:-:S05]  /*13650*/  IMAD.U32 R2, RZ, RZ, UR4 ;  /* 0x00000004ff027e24 */ /* 0x002fca000f8e00ff */
[----:B------:R-:W-:-:S13]  /*13660*/  ISETP.NE.AND P0, PT, R2, 0x3, PT ;  /* 0x000000030200780c */ /* 0x000fda0003f05270 */
[----:B------:R-:W-:Y:S05]  /*13670*/  @!P0 BRA `(.L_x_268) ;  /* 0x0000000000048947 */ /* 0x000fea0003800000 */
[----:B------:R-:W-:Y:S01]  /*13680*/  BPT.TRAP 0x1 ;  /* 0x000000040000795c */ /* 0x000fe20000300000 */
.L_x_268:
[----:B0-----:R-:W2:Y:S04]  /*13690*/  LDL R3, [R1] ;  /* 0x0000000001037983 */ /* 0x001ea80000100800 */
[----:B------:R-:W3:Y:S01]  /*136a0*/  LDL.LU R7, [R1+0x4] ;  /* 0x0000040001077983 */ /* 0x000ee20000300800 */
[----:B------:R-:W-:-:S04]  /*136b0*/  VIADD R2, R0, 0x2e840 ;  /* 0x0002e84000027836 */ /* 0x000fc80000000000 */
[C---:B--2---:R-:W-:Y:S02]  /*136c0*/  IMAD R6, R3.reuse, 0x8, R2 ;  /* 0x0000000803067824 */ /* 0x044fe400078e0202 */
[----:B------:R-:W-:Y:S01]  /*136d0*/  VIADD R3, R3, 0x1 ;  /* 0x0000000103037836 */ /* 0x000fe20000000000 */
[----:B---3--:R-:W-:-:S04]  /*136e0*/  SHF.L.U32 R5, R7, 0x1f, RZ ;  /* 0x0000001f07057819 */ /* 0x008fc800000006ff */
[C---:B------:R-:W-:Y:S01]  /*136f0*/  ISETP.NE.AND P2, PT, R3.reuse, 0x2, PT ;  /* 0x000000020300780c */ /* 0x040fe20003f45270 */
[----:B------:R-:W0:Y:S03]  /*13700*/  SYNCS.PHASECHK.TRANS64.TRYWAIT P1, [R6+URZ], R5 ;  /* 0x00000005060075a7 */ /* 0x000e26000802017f */
[----:B------:R-:W-:Y:S02]  /*13710*/  SEL R4, RZ, 0x1, P2 ;  /* 0x00000001ff047807 */ /* 0x000fe40001000000 */
[----:B------:R-:W-:Y:S02]  /*13720*/  SEL R3, R3, RZ, P2 ;  /* 0x000000ff03037207 */ /* 0x000fe40001000000 */
[----:B------:R-:W-:-:S03]  /*13730*/  LOP3.LUT R4, R7, R4, RZ, 0x3c, !PT ;  /* 0x0000000407047212 */ /* 0x000fc600078e3cff */
[----:B------:R-:W-:Y:S01]  /*13740*/  IMAD R7, R3, 0x8, R2 ;  /* 0x0000000803077824 */ /* 0x000fe200078e0202 */
[----:B------:R-:W-:Y:S01]  /*13750*/  SHF.L.U32 R2, R4, 0x1f, RZ ;  /* 0x0000001f04027819 */ /* 0x000fe200000006ff */
[----:B0-----:R-:W-:Y:S06]  /*13760*/  @!P1 BRA `(.L_x_269) ;  /* 0x0000001000989947 */ /* 0x001fec0003800000 */
.L_x_317:
[----:B------:R-:W1:Y:S02]  /*13770*/  SYNCS.PHASECHK.TRANS64.TRYWAIT P1, [R7+URZ], R2 ;  /* 0x00000002070075a7 */ /* 0x000e64000802017f */
[----:B-1----:R-:W-:Y:S05]  /*13780*/  @!P1 BRA `(.L_x_270) ;  /* 0x0000001000a49947 */ /* 0x002fea0003800000 */
.L_x_318:
[----:B------:R-:W-:Y:S05]  /*13790*/  @!P0 BRA `(.L_x_271) ;  /* 0x0000000000048947 */ /* 0x000fea0003800000 */
[----:B------:R-:W-:Y:S01]  /*137a0*/  BPT.TRAP 0x1 ;  /* 0x000000040000795c */ /* 0x000fe20000300000 */
.L_x_271:
[----:B------:R-:W2:Y:S02]  /*137b0*/  LDL.LU R4, [R1] ;  /* 0x0000000001047983 */ /* 0x000ea40000300800 */
[----:B--2---:R-:W-:-:S04]  /*137c0*/  IMAD R4, R4, 0x8, R0 ;  /* 0x0000000804047824 */ /* 0x004fc800078e0200 */
[----:B------:R-:W2:Y:S02]  /*137d0*/  SYNCS.PHASECHK.TRANS64.TRYWAIT P1, [R4+URZ+0x2e860], R5 ;  /* 0x02e86005040075a7 */ /* 0x000ea4000802017f */
[----:B--2---:R-:W-:Y:S05]  /*137e0*/  @!P1 BRA `(.L_x_272) ;  /* 0x0000001000a09947 */ /* 0x004fea0003800000 */
.L_x_319:
[----:B------:R-:W-:Y:S05]  /*137f0*/  @!P0 BRA `(.L_x_273) ;  /* 0x0000000000048947 */ /* 0x000fea0003800000 */
[----:B------:R-:W-:Y:S01]  /*13800*/  BPT.TRAP 0x1 ;  /* 0x000000040000795c */ /* 0x000fe20000300000 */
.L_x_273:
[----:B------:R-:W-:-:S04]  /*13810*/  IMAD R3, R3, 0x8, R0 ;  /* 0x0000000803037824 */ /* 0x000fc800078e0200 */
[----:B------:R-:W3:Y:S02]  /*13820*/  SYNCS.PHASECHK.TRANS64.TRYWAIT P1, [R3+URZ+0x2e860], R2 ;  /* 0x02e86002030075a7 */ /* 0x000ee4000802017f */
[----:B---3--:R-:W-:Y:S05]  /*13830*/  @!P1 BRA `(.L_x_274) ;  /* 0x0000001000a09947 */ /* 0x008fea0003800000 */
.L_x_320:
[----:B------:R-:W-:Y:S05]  /*13840*/  @!P0 BRA `(.L_x_275) ;  /* 0x0000000000048947 */ /* 0x000fea0003800000 */
[----:B------:R-:W-:Y:S01]  /*13850*/  BPT.TRAP 0x1 ;  /* 0x000000040000795c */ /* 0x000fe20000300000 */
.L_x_275:
[----:B------:R-:W4:Y:S02]  /*13860*/  SYNCS.PHASECHK.TRANS64.TRYWAIT P0, [R4+URZ+0x2e880], R5 ;  /* 0x02e88005040075a7 */ /* 0x000f24000800017f */
[----:B----4-:R-:W-:Y:S05]  /*13870*/  @!P0 BRA `(.L_x_276) ;  /* 0x0000001000a48947 */ /* 0x010fea0003800000 */
.L_x_277:
[----:B------:R0:W0:Y:S02]  /*13880*/  SYNCS.PHASECHK.TRANS64.TRYWAIT P0, [R3+URZ+0x2e880], R2 ;  /* 0x02e88002030075a7 */ /* 0x000024000800017f */
[----:B0-----:R-:W-:Y:S05]  /*13890*/  @!P0 NANOSLEEP.SYNCS 0x989680 ;  /* 0x009896800000895d */ /* 0x001fea0003900000 */
[----:B------:R-:W0:Y:S02]  /*138a0*/  @!P0 SYNCS.PHASECHK.TRANS64 P0, [R3+URZ+0x2e880], R2 ;  /* 0x02e88002030085a7 */ /* 0x000e24000800007f */
[----:B0-----:R-:W-:Y:S05]  /*138b0*/  @!P0 BRA `(.L_x_277) ;  /* 0xfffffffc00f08947 */ /* 0x001fea000383ffff */
.L_x_266:
[----:B------:R-:W-:Y:S05]  /*138c0*/  BSYNC B0 ;  /* 0x0000000000007941 */ /* 0x000fea0003800000 */
.L_x_265:
[----:B------:R-:W-:Y:S05]  /*138d0*/  EXIT ;  /* 0x000000000000794d */ /* 0x000fea0003800000 */
.L_x_144:
[----:B0-----:R0:W1:Y:S02]  /*138e0*/  SYNCS.PHASECHK.TRANS64.TRYWAIT P1, [R0+URZ+0x2e800], R3 ;  /* 0x02e80003000075a7 */ /* 0x001064000802017f */
[----:B-1----:R-:W-:Y:S05]  /*138f0*/  @!P1 NANOSLEEP.SYNCS 0x989680 ;  /* 0x009896800000995d */ /* 0x002fea0003900000 */
[----:B------:R-:W1:Y:S02]  /*13900*/  @!P1 SYNCS.PHASECHK.TRANS64 P1, [R0+URZ+0x2e800], R3 ;  /* 0x02e80003000095a7 */ /* 0x000e64000802007f */
[----:B-1----:R-:W-:Y:S05]  /*13910*/  @!P1 BRA `(.L_x_144) ;  /* 0xfffffffc00f09947 */ /* 0x002fea000383ffff */
[----:B------:R-:W-:Y:S05]  /*13920*/  BRA `(.L_x_278) ;  /* 0xfffffee4005c7947 */ /* 0x000fea000383ffff */
.L_x_148:
[----:B0-----:R0:W2:Y:S02]  /*13930*/  SYNCS.PHASECHK.TRANS64.TRYWAIT P2, [R7+URZ+0x2e830], R6 ;  /* 0x02e83006070075a7 */ /* 0x0010a4000804017f */
[----:B--2---:R-:W-:Y:S05]  /*13940*/  @!P2 NANOSLEEP.SYNCS 0x989680 ;  /* 0x009896800000a95d */ /* 0x004fea0003900000 */
[----:B------:R-:W2:Y:S02]  /*13950*/  @!P2 SYNCS.PHASECHK.TRANS64 P2, [R7+URZ+0x2e830], R6 ;  /* 0x02e830060700a5a7 */ /* 0x000ea4000804007f */
[----:B--2---:R-:W-:Y:S05]  /*13960*/  @!P2 BRA `(.L_x_148) ;  /* 0xfffffffc00f0a947 */ /* 0x004fea000383ffff */
[----:B------:R-:W-:Y:S05]  /*13970*/  BRA `(.L_x_147) ;  /* 0xfffffee4008c7947 */ /* 0x000fea000383ffff */
.L_x_153:
[----:B-1----:R-:W-:-:S04]  /*13980*/  IMAD.U32 R5, RZ, RZ, UR6 ;  /* 0x00000006ff057e24 */ /* 0x002fc8000f8e00ff */
[----:B------:R1:W2:Y:S03]  /*13990*/  SYNCS.PHASECHK.TRANS64.TRYWAIT P1, [R5+URZ+0x2e830], R0 ;  /* 0x02e83000050075a7 */ /* 0x0002a6000802017f */
[----:B--2---:R-:W-:Y:S05]  /*139a0*/  @!P1 NANOSLEEP.SYNCS 0x989680 ;  /* 0x009896800000995d */ /* 0x004fea0003900000 */
[----:B------:R-:W2:Y:S02]  /*139b0*/  @!P1 SYNCS.PHASECHK.TRANS64 P1, [R5+URZ+0x2e830], R0 ;  /* 0x02e83000050095a7 */ /* 0x000ea4000802007f */
[----:B--2---:R-:W-:Y:S05]  /*139c0*/  @!P1 BRA `(.L_x_153) ;  /* 0xfffffffc00ec9947 */ /* 0x004fea000383ffff */
[----:B------:R-:W-:Y:S05]  /*139d0*/  BRA `(.L_x_150) ;  /* 0xffffff2400247947 */ /* 0x000fea000383ffff */
.L_x_157:
[----:B-1----:R-:W-:-:S04]  /*139e0*/  IMAD.U32 R2, RZ, RZ, UR6 ;  /* 0x00000006ff027e24 */ /* 0x002fc8000f8e00ff */
[----:B------:R1:W2:Y:S03]  /*139f0*/  SYNCS.PHASECHK.TRANS64.TRYWAIT P1, [R2+URZ+0x2e850], R0 ;  /* 0x02e85000020075a7 */ /* 0x0002a6000802017f */
[----:B--2---:R-:W-:Y:S05]  /*13a00*/  @!P1 NANOSLEEP.SYNCS 0x989680 ;  /* 0x009896800000995d */ /* 0x004fea0003900000 */
[----:B------:R-:W2:Y:S02]  /*13a10*/  @!P1 SYNCS.PHASECHK.TRANS64 P1, [R2+URZ+0x2e850], R0 ;  /* 0x02e85000020095a7 */ /* 0x000ea4000802007f */
[----:B--2---:R-:W-:Y:S05]  /*13a20*/  @!P1 BRA `(.L_x_157) ;  /* 0xfffffffc00ec9947 */ /* 0x004fea000383ffff */
[----:B------:R-:W-:Y:S05]  /*13a30*/  BRA `(.L_x_154) ;  /* 0xffffff3000307947 */ /* 0x000fea000383ffff */
.L_x_163:
[----:B-1----:R1:W2:Y:S02]  /*13a40*/  SYNCS.PHASECHK.TRANS64.TRYWAIT P1, [R20+URZ+0x2e850], R3 ;  /* 0x02e85003140075a7 */ /* 0x0022a4000802017f */
[----:B--2---:R-:W-:Y:S05]  /*13a50*/  @!P1 NANOSLEEP.SYNCS 0x989680 ;  /* 0x009896800000995d */ /* 0x004fea0003900000 */
[----:B------:R-:W2:Y:S02]  /*13a60*/  @!P1 SYNCS.PHASECHK.TRANS64 P1, [R20+URZ+0x2e850], R3 ;  /* 0x02e85003140095a7 */ /* 0x000ea4000802007f */
[----:B--2---:R-:W-:Y:S05]  /*13a70*/  @!P1 BRA `(.L_x_163) ;  /* 0xfffffffc00f09947 */ /* 0x004fea000383ffff */
[----:B------:R-:W-:Y:S05]  /*13a80*/  BRA `(.L_x_162) ;  /* 0xffffff5800a47947 */ /* 0x000fea000383ffff */
.L_x_211:
[----:B------:R-:W-:Y:S02]  /*13a90*/  IMAD.MOV.U32 R13, RZ, RZ, R0 ;  /* 0x000000ffff0d7224 */ /* 0x000fe400078e0000 */
[----:B------:R-:W-:Y:S02]  /*13aa0*/  IMAD.MOV.U32 R12, RZ, RZ, RZ ;  /* 0x000000ffff0c7224 */ /* 0x000fe400078e00ff */
[----:B------:R-:W-:Y:S02]  /*13ab0*/  IMAD.MOV.U32 R11, RZ, RZ, 0x1f ;  /* 0x0000001fff0b7424 */ /* 0x000fe400078e00ff */
[----:B------:R-:W-:-:S07]  /*13ac0*/  IMAD.MOV.U32 R15, RZ, RZ, -0x1 ;  /* 0xffffffffff0f7424 */ /* 0x000fce00078e00ff */
[----:B--2---:R-:W-:Y:S05]  /*13ad0*/  WARPSYNC.COLLECTIVE R15, `(.L_x_279) ;  /* 0x000000000f087348 */ /* 0x004fea0003c00000 */
[----:B------:R0:W1:Y:S02]  /*13ae0*/  SHFL.IDX P6, R14, R13, R12, R11 ;  /* 0x0000000c0d0e7389 */ /* 0x00006400000c000b */
[----:B012---:R-:W-:Y:S01]  /*13af0*/  ENDCOLLECTIVE ;  /* 0x000000000000791b */ /* 0x007fe20003800000 */
.L_x_279:
[----:B------:R-:W-:Y:S05]  /*13b00*/  BRA `(.L_x_280) ;  /* 0xffffffc000ac7947 */ /* 0x000fea000383ffff */
.L_x_213:
[----:B------:R-:W-:Y:S01]  /*13b10*/  BSSY B0, `(.L_x_281) ;  /* 0x0000006000007945 */ /* 0x000fe20003800000 */
[----:B------:R-:W-:-:S07]  /*13b20*/  IMAD.MOV.U32 R15, RZ, RZ, -0x1 ;  /* 0xffffffffff0f7424 */ /* 0x000fce00078e00ff */
[----:B--2---:R-:W-:Y:S05]  /*13b30*/  WARPSYNC.COLLECTIVE R15, `(.L_x_282) ;  /* 0x000000000f0c7348 */ /* 0x004fea0003c00000 */
[----:B------:R-:W-:Y:S02]  /*13b40*/  ELECT P6, UR62, PT ;  /* 0x00000000003e782f */ /* 0x000fe400038c0000 */
[----:B------:R-:W-:Y:S01]  /*13b50*/  MOV R14, UR62 ;  /* 0x0000003e000e7c02 */ /* 0x000fe20008000f00 */
[----:B--2---:R-:W-:Y:S10]  /*13b60*/  ENDCOLLECTIVE ;  /* 0x000000000000791b */ /* 0x004ff40003800000 */
.L_x_282:
[----:B------:R-:W-:Y:S05]  /*13b70*/  BSYNC B0 ;  /* 0x0000000000007941 */ /* 0x000fea0003800000 */
.L_x_281:
[----:B------:R-:W-:Y:S05]  /*13b80*/  BRA `(.L_x_283) ;  /* 0xffffffc000b87947 */ /* 0x000fea000383ffff */
.L_x_215:
[----:B0-----:R0:W1:Y:S02]  /*13b90*/  SYNCS.PHASECHK.TRANS64.TRYWAIT P0, [R3+URZ+0x2e880], R2 ;  /* 0x02e88002030075a7 */ /* 0x001064000800017f */
[----:B-1----:R-:W-:Y:S05]  /*13ba0*/  @!P0 NANOSLEEP.SYNCS 0x989680 ;  /* 0x009896800000895d */ /* 0x002fea0003900000 */
[----:B------:R-:W1:Y:S02]  /*13bb0*/  @!P0 SYNCS.PHASECHK.TRANS64 P0, [R3+URZ+0x2e880], R2 ;  /* 0x02e88002030085a7 */ /* 0x000e64000800007f */
[----:B-1----:R-:W-:Y:S05]  /*13bc0*/  @!P0 BRA `(.L_x_215) ;  /* 0xfffffffc00f08947 */ /* 0x002fea000383ffff */
[----:B------:R-:W-:Y:S05]  /*13bd0*/  BRA `(.L_x_284) ;  /* 0xffffffc4001c7947 */ /* 0x000fea000383ffff */
.L_x_217:
[----:B-1----:R1:W2:Y:S02]  /*13be0*/  SYNCS.PHASECHK.TRANS64.TRYWAIT P0, [R3+URZ+0x2e840], R2 ;  /* 0x02e84002030075a7 */ /* 0x0022a4000800017f */
[----:B--2---:R-:W-:Y:S05]  /*13bf0*/  @!P0 NANOSLEEP.SYNCS 0x989680 ;  /* 0x009896800000895d */ /* 0x004fea0003900000 */
[----:B------:R-:W2:Y:S02]  /*13c00*/  @!P0 SYNCS.PHASECHK.TRANS64 P0, [R3+URZ+0x2e840], R2 ;  /* 0x02e84002030085a7 */ /* 0x000ea4000800007f */
[----:B--2---:R-:W-:Y:S05]  /*13c10*/  @!P0 BRA `(.L_x_217) ;  /* 0xfffffffc00f08947 */ /* 0x004fea000383ffff */
[----:B------:R-:W-:Y:S05]  /*13c20*/  BRA `(.L_x_285) ;  /* 0xffffffc400707947 */ /* 0x000fea000383ffff */
.L_x_221:
[----:B------:R-:W-:Y:S02]  /*13c30*/  IMAD.MOV.U32 R13, RZ, RZ, R2 ;  /* 0x000000ffff0d7224 */ /* 0x000fe400078e0002 */
[----:B------:R-:W-:Y:S02]  /*13c40*/  IMAD.MOV.U32 R12, RZ, RZ, RZ ;  /* 0x000000ffff0c7224 */ /* 0x000fe400078e00ff */
[----:B------:R-:W-:Y:S02]  /*13c50*/  IMAD.MOV.U32 R11, RZ, RZ, 0x181f ;  /* 0x0000181fff0b7424 */ /* 0x000fe400078e00ff */
[----:B------:R-:W-:Y:S02]  /*13c60*/  IMAD.MOV.U32 R15, RZ, RZ, -0x1 ;  /* 0xffffffffff0f7424 */ /* 0x000fe400078e00ff */
[----:B------:R-:W-:Y:S02]  /*13c70*/  IMAD R4, R19, R6, RZ ;  /* 0x0000000613047224 */ /* 0x000fe400078e02ff */
[----:B------:R-:W-:-:S07]  /*13c80*/  IMAD.IADD R3, R10, 0x1, R5 ;  /* 0x000000010a037824 */ /* 0x000fce00078e0205 */
[----:B-----5:R-:W-:Y:S05]  /*13c90*/  WARPSYNC.COLLECTIVE R15, `(.L_x_286) ;  /* 0x000000000f087348 */ /* 0x020fea0003c00000 */
[----:B------:R0:W1:Y:S02]  /*13ca0*/  SHFL.IDX P6, R14, R13, R12, R11 ;  /* 0x0000000c0d0e7389 */ /* 0x00006400000c000b */
[----:B01---5:R-:W-:Y:S01]  /*13cb0*/  ENDCOLLECTIVE ;  /* 0x000000000000791b */ /* 0x023fe20003800000 */
.L_x_286:
[C---:B------:R-:W-:Y:S01]  /*13cc0*/  VIADD R5, R3.reuse, 0x10 ;  /* 0x0000001003057836 */ /* 0x040fe20000000000 */
[----:B------:R-:W-:Y:S01]  /*13cd0*/  ISETP.GE.AND P1, PT, R3, R4, PT ;  /* 0x000000040300720c */ /* 0x000fe20003f26270 */
[----:B------:R-:W-:Y:S02]  /*13ce0*/  IMAD.MOV.U32 R13, RZ, RZ, R0 ;  /* 0x000000ffff0d7224 */ /* 0x000fe400078e0000 */
[----:B------:R-:W-:-:S10]  /*13cf0*/  IMAD.MOV.U32 R6, RZ, RZ, R14 ;  /* 0x000000ffff067224 */ /* 0x000fd400078e000e */
[----:B------:R-:W-:Y:S05]  /*13d00*/  WARPSYNC.COLLECTIVE R15, `(.L_x_287) ;  /* 0x000000000f087348 */ /* 0x000fea0003c00000 */
[----:B------:R0:W1:Y:S02]  /*13d10*/  SHFL.IDX P6, R14, R13, R12, R11 ;  /* 0x0000000c0d0e7389 */ /* 0x00006400000c000b */
[----:B01----:R-:W-:Y:S01]  /*13d20*/  ENDCOLLECTIVE ;  /* 0x000000000000791b */ /* 0x003fe20003800000 */
.L_x_287:
[----:B------:R-:W-:Y:S02]  /*13d30*/  IMAD.MOV.U32 R13, RZ, RZ, R2 ;  /* 0x000000ffff0d7224 */ /* 0x000fe400078e0002 */
[----:B------:R-:W-:Y:S02]  /*13d40*/  IMAD.MOV.U32 R12, RZ, RZ, 0x1 ;  /* 0x00000001ff0c7424 */ /* 0x000fe400078e00ff */
[----:B------:R-:W-:-:S07]  /*13d50*/  IMAD.MOV.U32 R7, RZ, RZ, R14 ;  /* 0x000000ffff077224 */ /* 0x000fce00078e000e */
[----:B------:R-:W-:Y:S05]  /*13d60*/  WARPSYNC.COLLECTIVE R15, `(.L_x_288) ;  /* 0x000000000f087348 */ /* 0x000fea0003c00000 */
[----:B------:R0:W1:Y:S02]  /*13d70*/  SHFL.IDX P6, R14, R13, R12, R11 ;  /* 0x0000000c0d0e7389 */ /* 0x00006400000c000b */
[----:B01----:R-:W-:Y:S01]  /*13d80*/  ENDCOLLECTIVE ;  /* 0x000000000000791b */ /* 0x003fe20003800000 */
.L_x_288:
        /* <DEDUP_REMOVED lines=11> */
[----:B------:R-:W-:-:S12]  /*13e40*/  IMAD.MOV.U32 R5, RZ, RZ, R14 ;  /* 0x000000ffff057224 */ /* 0x000fd800078e000e */
[----:B0-----:R-:W-:Y:S05]  /*13e50*/  WARPSYNC.COLLECTIVE R15, `(.L_x_289) ;  /* 0x000000000f087348 */ /* 0x001fea0003c00000 */
[----:B------:R1:W2:Y:S02]  /*13e60*/  SHFL.IDX P6, R14, R13, R12, R11 ;  /* 0x0000000c0d0e7389 */ /* 0x0002a400000c000b */
[----:B012---:R-:W-:Y:S01]  /*13e70*/  ENDCOLLECTIVE ;  /* 0x000000000000791b */ /* 0x007fe20003800000 */
.L_x_289:
[----:B------:R-:W-:Y:S02]  /*13e80*/  IMAD.MOV.U32 R13, RZ, RZ, R2 ;  /* 0x000000ffff0d7224 */ /* 0x000fe400078e0002 */
[----:B------:R-:W-:Y:S02]  /*13e90*/  IMAD.MOV.U32 R12, RZ, RZ, 0x2 ;  /* 0x00000002ff0c7424 */ /* 0x000fe400078e00ff */
[----:B------:R-:W-:-:S07]  /*13ea0*/  IMAD.MOV.U32 R6, RZ, RZ, R14 ;  /* 0x000000ffff067224 */ /* 0x000fce00078e000e */
[----:B------:R-:W-:Y:S05]  /*13eb0*/  WARPSYNC.COLLECTIVE R15, `(.L_x_290) ;  /* 0x000000000f087348 */ /* 0x000fea0003c00000 */
[----:B------:R0:W1:Y:S02]  /*13ec0*/  SHFL.IDX P6, R14, R13, R12, R11 ;  /* 0x0000000c0d0e7389 */ /* 0x00006400000c000b */
[----:B01----:R-:W-:Y:S01]  /*13ed0*/  ENDCOLLECTIVE ;  /* 0x000000000000791b */ /* 0x003fe20003800000 */
.L_x_290:
[----:B------:R-:W-:-:S05]  /*13ee0*/  @!P1 IADD3 R6, P2, R9, R6, RZ ;  /* 0x0000000609069210 */ /* 0x000fca0007f5e0ff */
[----:B------:R-:W-:-:S04]  /*13ef0*/  @!P1 IMAD.X R5, RZ, RZ, R5, P2 ;  /* 0x000000ffff059224 */ /* 0x000fc800010e0605 */
[----:B------:R-:W-:Y:S02]  /*13f00*/  @!P1 IMAD.MOV.U32 R7, RZ, RZ, R5 ;  /* 0x000000ffff079224 */ /* 0x000fe400078e0005 */
[----:B------:R-:W-:Y:S02]  /*13f10*/  VIADD R5, R3, 0x20 ;  /* 0x0000002003057836 */ /* 0x000fe40000000000 */
[----:B------:R-:W-:Y:S01]  /*13f20*/  IMAD.MOV.U32 R13, RZ, RZ, R0 ;  /* 0x000000ffff0d7224 */ /* 0x000fe200078e0000 */
[----:B------:R-:W-:Y:S01]  /*13f30*/  @!PT LDS RZ, [RZ] ;  /* 0x00000000fffff984 */ /* 0x000fe20000000800 */
[----:B------:R-:W-:Y:S01]  /*13f40*/  @!PT LDS RZ, [RZ] ;  /* 0x00000000fffff984 */ /* 0x000fe20000000800 */
[----:B------:R-:W-:Y:S01]  /*13f50*/  @!PT LDS RZ, [RZ] ;  /* 0x00000000fffff984 */ /* 0x000fe20000000800 */
[----:B------:R0:W-:Y:S02]  /*13f60*/  @!P1 LDGSTS.E.BYPASS.LTC128B.128 [R8+0x1cc00], desc[UR50][R6.64], !P0 ;  /* 0x1cc0000006089fae */ /* 0x0001e4000c101d72 */
[----:B------:R-:W-:Y:S01]  /*13f70*/  ISETP.GE.AND P1, PT, R5, R4, PT ;  /* 0x000000040500720c */ /* 0x000fe20003f26270 */
[----:B------:R-:W-:-:S12]  /*13f80*/  IMAD.MOV.U32 R5, RZ, RZ, R14 ;  /* 0x000000ffff057224 */ /* 0x000fd800078e000e */
[----:B0-----:R-:W-:Y:S05]  /*13f90*/  WARPSYNC.COLLECTIVE R15, `(.L_x_291) ;  /* 0x000000000f087348 */ /* 0x001fea0003c00000 */
[----:B------:R1:W2:Y:S02]  /*13fa0*/  SHFL.IDX P6, R14, R13, R12, R11 ;  /* 0x0000000c0d0e7389 */ /* 0x0002a400000c000b */
[----:B012---:R-:W-:Y:S01]  /*13fb0*/  ENDCOLLECTIVE ;  /* 0x000000000000791b */ /* 0x007fe20003800000 */
.L_x_291:
[----:B------:R-:W-:Y:S02]  /*13fc0*/  IMAD.MOV.U32 R13, RZ, RZ, R2 ;  /* 0x000000ffff0d7224 */ /* 0x000fe400078e0002 */
[----:B------:R-:W-:Y:S02]  /*13fd0*/  IMAD.MOV.U32 R12, RZ, RZ, 0x3 ;  /* 0x00000003ff0c7424 */ /* 0x000fe400078e00ff */
[----:B------:R-:W-:-:S07]  /*13fe0*/  IMAD.MOV.U32 R6, RZ, RZ, R14 ;  /* 0x000000ffff067224 */ /* 0x000fce00078e000e */
[----:B------:R-:W-:Y:S05]  /*13ff0*/  WARPSYNC.COLLECTIVE R15, `(.L_x_292) ;  /* 0x000000000f087348 */ /* 0x000fea0003c00000 */
[----:B------:R0:W1:Y:S02]  /*14000*/  SHFL.IDX P6, R14, R13, R12, R11 ;  /* 0x0000000c0d0e7389 */ /* 0x00006400000c000b */
[----:B01----:R-:W-:Y:S01]  /*14010*/  ENDCOLLECTIVE ;  /* 0x000000000000791b */ /* 0x003fe20003800000 */
.L_x_292:
        /* <DEDUP_REMOVED lines=14> */
.L_x_293:
[----:B------:R-:W-:Y:S02]  /*14100*/  IMAD.MOV.U32 R13, RZ, RZ, R2 ;  /* 0x000000ffff0d7224 */ /* 0x000fe400078e0002 */
[----:B------:R-:W-:Y:S02]  /*14110*/  IMAD.MOV.U32 R12, RZ, RZ, 0x4 ;  /* 0x00000004ff0c7424 */ /* 0x000fe400078e00ff */
[----:B------:R-:W-:-:S07]  /*14120*/  IMAD.MOV.U32 R6, RZ, RZ, R14 ;  /* 0x000000ffff067224 */ /* 0x000fce00078e000e */
[----:B------:R-:W-:Y:S05]  /*14130*/  WARPSYNC.COLLECTIVE R15, `(.L_x_294) ;  /* 0x000000000f087348 */ /* 0x000fea0003c00000 */
[----:B------:R0:W1:Y:S02]  /*14140*/  SHFL.IDX P6, R14, R13, R12, R11 ;  /* 0x0000000c0d0e7389 */ /* 0x00006400000c000b */
[----:B01----:R-:W-:Y:S01]  /*14150*/  ENDCOLLECTIVE ;  /* 0x000000000000791b */ /* 0x003fe20003800000 */
.L_x_294:
        /* <DEDUP_REMOVED lines=14> */
.L_x_295:
[----:B------:R-:W-:Y:S02]  /*14240*/  IMAD.MOV.U32 R13, RZ, RZ, R2 ;  /* 0x000000ffff0d7224 */ /* 0x000fe400078e0002 */
[----:B------:R-:W-:Y:S02]  /*14250*/  IMAD.MOV.U32 R12, RZ, RZ, 0x5 ;  /* 0x00000005ff0c7424 */ /* 0x000fe400078e00ff */
[----:B------:R-:W-:-:S07]  /*14260*/  IMAD.MOV.U32 R6, RZ, RZ, R14 ;  /* 0x000000ffff067224 */ /* 0x000fce00078e000e */
[----:B------:R-:W-:Y:S05]  /*14270*/  WARPSYNC.COLLECTIVE R15, `(.L_x_296) ;  /* 0x000000000f087348 */ /* 0x000fea0003c00000 */
[----:B------:R0:W1:Y:S02]  /*14280*/  SHFL.IDX P6, R14, R13, R12, R11 ;  /* 0x0000000c0d0e7389 */ /* 0x00006400000c000b */
[----:B01----:R-:W-:Y:S01]  /*14290*/  ENDCOLLECTIVE ;  /* 0x000000000000791b */ /* 0x003fe20003800000 */
.L_x_296:
        /* <DEDUP_REMOVED lines=14> */
.L_x_297:
[----:B------:R-:W-:Y:S02]  /*14380*/  IMAD.MOV.U32 R13, RZ, RZ, R2 ;  /* 0x000000ffff0d7224 */ /* 0x000fe400078e0002 */
[----:B------:R-:W-:Y:S02]  /*14390*/  IMAD.MOV.U32 R12, RZ, RZ, 0x6 ;  /* 0x00000006ff0c7424 */ /* 0x000fe400078e00ff */
[----:B------:R-:W-:-:S07]  /*143a0*/  IMAD.MOV.U32 R6, RZ, RZ, R14 ;  /* 0x000000ffff067224 */ /* 0x000fce00078e000e */
[----:B------:R-:W-:Y:S05]  /*143b0*/  WARPSYNC.COLLECTIVE R15, `(.L_x_298) ;  /* 0x000000000f087348 */ /* 0x000fea0003c00000 */
[----:B------:R0:W1:Y:S02]  /*143c0*/  SHFL.IDX P6, R14, R13, R12, R11 ;  /* 0x0000000c0d0e7389 */ /* 0x00006400000c000b */
[----:B01----:R-:W-:Y:S01]  /*143d0*/  ENDCOLLECTIVE ;  /* 0x000000000000791b */ /* 0x003fe20003800000 */
.L_x_298:
[----:B------:R-:W-:-:S05]  /*143e0*/  @!P1 IADD3 R6, P2, R9, R6, RZ ;  /* 0x0000000609069210 */ /* 0x000fca0007f5e0ff */
[----:B------:R-:W-:-:S04]  /*143f0*/  @!P1 IMAD.X R5, RZ, RZ, R5, P2 ;  /* 0x000000ffff059224 */ /* 0x000fc800010e0605 */
[----:B------:R-:W-:Y:S02]  /*14400*/  @!P1 IMAD.MOV.U32 R7, RZ, RZ, R5 ;  /* 0x000000ffff079224 */ /* 0x000fe400078e0005 */
[----:B------:R-:W-:-:S03]  /*14410*/  IMAD.MOV.U32 R13, RZ, RZ, R0 ;  /* 0x000000ffff0d7224 */ /* 0x000fc600078e0000 */
[----:B------:R-:W-:Y:S01]  /*14420*/  @!PT LDS RZ, [RZ] ;  /* 0x00000000fffff984 */ /* 0x000fe20000000800 */
[----:B------:R-:W-:Y:S01]  /*14430*/  @!PT LDS RZ, [RZ] ;  /* 0x00000000fffff984 */ /* 0x000fe20000000800 */
[----:B------:R-:W-:Y:S01]  /*14440*/  @!PT LDS RZ, [RZ] ;  /* 0x00000000fffff984 */ /* 0x000fe20000000800 */
[----:B------:R0:W-:Y:S01]  /*14450*/  @!P1 LDGSTS.E.BYPASS.LTC128B.128 [R8+0x1ec00], desc[UR50][R6.64], !P0 ;  /* 0x1ec0000006089fae */ /* 0x0001e2000c101d72 */
[----:B------:R-:W-:-:S07]  /*14460*/  IMAD.MOV.U32 R5, RZ, RZ, R14 ;  /* 0x000000ffff057224 */ /* 0x000fce00078e000e */
[----:B0-----:R-:W-:Y:S05]  /*14470*/  WARPSYNC.COLLECTIVE R15, `(.L_x_299) ;  /* 0x000000000f087348 */ /* 0x001fea0003c00000 */
[----:B------:R1:W2:Y:S02]  /*14480*/  SHFL.IDX P6, R14, R13, R12, R11 ;  /* 0x0000000c0d0e7389 */ /* 0x0002a400000c000b */
[----:B012---:R-:W-:Y:S01]  /*14490*/  ENDCOLLECTIVE ;  /* 0x000000000000791b */ /* 0x007fe20003800000 */
.L_x_299:
[----:B------:R-:W-:-:S05]  /*144a0*/  VIADD R7, R3, 0x60 ;  /* 0x0000006003077836 */ /* 0x000fca0000000000 */
[----:B------:R-:W-:Y:S01]  /*144b0*/  ISETP.GE.AND P1, PT, R7, R4, PT ;  /* 0x000000040700720c */ /* 0x000fe20003f26270 */
[----:B------:R-:W-:Y:S02]  /*144c0*/  IMAD.MOV.U32 R13, RZ, RZ, R2 ;  /* 0x000000ffff0d7224 */ /* 0x000fe400078e0002 */
[----:B------:R-:W-:Y:S02]  /*144d0*/  IMAD.MOV.U32 R12, RZ, RZ, 0x7 ;  /* 0x00000007ff0c7424 */ /* 0x000fe400078e00ff */
[----:B------:R-:W-:-:S08]  /*144e0*/  IMAD.MOV.U32 R6, RZ, RZ, R14 ;  /* 0x000000ffff067224 */ /* 0x000fd000078e000e */
[----:B------:R-:W-:Y:S05]  /*144f0*/  WARPSYNC.COLLECTIVE R15, `(.L_x_300) ;  /* 0x000000000f087348 */ /* 0x000fea0003c00000 */
[----:B------:R0:W1:Y:S02]  /*14500*/  SHFL.IDX P6, R14, R13, R12, R11 ;  /* 0x0000000c0d0e7389 */ /* 0x00006400000c000b */
[----:B01----:R-:W-:Y:S01]  /*14510*/  ENDCOLLECTIVE ;  /* 0x000000000000791b */ /* 0x003fe20003800000 */
.L_x_300:
        /* <DEDUP_REMOVED lines=12> */
.L_x_301:
[----:B------:R-:W-:Y:S01]  /*145e0*/  IMAD.MOV.U32 R0, RZ, RZ, R14 ;  /* 0x000000ffff007224 */ /* 0x000fe200078e000e */
[----:B------:R-:W-:Y:S06]  /*145f0*/  BRA `(.L_x_302) ;  /* 0xffffffc400bc7947 */ /* 0x000fec000383ffff */
.L_x_224:
[----:B0-----:R0:W1:Y:S02]  /*14600*/  SYNCS.PHASECHK.TRANS64.TRYWAIT P0, [R18+URZ+0x2e820], R0 ;  /* 0x02e82000120075a7 */ /* 0x001064000800017f */
[----:B-1----:R-:W-:Y:S05]  /*14610*/  @!P0 NANOSLEEP.SYNCS 0x989680 ;  /* 0x009896800000895d */ /* 0x002fea0003900000 */
[----:B------:R-:W1:Y:S02]  /*14620*/  @!P0 SYNCS.PHASECHK.TRANS64 P0, [R18+URZ+0x2e820], R0 ;  /* 0x02e82000120085a7 */ /* 0x000e64000800007f */
[----:B-1----:R-:W-:Y:S05]  /*14630*/  @!P0 BRA `(.L_x_224) ;  /* 0xfffffffc00f08947 */ /* 0x002fea000383ffff */
[----:B------:R-:W-:Y:S05]  /*14640*/  BRA `(.L_x_303) ;  /* 0xffffffc800187947 */ /* 0x000fea000383ffff */
.L_x_230:
[----:B--2---:R2:W3:Y:S02]  /*14650*/  SYNCS.PHASECHK.TRANS64.TRYWAIT P0, [R3+URZ+0x2e880], R2 ;  /* 0x02e88002030075a7 */ /* 0x0044e4000800017f */
[----:B---3--:R-:W-:Y:S05]  /*14660*/  @!P0 NANOSLEEP.SYNCS 0x989680 ;  /* 0x009896800000895d */ /* 0x008fea0003900000 */
[----:B------:R-:W3:Y:S02]  /*14670*/  @!P0 SYNCS.PHASECHK.TRANS64 P0, [R3+URZ+0x2e880], R2 ;  /* 0x02e88002030085a7 */ /* 0x000ee4000800007f */
[----:B---3--:R-:W-:Y:S05]  /*14680*/  @!P0 BRA `(.L_x_230) ;  /* 0xfffffffc00f08947 */ /* 0x008fea000383ffff */
[----:B------:R-:W-:Y:S05]  /*14690*/  BRA `(.L_x_304) ;  /* 0xffffffc800d07947 */ /* 0x000fea000383ffff */
.L_x_235:
[----:B-1----:R1:W3:Y:S02]  /*146a0*/  SYNCS.PHASECHK.TRANS64.TRYWAIT P0, [R3+URZ+0x2e840], R2 ;  /* 0x02e84002030075a7 */ /* 0x0022e4000800017f */
[----:B---3--:R-:W-:Y:S05]  /*146b0*/  @!P0 NANOSLEEP.SYNCS 0x989680 ;  /* 0x009896800000895d */ /* 0x008fea0003900000 */
[----:B------:R-:W3:Y:S02]  /*146c0*/  @!P0 SYNCS.PHASECHK.TRANS64 P0, [R3+URZ+0x2e840], R2 ;  /* 0x02e84002030085a7 */ /* 0x000ee4000800007f */
[----:B---3--:R-:W-:Y:S05]  /*146d0*/  @!P0 BRA `(.L_x_235) ;  /* 0xfffffffc00f08947 */ /* 0x008fea000383ffff */
[----:B------:R-:W-:Y:S05]  /*146e0*/  BRA `(.L_x_305) ;  /* 0xffffffcc00507947 */ /* 0x000fea000383ffff */
.L_x_241:
[----:B--2---:R2:W3:Y:S02]  /*146f0*/  SYNCS.PHASECHK.TRANS64.TRYWAIT P0, [R19+URZ+0x2e870], R2 ;  /* 0x02e87002130075a7 */ /* 0x0044e4000800017f */
[----:B---3--:R-:W-:Y:S05]  /*14700*/  @!P0 NANOSLEEP.SYNCS 0x989680 ;  /* 0x009896800000895d */ /* 0x008fea0003900000 */
[----:B------:R-:W3:Y:S02]  /*14710*/  @!P0 SYNCS.PHASECHK.TRANS64 P0, [R19+URZ+0x2e870], R2 ;  /* 0x02e87002130085a7 */ /* 0x000ee4000800007f */
[----:B---3--:R-:W-:Y:S05]  /*14720*/  @!P0 BRA `(.L_x_241) ;  /* 0xfffffffc00f08947 */ /* 0x008fea000383ffff */
[----:B------:R-:W-:Y:S05]  /*14730*/  BRA `(.L_x_306) ;  /* 0xffffffcc00ec7947 */ /* 0x000fea000383ffff */
.L_x_243:
[----:B--2---:R2:W3:Y:S02]  /*14740*/  SYNCS.PHASECHK.TRANS64.TRYWAIT P0, [R19+URZ+0x2e860], R2 ;  /* 0x02e86002130075a7 */ /* 0x0044e4000800017f */
[----:B---3--:R-:W-:Y:S05]  /*14750*/  @!P0 NANOSLEEP.SYNCS 0x989680 ;  /* 0x009896800000895d */ /* 0x008fea0003900000 */
[----:B------:R-:W3:Y:S02]  /*14760*/  @!P0 SYNCS.PHASECHK.TRANS64 P0, [R19+URZ+0x2e860], R2 ;  /* 0x02e86002130085a7 */ /* 0x000ee4000800007f */
[----:B---3--:R-:W-:Y:S05]  /*14770*/  @!P0 BRA `(.L_x_243) ;  /* 0xfffffffc00f08947 */ /* 0x008fea000383ffff */
[----:B------:R-:W-:Y:S05]  /*14780*/  BRA `(.L_x_307) ;  /* 0xffffffcc00f47947 */ /* 0x000fea000383ffff */
.L_x_250:
[----:B0-----:R0:W1:Y:S02]  /*14790*/  SYNCS.PHASECHK.TRANS64.TRYWAIT P1, [R16+URZ+0x2e870], R3 ;  /* 0x02e87003100075a7 */ /* 0x001064000802017f */
[----:B-1----:R-:W-:Y:S05]  /*147a0*/  @!P1 NANOSLEEP.SYNCS 0x989680 ;  /* 0x009896800000995d */ /* 0x002fea0003900000 */
[----:B------:R-:W1:Y:S02]  /*147b0*/  @!P1 SYNCS.PHASECHK.TRANS64 P1, [R16+URZ+0x2e870], R3 ;  /* 0x02e87003100095a7 */ /* 0x000e64000802007f */
[----:B-1----:R-:W-:Y:S05]  /*147c0*/  @!P1 BRA `(.L_x_250) ;  /* 0xfffffffc00f09947 */ /* 0x002fea000383ffff */
[----:B------:R-:W-:Y:S05]  /*147d0*/  BRA `(.L_x_308) ;  /* 0xffffffd8002c7947 */ /* 0x000fea000383ffff */
.L_x_252:
[----:B0-----:R0:W1:Y:S02]  /*147e0*/  SYNCS.PHASECHK.TRANS64.TRYWAIT P1, [R16+URZ+0x2e860], R3 ;  /* 0x02e86003100075a7 */ /* 0x001064000802017f */
[----:B-1----:R-:W-:Y:S05]  /*147f0*/  @!P1 NANOSLEEP.SYNCS 0x989680 ;  /* 0x009896800000995d */ /* 0x002fea0003900000 */
[----:B------:R-:W1:Y:S02]  /*14800*/  @!P1 SYNCS.PHASECHK.TRANS64 P1, [R16+URZ+0x2e860], R3 ;  /* 0x02e86003100095a7 */ /* 0x000e64000802007f */
[----:B-1----:R-:W-:Y:S05]  /*14810*/  @!P1 BRA `(.L_x_252) ;  /* 0xfffffffc00f09947 */ /* 0x002fea000383ffff */
[----:B------:R-:W-:Y:S05]  /*14820*/  BRA `(.L_x_309) ;  /* 0xffffffd800347947 */ /* 0x000fea000383ffff */
.L_x_263:
[----:B0-----:R0:W1:Y:S02]  /*14830*/  SYNCS.PHASECHK.TRANS64.TRYWAIT P0, [R0+URZ+0x2e820], R3 ;  /* 0x02e82003000075a7 */ /* 0x001064000800017f */
[----:B-1----:R-:W-:Y:S05]  /*14840*/  @!P0 NANOSLEEP.SYNCS 0x989680 ;  /* 0x009896800000895d */ /* 0x002fea0003900000 */
[----:B------:R-:W1:Y:S02]  /*14850*/  @!P0 SYNCS.PHASECHK.TRANS64 P0, [R0+URZ+0x2e820], R3 ;  /* 0x02e82003000085a7 */ /* 0x000e64000800007f */
[----:B-1----:R-:W-:Y:S05]  /*14860*/  @!P0 BRA `(.L_x_263) ;  /* 0xfffffffc00f08947 */ /* 0x002fea000383ffff */
[----:B------:R-:W-:Y:S05]  /*14870*/  BRA `(.L_x_310) ;  /* 0xffffffec00387947 */ /* 0x000fea000383ffff */
.L_x_264:
[----:B------:R-:W1:Y:S01]  /*14880*/  S2R R2, SR_TID.X ;  /* 0x0000000000027919 */ /* 0x000e620000002100 */
[----:B------:R-:W-:Y:S01]  /*14890*/  BSSY B0, `(.L_x_311) ;  /* 0x000000a000007945 */ /* 0x000fe20003800000 */
[----:B------:R-:W-:Y:S02]  /*148a0*/  IMAD.MOV.U32 R12, RZ, RZ, RZ ;  /* 0x000000ffff0c7224 */ /* 0x000fe400078e00ff */
[----:B------:R-:W-:Y:S02]  /*148b0*/  IMAD.MOV.U32 R11, RZ, RZ, 0x1f ;  /* 0x0000001fff0b7424 */ /* 0x000fe400078e00ff */
[----:B------:R-:W-:Y:S01]  /*148c0*/  IMAD.MOV.U32 R15, RZ, RZ, -0x1 ;  /* 0xffffffffff0f7424 */ /* 0x000fe200078e00ff */
[----:B-1----:R-:W-:-:S04]  /*148d0*/  SHF.R.U32.HI R2, RZ, 0x5, R2 ;  /* 0x00000005ff027819 */ /* 0x002fc80000011602 */
[----:B------:R-:W-:-:S05]  /*148e0*/  LOP3.LUT R2, R2, 0x3, RZ, 0xc0, !PT ;  /* 0x0000000302027812 */ /* 0x000fca00078ec0ff */
[----:B------:R-:W-:-:S07]  /*148f0*/  IMAD.MOV.U32 R13, RZ, RZ, R2 ;  /* 0x000000ffff0d7224 */ /* 0x000fce00078e0002 */
[----:B0-----:R-:W-:Y:S05]  /*14900*/  WARPSYNC.COLLECTIVE R15, `(.L_x_312) ;  /* 0x000000000f087348 */ /* 0x001fea0003c00000 */
[----:B------:R1:W2:Y:S02]  /*14910*/  SHFL.IDX P6, R14, R13, R12, R11 ;  /* 0x0000000c0d0e7389 */ /* 0x0002a400000c000b */
[----:B012---:R-:W-:Y:S01]  /*14920*/  ENDCOLLECTIVE ;  /* 0x000000000000791b */ /* 0x007fe20003800000 */
.L_x_312:
[----:B------:R-:W-:Y:S05]  /*14930*/  BSYNC B0 ;  /* 0x0000000000007941 */ /* 0x000fea0003800000 */
.L_x_311:
[----:B------:R-:W-:Y:S05]  /*14940*/  BRA `(.L_x_313) ;  /* 0xffffffec00207947 */ /* 0x000fea000383ffff */
.L_x_267:
[----:B------:R-:W-:Y:S01]  /*14950*/  BSSY B1, `(.L_x_314) ;  /* 0x0000006000017945 */ /* 0x000fe20003800000 */
[----:B------:R-:W-:-:S07]  /*14960*/  IMAD.MOV.U32 R15, RZ, RZ, -0x1 ;  /* 0xffffffffff0f7424 */ /* 0x000fce00078e00ff */
[----:B01----:R-:W-:Y:S05]  /*14970*/  WARPSYNC.COLLECTIVE R15, `(.L_x_315) ;  /* 0x000000000f0c7348 */ /* 0x003fea0003c00000 */
[----:B------:R-:W-:Y:S02]  /*14980*/  ELECT P6, UR62, PT ;  /* 0x00000000003e782f */ /* 0x000fe400038c0000 */
[----:B------:R-:W-:Y:S01]  /*14990*/  MOV R14, UR62 ;  /* 0x0000003e000e7c02 */ /* 0x000fe20008000f00 */
[----:B01----:R-:W-:Y:S10]  /*149a0*/  ENDCOLLECTIVE ;  /* 0x000000000000791b */ /* 0x003ff40003800000 */
.L_x_315:
[----:B------:R-:W-:Y:S05]  /*149b0*/  BSYNC B1 ;  /* 0x0000000000017941 */ /* 0x000fea0003800000 */
.L_x_314:
[----:B------:R-:W-:Y:S05]  /*149c0*/  BRA `(.L_x_316) ;  /* 0xffffffec00187947 */ /* 0x000fea000383ffff */
.L_x_269:
[----:B0-----:R0:W1:Y:S02]  /*149d0*/  SYNCS.PHASECHK.TRANS64.TRYWAIT P1, [R6+URZ], R5 ;  /* 0x00000005060075a7 */ /* 0x001064000802017f */
[----:B-1----:R-:W-:Y:S05]  /*149e0*/  @!P1 NANOSLEEP.SYNCS 0x989680 ;  /* 0x009896800000995d */ /* 0x002fea0003900000 */
[----:B------:R-:W1:Y:S02]  /*149f0*/  @!P1 SYNCS.PHASECHK.TRANS64 P1, [R6+URZ], R5 ;  /* 0x00000005060095a7 */ /* 0x000e64000802007f */
[----:B-1----:R-:W-:Y:S05]  /*14a00*/  @!P1 BRA `(.L_x_269) ;  /* 0xfffffffc00f09947 */ /* 0x002fea000383ffff */
[----:B------:R-:W-:Y:S05]  /*14a10*/  BRA `(.L_x_317) ;  /* 0xffffffec00547947 */ /* 0x000fea000383ffff */
.L_x_270:
[----:B-1----:R1:W2:Y:S02]  /*14a20*/  SYNCS.PHASECHK.TRANS64.TRYWAIT P1, [R7+URZ], R2 ;  /* 0x00000002070075a7 */ /* 0x0022a4000802017f */
[----:B--2---:R-:W-:Y:S05]  /*14a30*/  @!P1 NANOSLEEP.SYNCS 0x989680 ;  /* 0x009896800000995d */ /* 0x004fea0003900000 */
[----:B------:R-:W2:Y:S02]  /*14a40*/  @!P1 SYNCS.PHASECHK.TRANS64 P1, [R7+URZ], R2 ;  /* 0x00000002070095a7 */ /* 0x000ea4000802007f */
[----:B--2---:R-:W-:Y:S05]  /*14a50*/  @!P1 BRA `(.L_x_270) ;  /* 0xfffffffc00f09947 */ /* 0x004fea000383ffff */
[----:B------:R-:W-:Y:S05]  /*14a60*/  BRA `(.L_x_318) ;  /* 0xffffffec00487947 */ /* 0x000fea000383ffff */
.L_x_272:
[----:B--2---:R2:W3:Y:S02]  /*14a70*/  SYNCS.PHASECHK.TRANS64.TRYWAIT P1, [R4+URZ+0x2e860], R5 ;  /* 0x02e86005040075a7 */ /* 0x0044e4000802017f */
[----:B---3--:R-:W-:Y:S05]  /*14a80*/  @!P1 NANOSLEEP.SYNCS 0x989680 ;  /* 0x009896800000995d */ /* 0x008fea0003900000 */
[----:B------:R-:W3:Y:S02]  /*14a90*/  @!P1 SYNCS.PHASECHK.TRANS64 P1, [R4+URZ+0x2e860], R5 ;  /* 0x02e86005040095a7 */ /* 0x000ee4000802007f */
[----:B---3--:R-:W-:Y:S05]  /*14aa0*/  @!P1 BRA `(.L_x_272) ;  /* 0xfffffffc00f09947 */ /* 0x008fea000383ffff */
[----:B------:R-:W-:Y:S05]  /*14ab0*/  BRA `(.L_x_319) ;  /* 0xffffffec004c7947 */ /* 0x000fea000383ffff */
.L_x_274:
[----:B---3--:R3:W4:Y:S02]  /*14ac0*/  SYNCS.PHASECHK.TRANS64.TRYWAIT P1, [R3+URZ+0x2e860], R2 ;  /* 0x02e86002030075a7 */ /* 0x008724000802017f */
[----:B----4-:R-:W-:Y:S05]  /*14ad0*/  @!P1 NANOSLEEP.SYNCS 0x989680 ;  /* 0x009896800000995d */ /* 0x010fea0003900000 */
[----:B------:R-:W4:Y:S02]  /*14ae0*/  @!P1 SYNCS.PHASECHK.TRANS64 P1, [R3+URZ+0x2e860], R2 ;  /* 0x02e86002030095a7 */ /* 0x000f24000802007f */
[----:B----4-:R-:W-:Y:S05]  /*14af0*/  @!P1 BRA `(.L_x_274) ;  /* 0xfffffffc00f09947 */ /* 0x010fea000383ffff */
[----:B------:R-:W-:Y:S05]  /*14b00*/  BRA `(.L_x_320) ;  /* 0xffffffec004c7947 */ /* 0x000fea000383ffff */
.L_x_276:
[----:B----4-:R4:W0:Y:S02]  /*14b10*/  SYNCS.PHASECHK.TRANS64.TRYWAIT P0, [R4+URZ+0x2e880], R5 ;  /* 0x02e88005040075a7 */ /* 0x010824000800017f */
[----:B0-----:R-:W-:Y:S05]  /*14b20*/  @!P0 NANOSLEEP.SYNCS 0x989680 ;  /* 0x009896800000895d */ /* 0x001fea0003900000 */
[----:B------:R-:W0:Y:S02]  /*14b30*/  @!P0 SYNCS.PHASECHK.TRANS64 P0, [R4+URZ+0x2e880], R5 ;  /* 0x02e88005040085a7 */ /* 0x000e24000800007f */
[----:B0-----:R-:W-:Y:S05]  /*14b40*/  @!P0 BRA `(.L_x_276) ;  /* 0xfffffffc00f08947 */ /* 0x001fea000383ffff */
[----:B------:R-:W-:Y:S05]  /*14b50*/  BRA `(.L_x_277) ;  /* 0xffffffec00487947 */ /* 0x000fea000383ffff */
.L_x_321:
        /* <DEDUP_REMOVED lines=10> */
.L_x_2835:


//--------------------- .text._ZN7cutlass13device_kernelIN5flash11enable_sm90INS1_16FlashAttnFwdSm90INS1_25CollectiveMainloopFwdSm90ILi2EN4cute5tupleIJNS5_1CILi1EEES8_S8_EEENS6_IJNS7_ILi128EEENS7_ILi224EEESA_EEELi128ENS_12float_e4m3_tEfNS_4arch4Sm90ELb0ELb0ELb0ELb1ELb0ELb1ELb0ELb1ELb1ELb1ELb1ELb0EEENS1_21CollectiveEpilogueFwdINS6_IJSA_SA_SB_EEES9_NS_10bfloat16_tESF_Li256ELb1ELb1ELb1ELb1EEENS1_36VarlenDynamicPersistentTileSchedulerILi128ELi224ELi256ELi128ELb1ELb1ELb1ELb0ELb1ELb1EEEEEEEEEvNT_6ParamsE --------------------------
	.section	.text._ZN7cutlass13device_kernelIN5flash11enable_sm90INS1_16FlashAttnFwdSm90INS1_25CollectiveMainloopFwdSm90ILi2EN4cute5tupleIJNS5_1CILi1EEES8_S8_EEENS6_IJNS7_ILi128EEENS7_ILi224EEESA_EEELi128ENS_12float_e4m3_tEfNS_4arch4Sm90ELb0ELb0ELb0ELb1ELb0ELb1ELb0ELb1ELb1ELb1ELb1ELb0EEENS1_21CollectiveEpilogueFwdINS6_IJSA_SA_SB_EEES9_NS_10bfloat16_tESF_Li256ELb1ELb1ELb1ELb1EEENS1_36VarlenDynamicPersistentTileSchedulerILi128ELi224ELi256ELi128ELb1ELb1ELb1ELb0ELb1ELb1EEEEEEEEEvNT_6ParamsE,"ax",@progbits
	.align	128
.text._ZN7cutlass13device_kernelIN5flash11enable_sm90INS1_16FlashAttnFwdSm90INS1_25CollectiveMainloopFwdSm90ILi2EN4cute5tupleIJNS5_1CILi1EEES8_S8_EEENS6_IJNS7_ILi128EEENS7_ILi224EEESA_EEELi128ENS_12float_e4m3_tEfNS_4arch4Sm90ELb0ELb0ELb0ELb1ELb0ELb1ELb0ELb1ELb1ELb1ELb1ELb0EEENS1_21CollectiveEpilogueFwdINS6_IJSA_SA_SB_EEES9_NS_10bfloat16_tESF_Li256ELb1ELb1ELb1ELb1EEENS1_36VarlenDynamicPersistentTileSchedulerILi128ELi224ELi256ELi128ELb1ELb1ELb1ELb0ELb1ELb1EEEEEEEEEvNT_6ParamsE:
        .type           _ZN7cutlass13device_kernelIN5flash11enable_sm90INS1_16FlashAttnFwdSm90INS1_25CollectiveMainloopFwdSm90ILi2EN4cute5tupleIJNS5_1CILi1EEES8_S8_EEENS6_IJNS7_ILi128EEENS7_ILi224EEESA_EEELi128ENS_12float_e4m3_tEfNS_4arch4Sm90ELb0ELb0ELb0ELb1ELb0ELb1ELb0ELb1ELb1ELb1ELb1ELb0EEENS1_21CollectiveEpilogueFwdINS6_IJSA_SA_SB_EEES9_NS_10bfloat16_tESF_Li256ELb1ELb1ELb1ELb1EEENS1_36VarlenDynamicPersistentTileSchedulerILi128ELi224ELi256ELi128ELb1ELb1ELb1ELb0ELb1ELb1EEEEEEEEEvNT_6ParamsE,@function
        .size           _ZN7cutlass13device_kernelIN5flash11enable_sm90INS1_16FlashAttnFwdSm90INS1_25CollectiveMainloopFwdSm90ILi2EN4cute5tupleIJNS5_1CILi1EEES8_S8_EEENS6_IJNS7_ILi128EEENS7_ILi224EEESA_EEELi128ENS_12float_e4m3_tEfNS_4arch4Sm90ELb0ELb0ELb0ELb1ELb0ELb1ELb0ELb1ELb1ELb1ELb1ELb0EEENS1_21CollectiveEpilogueFwdINS6_IJSA_SA_SB_EEES9_NS_10bfloat16_tESF_Li256ELb1ELb1ELb1ELb1EEENS1_36VarlenDynamicPersistentTileSchedulerILi128ELi224ELi256ELi128ELb1ELb1ELb1ELb0ELb1ELb1EEEEEEEEEvNT_6ParamsE,(.L_x_2836 - _ZN7cutlass13device_kernelIN5flash11enable_sm90INS1_16FlashAttnFwdSm90INS1_25CollectiveMainloopFwdSm90ILi2EN4cute5tupleIJNS5_1CILi1EEES8_S8_EEENS6_IJNS7_ILi128EEENS7_ILi224EEESA_EEELi128ENS_12float_e4m3_tEfNS_4arch4Sm90ELb0ELb0ELb0ELb1ELb0ELb1ELb0ELb1ELb1ELb1ELb1ELb0EEENS1_21CollectiveEpilogueFwdINS6_IJSA_SA_SB_EEES9_NS_10bfloat16_tESF_Li256ELb1ELb1ELb1ELb1EEENS1_36VarlenDynamicPersistentTileSchedulerILi128ELi224ELi256ELi128ELb1ELb1ELb1ELb0ELb1ELb1EEEEEEEEEvNT_6ParamsE)
        .other          _ZN7cutlass13device_kernelIN5flash11enable_sm90INS1_16FlashAttnFwdSm90INS1_25CollectiveMainloopFwdSm90ILi2EN4cute5tupleIJNS5_1CILi1EEES8_S8_EEENS6_IJNS7_ILi128EEENS7_ILi224EEESA_EEELi128ENS_12float_e4m3_tEfNS_4arch4Sm90ELb0ELb0ELb0ELb1ELb0ELb1ELb0ELb1ELb1ELb1ELb1ELb0EEENS1_21CollectiveEpilogueFwdINS6_IJSA_SA_SB_EEES9_NS_10bfloat16_tESF_Li256ELb1ELb1ELb1ELb1EEENS1_36VarlenDynamicPersistentTileSchedulerILi128ELi224ELi256ELi128ELb1ELb1ELb1ELb0ELb1ELb1EEEEEEEEEvNT_6ParamsE,@"STO_CUDA_ENTRY STV_DEFAULT"
_ZN7cutlass13device_kernelIN5flash11enable_sm90INS1_16FlashAttnFwdSm90INS1_25CollectiveMainloopFwdSm90ILi2EN4cute5tupleIJNS5_1CILi1EEES8_S8_EEENS6_IJNS7_ILi128EEENS7_ILi224EEESA_EEELi128ENS_12float_e4m3_tEfNS_4arch4Sm90ELb0ELb0ELb0ELb1ELb0ELb1ELb0ELb1ELb1ELb1ELb1ELb0EEENS1_21CollectiveEpilogueFwdINS6_IJSA_SA_SB_EEES9_NS_10bfloat16_tESF_Li256ELb1ELb1ELb1ELb1EEENS1_36VarlenDynamicPersistentTileSchedulerILi128ELi224ELi256ELi128ELb1ELb1ELb1ELb0ELb1ELb1EEEEEEEEEvNT_6ParamsE:
        /* <DEDUP_REMOVED lines=12> */
[----:B------:R-:W-:Y:S02]  /*00c0*/  UIADD3 UR10, UP2, UR4, 0x570, URZ ;  /* 0x00000570040a7890 */ /* 0x000fe4000ff5e03f */
[----:B------:R-:W-:Y:S02]  /*00d0*/  UIADD3 UR4, UP3, UR4, 0x670, URZ ;  /* 0x0000067004047890 */ /* 0x000fe4000ff7e03f */
[----:B------:R-:W-:-:S02]  /*00e0*/  UIADD3.X UR7, URZ, UR5, URZ, UP0, !UPT ;  /* 0x000000053f077290 */ /* 0x000fc400087fe43f */
[----:B------:R-:W-:Y:S02]  /*00f0*/  UIADD3.X UR9, URZ, UR5, URZ, UP1, !UPT ;  /* 0x000000053f097290 */ /* 0x000fe40008ffe43f */
[----:B------:R-:W-:Y:S02]  /*0100*/  UIADD3.X UR11, URZ, UR5, URZ, UP2, !UPT ;  /* 0x000000053f0b7290 */ /* 0x000fe400097fe43f */
[----:B------:R-:W-:-:S03]  /*0110*/  UIADD3.X UR5, URZ, UR5, URZ, UP3, !UPT ;  /* 0x000000053f057290 */ /* 0x000fc60009ffe43f */
[----:B------:R0:W-:Y:S02]  /*0120*/  UTMACCTL.PF [UR6] ;  /* 0x00000000060079b9 */ /* 0x0001e40008040000 */
[----:B------:R0:W-:Y:S02]  /*0130*/  UTMACCTL.PF [UR8] ;  /* 0x00000000080079b9 */ /* 0x0001e40008040000 */
[----:B------:R0:W-:Y:S02]  /*0140*/  UTMACCTL.PF [UR10] ;  /* 0x000000000a0079b9 */ /* 0x0001e40008040000 */
[----:B------:R0:W-:Y:S02]  /*0150*/  UTMACCTL.PF [UR4] ;  /* 0x00000000040079b9 */ /* 0x0001e40008040000 */
[----:B0-----:R-:W-:Y:S01]  /*0160*/  NOP ;  /* 0x0000000000007918 */ /* 0x001fe20000000000 */
.L_x_323:
[----:B------:R-:W-:Y:S05]  /*0170*/  BSYNC B0 ;  /* 0x0000000000007941 */ /* 0x000fea0003800000 */
.L_x_322:
        /* <DEDUP_REMOVED lines=40> */
.L_x_324:
        /* <DEDUP_REMOVED lines=22> */
.L_x_325:
        /* <DEDUP_REMOVED lines=18> */
.L_x_326:
        /* <DEDUP_REMOVED lines=22> */
.L_x_327:
        /* <DEDUP_REMOVED lines=22> */
.L_x_328:
        /* <DEDUP_REMOVED lines=9> */
.L_x_331:
[----:B------:R-:W-:-:S08]  /*09d0*/  NOP ;  /* 0x0000000000007918 */ /* 0x000fd00000000000 */
[----:B------:R-:W0:Y:S02]  /*09e0*/  USETMAXREG.TRY_ALLOC.CTAPOOL UP0, 0xf0 ;  /* 0x000000f0000079c8 */ /* 0x000e240008000600 */
[----:B0-----:R-:W-:-:S13]  /*09f0*/  PLOP3.LUT P0, PT, PT, PT, UP0, 0x80, 0x0 ;  /* 0x000000000000781c */ /* 0x001fda0003f0f008 */
[----:B------:R-:W-:Y:S05]  /*0a00*/  @!P0 BRA `(.L_x_331) ;  /* 0xfffffffc00f08947 */ /* 0x000fea000383ffff */
[----:B------:R-:W2:Y:S01]  /*0a10*/  S2R R0, SR_TID.X ;  /* 0x0000000000007919 */ /* 0x000ea20000002100 */
[----:B------:R-:W-:Y:S01]  /*0a20*/  MOV R16, 0x400 ;  /* 0x0000040000107802 */ /* 0x000fe20000000f00 */
[----:B------:R-:W-:Y:S01]  /*0a30*/  ULDC UR4, c[0x0][0xc3c] ;  /* 0x00030f0000047ab9 */ /* 0x000fe20000000800 */
[----:B--2---:R-:W-:Y:S02]  /*0a40*/  SHF.R.U32.HI R2, RZ, 0x7, R0 ;  /* 0x00000007ff027819 */ /* 0x004fe40000011600 */
[----:B------:R-:W0:Y:S01]  /*0a50*/  S2R R0, SR_CgaCtaId ;  /* 0x0000000000007919 */ /* 0x000e220000008800 */
[----:B------:R-:W-:Y:S06]  /*0a60*/  BAR.ARV 0x8, 0x180 ;  /* 0x0206000000007b1d */ /* 0x000fec0000002000 */
[----:B------:R-:W-:-:S13]  /*0a70*/  ISETP.NE.AND P0, PT, R2, 0x1, PT ;  /* 0x000000010200780c */ /* 0x000fda0003f05270 */
[----:B------:R-:W-:Y:S08]  /*0a80*/  @!P0 BAR.ARV 0x9, 0x100 ;  /* 0x0244000000008b1d */ /* 0x000ff00000002000 */
[----:B------:R-:W-:Y:S01]  /*0a90*/  BAR.SYNC.DEFER_BLOCKING 0x5, 0x180 ;  /* 0x0146000000007b1d */ /* 0x000fe20000010000 */
[----:B0-----:R-:W-:-:S05]  /*0aa0*/  LEA R16, R0, R16, 0x18 ;  /* 0x0000001000107211 */ /* 0x001fca00078ec0ff */
[----:B------:R-:W0:Y:S02]  /*0ab0*/  LDS.128 R120, [R16+0x2e8d0] ;  /* 0x02e8d00010787984 */ /* 0x000e240000000c00 */
[----:B------:R-:W-:Y:S06]  /*0ac0*/  BAR.ARV 0x4, 0x180 ;  /* 0x0106000000007b1d */ /* 0x000fec0000002000 */
[----:B0-----:R-:W-:-:S13]  /*0ad0*/  ISETP.GE.AND P0, PT, R123, UR4, PT ;  /* 0x000000047b007c0c */ /* 0x001fda000bf06270 */
[----:B------:R-:W-:Y:S05]  /*0ae0*/  @P0 BRA `(.L_x_332) ;  /* 0x0000024800080947 */ /* 0x000fea0003800000 */
[----:B------:R-:W2:Y:S01]  /*0af0*/  LDL.LU R13, [R1+0x64] ;  /* 0x00006400010d7983 */ /* 0x000ea20000300800 */
[----:B------:R-:W0:Y:S02]  /*0b00*/  S2R R0, SR_TID.X ;  /* 0x0000000000007919 */ /* 0x000e240000002100 */
[----:B0-----:R-:W-:-:S05]  /*0b10*/  VIADD R12, R0, 0xffffff80 ;  /* 0xffffff80000c7836 */ /* 0x001fca0000000000 */
[----:B------:R-:W-:-:S04]  /*0b20*/  SHF.R.S32.HI R0, RZ, 0x1f, R12 ;  /* 0x0000001fff007819 */ /* 0x000fc8000001140c */
[----:B------:R-:W-:-:S04]  /*0b30*/  LEA.HI R2, R0, R12, RZ, 0x7 ;  /* 0x0000000c00027211 */ /* 0x000fc800078f38ff */
[----:B------:R-:W-:-:S05]  /*0b40*/  LOP3.LUT R3, R2, 0xffffff80, RZ, 0xc0, !PT ;  /* 0xffffff8002037812 */ /* 0x000fca00078ec0ff */
[----:B------:R-:W-:-:S05]  /*0b50*/  IMAD.IADD R11, R12, 0x1, -R3 ;  /* 0x000000010c0b7824 */ /* 0x000fca00078e0a03 */
[----:B------:R-:W-:-:S04]  /*0b60*/  SHF.R.S32.HI R6, RZ, 0x1f, R11 ;  /* 0x0000001fff067819 */ /* 0x000fc8000001140b */
[----:B------:R-:W-:-:S04]  /*0b70*/  LEA.HI R8, R6, R11, RZ, 0x2 ;  /* 0x0000000b06087211 */ /* 0x000fc800078f10ff */
[--C-:B------:R-:W-:Y:S02]  /*0b80*/  SHF.R.S32.HI R5, RZ, 0x2, R8.reuse ;  /* 0x00000002ff057819 */ /* 0x100fe40000011408 */
[----:B------:R-:W-:-:S04]  /*0b90*/  SHF.R.S32.HI R4, RZ, 0x1f, R8 ;  /* 0x0000001fff047819 */ /* 0x000fc80000011408 */
[----:B------:R-:W-:Y:S02]  /*0ba0*/  LEA.HI R3, R4, R5, RZ, 0x3 ;  /* 0x0000000504037211 */ /* 0x000fe400078f18ff */
[CC--:B------:R-:W-:Y:S02]  /*0bb0*/  LEA.HI R4, R0.reuse, R12.reuse, RZ, 0x4 ;  /* 0x0000000c00047211 */ /* 0x0c0fe400078f20ff */
[----:B------:R-:W-:Y:S02]  /*0bc0*/  LOP3.LUT R10, R3, 0xfffffff8, RZ, 0xc0, !PT ;  /* 0xfffffff8030a7812 */ /* 0x000fe400078ec0ff */
[----:B------:R-:W-:Y:S02]  /*0bd0*/  LEA.HI R3, R0, R12, RZ, 0x5 ;  /* 0x0000000c00037211 */ /* 0x000fe400078f28ff */
[----:B------:R-:W-:Y:S02]  /*0be0*/  SHF.R.S32.HI R14, RZ, 0x7, R2 ;  /* 0x00000007ff0e7819 */ /* 0x000fe40000011402 */
[----:B------:R-:W-:Y:S01]  /*0bf0*/  SHF.R.S32.HI R7, RZ, 0x4, R4 ;  /* 0x00000004ff077819 */ /* 0x000fe20000011404 */
[----:B------:R-:W-:Y:S01]  /*0c00*/  IMAD.IADD R9, R5, 0x1, -R10 ;  /* 0x0000000105097824 */ /* 0x000fe200078e0a0a */
[----:B------:R-:W-:Y:S01]  /*0c10*/  LEA.HI R2, R2, R14, RZ, 0x1 ;  /* 0x0000000e02027211 */ /* 0x000fe200078f08ff */
[----:B------:R-:W-:Y:S01]  /*0c20*/  IMAD.SHL.U32 R3, R3, 0x20, RZ ;  /* 0x0000002003037824 */ /* 0x000fe200078e00ff */
[----:B------:R-:W-:-:S02]  /*0c30*/  LEA.HI R6, R6, R11, RZ, 0x5 ;  /* 0x0000000b06067211 */ /* 0x000fc400078f28ff */
[C---:B------:R-:W-:Y:S02]  /*0c40*/  LOP3.LUT R5, R4.reuse, 0x3fffff0, RZ, 0xc0, !PT ;  /* 0x03fffff004057812 */ /* 0x040fe400078ec0ff */
[----:B------:R-:W-:Y:S02]  /*0c50*/  LEA.HI R4, R4, R7, RZ, 0x1 ;  /* 0x0000000704047211 */ /* 0x000fe400078f08ff */
[----:B------:R-:W-:Y:S02]  /*0c60*/  SHF.R.S32.HI R6, RZ, 0x5, R6 ;  /* 0x00000005ff067819 */ /* 0x000fe40000011406 */
[----:B------:R-:W-:Y:S01]  /*0c70*/  LOP3.LUT R2, R2, 0x3fffffe, RZ, 0xc0, !PT ;  /* 0x03fffffe02027812 */ /* 0x000fe200078ec0ff */
[----:B------:R-:W-:Y:S01]  /*0c80*/  IMAD.IADD R5, R12, 0x1, -R5 ;  /* 0x000000010c057824 */ /* 0x000fe200078e0a05 */
[----:B------:R-:W-:Y:S02]  /*0c90*/  LOP3.LUT R4, R4, 0x1ffffffe, RZ, 0xc0, !PT ;  /* 0x1ffffffe04047812 */ /* 0x000fe400078ec0ff */
[----:B------:R-:W-:Y:S01]  /*0ca0*/  LOP3.LUT R15, R3, 0xfffffc00, RZ, 0xc0, !PT ;  /* 0xfffffc00030f7812 */ /* 0x000fe200078ec0ff */
[----:B------:R-:W-:Y:S01]  /*0cb0*/  IMAD R9, R6, 0x10, R9 ;  /* 0x0000001006097824 */ /* 0x000fe200078e0209 */
[----:B------:R-:W-:Y:S01]  /*0cc0*/  IADD3 R4, R7, -R4, RZ ;  /* 0x8000000407047210 */ /* 0x000fe20007ffe0ff */
[----:B------:R-:W-:-:S02]  /*0cd0*/  IMAD.IADD R2, R14, 0x1, -R2 ;  /* 0x000000010e027824 */ /* 0x000fc400078e0a02 */
[----:B------:R-:W-:Y:S02]  /*0ce0*/  IMAD R5, R5, 0x40, R15 ;  /* 0x0000004005057824 */ /* 0x000fe400078e020f */
[----:B------:R-:W-:Y:S01]  /*0cf0*/  IMAD R10, R2, 0x40, R9 ;  /* 0x00000040020a7824 */ /* 0x000fe200078e0209 */
[-C--:B------:R-:W-:Y:S01]  /*0d00*/  LEA.HI R2, R0, R12.reuse, RZ, 0x2 ;  /* 0x0000000c00027211 */ /* 0x080fe200078f10ff */
[----:B------:R-:W-:Y:S01]  /*0d10*/  IMAD R3, R4, 0x8, R5 ;  /* 0x0000000804037824 */ /* 0x000fe200078e0205 */
[----:B------:R-:W-:Y:S02]  /*0d20*/  LEA.HI R4, R0, R12, RZ, 0x3 ;  /* 0x0000000c00047211 */ /* 0x000fe400078f18ff */
[----:B------:R-:W-:Y:S02]  /*0d30*/  LOP3.LUT R0, R2, 0xfffffffc, RZ, 0xc0, !PT ;  /* 0xfffffffc02007812 */ /* 0x000fe400078ec0ff */
[----:B------:R0:W-:Y:S01]  /*0d40*/  STL [R1+0xa8], R3 ;  /* 0x0000a80301007387 */ /* 0x0001e20000100800 */
[----:B------:R-:W-:-:S02]  /*0d50*/  SHF.R.S32.HI R228, RZ, 0x2, R2 ;  /* 0x00000002ffe47819 */ /* 0x000fc40000011402 */
[----:B------:R-:W-:Y:S01]  /*0d60*/  IMAD.IADD R0, R12, 0x1, -R0 ;  /* 0x000000010c007824 */ /* 0x000fe200078e0a00 */
[----:B0-----:R-:W-:Y:S02]  /*0d70*/  SHF.R.S32.HI R3, RZ, 0x1f, R2 ;  /* 0x0000001fff037819 */ /* 0x001fe40000011402 */
[----:B------:R-:W-:Y:S01]  /*0d80*/  LOP3.LUT R2, R4, 0xfffffff8, RZ, 0xc0, !PT ;  /* 0xfffffff804027812 */ /* 0x000fe200078ec0ff */
[----:B------:R-:W-:Y:S01]  /*0d90*/  VIADD R15, R228, 0x40 ;  /* 0x00000040e40f7836 */ /* 0x000fe20000000000 */
[----:B------:R-:W-:-:S03]  /*0da0*/  LEA.HI R3, R3, R228, RZ, 0x3 ;  /* 0x000000e403037211 */ /* 0x000fc600078f18ff */
[----:B------:R-:W-:Y:S01]  /*0db0*/  IMAD.IADD R12, R12, 0x1, -R2 ;  /* 0x000000010c0c7824 */ /* 0x000fe200078e0a02 */
[----:B------:R-:W-:Y:S01]  /*0dc0*/  LEA.HI R2, R0, R0, RZ, 0x1 ;  /* 0x0000000000027211 */ /* 0x000fe200078f08ff */
[----:B------:R-:W-:Y:S01]  /*0dd0*/  VIADD R14, R228, 0x80 ;  /* 0x00000080e40e7836 */ /* 0x000fe20000000000 */
[----:B------:R-:W-:Y:S02]  /*0de0*/  LOP3.LUT R3, R3, 0xfffffff8, RZ, 0xc0, !PT ;  /* 0xfffffff803037812 */ /* 0x000fe400078ec0ff */
[----:B------:R-:W-:Y:S02]  /*0df0*/  LOP3.LUT R5, R2, 0x1ffffffe, RZ, 0xc0, !PT ;  /* 0x1ffffffe02057812 */ /* 0x000fe400078ec0ff */
[----:B------:R-:W-:Y:S02]  /*0e00*/  SHF.R.S32.HI R2, RZ, 0x1f, R228 ;  /* 0x0000001fff027819 */ /* 0x000fe400000114e4 */
[----:B------:R-:W-:Y:S01]  /*0e10*/  SHF.R.S32.HI R2, RZ, 0x1f, R15 ;  /* 0x0000001fff027819 */ /* 0x000fe2000001140f */
[----:B------:R-:W-:Y:S01]  /*0e20*/  IMAD.SHL.U32 R12, R12, 0x8, RZ ;  /* 0x000000080c0c7824 */ /* 0x000fe200078e00ff */
[----:B------:R-:W-:Y:S01]  /*0e30*/  SHF.R.S32.HI R4, RZ, 0x3, R4 ;  /* 0x00000003ff047819 */ /* 0x000fe20000011404 */
[C---:B------:R-:W-:Y:S01]  /*0e40*/  IMAD.SHL.U32 R18, R0.reuse, 0x10, RZ ;  /* 0x0000001000127824 */ /* 0x040fe200078e00ff */
[C---:B------:R-:W-:Y:S01]  /*0e50*/  IADD3 R5, R0.reuse, -R5, RZ ;  /* 0x8000000500057210 */ /* 0x040fe20007ffe0ff */
[----:B------:R-:W-:Y:S01]  /*0e60*/  IMAD.SHL.U32 R22, R0, 0x8, RZ ;  /* 0x0000000800167824 */ /* 0x000fe200078e00ff */
[----:B------:R-:W-:Y:S01]  /*0e70*/  LEA.HI R2, R2, R15, RZ, 0x3 ;  /* 0x0000000f02027211 */ /* 0x000fe200078f18ff */
[----:B------:R-:W-:-:S02]  /*0e80*/  IMAD.SHL.U32 R0, R15, 0x80, RZ ;  /* 0x000000800f007824 */ /* 0x000fc400078e00ff */
[----:B------:R-:W-:Y:S01]  /*0e90*/  IMAD.SHL.U32 R4, R14, 0x80, RZ ;  /* 0x000000800e047824 */ /* 0x000fe200078e00ff */
[----:B------:R-:W-:Y:S01]  /*0ea0*/  SHF.R.S32.HI R6, RZ, 0x1f, R14 ;  /* 0x0000001fff067819 */ /* 0x000fe2000001140e */
[----:B------:R-:W-:Y:S01]  /*0eb0*/  IMAD.IADD R229, R228, 0x1, -R3 ;  /* 0x00000001e4e57824 */ /* 0x000fe200078e0a03 */
[----:B------:R-:W-:Y:S01]  /*0ec0*/  STL [R1+0xa0], R10 ;  /* 0x0000a00a01007387 */ /* 0x000fe20000100800 */
[----:B------:R-:W-:Y:S01]  /*0ed0*/  LOP3.LUT R0, R0, 0x380, RZ, 0xc0, !PT ;  /* 0x0000038000007812 */ /* 0x000fe200078ec0ff */
[----:B------:R-:W-:Y:S01]  /*0ee0*/  IMAD.SHL.U32 R2, R2, 0x80, RZ ;  /* 0x0000008002027824 */ /* 0x000fe200078e00ff */
[----:B------:R-:W-:Y:S01]  /*0ef0*/  LOP3.LUT R4, R4, 0x380, RZ, 0xc0, !PT ;  /* 0x0000038004047812 */ /* 0x000fe200078ec0ff */
[----:B------:R-:W-:Y:S01]  /*0f00*/  STL [R1+0x88], RZ ;  /* 0x000088ff01007387 */ /* 0x000fe20000100800 */
[----:B------:R-:W-:Y:S02]  /*0f10*/  LEA.HI R6, R6, R14, RZ, 0x3 ;  /* 0x0000000e06067211 */ /* 0x000fe400078f18ff */
[----:B------:R-:W-:Y:S01]  /*0f20*/  IADD3 R4, R12, 0x40, RZ ;  /* 0x000000400c047810 */ /* 0x000fe20007ffe0ff */
[----:B------:R-:W-:Y:S01]  /*0f30*/  STL [R1+0x58], R12 ;  /* 0x0000580c01007387 */ /* 0x000fe20000100800 */
[----:B------:R-:W-:Y:S01]  /*0f40*/  LOP3.LUT R8, R8, 0x7ffffffc, RZ, 0xc0, !PT ;  /* 0x7ffffffc08087812 */ /* 0x000fe200078ec0ff */
[----:B------:R-:W-:Y:S01]  /*0f50*/  IMAD.SHL.U32 R6, R6, 0x80, RZ ;  /* 0x0000008006067824 */ /* 0x000fe200078e00ff */
[----:B------:R-:W-:-:S03]  /*0f60*/  LOP3.LUT R2, R2, 0xfffffc00, RZ, 0xc0, !PT ;  /* 0xfffffc0002027812 */ /* 0x000fc600078ec0ff */
[----:B------:R-:W-:Y:S01]  /*0f70*/  IMAD.IADD R8, R11, 0x1, -R8 ;  /* 0x000000010b087824 */ /* 0x000fe200078e0a08 */
[----:B------:R-:W-:Y:S01]  /*0f80*/  LOP3.LUT R6, R6, 0xfffffc00, RZ, 0xc0, !PT ;  /* 0xfffffc0006067812 */ /* 0x000fe200078ec0ff */
[----:B------:R-:W-:Y:S01]  /*0f90*/  IMAD.MOV.U32 R17, RZ, RZ, RZ ;  /* 0x000000ffff117224 */ /* 0x000fe200078e00ff */
[----:B------:R-:W-:Y:S01]  /*0fa0*/  MOV R237, RZ ;  /* 0x000000ff00ed7202 */ /* 0x000fe20000000f00 */
[----:B------:R-:W-:Y:S01]  /*0fb0*/  IMAD.MOV.U32 R231, RZ, RZ, RZ ;  /* 0x000000ffffe77224 */ /* 0x000fe200078e00ff */
[----:B------:R-:W-:Y:S01]  /*0fc0*/  SHF.R.S32.HI R19, RZ, 0x1f, R18 ;  /* 0x0000001fff137819 */ /* 0x000fe20000011412 */
[----:B------:R-:W-:Y:S01]  /*0fd0*/  IMAD.MOV.U32 R234, RZ, RZ, RZ ;  /* 0x000000ffffea7224 */ /* 0x000fe200078e00ff */
[----:B------:R-:W-:Y:S01]  /*0fe0*/  SHF.R.S32.HI R23, RZ, 0x1f, R22 ;  /* 0x0000001fff177819 */ /* 0x000fe20000011416 */
[----:B------:R-:W-:Y:S01]  /*0ff0*/  VIADD R230, R22, 0x20 ;  /* 0x0000002016e67836 */ /* 0x000fe20000000000 */
[----:B--2---:R-:W-:Y:S01]  /*1000*/  LOP3.LUT R232, R13, 0x1, RZ, 0xfc, !PT ;  /* 0x000000010de87812 */ /* 0x004fe200078efcff */
[----:B------:R-:W-:-:S04]  /*1010*/  VIADD R13, R228, 0xc0 ;  /* 0x000000c0e40d7836 */ /* 0x000fc80000000000 */
[----:B------:R-:W-:Y:S01]  /*1020*/  IMAD.SHL.U32 R7, R13, 0x80, RZ ;  /* 0x000000800d077824 */ /* 0x000fe200078e00ff */
[----:B------:R-:W-:-:S04]  /*1030*/  SHF.R.S32.HI R9, RZ, 0x1f, R13 ;  /* 0x0000001fff097819 */ /* 0x000fc8000001140d */
[----:B------:R-:W-:Y:S02]  /*1040*/  LOP3.LUT R3, R7, 0x380, RZ, 0xc0, !PT ;  /* 0x0000038007037812 */ /* 0x000fe400078ec0ff */
[----:B------:R-:W-:Y:S02]  /*1050*/  SHF.R.S32.HI R3, RZ, 0x1f, R12 ;  /* 0x0000001fff037819 */ /* 0x000fe4000001140c */
[----:B------:R-:W-:-:S03]  /*1060*/  LEA.HI R9, R9, R13, RZ, 0x3 ;  /* 0x0000000d09097211 */ /* 0x000fc600078f18ff */
[----:B------:R0:W-:Y:S02]  /*1070*/  STL [R1+0xb0], R3 ;  /* 0x0000b00301007387 */ /* 0x0001e40000100800 */
[----:B------:R-:W-:Y:S02]  /*1080*/  IMAD.SHL.U32 R9, R9, 0x80, RZ ;  /* 0x0000008009097824 */ /* 0x000fe400078e00ff */
[----:B------:R1:W-:Y:S01]  /*1090*/  STL [R1+0x78], R4 ;  /* 0x0000780401007387 */ /* 0x0003e20000100800 */
[----:B0-----:R-:W-:Y:S02]  /*10a0*/  SHF.R.U32.HI R3, RZ, 0x3, R0 ;  /* 0x00000003ff037819 */ /* 0x001fe40000011600 */
[----:B------:R-:W-:Y:S02]  /*10b0*/  LOP3.LUT R0, R0, 0x70, R18, 0xf8, !PT ;  /* 0x0000007000007812 */ /* 0x000fe400078ef812 */
[----:B-1----:R-:W-:Y:S02]  /*10c0*/  SHF.R.S32.HI R4, RZ, 0x1f, R4 ;  /* 0x0000001fff047819 */ /* 0x002fe40000011404 */
[----:B------:R-:W-:Y:S01]  /*10d0*/  LOP3.LUT R3, R2, R0, R3, 0xf6, !PT ;  /* 0x0000000002037212 */ /* 0x000fe200078ef603 */
[----:B------:R0:W-:Y:S04]  /*10e0*/  STL [R1+0x68], R2 ;  /* 0x0000680201007387 */ /* 0x0001e80000100800 */
[----:B------:R1:W-:Y:S01]  /*10f0*/  STL [R1+0xac], R4 ;  /* 0x0000ac0401007387 */ /* 0x0003e20000100800 */
[----:B------:R-:W-:-:S02]  /*1100*/  IMAD.IADD R0, R16, 0x1, R3 ;  /* 0x0000000110007824 */ /* 0x000fc400078e0203 */
[----:B0-----:R-:W-:Y:S01]  /*1110*/  IMAD.SHL.U32 R2, R8, 0x2, RZ ;  /* 0x0000000208027824 */ /* 0x001fe200078e00ff */
[----:B------:R-:W-:Y:S01]  /*1120*/  STL [R1+0x70], R6 ;  /* 0x0000700601007387 */ /* 0x000fe20000100800 */
[----:B-1----:R-:W-:-:S03]  /*1130*/  LOP3.LUT R4, R9, 0xfffffc00, RZ, 0xc0, !PT ;  /* 0xfffffc0009047812 */ /* 0x002fc600078ec0ff */
[----:B------:R0:W-:Y:S04]  /*1140*/  STL [R1+0x64], R2 ;  /* 0x0000640201007387 */ /* 0x0001e80000100800 */
[----:B------:R-:W-:Y:S04]  /*1150*/  STL [R1+0x6c], R4 ;  /* 0x00006c0401007387 */ /* 0x000fe80000100800 */
[----:B------:R1:W-:Y:S01]  /*1160*/  STL [R1+0x9c], R0 ;  /* 0x00009c0001007387 */ /* 0x0003e20000100800 */
[----:B0-----:R-:W-:Y:S01]  /*1170*/  VIADD R2, R2, 0x78 ;  /* 0x0000007802027836 */ /* 0x001fe20000000000 */
[----:B-1----:R-:W-:-:S05]  /*1180*/  LEA R0, R5, R10, 0x3 ;  /* 0x0000000a05007211 */ /* 0x002fca00078e18ff */
[----:B------:R0:W-:Y:S04]  /*1190*/  STL [R1+0xa4], R0 ;  /* 0x0000a40001007387 */ /* 0x0001e80000100800 */
[----:B------:R0:W-:Y:S02]  /*11a0*/  STL [R1+0x98], R2 ;  /* 0x0000980201007387 */ /* 0x0001e40000100800 */
.L_x_516:
[----:B0-2-4-:R-:W0:Y:S02]  /*11b0*/  LDC.64 R2, c[0x0][0xc88] ;  /* 0x00032200ff027b82 */ /* 0x015e240000000a00 */
[----:B0-----:R-:W-:-:S05]  /*11c0*/  IMAD.WIDE R2, R123, 0x4, R2 ;  /* 0x000000047b027825 */ /* 0x001fca00078e0202 */
[----:B-----5:R-:W2:Y:S01]  /*11d0*/  LDG.E R29, desc[UR60][R2.64] ;  /* 0x0000003c021d7981 */ /* 0x020ea2000c1e1900 */
[----:B------:R-:W-:Y:S05]  /*11e0*/  YIELD ;  /* 0x0000000000007946 */ /* 0x000fea0003800000 */
[----:B------:R-:W-:Y:S01]  /*11f0*/  ULDC.64 UR4, c[0x0][0xa28] ;  /* 0x00028a0000047ab9 */ /* 0x000fe20000000a00 */
[----:B------:R-:W-:Y:S01]  /*1200*/  ULDC.64 UR8, c[0x0][0xa18] ;  /* 0x0002860000087ab9 */ /* 0x000fe20000000a00 */
[----:B------:R-:W-:Y:S01]  /*1210*/  ISETP.NE.U32.AND P1, PT, RZ, UR4, PT ;  /* 0x00000004ff007c0c */ /* 0x000fe2000bf25070 */
[----:B------:R-:W-:Y:S01]  /*1220*/  ULDC.64 UR6, c[0x0][0xa08] ;  /* 0x0002820000067ab9 */ /* 0x000fe20000000a00 */
[----:B------:R-:W-:Y:S01]  /*1230*/  IMAD.MOV.U32 R11, RZ, RZ, RZ ;  /* 0x000000ffff0b7224 */ /* 0x000fe200078e00ff */
[----:B------:R-:W-:Y:S01]  /*1240*/  ISETP.NE.U32.AND P0, PT, RZ, UR6, PT ;  /* 0x00000006ff007c0c */ /* 0x000fe2000bf05070 */
[----:B------:R-:W-:Y:S01]  /*1250*/  IMAD.MOV.U32 R27, RZ, RZ, RZ ;  /* 0x000000ffff1b7224 */ /* 0x000fe200078e00ff */
[----:B------:R-:W-:-:S02]  /*1260*/  ISETP.NE.AND.EX P1, PT, RZ, UR5, PT, P1 ;  /* 0x00000005ff007c0c */ /* 0x000fc4000bf25310 */
[----:B------:R-:W-:Y:S02]  /*1270*/  ISETP.NE.AND.EX P0, PT, RZ, UR7, PT, P0 ;  /* 0x00000007ff007c0c */ /* 0x000fe4000bf05300 */
[----:B--2---:R-:W-:Y:S01]  /*1280*/  SHF.R.S32.HI R0, RZ, 0x1f, R29 ;  /* 0x0000001fff007819 */ /* 0x004fe2000001141d */
[----:B------:R-:W-:-:S08]  /*1290*/  IMAD.SHL.U32 R31, R29, 0x4, RZ ;  /* 0x000000041d1f7824 */ /* 0x000fd000078e00ff */
[C---:B-1----:R-:W-:Y:S01]  /*12a0*/  @P1 LEA R4, P2, R29.reuse, UR4, 0x2 ;  /* 0x000000041d041c11 */ /* 0x042fe2000f8410ff */
[----:B------:R0:W-:Y:S01]  /*12b0*/  STL [R1+0x74], R29 ;  /* 0x0000741d01007387 */ /* 0x0001e20000100800 */
[C-C-:B------:R-:W-:Y:S02]  /*12c0*/  SHF.L.U64.HI R30, R29.reuse, 0x2, R0.reuse ;  /* 0x000000021d1e7819 */ /* 0x140fe40000010200 */
[----:B------:R-:W-:Y:S01]  /*12d0*/  @P1 LEA.HI.X R5, R29, UR5, R0, 0x2, P2 ;  /* 0x000000051d051c11 */ /* 0x000fe200090f1400 */
[----:B------:R-:W-:Y:S01]  /*12e0*/  ULDC UR4, c[0x0][0x288] ;  /* 0x0000a20000047ab9 */ /* 0x000fe20000000800 */
[----:B------:R-:W-:Y:S01]  /*12f0*/  ISETP.NE.U32.AND P2, PT, RZ, UR8, PT ;  /* 0x00000008ff007c0c */ /* 0x000fe2000bf45070 */
[----:B------:R0:W-:Y:S01]  /*1300*/  STL [R1+0x8c], R0 ;  /* 0x00008c0001007387 */ /* 0x0001e20000100800 */
[C---:B------:R-:W-:Y:S02]  /*1310*/  IADD3 R8, P3, R31.reuse, UR6, RZ ;  /* 0x000000061f087c10 */ /* 0x040fe4000ff7e0ff */
[----:B------:R-:W-:Y:S01]  /*1320*/  ISETP.NE.AND.EX P2, PT, RZ, UR9, PT, P2 ;  /* 0x00000009ff007c0c */ /* 0x000fe2000bf45320 */
[----:B------:R0:W5:Y:S01]  /*1330*/  @P1 LDG.E R11, desc[UR60][R4.64] ;  /* 0x0000003c040b1981 */ /* 0x000162000c1e1900 */
[----:B------:R-:W-:Y:S01]  /*1340*/  IMAD.U32 R136, RZ, RZ, UR4 ;  /* 0x00000004ff887e24 */ /* 0x000fe2000f8e00ff */
[C---:B------:R-:W-:Y:S01]  /*1350*/  IADD3.X R9, R30.reuse, UR7, RZ, P3, !PT ;  /* 0x000000071e097c10 */ /* 0x040fe20009ffe4ff */
[----:B------:R-:W-:Y:S01]  /*1360*/  ULDC.64 UR4, c[0x0][0x418] ;  /* 0x0001060000047ab9 */ /* 0x000fe20000000a00 */
[----:B------:R0:W-:Y:S04]  /*1370*/  STL [R1+0x80], R31 ;  /* 0x0000801f01007387 */ /* 0x0001e80000100800 */
[----:B------:R0:W5:Y:S04]  /*1380*/  @P0 LDG.E R27, desc[UR60][R8.64] ;  /* 0x0000003c081b0981 */ /* 0x000168000c1e1900 */
[----:B------:R-:W-:Y:S01]  /*1390*/  @P2 IADD3 R6, P1, R31, UR8, RZ ;  /* 0x000000081f062c10 */ /* 0x000fe2000ff3e0ff */
[----:B------:R-:W-:Y:S01]  /*13a0*/  UISETP.NE.U32.AND UP0, UPT, UR4, URZ, UPT ;  /* 0x0000003f0400728c */ /* 0x000fe2000bf05070 */
[----:B------:R0:W-:Y:S02]  /*13b0*/  STL [R1+0x84], R30 ;  /* 0x0000841e01007387 */ /* 0x0001e40000100800 */
[----:B------:R-:W-:Y:S01]  /*13c0*/  @P2 IADD3.X R7, R30, UR9, RZ, P1, !PT ;  /* 0x000000091e072c10 */ /* 0x000fe20008ffe4ff */
[----:B------:R-:W-:-:S04]  /*13d0*/  ULDC UR4, c[0x0][0x424] ;  /* 0x0001090000047ab9 */ /* 0x000fc80000000800 */
[----:B------:R0:W5:Y:S01]  /*13e0*/  @P2 LDG.E R136, desc[UR60][R6.64] ;  /* 0x0000003c06882981 */ /* 0x000162000c1e1900 */
[----:B------:R-:W-:-:S03]  /*13f0*/  UISETP.NE.AND.EX UP0, UPT, UR5, URZ, UPT, UP0 ;  /* 0x0000003f0500728c */ /* 0x000fc6000bf05300 */
[----:B------:R-:W-:Y:S01]  /*1400*/  ULDC UR5, c[0x0][0x2f0] ;  /* 0x0000bc0000057ab9 */ /* 0x000fe20000000800 */
[----:B------:R-:W-:-:S04]  /*1410*/  USEL UR4, UR4, 0x1, UP0 ;  /* 0x0000000104047887 */ /* 0x000fc80008000000 */
[----:B------:R-:W-:-:S03]  /*1420*/  UIMAD UR4, UR4, UR5, URZ ;  /* 0x00000005040472a4 */ /* 0x000fc6000f8e023f */
[----:B------:R-:W-:Y:S02]  /*1430*/  ULDC UR5, c[0x0][0x348] ;  /* 0x0000d20000057ab9 */ /* 0x000fe40000000800 */
[----:B------:R-:W-:Y:S02]  /*1440*/  IMAD.U32 R2, RZ, RZ, UR5 ;  /* 0x00000005ff027e24 */ /* 0x000fe4000f8e00ff */
[----:B------:R-:W-:Y:S01]  /*1450*/  IMAD.U32 R26, RZ, RZ, UR4 ;  /* 0x00000004ff1a7e24 */ /* 0x000fe2000f8e00ff */
[----:B0--3--:R-:W-:Y:S06]  /*1460*/  @P2 BRA `(.L_x_333) ;  /* 0x0000000000242947 */ /* 0x009fec0003800000 */
[----:B------:R-:W-:Y:S02]  /*1470*/  ULDC.64 UR4, c[0x0][0xa00] ;  /* 0x0002800000047ab9 */ /* 0x000fe40000000a00 */
[----:B------:R-:W-:-:S04]  /*1480*/  ISETP.NE.U32.AND P1, PT, RZ, UR4, PT ;  /* 0x00000004ff007c0c */ /* 0x000fc8000bf25070 */
[----:B------:R-:W-:-:S13]  /*1490*/  ISETP.NE.AND.EX P1, PT, RZ, UR5, PT, P1 ;  /* 0x00000005ff007c0c */ /* 0x000fda000bf25310 */
[----:B------:R-:W-:Y:S05]  /*14a0*/  @!P1 BRA `(.L_x_333) ;  /* 0x0000000000149947 */ /* 0x000fea0003800000 */
[----:B------:R-:W0:Y:S02]  /*14b0*/  LDC.64 R4, c[0x0][0xa00] ;  /* 0x00028000ff047b82 */ /* 0x000e240000000a00 */
[----:B0-----:R-:W-:-:S05]  /*14c0*/  IMAD.WIDE R4, R29, 0x4, R4 ;  /* 0x000000041d047825 */ /* 0x001fca00078e0204 */
[----:B-----5:R-:W2:Y:S04]  /*14d0*/  LDG.E R136, desc[UR60][R4.64] ;  /* 0x0000003c04887981 */ /* 0x020ea8000c1e1900 */
[----:B------:R-:W2:Y:S02]  /*14e0*/  LDG.E R3, desc[UR60][R4.64+0x4] ;  /* 0x0000043c04037981 */ /* 0x000ea4000c1e1900 */
[----:B--2---:R-:W-:-:S07]  /*14f0*/  IMAD.IADD R136, R3, 0x1, -R136 ;  /* 0x0000000103887824 */ /* 0x004fce00078e0a88 */
.L_x_333:
[C---:B------:R-:W-:Y:S01]  /*1500*/  LOP3.LUT R28, R122.reuse, 0xffff, RZ, 0xc0, !PT ;  /* 0x0000ffff7a1c7812 */ /* 0x040fe200078ec0ff */
[----:B------:R-:W-:Y:S01]  /*1510*/  ULDC.64 UR4, c[0x0][0xa20] ;  /* 0x0002880000047ab9 */ /* 0x000fe20000000a00 */
[----:B------:R0:W-:Y:S01]  /*1520*/  STL [R1+0x90], R121 ;  /* 0x0000907901007387 */ /* 0x0001e20000100800 */
[----:B------:R-:W-:Y:S02]  /*1530*/  ISETP.NE.U32.AND P1, PT, RZ, UR4, PT ;  /* 0x00000004ff007c0c */ /* 0x000fe4000bf25070 */
[C---:B------:R-:W-:Y:S01]  /*1540*/  LOP3.LUT R3, R122.reuse, 0xff000000, RZ, 0xc0, !PT ;  /* 0xff0000007a037812 */ /* 0x040fe200078ec0ff */
[----:B------:R0:W-:Y:S01]  /*1550*/  STL [R1+0x60], R28 ;  /* 0x0000601c01007387 */ /* 0x0001e20000100800 */
[----:B------:R-:W-:Y:S02]  /*1560*/  ISETP.NE.AND.EX P1, PT, RZ, UR5, PT, P1 ;  /* 0x00000005ff007c0c */ /* 0x000fe4000bf25310 */
[----:B------:R-:W-:Y:S02]  /*1570*/  LOP3.LUT R0, R122, 0xff0000, RZ, 0xc0, !PT ;  /* 0x00ff00007a007812 */ /* 0x000fe400078ec0ff */
[----:B------:R-:W-:-:S04]  /*1580*/  SHF.R.U32.HI R3, RZ, 0x8, R3 ;  /* 0x00000008ff037819 */ /* 0x000fc80000011603 */
[----:B------:R-:W-:-:S05]  /*1590*/  LEA.HI R10, R0, R3, RZ, 0x10 ;  /* 0x00000003000a7211 */ /* 0x000fca00078f80ff */
[----:B0-----:R-:W-:Y:S05]  /*15a0*/  @!P1 BRA `(.L_x_334) ;  /* 0x0000000000109947 */ /* 0x001fea0003800000 */
[----:B------:R-:W-:-:S04]  /*15b0*/  IADD3 R4, P0, R31, UR4, RZ ;  /* 0x000000041f047c10 */ /* 0x000fc8000ff1e0ff */
[----:B------:R-:W-:-:S05]  /*15c0*/  IADD3.X R5, R30, UR5, RZ, P0, !PT ;  /* 0x000000051e057c10 */ /* 0x000fca00087fe4ff */
[----:B------:R0:W5:Y:S01]  /*15d0*/  LDG.E R26, desc[UR60][R4.64] ;  /* 0x0000003c041a7981 */ /* 0x000162000c1e1900 */
[----:B------:R-:W-:Y:S05]  /*15e0*/  BRA `(.L_x_335) ;  /* 0x0000000000107947 */ /* 0x000fea0003800000 */
.L_x_334:
[----:B------:R-:W-:Y:S05]  /*15f0*/  @!P0 BRA `(.L_x_335) ;  /* 0x00000000000c8947 */ /* 0x000fea0003800000 */
[----:B------:R-:W2:Y:S04]  /*1600*/  LDG.E R3, desc[UR60][R8.64] ;  /* 0x0000003c08037981 */ /* 0x000ea8000c1e1900 */
[----:B------:R-:W2:Y:S02]  /*1610*/  LDG.E R26, desc[UR60][R8.64+0x4] ;  /* 0x0000043c081a7981 */ /* 0x000ea4000c1e1900 */
[----:B--2---:R-:W-:-:S07]  /*1620*/  IADD3 R26, -R3, R26, RZ ;  /* 0x0000001a031a7210 */ /* 0x004fce0007ffe1ff */
.L_x_335:
[----:B------:R-:W-:Y:S02]  /*1630*/  ULDC.64 UR4, c[0x0][0xa10] ;  /* 0x0002840000047ab9 */ /* 0x000fe40000000a00 */
[----:B------:R-:W-:-:S04]  /*1640*/  ISETP.NE.U32.AND P0, PT, RZ, UR4, PT ;  /* 0x00000004ff007c0c */ /* 0x000fc8000bf05070 */
[----:B------:R-:W-:Y:S01]  /*1650*/  ISETP.NE.AND.EX P0, PT, RZ, UR5, PT, P0 ;  /* 0x00000005ff007c0c */ /* 0x000fe2000bf05300 */
[----:B------:R-:W-:-:S12]  /*1660*/  ULDC.64 UR4, c[0x0][0xa30] ;  /* 0x00028c0000047ab9 */ /* 0x000fd80000000a00 */
[----:B0-----:R-:W0:Y:S01]  /*1670*/  @P0 LDC.64 R4, c[0x0][0xa10] ;  /* 0x00028400ff040b82 */ /* 0x001e220000000a00 */
[----:B------:R-:W-:-:S04]  /*1680*/  ISETP.NE.U32.AND P1, PT, RZ, UR4, PT ;  /* 0x00000004ff007c0c */ /* 0x000fc8000bf25070 */
[----:B------:R-:W-:Y:S01]  /*1690*/  ISETP.NE.AND.EX P1, PT, RZ, UR5, PT, P1 ;  /* 0x00000005ff007c0c */ /* 0x000fe2000bf25310 */
[----:B0-----:R-:W-:-:S05]  /*16a0*/  @P0 IMAD.WIDE R4, R29, 0x4, R4 ;  /* 0x000000041d040825 */ /* 0x001fca00078e0204 */
[----:B------:R-:W2:Y:S04]  /*16b0*/  @P0 LDG.E R0, desc[UR60][R4.64] ;  /* 0x0000003c04000981 */ /* 0x000ea8000c1e1900 */
[----:B------:R0:W2:Y:S03]  /*16c0*/  @P0 LDG.E R3, desc[UR60][R4.64+0x4] ;  /* 0x0000043c04030981 */ /* 0x0000a6000c1e1900 */
[----:B------:R-:W-:Y:S01]  /*16d0*/  @P1 IADD3 R6, P2, R31, UR4, RZ ;  /* 0x000000041f061c10 */ /* 0x000fe2000ff5e0ff */
[----:B-----5:R-:W-:-:S03]  /*16e0*/  IMAD.MOV.U32 R122, RZ, RZ, R26 ;  /* 0x000000ffff7a7224 */ /* 0x020fc600078e001a */
[----:B------:R-:W-:-:S05]  /*16f0*/  @P1 IADD3.X R7, R30, UR5, RZ, P2, !PT ;  /* 0x000000051e071c10 */ /* 0x000fca00097fe4ff */
[----:B------:R1:W5:Y:S01]  /*1700*/  @P1 LDG.E R122, desc[UR60][R6.64] ;  /* 0x0000003c067a1981 */ /* 0x000362000c1e1900 */
[----:B------:R-:W-:Y:S01]  /*1710*/  LOP3.LUT R12, R10, 0xff, RZ, 0xc0, !PT ;  /* 0x000000ff0a0c7812 */ /* 0x000fe200078ec0ff */
[----:B------:R-:W-:Y:S01]  /*1720*/  IMAD.IADD R11, R26, 0x1, -R11 ;  /* 0x000000011a0b7824 */ /* 0x000fe200078e0a0b */
[----:B------:R-:W-:Y:S01]  /*1730*/  SHF.R.U32.HI R8, RZ, 0x10, R10 ;  /* 0x00000010ff087819 */ /* 0x000fe2000001160a */
[----:B0-----:R-:W-:Y:S01]  /*1740*/  IMAD.MOV.U32 R4, RZ, RZ, RZ ;  /* 0x000000ffff047224 */ /* 0x001fe200078e00ff */
[----:B------:R-:W-:Y:S01]  /*1750*/  BSSY B0, `(.L_x_336) ;  /* 0x000002a000007945 */ /* 0x000fe20003800000 */
[----:B------:R1:W-:Y:S04]  /*1760*/  STL [R1+0x94], R12 ;  /* 0x0000940c01007387 */ /* 0x0003e80000100800 */
[----:B------:R1:W-:Y:S01]  /*1770*/  STL [R1+0x7c], R8 ;  /* 0x00007c0801007387 */ /* 0x0003e20000100800 */
[----:B--2---:R-:W-:-:S02]  /*1780*/  @P0 IMAD.IADD R2, R3, 0x1, -R0 ;  /* 0x0000000103020824 */ /* 0x004fc400078e0a00 */
[----:B------:R-:W-:Y:S02]  /*1790*/  IMAD.MOV.U32 R0, RZ, RZ, RZ ;  /* 0x000000ffff007224 */ /* 0x000fe400078e00ff */
[----:B------:R-:W-:-:S04]  /*17a0*/  IMAD.IADD R140, R11, 0x1, R2 ;  /* 0x000000010b8c7824 */ /* 0x000fc800078e0202 */
[C---:B------:R-:W-:Y:S01]  /*17b0*/  VIADD R5, R140.reuse, 0xdf ;  /* 0x000000df8c057836 */ /* 0x040fe20000000000 */
[----:B------:R-:W-:-:S03]  /*17c0*/  ISETP.GE.AND P3, PT, R140, 0x1, PT ;  /* 0x000000018c00780c */ /* 0x000fc60003f66270 */
[----:B------:R-:W-:Y:S01]  /*17d0*/  IMAD.HI R4, R5, -0x6db6db6d, R4 ;  /* 0x9249249305047827 */ /* 0x000fe200078e0204 */
[----:B------:R-:W-:-:S04]  /*17e0*/  P2R R141, PR, RZ, 0x8 ;  /* 0x00000008ff8d7803 */ /* 0x000fc80000000000 */
[----:B------:R-:W-:-:S04]  /*17f0*/  SHF.R.U32.HI R131, RZ, 0x1f, R4 ;  /* 0x0000001fff837819 */ /* 0x000fc80000011604 */
[----:B------:R-:W-:Y:S01]  /*1800*/  LEA.HI.SX32 R131, R4, R131, 0x19 ;  /* 0x0000008304837211 */ /* 0x000fe200078fcaff */
[----:B-1----:R-:W-:Y:S06]  /*1810*/  @!P3 BRA `(.L_x_337) ;  /* 0x000000000074b947 */ /* 0x002fec0003800000 */
[----:B------:R-:W-:Y:S01]  /*1820*/  ISETP.NE.AND P0, PT, R8, RZ, PT ;  /* 0x000000ff0800720c */ /* 0x000fe20003f05270 */
[----:B------:R-:W-:-:S03]  /*1830*/  ULDC UR4, c[0x0][0x9f0] ;  /* 0x00027c0000047ab9 */ /* 0x000fc60000000800 */
[----:B------:R-:W-:-:S04]  /*1840*/  SEL R9, R8, UR4, P0 ;  /* 0x0000000408097c07 */ /* 0x000fc80008000000 */
[-C--:B------:R-:W-:Y:S02]  /*1850*/  IABS R6, R9.reuse ;  /* 0x0000000900067213 */ /* 0x080fe40000000000 */
[----:B------:R-:W-:Y:S02]  /*1860*/  IADD3 R0, R131, -0x1, R9 ;  /* 0xffffffff83007810 */ /* 0x000fe40007ffe009 */
[----:B------:R-:W0:Y:S01]  /*1870*/  I2F.RP R3, R6 ;  /* 0x0000000600037306 */ /* 0x000e220000209400 */
[-C--:B------:R-:W-:Y:S02]  /*1880*/  IABS R10, R9.reuse ;  /* 0x00000009000a7213 */ /* 0x080fe40000000000 */
[----:B------:R-:W-:Y:S02]  /*1890*/  IABS R8, R0 ;  /* 0x0000000000087213 */ /* 0x000fe40000000000 */
[----:B------:R-:W-:-:S04]  /*18a0*/  LOP3.LUT R0, R0, R9, RZ, 0x3c, !PT ;  /* 0x0000000900007212 */ /* 0x000fc800078e3cff */
[----:B------:R-:W-:Y:S01]  /*18b0*/  ISETP.GE.AND P2, PT, R0, RZ, PT ;  /* 0x000000ff0000720c */ /* 0x000fe20003f46270 */
[----:B0-----:R-:W0:Y:S02]  /*18c0*/  MUFU.RCP R3, R3 ;  /* 0x0000000300037308 */ /* 0x001e240000001000 */
[----:B0-----:R-:W-:Y:S01]  /*18d0*/  IADD3 R4, R3, 0xffffffe, RZ ;  /* 0x0ffffffe03047810 */ /* 0x001fe20007ffe0ff */
[----:B------:R-:W-:-:S05]  /*18e0*/  IMAD.MOV R3, RZ, RZ, -R10 ;  /* 0x000000ffff037224 */ /* 0x000fca00078e0a0a */
[----:B------:R0:W1:Y:S02]  /*18f0*/  F2I.FTZ.U32.TRUNC.NTZ R5, R4 ;  /* 0x0000000400057305 */ /* 0x000064000021f000 */
[----:B0-----:R-:W-:Y:S02]  /*1900*/  IMAD.MOV.U32 R4, RZ, RZ, RZ ;  /* 0x000000ffff047224 */ /* 0x001fe400078e00ff */
[----:B-1----:R-:W-:-:S04]  /*1910*/  IMAD.MOV R7, RZ, RZ, -R5 ;  /* 0x000000ffff077224 */ /* 0x002fc800078e0a05 */
[----:B------:R-:W-:-:S04]  /*1920*/  IMAD R7, R7, R6, RZ ;  /* 0x0000000607077224 */ /* 0x000fc800078e02ff */
[----:B------:R-:W-:-:S06]  /*1930*/  IMAD.HI.U32 R5, R5, R7, R4 ;  /* 0x0000000705057227 */ /* 0x000fcc00078e0004 */
        /* <DEDUP_REMOVED lines=8> */
[----:B------:R-:W-:-:S05]  /*19c0*/  IMAD.MOV.U32 R0, RZ, RZ, R5 ;  /* 0x000000ffff007224 */ /* 0x000fca00078e0005 */
[----:B------:R-:W-:Y:S02]  /*19d0*/  @!P2 IADD3 R0, -R0, RZ, RZ ;  /* 0x000000ff0000a210 */ /* 0x000fe40007ffe1ff */
[----:B------:R-:W-:-:S07]  /*19e0*/  @!P1 LOP3.LUT R0, RZ, R9, RZ, 0x33, !PT ;  /* 0x00000009ff009212 */ /* 0x000fce00078e33ff */
.L_x_337:
[----:B------:R-:W-:Y:S05]  /*19f0*/  BSYNC B0 ;  /* 0x0000000000007941 */ /* 0x000fea0003800000 */
.L_x_336:
[----:B------:R-:W-:-:S05]  /*1a00*/  IMAD R3, R12, R0, RZ ;  /* 0x000000000c037224 */ /* 0x000fca00078e02ff */
[C---:B------:R-:W-:Y:S01]  /*1a10*/  VIADDMNMX R0, R3.reuse, R0, R131, PT ;  /* 0x0000000003007246 */ /* 0x040fe20003800183 */
[----:B------:R-:W-:-:S04]  /*1a20*/  IMAD R3, R3, 0xe0, -R11 ;  /* 0x000000e003037824 */ /* 0x000fc800078e0a0b */
[----:B------:R-:W-:Y:S01]  /*1a30*/  IMAD R5, R0, 0xe0, -R11 ;  /* 0x000000e000057824 */ /* 0x000fe200078e0a0b */
[----:B------:R-:W-:-:S04]  /*1a40*/  VIMNMX R3, RZ, R3, !PT ;  /* 0x00000003ff037248 */ /* 0x000fc80007fe0100 */
[----:B------:R-:W-:Y:S02]  /*1a50*/  VIMNMX R4, R5, R2, PT ;  /* 0x0000000205047248 */ /* 0x000fe40003fe0100 */
[----:B------:R-:W-:Y:S02]  /*1a60*/  SHF.R.U32.HI R24, RZ, 0x5, R3 ;  /* 0x00000005ff187819 */ /* 0x000fe40000011603 */
[----:B------:R-:W-:-:S03]  /*1a70*/  ISETP.GT.AND P0, PT, R4, R3, PT ;  /* 0x000000030400720c */ /* 0x000fc60003f04270 */
[----:B------:R-:W-:-:S04]  /*1a80*/  IMAD.WIDE.U32 R24, R24, 0x24924925, RZ ;  /* 0x2492492518187825 */ /* 0x000fc800078e00ff */
[----:B------:R-:W-:-:S04]  /*1a90*/  IMAD.MOV.U32 R24, RZ, RZ, R25 ;  /* 0x000000ffff187224 */ /* 0x000fc800078e0019 */
[----:B------:R-:W-:Y:S02]  /*1aa0*/  IMAD.MOV.U32 R25, RZ, RZ, R24 ;  /* 0x000000ffff197224 */ /* 0x000fe400078e0018 */
[----:B------:R-:W-:Y:S02]  /*1ab0*/  @P0 VIADD R5, R4, 0xdf ;  /* 0x000000df04050836 */ /* 0x000fe40000000000 */
[----:B------:R-:W-:-:S04]  /*1ac0*/  @P0 IMAD.MOV.U32 R4, RZ, RZ, RZ ;  /* 0x000000ffff040224 */ /* 0x000fc800078e00ff */
[----:B------:R-:W-:-:S05]  /*1ad0*/  @P0 IMAD.HI R4, R5, -0x6db6db6d, R4 ;  /* 0x9249249305040827 */ /* 0x000fca00078e0204 */
[----:B------:R-:W-:-:S04]  /*1ae0*/  @P0 SHF.R.U32.HI R3, RZ, 0x1f, R4 ;  /* 0x0000001fff030819 */ /* 0x000fc80000011604 */
[----:B------:R-:W-:Y:S02]  /*1af0*/  @P0 LEA.HI.SX32 R25, R4, R3, 0x19 ;  /* 0x0000000304190211 */ /* 0x000fe400078fcaff */
[----:B------:R-:W-:Y:S02]  /*1b00*/  PLOP3.LUT P0, PT, PT, PT, PT, 0x80, 0x0 ;  /* 0x000000000000781c */ /* 0x000fe40003f0f070 */
[----:B------:R-:W-:-:S13]  /*1b10*/  ISETP.GT.AND P1, PT, R25, R24, PT ;  /* 0x000000181900720c */ /* 0x000fda0003f24270 */
[----:B------:R-:W-:Y:S05]  /*1b20*/  @!P1 BRA `(.L_x_338) ;  /* 0x000000a800a89947 */ /* 0x000fea0003800000 */
[----:B------:R-:W-:Y:S01]  /*1b30*/  VIADD R0, R16, 0x20400 ;  /* 0x0002040010007836 */ /* 0x000fe20000000000 */
[----:B------:R-:W-:Y:S04]  /*1b40*/  BSSY B6, `(.L_x_339) ;  /* 0x0000013000067945 */ /* 0x000fe80003800000 */
[----:B------:R-:W-:-:S13]  /*1b50*/  LOP3.LUT P0, RZ, R0, 0x3ff, RZ, 0xc0, !PT ;  /* 0x000003ff00ff7812 */ /* 0x000fda000780c0ff */
[----:B------:R-:W-:Y:S05]  /*1b60*/  @!P0 BRA `(.L_x_340) ;  /* 0x0000000000408947 */ /* 0x000fea0003800000 */
[----:B------:R-:W-:Y:S01]  /*1b70*/  MOV R0, 0x0 ;  /* 0x0000000000007802 */ /* 0x000fe20000000f00 */
[----:B------:R-:W-:Y:S01]  /*1b80*/  ULDC.64 UR4, c[0x4][0x98] ;  /* 0x0100260000047ab9 */ /* 0x000fe20000000a00 */
[----:B------:R-:W-:Y:S01]  /*1b90*/  ULDC.64 UR6, c[0x4][0x20] ;  /* 0x0100080000067ab9 */ /* 0x000fe20000000a00 */
[----:B------:R-:W-:Y:S01]  /*1ba0*/  IMAD.U32 R4, RZ, RZ, UR4 ;  /* 0x00000004ff047e24 */ /* 0x000fe2000f8e00ff */
[----:B------:R0:W1:Y:S01]  /*1bb0*/  LDC.64 R14, c[0x4][R0] ;  /* 0x01000000000e7b82 */ /* 0x0000620000000a00 */
[----:B------:R-:W-:Y:S01]  /*1bc0*/  IMAD.U32 R5, RZ, RZ, UR5 ;  /* 0x00000005ff057e24 */ /* 0x000fe2000f8e00ff */
[----:B------:R-:W-:Y:S01]  /*1bd0*/  ULDC.64 UR4, c[0x4][0xa0] ;  /* 0x0100280000047ab9 */ /* 0x000fe20000000a00 */
[----:B------:R-:W-:Y:S01]  /*1be0*/  IMAD.U32 R10, RZ, RZ, UR6 ;  /* 0x00000006ff0a7e24 */ /* 0x000fe2000f8e00ff */
[----:B------:R-:W-:Y:S01]  /*1bf0*/  MOV R6, UR4 ;  /* 0x0000000400067c02 */ /* 0x000fe20008000f00 */
[----:B------:R-:W-:Y:S02]  /*1c00*/  IMAD.U32 R7, RZ, RZ, UR5 ;  /* 0x00000005ff077e24 */ /* 0x000fe4000f8e00ff */
[----:B------:R-:W-:-:S02]  /*1c10*/  IMAD.U32 R11, RZ, RZ, UR7 ;  /* 0x00000007ff0b7e24 */ /* 0x000fc4000f8e00ff */
[----:B------:R-:W-:Y:S02]  /*1c20*/  IMAD.MOV.U32 R8, RZ, RZ, 0x70 ;  /* 0x00000070ff087424 */ /* 0x000fe400078e00ff */
[----:B------:R-:W-:Y:S02]  /*1c30*/  IMAD.MOV.U32 R12, RZ, RZ, 0x1 ;  /* 0x00000001ff0c7424 */ /* 0x000fe400078e00ff */
[----:B0-----:R-:W-:-:S07]  /*1c40*/  IMAD.MOV.U32 R13, RZ, RZ, RZ ;  /* 0x000000ffff0d7224 */ /* 0x001fce00078e00ff */
[----:B------:R-:W-:-:S07]  /*1c50*/  LEPC R20, `(.L_x_340) ;  /* 0x000000001014794e */ /* 0x000fce0000000000 */
[----:B-1---5:R-:W-:Y:S05]  /*1c60*/  CALL.ABS.NOINC R14 ;  /* 0x000000000e007343 */ /* 0x022fea0003c00000 */
.L_x_340:
[----:B------:R-:W-:Y:S05]  /*1c70*/  BSYNC B6 ;  /* 0x0000000000067941 */ /* 0x000fea0003800000 */
.L_x_339:
[----:B------:R-:W-:Y:S01]  /*1c80*/  VIADD R0, R16, 0xe400 ;  /* 0x0000e40010007836 */ /* 0x000fe20000000000 */
[----:B------:R-:W-:Y:S04]  /*1c90*/  BSSY B6, `(.L_x_341) ;  /* 0x0000013000067945 */ /* 0x000fe80003800000 */
[----:B------:R-:W-:-:S13]  /*1ca0*/  LOP3.LUT P0, RZ, R0, 0x3ff, RZ, 0xc0, !PT ;  /* 0x000003ff00ff7812 */ /* 0x000fda000780c0ff */
[----:B------:R-:W-:Y:S05]  /*1cb0*/  @!P0 BRA `(.L_x_342) ;  /* 0x0000000000408947 */ /* 0x000fea0003800000 */
[----:B------:R-:W-:Y:S01]  /*1cc0*/  MOV R0, 0x0 ;  /* 0x0000000000007802 */ /* 0x000fe20000000f00 */
[----:B------:R-:W-:Y:S01]  /*1cd0*/  ULDC.64 UR4, c[0x4][0x98] ;  /* 0x0100260000047ab9 */ /* 0x000fe20000000a00 */
[----:B------:R-:W-:Y:S01]  /*1ce0*/  ULDC.64 UR6, c[0x4][0x20] ;  /* 0x0100080000067ab9 */ /* 0x000fe20000000a00 */
[----:B------:R-:W-:Y:S01]  /*1cf0*/  MOV R4, UR4 ;  /* 0x0000000400047c02 */ /* 0x000fe20008000f00 */
[----:B------:R0:W1:Y:S01]  /*1d00*/  LDC.64 R14, c[0x4][R0] ;  /* 0x01000000000e7b82 */ /* 0x0000620000000a00 */
[----:B------:R-:W-:Y:S01]  /*1d10*/  IMAD.U32 R5, RZ, RZ, UR5 ;  /* 0x00000005ff057e24 */ /* 0x000fe2000f8e00ff */
[----:B------:R-:W-:Y:S01]  /*1d20*/  ULDC.64 UR4, c[0x4][0xa0] ;  /* 0x0100280000047ab9 */ /* 0x000fe20000000a00 */
[----:B------:R-:W-:Y:S01]  /*1d30*/  IMAD.U32 R10, RZ, RZ, UR6 ;  /* 0x00000006ff0a7e24 */ /* 0x000fe2000f8e00ff */
[----:B------:R-:W-:Y:S01]  /*1d40*/  MOV R13, RZ ;  /* 0x000000ff000d7202 */ /* 0x000fe20000000f00 */
[----:B------:R-:W-:Y:S02]  /*1d50*/  IMAD.U32 R6, RZ, RZ, UR4 ;  /* 0x00000004ff067e24 */ /* 0x000fe4000f8e00ff */
[----:B------:R-:W-:-:S02]  /*1d60*/  IMAD.U32 R7, RZ, RZ, UR5 ;  /* 0x00000005ff077e24 */ /* 0x000fc4000f8e00ff */
[----:B------:R-:W-:Y:S02]  /*1d70*/  IMAD.U32 R11, RZ, RZ, UR7 ;  /* 0x00000007ff0b7e24 */ /* 0x000fe4000f8e00ff */
[----:B------:R-:W-:Y:S02]  /*1d80*/  IMAD.MOV.U32 R8, RZ, RZ, 0x70 ;  /* 0x00000070ff087424 */ /* 0x000fe400078e00ff */
[----:B0-----:R-:W-:-:S07]  /*1d90*/  IMAD.MOV.U32 R12, RZ, RZ, 0x1 ;  /* 0x00000001ff0c7424 */ /* 0x001fce00078e00ff */
[----:B------:R-:W-:-:S07]  /*1da0*/  LEPC R20, `(.L_x_342) ;  /* 0x000000001014794e */ /* 0x000fce0000000000 */
[----:B-1---5:R-:W-:Y:S05]  /*1db0*/  CALL.ABS.NOINC R14 ;  /* 0x000000000e007343 */ /* 0x022fea0003c00000 */
.L_x_342:
[----:B------:R-:W-:Y:S05]  /*1dc0*/  BSYNC B6 ;  /* 0x0000000000067941 */ /* 0x000fea0003800000 */
.L_x_341:
[----:B------:R-:W-:Y:S01]  /*1dd0*/  ULDC.64 UR4, c[0x0][0x9f8] ;  /* 0x00027e0000047ab9 */ /* 0x000fe20000000a00 */
[----:B------:R-:W-:Y:S01]  /*1de0*/  IMAD.MOV.U32 R0, RZ, RZ, R29 ;  /* 0x000000ffff007224 */ /* 0x000fe200078e001d */
[----:B------:R-:W-:Y:S01]  /*1df0*/  ISETP.NE.U32.AND P0, PT, RZ, UR4, PT ;  /* 0x00000004ff007c0c */ /* 0x000fe2000bf05070 */
[----:B------:R-:W2:Y:S01]  /*1e00*/  LDL R52, [R1+0x68] ;  /* 0x0000680001347983 */ /* 0x000ea20000100800 */
[----:B------:R-:W0:Y:S01]  /*1e10*/  LDC.64 R42, c[0x0][0x300] ;  /* 0x0000c000ff2a7b82 */ /* 0x000e220000000a00 */
[----:B------:R-:W-:Y:S01]  /*1e20*/  IMAD.IADD R27, R27, 0x1, R26 ;  /* 0x000000011b1b7824 */ /* 0x000fe200078e021a */
[----:B------:R-:W-:Y:S01]  /*1e30*/  ISETP.NE.AND.EX P0, PT, RZ, UR5, PT, P0 ;  /* 0x00000005ff007c0c */ /* 0x000fe2000bf05300 */
[----:B------:R-:W3:Y:S01]  /*1e40*/  LDL R51, [R1+0x70] ;  /* 0x0000700001337983 */ /* 0x000ee20000100800 */
[----:B------:R-:W-:-:S03]  /*1e50*/  ULDC.64 UR6, c[0x0][0x310] ;  /* 0x0000c40000067ab9 */ /* 0x000fc60000000a00 */
[----:B------:R-:W4:Y:S01]  /*1e60*/  LDL R50, [R1+0x6c] ;  /* 0x00006c0001327983 */ /* 0x000f220000100800 */
[----:B------:R-:W1:Y:S07]  /*1e70*/  LDC.64 R36, c[0x0][0x3f8] ;  /* 0x0000fe00ff247b82 */ /* 0x000e6e0000000a00 */
[----:B------:R-:W-:Y:S01]  /*1e80*/  @P0 IADD3 R4, P1, R31, UR4, RZ ;  /* 0x000000041f040c10 */ /* 0x000fe2000ff3e0ff */
[----:B------:R-:W1:Y:S01]  /*1e90*/  S2R R20, SR_TID.X ;  /* 0x0000000000147919 */ /* 0x000e620000002100 */
[----:B------:R-:W1:Y:S02]  /*1ea0*/  LDC R15, c[0x0][0x3f4] ;  /* 0x0000fd00ff0f7b82 */ /* 0x000e640000000800 */
[----:B------:R-:W-:Y:S01]  /*1eb0*/  @P0 IADD3.X R5, R30, UR5, RZ, P1, !PT ;  /* 0x000000051e050c10 */ /* 0x000fe20008ffe4ff */
[----:B------:R-:W-:-:S04]  /*1ec0*/  ULDC.64 UR4, c[0x0][0xa08] ;  /* 0x0002820000047ab9 */ /* 0x000fc80000000a00 */
[----:B------:R1:W2:Y:S01]  /*1ed0*/  @P0 LDG.E R0, desc[UR60][R4.64] ;  /* 0x0000003c04000981 */ /* 0x0002a2000c1e1900 */
[----:B------:R-:W-:Y:S01]  /*1ee0*/  SHF.R.S32.HI R39, RZ, 0x1f, R27 ;  /* 0x0000001fff277819 */ /* 0x000fe2000001141b */
[-C--:B0-----:R-:W-:Y:S01]  /*1ef0*/  IMAD.WIDE.U32 R6, R27, R42.reuse, RZ ;  /* 0x0000002a1b067225 */ /* 0x081fe200078e00ff */
[----:B------:R-:W-:Y:S01]  /*1f00*/  ISETP.NE.U32.AND P0, PT, RZ, UR4, PT ;  /* 0x00000004ff007c0c */ /* 0x000fe2000bf05070 */
[----:B------:R-:W0:Y:S01]  /*1f10*/  LDC.64 R30, c[0x0][0x408] ;  /* 0x00010200ff1e7b82 */ /* 0x000e220000000a00 */
[C---:B------:R-:W-:Y:S01]  /*1f20*/  IADD3 R13, R228.reuse, 0xc0, RZ ;  /* 0x000000c0e40d7810 */ /* 0x040fe20007ffe0ff */
[----:B------:R-:W-:Y:S01]  /*1f30*/  IMAD R8, R39, R42, RZ ;  /* 0x0000002a27087224 */ /* 0x000fe200078e02ff */
[----:B------:R-:W-:Y:S01]  /*1f40*/  ISETP.NE.AND.EX P0, PT, RZ, UR5, PT, P0 ;  /* 0x00000005ff007c0c */ /* 0x000fe2000bf05300 */
[----:B------:R-:W-:Y:S01]  /*1f50*/  ULDC.64 UR4, c[0x0][0x308] ;  /* 0x0000c20000047ab9 */ /* 0x000fe20000000a00 */
[----:B------:R-:W-:Y:S01]  /*1f60*/  VIADD R26, R228, 0x40 ;  /* 0x00000040e41a7836 */ /* 0x000fe20000000000 */
[----:B------:R-:W-:Y:S01]  /*1f70*/  SHF.L.U64.HI R105, R42, 0x6, R43 ;  /* 0x000000062a697819 */ /* 0x000fe2000001022b */
[----:B------:R-:W-:Y:S01]  /*1f80*/  IMAD R3, R27, R43, R8 ;  /* 0x0000002b1b037224 */ /* 0x000fe200078e0208 */
[----:B------:R-:W-:Y:S01]  /*1f90*/  SHF.R.S32.HI R123, RZ, 0x1f, R13 ;  /* 0x0000001fff7b7819 */ /* 0x000fe2000001140d */
[----:B-1----:R-:W-:Y:S01]  /*1fa0*/  IMAD.WIDE.U32 R8, R228, R36, R18 ;  /* 0x00000024e4087225 */ /* 0x002fe200078e0012 */
[----:B------:R-:W-:-:S02]  /*1fb0*/  SHF.R.S32.HI R125, RZ, 0x1f, R26 ;  /* 0x0000001fff7d7819 */ /* 0x000fc4000001141a */
[----:B------:R-:W-:Y:S01]  /*1fc0*/  SHF.L.U64.HI R12, R36, 0x6, R37 ;  /* 0x00000006240c7819 */ /* 0x000fe20000010225 */
[----:B------:R-:W-:Y:S01]  /*1fd0*/  IMAD.IADD R7, R7, 0x1, R3 ;  /* 0x0000000107077824 */ /* 0x000fe200078e0203 */
[----:B------:R-:W-:Y:S01]  /*1fe0*/  ISETP.GE.AND P2, PT, R18, R15, PT ;  /* 0x0000000f1200720c */ /* 0x000fe20003f46270 */
[----:B------:R-:W-:Y:S02]  /*1ff0*/  IMAD.MOV.U32 R90, RZ, RZ, R8 ;  /* 0x000000ffff5a7224 */ /* 0x000fe400078e0008 */
[----:B------:R-:W-:Y:S01]  /*2000*/  IMAD.WIDE.U32 R4, R28, UR4, R6 ;  /* 0x000000041c047c25 */ /* 0x000fe2000f8e0006 */
[----:B------:R-:W-:-:S03]  /*2010*/  SHF.R.U32.HI R21, RZ, 0x7, R20 ;  /* 0x00000007ff157819 */ /* 0x000fc60000011614 */
[----:B------:R-:W-:Y:S01]  /*2020*/  IMAD R5, R28, UR5, R5 ;  /* 0x000000051c057c24 */ /* 0x000fe2000f8e0205 */
[----:B------:R-:W-:Y:S01]  /*2030*/  SHF.R.S32.HI R20, RZ, 0x1f, R228 ;  /* 0x0000001fff147819 */ /* 0x000fe200000114e4 */
[C---:B------:R-:W-:Y:S01]  /*2040*/  VIADD R14, R228.reuse, 0x80 ;  /* 0x00000080e40e7836 */ /* 0x040fe20000000000 */
[----:B------:R-:W-:Y:S01]  /*2050*/  ISETP.NE.AND P6, PT, R21, 0x1, PT ;  /* 0x000000011500780c */ /* 0x000fe20003fc5270 */
[----:B------:R-:W1:Y:S01]  /*2060*/  S2R R26, SR_TID.X ;  /* 0x00000000001a7919 */ /* 0x000e620000002100 */
[----:B0-----:R-:W-:Y:S02]  /*2070*/  IMAD.WIDE.U32 R10, R228, R30, R18 ;  /* 0x0000001ee40a7225 */ /* 0x001fe400078e0012 */
[----:B------:R-:W-:Y:S02]  /*2080*/  SHF.R.S32.HI R124, RZ, 0x1f, R14 ;  /* 0x0000001fff7c7819 */ /* 0x000fe4000001140e */
[----:B------:R-:W-:Y:S02]  /*2090*/  IMAD R14, R20, R42, RZ ;  /* 0x0000002a140e7224 */ /* 0x000fe400078e02ff */
[----:B------:R-:W-:-:S02]  /*20a0*/  IMAD.SHL.U32 R104, R42, 0x40, RZ ;  /* 0x000000402a687824 */ /* 0x000fc400078e00ff */
[----:B------:R-:W-:Y:S02]  /*20b0*/  IMAD.MOV.U32 R96, RZ, RZ, R10 ;  /* 0x000000ffff607224 */ /* 0x000fe400078e000a */
[----:B------:R-:W-:Y:S01]  /*20c0*/  VIADD R137, R21, 0x8 ;  /* 0x0000000815897836 */ /* 0x000fe20000000000 */
[----:B------:R-:W-:Y:S01]  /*20d0*/  SHF.L.U64.HI R21, R42, 0x7, R43 ;  /* 0x000000072a157819 */ /* 0x000fe2000001022b */
[C---:B------:R-:W-:Y:S02]  /*20e0*/  IMAD.SHL.U32 R10, R36.reuse, 0x40, RZ ;  /* 0x00000040240a7824 */ /* 0x040fe400078e00ff */
[----:B------:R-:W-:-:S04]  /*20f0*/  IMAD.WIDE.U32 R92, R36, 0xe0, RZ ;  /* 0x000000e0245c7825 */ /* 0x000fc800078e00ff */
[----:B------:R-:W-:Y:S02]  /*2100*/  IMAD R13, R43, 0xe0, RZ ;  /* 0x000000e02b0d7824 */ /* 0x000fe400078e02ff */
[C---:B------:R-:W-:Y:S02]  /*2110*/  IMAD R29, R228.reuse, R43, R14 ;  /* 0x0000002be41d7224 */ /* 0x040fe400078e020e */
[C---:B------:R-:W-:Y:S02]  /*2120*/  VIADD R43, R228.reuse, 0x40 ;  /* 0x00000040e42b7836 */ /* 0x040fe40000000000 */
[----:B------:R-:W-:-:S04]  /*2130*/  IMAD.WIDE.U32 R134, R228, R42, R104 ;  /* 0x0000002ae4867225 */ /* 0x000fc800078e0068 */
[C---:B------:R-:W-:Y:S02]  /*2140*/  VIADD R41, R228.reuse, 0xc0 ;  /* 0x000000c0e4297836 */ /* 0x040fe40000000000 */
[----:B------:R-:W-:Y:S02]  /*2150*/  VIADD R48, R228, 0x80 ;  /* 0x00000080e4307836 */ /* 0x000fe40000000000 */
[----:B------:R-:W-:Y:S02]  /*2160*/  IMAD.SHL.U32 R43, R43, 0x80, RZ ;  /* 0x000000802b2b7824 */ /* 0x000fe400078e00ff */
[----:B------:R-:W-:Y:S02]  /*2170*/  IMAD.SHL.U32 R41, R41, 0x80, RZ ;  /* 0x0000008029297824 */ /* 0x000fe400078e00ff */
[----:B------:R-:W-:Y:S02]  /*2180*/  IMAD.SHL.U32 R120, R15, 0x2, RZ ;  /* 0x000000020f787824 */ /* 0x000fe400078e00ff */
[----:B------:R-:W-:Y:S01]  /*2190*/  IMAD.SHL.U32 R48, R48, 0x80, RZ ;  /* 0x0000008030307824 */ /* 0x000fe200078e00ff */
[----:B------:R-:W-:Y:S01]  /*21a0*/  LOP3.LUT R43, R43, 0x380, RZ, 0xc0, !PT ;  /* 0x000003802b2b7812 */ /* 0x000fe200078ec0ff */
[----:B------:R-:W-:Y:S01]  /*21b0*/  IMAD.WIDE.U32 R98, R30, 0xe0, RZ ;  /* 0x000000e01e627825 */ /* 0x000fe200078e00ff */
[----:B------:R-:W-:-:S02]  /*21c0*/  LOP3.LUT R41, R41, 0x380, RZ, 0xc0, !PT ;  /* 0x0000038029297812 */ /* 0x000fc400078ec0ff */
[----:B------:R-:W-:Y:S01]  /*21d0*/  LOP3.LUT R48, R48, 0x380, RZ, 0xc0, !PT ;  /* 0x0000038030307812 */ /* 0x000fe200078ec0ff */
[----:B------:R-:W-:Y:S01]  /*21e0*/  IMAD.WIDE.U32 R102, R228, R42, R18 ;  /* 0x0000002ae4667225 */ /* 0x000fe200078e0012 */
[----:B------:R-:W-:Y:S02]  /*21f0*/  SHF.R.U32.HI R43, RZ, 0x3, R43 ;  /* 0x00000003ff2b7819 */ /* 0x000fe4000001162b */
[----:B------:R-:W-:Y:S01]  /*2200*/  SHF.R.U32.HI R142, RZ, 0x3, R41 ;  /* 0x00000003ff8e7819 */ /* 0x000fe20000011629 */
[----:B------:R-:W-:Y:S01]  /*2210*/  IMAD.WIDE.U32 R132, R42, 0xe0, RZ ;  /* 0x000000e02a847825 */ /* 0x000fe200078e00ff */
[----:B------:R-:W-:-:S03]  /*2220*/  SHF.R.U32.HI R143, RZ, 0x3, R48 ;  /* 0x00000003ff8f7819 */ /* 0x000fc60000011630 */
[----:B------:R-:W-:Y:S01]  /*2230*/  IMAD.IADD R13, R133, 0x1, R13 ;  /* 0x00000001850d7824 */ /* 0x000fe200078e020d */
[----:B--2---:R-:W-:Y:S02]  /*2240*/  SHF.R.S32.HI R3, RZ, 0x1f, R0 ;  /* 0x0000001fff037819 */ /* 0x004fe40000011400 */
[----:B------:R-:W-:Y:S02]  /*2250*/  SEL R7, R0, RZ, !P0 ;  /* 0x000000ff00077207 */ /* 0x000fe40004000000 */
[----:B------:R-:W-:Y:S02]  /*2260*/  SEL R3, R3, RZ, !P0 ;  /* 0x000000ff03037207 */ /* 0x000fe40004000000 */
[----:B------:R-:W-:Y:S01]  /*2270*/  IADD3 R100, P0, R228, R27, RZ ;  /* 0x0000001be4647210 */ /* 0x000fe20007f1e0ff */
[----:B------:R-:W-:-:S04]  /*2280*/  IMAD.WIDE.U32 R44, R7, UR6, R4 ;  /* 0x00000006072c7c25 */ /* 0x000fc8000f8e0004 */
[----:B------:R-:W-:Y:S02]  /*2290*/  IMAD R0, R3, UR6, RZ ;  /* 0x0000000603007c24 */ /* 0x000fe4000f8e02ff */
[C---:B------:R-:W-:Y:S02]  /*22a0*/  IMAD.X R101, R20.reuse, 0x1, R39, P0 ;  /* 0x0000000114657824 */ /* 0x040fe400000e0627 */
[----:B------:R-:W-:Y:S01]  /*22b0*/  IMAD R49, R7, UR7, R0 ;  /* 0x0000000707317c24 */ /* 0x000fe2000f8e0200 */
[----:B------:R-:W-:Y:S05]  /*22c0*/  @!P6 WARPSYNC.ALL ;  /* 0x000000000000e948 */ /* 0x000fea0003800000 */
[----:B------:R-:W-:Y:S01]  /*22d0*/  ULDC.64 UR4, c[0x0][0x330] ;  /* 0x0000cc0000047ab9 */ /* 0x000fe20000000a00 */
[----:B------:R-:W-:-:S02]  /*22e0*/  IMAD R0, R20, R36, RZ ;  /* 0x0000002414007224 */ /* 0x000fc400078e02ff */
[----:B------:R-:W-:-:S04]  /*22f0*/  IMAD.WIDE.U32 R4, R28, UR4, R18 ;  /* 0x000000041c047c25 */ /* 0x000fc8000f8e0012 */
[----:B------:R-:W-:Y:S01]  /*2300*/  IMAD R47, R28, UR5, R5 ;  /* 0x000000051c2f7c24 */ /* 0x000fe2000f8e0205 */
[----:B------:R-:W-:Y:S01]  /*2310*/  ULDC.64 UR4, c[0x0][0x338] ;  /* 0x0000ce0000047ab9 */ /* 0x000fe20000000a00 */
[----:B------:R-:W-:Y:S02]  /*2320*/  IMAD.MOV.U32 R46, RZ, RZ, R4 ;  /* 0x000000ffff2e7224 */ /* 0x000fe400078e0004 */
[----:B------:R-:W-:Y:S02]  /*2330*/  IMAD R3, R3, UR4, RZ ;  /* 0x0000000403037c24 */ /* 0x000fe4000f8e02ff */
[----:B------:R-:W-:Y:S02]  /*2340*/  IMAD R91, R228, R37, R0 ;  /* 0x00000025e45b7224 */ /* 0x000fe400078e0200 */
[----:B------:R-:W-:Y:S01]  /*2350*/  IMAD R109, R7, UR5, R3 ;  /* 0x00000005076d7c24 */ /* 0x000fe2000f8e0203 */
[----:B------:R-:W-:Y:S01]  /*2360*/  SEL R3, R15, RZ, P2 ;  /* 0x000000ff0f037207 */ /* 0x000fe20001000000 */
[----:B------:R-:W-:-:S02]  /*2370*/  IMAD R0, R20, R30, RZ ;  /* 0x0000001e14007224 */ /* 0x000fc400078e02ff */
[----:B------:R-:W-:Y:S01]  /*2380*/  IMAD.WIDE.U32 R46, R7, UR4, R46 ;  /* 0x00000004072e7c25 */ /* 0x000fe2000f8e002e */
[----:B------:R-:W-:Y:S01]  /*2390*/  IADD3 R3, R18, R3, RZ ;  /* 0x0000000312037210 */ /* 0x000fe20007ffe0ff */
[----:B------:R-:W-:Y:S02]  /*23a0*/  ULDC UR4, c[0x0][0x2f4] ;  /* 0x0000bd0000047ab9 */ /* 0x000fe40000000800 */
[----:B------:R-:W-:Y:S01]  /*23b0*/  IMAD.WIDE.U32 R6, R228, R30, R22 ;  /* 0x0000001ee4067225 */ /* 0x000fe200078e0016 */
[----:B------:R-:W-:-:S03]  /*23c0*/  SHF.R.S32.HI R8, RZ, 0x1f, R3 ;  /* 0x0000001fff087819 */ /* 0x000fc60000011403 */
[----:B------:R-:W-:Y:S01]  /*23d0*/  IMAD R97, R228, R31, R0 ;  /* 0x0000001fe4617224 */ /* 0x000fe200078e0200 */
[----:B------:R-:W-:Y:S01]  /*23e0*/  LEA.HI R38, R8, R3, RZ, 0x4 ;  /* 0x0000000308267211 */ /* 0x000fe200078f20ff */
[----:B------:R-:W-:Y:S01]  /*23f0*/  IMAD.WIDE.U32 R4, R228, R36, R22 ;  /* 0x00000024e4047225 */ /* 0x000fe200078e0016 */
[----:B-1----:R-:W-:Y:S02]  /*2400*/  IADD3 R28, R26, -0x80, RZ ;  /* 0xffffff801a1c7810 */ /* 0x002fe40007ffe0ff */
[----:B------:R-:W-:Y:S01]  /*2410*/  IADD3 R14, P0, R104, R134, RZ ;  /* 0x00000086680e7210 */ /* 0x000fe20007f1e0ff */
[----:B------:R-:W-:Y:S01]  /*2420*/  IMAD.IADD R95, R7, 0x1, R97 ;  /* 0x00000001075f7824 */ /* 0x000fe200078e0261 */
[----:B-----5:R-:W-:Y:S01]  /*2430*/  SHF.R.S32.HI R7, RZ, 0x1f, R122 ;  /* 0x0000001fff077819 */ /* 0x020fe2000001147a */
[----:B------:R-:W-:Y:S01]  /*2440*/  IMAD.IADD R5, R5, 0x1, R91 ;  /* 0x0000000105057824 */ /* 0x000fe200078e025b */
[----:B------:R-:W-:Y:S01]  /*2450*/  SHF.L.U64.HI R8, R30, 0x6, R31 ;  /* 0x000000061e087819 */ /* 0x000fe2000001021f */
[----:B------:R-:W-:Y:S01]  /*2460*/  IMAD.IADD R91, R91, 0x1, R9 ;  /* 0x000000015b5b7824 */ /* 0x000fe200078e0209 */
[----:B------:R-:W-:Y:S01]  /*2470*/  P2R R0, PR, RZ, 0x4 ;  /* 0x00000004ff007803 */ /* 0x000fe20000000000 */
[----:B------:R-:W-:-:S02]  /*2480*/  IMAD R3, R7, R30, RZ ;  /* 0x0000001e07037224 */ /* 0x000fc400078e02ff */
[----:B------:R-:W-:Y:S01]  /*2490*/  IMAD.IADD R97, R97, 0x1, R11 ;  /* 0x0000000161617824 */ /* 0x000fe200078e020b */
[----:B------:R-:W-:Y:S01]  /*24a0*/  SHF.L.U64.HI R11, R36, 0x7, R37 ;  /* 0x00000007240b7819 */ /* 0x000fe20000010225 */
[----:B------:R-:W-:Y:S02]  /*24b0*/  IMAD R35, R122, R31, R3 ;  /* 0x0000001f7a237224 */ /* 0x000fe400078e0203 */
[----:B------:R-:W-:Y:S02]  /*24c0*/  IMAD.MOV.U32 R94, RZ, RZ, R6 ;  /* 0x000000ffff5e7224 */ /* 0x000fe400078e0006 */
[----:B------:R-:W-:Y:S02]  /*24d0*/  IMAD.SHL.U32 R3, R229, 0x80, RZ ;  /* 0x00000080e5037824 */ /* 0x000fe400078e00ff */
[-C--:B------:R-:W-:Y:S01]  /*24e0*/  IMAD R6, R7, R36.reuse, RZ ;  /* 0x0000002407067224 */ /* 0x080fe200078e02ff */
[----:B------:R-:W-:Y:S01]  /*24f0*/  SHF.R.S32.HI R53, RZ, 0x1f, R28 ;  /* 0x0000001fff357819 */ /* 0x000fe2000001141c */
[----:B------:R-:W-:Y:S01]  /*2500*/  IMAD.SHL.U32 R9, R36, 0x80, RZ ;  /* 0x0000008024097824 */ /* 0x000fe200078e00ff */
[----:B------:R-:W-:Y:S01]  /*2510*/  LOP3.LUT R3, R3, 0x380, RZ, 0xc0, !PT ;  /* 0x0000038003037812 */ /* 0x000fe200078ec0ff */
[----:B------:R-:W-:Y:S01]  /*2520*/  IMAD.WIDE.U32 R88, R122, R36, R4 ;  /* 0x000000247a587225 */ /* 0x000fe200078e0004 */
[----:B------:R-:W-:-:S03]  /*2530*/  SHF.L.U64.HI R7, R30, 0x7, R31 ;  /* 0x000000071e077819 */ /* 0x000fc6000001021f */
[----:B------:R-:W-:Y:S01]  /*2540*/  IMAD.WIDE.U32 R90, R122, R36, R90 ;  /* 0x000000247a5a7225 */ /* 0x000fe200078e005a */
[----:B------:R-:W-:Y:S02]  /*2550*/  SHF.R.U32.HI R20, RZ, 0x3, R3 ;  /* 0x00000003ff147819 */ /* 0x000fe40000011603 */
[----:B------:R-:W-:Y:S01]  /*2560*/  LOP3.LUT R27, R3, 0x30, R18, 0xf8, !PT ;  /* 0x00000030031b7812 */ /* 0x000fe200078ef812 */
[----:B------:R-:W-:Y:S01]  /*2570*/  VIADD R36, R228, 0x40 ;  /* 0x00000040e4247836 */ /* 0x000fe20000000000 */
[----:B------:R-:W-:Y:S01]  /*2580*/  SHF.L.U32 R5, R30, 0x7, RZ ;  /* 0x000000071e057819 */ /* 0x000fe200000006ff */
[----:B------:R-:W-:Y:S02]  /*2590*/  IMAD.IADD R15, R29, 0x1, R135 ;  /* 0x000000011d0f7824 */ /* 0x000fe400078e0287 */
[----:B------:R-:W-:Y:S02]  /*25a0*/  IMAD.SHL.U32 R36, R36, 0x80, RZ ;  /* 0x0000008024247824 */ /* 0x000fe400078e00ff */
[----:B------:R-:W-:-:S02]  /*25b0*/  IMAD R33, R122, R37, R6 ;  /* 0x000000257a217224 */ /* 0x000fc400078e0206 */
[----:B------:R-:W-:Y:S01]  /*25c0*/  IMAD.SHL.U32 R6, R30, 0x40, RZ ;  /* 0x000000401e067824 */ /* 0x000fe200078e00ff */
[----:B------:R-:W-:Y:S01]  /*25d0*/  LOP3.LUT R36, R36, 0x380, RZ, 0xc0, !PT ;  /* 0x0000038024247812 */ /* 0x000fe200078ec0ff */
[----:B------:R-:W-:Y:S01]  /*25e0*/  IMAD.WIDE.U32 R94, R122, R30, R94 ;  /* 0x0000001e7a5e7225 */ /* 0x000fe200078e005e */
[----:B------:R-:W-:-:S03]  /*25f0*/  LEA.HI R53, R53, R28, RZ, 0x5 ;  /* 0x0000001c35357211 */ /* 0x000fc600078f28ff */
[----:B------:R-:W-:Y:S01]  /*2600*/  IMAD.WIDE.U32 R96, R122, R30, R96 ;  /* 0x0000001e7a607225 */ /* 0x000fe200078e0060 */
[----:B------:R-:W-:-:S03]  /*2610*/  LOP3.LUT R30, R27, R20, RZ, 0x3c, !PT ;  /* 0x000000141b1e7212 */ /* 0x000fc600078e3cff */
[----:B------:R-:W-:Y:S01]  /*2620*/  IMAD.X R26, R15, 0x1, R105, P0 ;  /* 0x000000010f1a7824 */ /* 0x000fe200000e0669 */
[----:B------:R-:W-:Y:S01]  /*2630*/  IADD3 R27, P0, R14, R104, RZ ;  /* 0x000000680e1b7210 */ /* 0x000fe20007f1e0ff */
[----:B------:R-:W-:Y:S01]  /*2640*/  IMAD R37, R37, 0xe0, RZ ;  /* 0x000000e025257824 */ /* 0x000fe200078e02ff */
[--C-:B------:R-:W-:Y:S01]  /*2650*/  LOP3.LUT R40, R36, 0x70, R38.reuse, 0xf8, !PT ;  /* 0x0000007024287812 */ /* 0x100fe200078ef826 */
[----:B------:R-:W-:Y:S01]  /*2660*/  IMAD R31, R31, 0xe0, RZ ;  /* 0x000000e01f1f7824 */ /* 0x000fe200078e02ff */
[--C-:B------:R-:W-:Y:S01]  /*2670*/  LOP3.LUT R41, R41, 0x70, R38.reuse, 0xf8, !PT ;  /* 0x0000007029297812 */ /* 0x100fe200078ef826 */
[----:B------:R-:W-:Y:S01]  /*2680*/  IMAD.IADD R112, R93, 0x1, R37 ;  /* 0x000000015d707824 */ /* 0x000fe200078e0225 */
[--C-:B------:R-:W-:Y:S01]  /*2690*/  LOP3.LUT R39, R3, 0x70, R38.reuse, 0xf8, !PT ;  /* 0x0000007003277812 */ /* 0x100fe200078ef826 */
[----:B------:R-:W-:Y:S01]  /*26a0*/  IMAD.IADD R28, R99, 0x1, R31 ;  /* 0x00000001631c7824 */ /* 0x000fe200078e021f */
[--C-:B------:R-:W-:Y:S01]  /*26b0*/  LOP3.LUT R48, R48, 0x70, R38.reuse, 0xf8, !PT ;  /* 0x0000007030307812 */ /* 0x100fe200078ef826 */
[----:B------:R-:W-:Y:S01]  /*26c0*/  IMAD.SHL.U32 R53, R53, 0x20, RZ ;  /* 0x0000002035357824 */ /* 0x000fe200078e00ff */
[----:B------:R-:W-:Y:S01]  /*26d0*/  SHF.R.S32.HI R36, RZ, 0x4, R38 ;  /* 0x00000004ff247819 */ /* 0x000fe20000011426 */
[----:B------:R-:W-:Y:S01]  /*26e0*/  IMAD.X R31, R26, 0x1, R105, P0 ;  /* 0x000000011a1f7824 */ /* 0x000fe200000e0669 */
[----:B------:R-:W-:Y:S01]  /*26f0*/  LOP3.LUT R37, R38, 0xfffffff0, RZ, 0xc0, !PT ;  /* 0xfffffff026257812 */ /* 0x000fe200078ec0ff */
[----:B------:R-:W-:Y:S01]  /*2700*/  VIADD R4, R18, 0x40 ;  /* 0x0000004012047836 */ /* 0x000fe20000000000 */
[----:B------:R-:W-:Y:S01]  /*2710*/  LOP3.LUT R115, R40, R43, RZ, 0x3c, !PT ;  /* 0x0000002b28737212 */ /* 0x000fe200078e3cff */
[----:B------:R-:W-:Y:S01]  /*2720*/  IMAD.IADD R29, R103, 0x1, R29 ;  /* 0x00000001671d7824 */ /* 0x000fe200078e021d */
[----:B------:R-:W-:-:S02]  /*2730*/  IADD3 R38, P0, R44, R102, RZ ;  /* 0x000000662c267210 */ /* 0x000fc40007f1e0ff */
[----:B------:R-:W-:Y:S02]  /*2740*/  IADD3 R40, R45, R49, RZ ;  /* 0x000000312d287210 */ /* 0x000fe40007ffe0ff */
[----:B------:R-:W-:Y:S02]  /*2750*/  LOP3.LUT R113, R41, R142, RZ, 0x3c, !PT ;  /* 0x0000008e29717212 */ /* 0x000fe400078e3cff */
[----:B------:R-:W-:Y:S01]  /*2760*/  IADD3 R41, P1, R44, 0x40, RZ ;  /* 0x000000402c297810 */ /* 0x000fe20007f3e0ff */
[----:B------:R-:W-:Y:S01]  /*2770*/  IMAD.X R106, R29, 0x1, R40, P0 ;  /* 0x000000011d6a7824 */ /* 0x000fe200000e0628 */
[----:B------:R-:W-:Y:S02]  /*2780*/  LOP3.LUT R53, R53, 0xfffffc00, RZ, 0xc0, !PT ;  /* 0xfffffc0035357812 */ /* 0x000fe400078ec0ff */
[----:B------:R-:W-:Y:S02]  /*2790*/  LOP3.LUT R116, R39, R20, RZ, 0x3c, !PT ;  /* 0x0000001427747212 */ /* 0x000fe400078e3cff */
[----:B------:R-:W-:-:S02]  /*27a0*/  LOP3.LUT R48, R48, R143, RZ, 0x3c, !PT ;  /* 0x0000008f30307212 */ /* 0x000fc400078e3cff */
[----:B------:R-:W-:Y:S01]  /*27b0*/  IADD3 R43, P2, R38, 0x40, RZ ;  /* 0x00000040262b7810 */ /* 0x000fe20007f5e0ff */
[----:B------:R-:W-:Y:S01]  /*27c0*/  IMAD.IADD R34, R95, 0x1, R35 ;  /* 0x000000015f227824 */ /* 0x000fe200078e0223 */
[----:B------:R-:W-:Y:S01]  /*27d0*/  IADD3 R32, R89, R33, RZ ;  /* 0x0000002159207210 */ /* 0x000fe20007ffe0ff */
[----:B------:R-:W-:Y:S01]  /*27e0*/  IMAD.X R107, RZ, RZ, R40, P1 ;  /* 0x000000ffff6b7224 */ /* 0x000fe200008e0628 */
[----:B------:R-:W-:Y:S01]  /*27f0*/  SHF.R.S32.HI R39, RZ, 0x1f, R37 ;  /* 0x0000001fff277819 */ /* 0x000fe20000011425 */
[----:B------:R-:W-:Y:S01]  /*2800*/  IMAD.IADD R30, R53, 0x1, R30 ;  /* 0x00000001351e7824 */ /* 0x000fe200078e021e */
[----:B------:R-:W-:Y:S01]  /*2810*/  ISETP.GE.AND P0, PT, R18, UR4, PT ;  /* 0x0000000412007c0c */ /* 0x000fe2000bf06270 */
[----:B------:R-:W-:Y:S01]  /*2820*/  IMAD.IADD R33, R33, 0x1, R91 ;  /* 0x0000000121217824 */ /* 0x000fe200078e025b */
[----:B------:R-:W-:Y:S01]  /*2830*/  ISETP.GE.AND P1, PT, R4, UR4, PT ;  /* 0x0000000404007c0c */ /* 0x000fe2000bf26270 */
[----:B------:R-:W-:Y:S01]  /*2840*/  IMAD.IADD R35, R35, 0x1, R97 ;  /* 0x0000000123237824 */ /* 0x000fe200078e0261 */
[----:B------:R-:W-:Y:S01]  /*2850*/  IADD3 R109, R47, R109, RZ ;  /* 0x0000006d2f6d7210 */ /* 0x000fe20007ffe0ff */
[----:B------:R-:W-:-:S02]  /*2860*/  IMAD.IADD R116, R53, 0x1, R116 ;  /* 0x0000000135747824 */ /* 0x000fc400078e0274 */
[----:B------:R-:W-:Y:S02]  /*2870*/  IMAD.IADD R115, R52, 0x1, R115 ;  /* 0x0000000134737824 */ /* 0x000fe400078e0273 */
[----:B---3--:R-:W-:Y:S02]  /*2880*/  IMAD.IADD R114, R51, 0x1, R48 ;  /* 0x0000000133727824 */ /* 0x008fe400078e0230 */
[----:B----4-:R-:W-:Y:S02]  /*2890*/  IMAD.IADD R113, R50, 0x1, R113 ;  /* 0x0000000132717824 */ /* 0x010fe400078e0271 */
[----:B------:R-:W-:Y:S01]  /*28a0*/  IMAD.X R108, RZ, RZ, R106, P2 ;  /* 0x000000ffff6c7224 */ /* 0x000fe200010e066a */
[----:B------:R-:W-:Y:S06]  /*28b0*/  @!P6 BAR.SYNC.DEFER_BLOCKING 0x9, 0x100 ;  /* 0x024400000000eb1d */ /* 0x000fec0000010000 */
.L_x_426:
[----:B------:R-:W0:Y:S01]  /*28c0*/  LDC R128, c[0x0][0x3f4] ;  /* 0x0000fd00ff807b82 */ /* 0x000e220000000800 */
[----:B------:R-:W-:Y:S01]  /*28d0*/  VIADD R25, R25, 0xffffffff ;  /* 0xffffffff19197836 */ /* 0x000fe20000000000 */
[----:B------:R-:W-:Y:S05]  /*28e0*/  YIELD ;  /* 0x0000000000007946 */ /* 0x000fea0003800000 */
[----:B------:R-:W-:Y:S01]  /*28f0*/  IMAD R117, R17, 0x7000, R30 ;  /* 0x0000700011757824 */ /* 0x000fe200078e021e */
[----:B------:R-:W-:Y:S01]  /*2900*/  ISETP.GT.AND P3, PT, R25, R24, PT ;  /* 0x000000181900720c */ /* 0x000fe20003f64270 */
[----:B------:R-:W-:Y:S02]  /*2910*/  BSSY B0, `(.L_x_343) ;  /* 0x0000933000007945 */ /* 0x000fe40003800000 */
[----:B------:R-:W-:Y:S01]  /*2920*/  IMAD.IADD R118, R16, 0x1, R117 ;  /* 0x0000000110767824 */ /* 0x000fe200078e0275 */
[----:B------:R-:W-:-:S02]  /*2930*/  P2R R111, PR, RZ, 0x8 ;  /* 0x00000008ff6f7803 */ /* 0x000fc40000000000 */
[----:B0-----:R-:W-:-:S13]  /*2940*/  ISETP.GE.AND P2, PT, R128, 0x1, PT ;  /* 0x000000018000780c */ /* 0x001fda0003f46270 */
[----:B------:R-:W-:Y:S05]  /*2950*/  @!P2 BRA `(.L_x_344) ;  /* 0x0000008c000ca947 */ /* 0x000fea0003800000 */
[----:B------:R-:W-:Y:S01]  /*2960*/  ULDC.U8 UR4, c[0x0][0x410] ;  /* 0x0001040000047ab9 */ /* 0x000fe20000000000 */
[----:B------:R-:W-:Y:S01]  /*2970*/  SHF.R.S32.HI R49, RZ, 0x1f, R25 ;  /* 0x0000001fff317819 */ /* 0x000fe20000011419 */
[-C--:B------:R-:W-:Y:S01]  /*2980*/  IMAD R48, R13, R25.reuse, RZ ;  /* 0x000000190d307224 */ /* 0x080fe200078e02ff */
[----:B------:R-:W-:Y:S01]  /*2990*/  ISETP.NE.AND P2, PT, RZ, UR4, PT ;  /* 0x00000004ff007c0c */ /* 0x000fe2000bf45270 */
[-C--:B------:R-:W-:Y:S02]  /*29a0*/  IMAD R50, R112, R25.reuse, RZ ;  /* 0x0000001970327224 */ /* 0x080fe400078e02ff */
[----:B------:R-:W-:Y:S02]  /*29b0*/  IMAD R51, R28, R25, RZ ;  /* 0x000000191c337224 */ /* 0x000fe400078e02ff */
[C---:B------:R-:W-:Y:S02]  /*29c0*/  IMAD R129, R49.reuse, R132, R48 ;  /* 0x0000008431817224 */ /* 0x040fe400078e0230 */
[----:B------:R-:W-:-:S02]  /*29d0*/  IMAD R145, R49, R92, R50 ;  /* 0x0000005c31917224 */ /* 0x000fc400078e0232 */
[----:B------:R-:W-:Y:S02]  /*29e0*/  IMAD R139, R49, R98, R51 ;  /* 0x00000062318b7224 */ /* 0x000fe400078e0233 */
[----:B------:R-:W-:Y:S02]  /*29f0*/  IMAD R119, R25, -0xe0, R2 ;  /* 0xffffff2019777824 */ /* 0x000fe400078e0202 */
[----:B------:R-:W-:-:S03]  /*2a00*/  IMAD.WIDE.U32 R126, R132, R25, RZ ;  /* 0x00000019847e7225 */ /* 0x000fc600078e00ff */
[----:B------:R-:W-:Y:S01]  /*2a10*/  VIMNMX R119, R119, 0xe0, PT ;  /* 0x000000e077777848 */ /* 0x000fe20003fe0100 */
[----:B------:R-:W-:-:S04]  /*2a20*/  IMAD.WIDE.U32 R48, R92, R25, RZ ;  /* 0x000000195c307225 */ /* 0x000fc800078e00ff */
[----:B------:R-:W-:-:S04]  /*2a30*/  IMAD.WIDE.U32 R50, R98, R25, RZ ;  /* 0x0000001962327225 */ /* 0x000fc800078e00ff */
[----:B------:R-:W-:Y:S02]  /*2a40*/  IMAD.IADD R129, R127, 0x1, R129 ;  /* 0x000000017f817824 */ /* 0x000fe400078e0281 */
[----:B------:R-:W-:Y:S02]  /*2a50*/  IMAD.IADD R145, R49, 0x1, R145 ;  /* 0x0000000131917824 */ /* 0x000fe400078e0291 */
[----:B------:R-:W-:Y:S01]  /*2a60*/  IMAD.IADD R139, R51, 0x1, R139 ;  /* 0x00000001338b7824 */ /* 0x000fe200078e028b */
[----:B------:R-:W-:Y:S06]  /*2a70*/  @!P2 BRA `(.L_x_345) ;  /* 0x00000044001ca947 */ /* 0x000fec0003800000 */
[----:B------:R-:W-:Y:S01]  /*2a80*/  ISETP.GE.AND P2, PT, R228, R119, PT ;  /* 0x00000077e400720c */ /* 0x000fe20003f46270 */
[----:B------:R-:W-:Y:S01]  /*2a90*/  BSSY B1, `(.L_x_346) ;  /* 0x0000022000017945 */ /* 0x000fe20003800000 */
        /* <DEDUP_REMOVED lines=15> */
[----:B------:R-:W-:Y:S01]  /*2b90*/  CS2R R82, SRZ ;  /* 0x0000000000527805 */ /* 0x000fe2000001ff00 */
[----:B------:R-:W-:Y:S06]  /*2ba0*/  @P2 BRA `(.L_x_347) ;  /* 0x0000000000402947 */ /* 0x000fec0003800000 */
[----:B------:R-:W-:Y:S01]  /*2bb0*/  ULDC.64 UR4, c[0x0][0x3e8] ;  /* 0x0000fa0000047ab9 */ /* 0x000fe20000000a00 */
[----:B------:R-:W-:Y:S02]  /*2bc0*/  CS2R R80, SRZ ;  /* 0x0000000000507805 */ /* 0x000fe4000001ff00 */
[----:B------:R-:W-:Y:S02]  /*2bd0*/  IADD3 R84, P3, P4, R88, UR4, R48 ;  /* 0x0000000458547c10 */ /* 0x000fe4000fc7e030 */
[----:B------:R-:W-:Y:S02]  /*2be0*/  CS2R R82, SRZ ;  /* 0x0000000000527805 */ /* 0x000fe4000001ff00 */
[----:B------:R-:W-:Y:S01]  /*2bf0*/  IADD3.X R85, R32, UR5, R145, P3, P4 ;  /* 0x0000000520557c10 */ /* 0x000fe20009fe8491 */
[----:B------:R-:W-:Y:S02]  /*2c00*/  ULDC.64 UR4, c[0x0][0x400] ;  /* 0x0001000000047ab9 */ /* 0x000fe40000000a00 */
[----:B------:R-:W-:-:S04]  /*2c10*/  IADD3 R86, P3, P4, R94, UR4, R50 ;  /* 0x000000045e567c10 */ /* 0x000fc8000fc7e032 */
[----:B------:R-:W-:Y:S02]  /*2c20*/  IADD3.X R87, R34, UR5, R139, P3, P4 ;  /* 0x0000000522577c10 */ /* 0x000fe40009fe848b */
[----:B------:R-:W-:Y:S02]  /*2c30*/  ISETP.GE.AND P3, PT, R22, R128, PT ;  /* 0x000000801600720c */ /* 0x000fe40003f66270 */
[----:B------:R-:W-:Y:S02]  /*2c40*/  CS2R R76, SRZ ;  /* 0x00000000004c7805 */ /* 0x000fe4000001ff00 */
[----:B------:R-:W-:-:S09]  /*2c50*/  CS2R R78, SRZ ;  /* 0x00000000004e7805 */ /* 0x000fd2000001ff00 */
[----:B------:R0:W5:Y:S04]  /*2c60*/  @!P3 LDG.E.64 R80, desc[UR60][R84.64] ;  /* 0x0000003c5450b981 */ /* 0x000168000c1e1b00 */
[----:B------:R0:W5:Y:S01]  /*2c70*/  @!P3 LDG.E.64 R82, desc[UR60][R86.64] ;  /* 0x0000003c5652b981 */ /* 0x000162000c1e1b00 */
[----:B------:R-:W-:-:S13]  /*2c80*/  ISETP.GE.AND P3, PT, R230, R128, PT ;  /* 0x00000080e600720c */ /* 0x000fda0003f66270 */
[----:B------:R0:W5:Y:S04]  /*2c90*/  @!P3 LDG.E.64 R76, desc[UR60][R84.64+0x20] ;  /* 0x0000203c544cb981 */ /* 0x000168000c1e1b00 */
[----:B------:R0:W5:Y:S02]  /*2ca0*/  @!P3 LDG.E.64 R78, desc[UR60][R86.64+0x20] ;  /* 0x0000203c564eb981 */ /* 0x000164000c1e1b00 */
.L_x_347:
[----:B------:R-:W-:Y:S05]  /*2cb0*/  BSYNC B1 ;  /* 0x0000000000017941 */ /* 0x000fea0003800000 */
.L_x_346:
[----:B0-----:R-:W-:Y:S01]  /*2cc0*/  VIADD R84, R228, 0x40 ;  /* 0x00000040e4547836 */ /* 0x001fe20000000000 */
[----:B------:R-:W-:Y:S01]  /*2cd0*/  BSSY B1, `(.L_x_348) ;  /* 0x0000019000017945 */ /* 0x000fe20003800000 */
[----:B-----5:R-:W-:Y:S01]  /*2ce0*/  IMAD.MOV.U32 R138, RZ, RZ, R76 ;  /* 0x000000ffff8a7224 */ /* 0x020fe200078e004c */
[----:B------:R-:W-:Y:S02]  /*2cf0*/  MOV R153, R80 ;  /* 0x0000005000997202 */ /* 0x000fe40000000f00 */
[----:B------:R-:W-:-:S13]  /*2d00*/  ISETP.GE.AND P3, PT, R84, R119, PT ;  /* 0x000000775400720c */ /* 0x000fda0003f66270 */
[----:B------:R-:W-:Y:S05]  /*2d10*/  @P3 BRA `(.L_x_349) ;  /* 0x0000000000503947 */ /* 0x000fea0003800000 */
[----:B------:R-:W-:Y:S01]  /*2d20*/  IADD3 R84, P4, P5, R88, R48, R10 ;  /* 0x0000003058547210 */ /* 0x000fe20007d9e00a */
[----:B------:R-:W-:Y:S01]  /*2d30*/  ULDC.64 UR4, c[0x0][0x3e8] ;  /* 0x0000fa0000047ab9 */ /* 0x000fe20000000a00 */
[----:B------:R-:W-:Y:S02]  /*2d40*/  CS2R R72, SRZ ;  /* 0x0000000000487805 */ /* 0x000fe4000001ff00 */
[----:B------:R-:W-:Y:S02]  /*2d50*/  CS2R R74, SRZ ;  /* 0x00000000004a7805 */ /* 0x000fe4000001ff00 */
[----:B------:R-:W-:Y:S02]  /*2d60*/  IADD3.X R69, R32, R145, R12, P4, P5 ;  /* 0x0000009120457210 */ /* 0x000fe400027ea40c */
[----:B------:R-:W-:-:S04]  /*2d70*/  IADD3 R86, P4, P5, R94, R50, R6 ;  /* 0x000000325e567210 */ /* 0x000fc80007d9e006 */
[----:B------:R-:W-:Y:S02]  /*2d80*/  IADD3.X R68, R34, R139, R8, P4, P5 ;  /* 0x0000008b22447210 */ /* 0x000fe400027ea408 */
[----:B------:R-:W-:-:S04]  /*2d90*/  IADD3 R84, P4, R84, UR4, RZ ;  /* 0x0000000454547c10 */ /* 0x000fc8000ff9e0ff */
[----:B------:R-:W-:Y:S01]  /*2da0*/  IADD3.X R85, R69, UR5, RZ, P4, !PT ;  /* 0x0000000545557c10 */ /* 0x000fe2000a7fe4ff */
[----:B------:R-:W-:Y:S02]  /*2db0*/  ULDC.64 UR4, c[0x0][0x400] ;  /* 0x0001000000047ab9 */ /* 0x000fe40000000a00 */
[----:B------:R-:W-:-:S04]  /*2dc0*/  IADD3 R86, P4, R86, UR4, RZ ;  /* 0x0000000456567c10 */ /* 0x000fc8000ff9e0ff */
[----:B------:R-:W-:Y:S02]  /*2dd0*/  IADD3.X R87, R68, UR5, RZ, P4, !PT ;  /* 0x0000000544577c10 */ /* 0x000fe4000a7fe4ff */
        /* <DEDUP_REMOVED lines=8> */
.L_x_349:
[----:B------:R-:W-:Y:S05]  /*2e60*/  BSYNC B1 ;  /* 0x0000000000017941 */ /* 0x000fea0003800000 */
.L_x_348:
[----:B0-----:R-:W-:Y:S01]  /*2e70*/  VIADD R84, R228, 0x80 ;  /* 0x00000080e4547836 */ /* 0x001fe20000000000 */
[----:B------:R-:W-:Y:S04]  /*2e80*/  BSSY B1, `(.L_x_350) ;  /* 0x0000018000017945 */ /* 0x000fe80003800000 */
[----:B------:R-:W-:-:S04]  /*2e90*/  ISETP.GE.AND P4, PT, R84, R119, PT ;  /* 0x000000775400720c */ /* 0x000fc80003f86270 */
[----:B------:R-:W-:-:S09]  /*2ea0*/  P2R R146, PR, RZ, 0x10 ;  /* 0x00000010ff927803 */ /* 0x000fd20000000000 */
        /* <DEDUP_REMOVED lines=21> */
.L_x_351:
[----:B------:R-:W-:Y:S05]  /*3000*/  BSYNC B1 ;  /* 0x0000000000017941 */ /* 0x000fea0003800000 */
.L_x_350:
[----:B0-----:R-:W-:Y:S01]  /*3010*/  VIADD R84, R228, 0xc0 ;  /* 0x000000c0e4547836 */ /* 0x001fe20000000000 */
[----:B------:R-:W-:Y:S04]  /*3020*/  BSSY B1, `(.L_x_352) ;  /* 0x000001d000017945 */ /* 0x000fe80003800000 */
[----:B------:R-:W-:-:S13]  /*3030*/  ISETP.GE.AND P4, PT, R84, R119, PT ;  /* 0x000000775400720c */ /* 0x000fda0003f86270 */
[----:B------:R-:W-:Y:S05]  /*3040*/  @P4 BRA `(.L_x_353) ;  /* 0x0000000000684947 */ /* 0x000fea0003800000 */
[----:B------:R-:W0:Y:S01]  /*3050*/  LDC.64 R52, c[0x0][0x3f8] ;  /* 0x0000fe00ff347b82 */ /* 0x000e220000000a00 */
[----:B------:R-:W-:Y:S01]  /*3060*/  IMAD.MOV.U32 R49, RZ, RZ, R145 ;  /* 0x000000ffff317224 */ /* 0x000fe200078e0091 */
[----:B------:R-:W-:Y:S01]  /*3070*/  ULDC.64 UR4, c[0x0][0x3e8] ;  /* 0x0000fa0000047ab9 */ /* 0x000fe20000000a00 */
[----:B------:R-:W-:Y:S01]  /*3080*/  IMAD.MOV.U32 R51, RZ, RZ, R139 ;  /* 0x000000ffff337224 */ /* 0x000fe200078e008b */
[----:B------:R-:W-:Y:S02]  /*3090*/  CS2R R56, SRZ ;  /* 0x0000000000387805 */ /* 0x000fe4000001ff00 */
[----:B------:R-:W-:Y:S01]  /*30a0*/  CS2R R58, SRZ ;  /* 0x00000000003a7805 */ /* 0x000fe2000001ff00 */
[----:B0-----:R-:W-:Y:S02]  /*30b0*/  IMAD R53, R53, 0xc0, RZ ;  /* 0x000000c035357824 */ /* 0x001fe400078e02ff */
[----:B------:R-:W-:-:S04]  /*30c0*/  IMAD.WIDE.U32 R48, R52, 0xc0, R48 ;  /* 0x000000c034307825 */ /* 0x000fc800078e0030 */
[----:B------:R-:W-:Y:S01]  /*30d0*/  IMAD.IADD R49, R49, 0x1, R53 ;  /* 0x0000000131317824 */ /* 0x000fe200078e0235 */
[----:B------:R-:W-:Y:S01]  /*30e0*/  IADD3 R48, P5, P6, R88, UR4, R48 ;  /* 0x0000000458307c10 */ /* 0x000fe2000febe030 */
[----:B------:R-:W0:Y:S03]  /*30f0*/  LDC.64 R52, c[0x0][0x408] ;  /* 0x00010200ff347b82 */ /* 0x000e260000000a00 */
[----:B------:R-:W-:Y:S01]  /*3100*/  IADD3.X R49, R32, UR5, R49, P5, P6 ;  /* 0x0000000520317c10 */ /* 0x000fe2000afec431 */
[----:B------:R-:W-:Y:S01]  /*3110*/  ULDC.64 UR4, c[0x0][0x400] ;  /* 0x0001000000047ab9 */ /* 0x000fe20000000a00 */
[----:B0-----:R-:W-:-:S04]  /*3120*/  IMAD.WIDE.U32 R50, R52, 0xc0, R50 ;  /* 0x000000c034327825 */ /* 0x001fc800078e0032 */
[----:B------:R-:W-:Y:S01]  /*3130*/  IMAD R53, R53, 0xc0, RZ ;  /* 0x000000c035357824 */ /* 0x000fe200078e02ff */
[----:B------:R-:W-:-:S03]  /*3140*/  IADD3 R50, P5, P6, R94, UR4, R50 ;  /* 0x000000045e327c10 */ /* 0x000fc6000febe032 */
[----:B------:R-:W-:-:S05]  /*3150*/  IMAD.IADD R51, R51, 0x1, R53 ;  /* 0x0000000133337824 */ /* 0x000fca00078e0235 */
        /* <DEDUP_REMOVED lines=9> */
.L_x_353:
[----:B------:R-:W-:Y:S05]  /*31f0*/  BSYNC B1 ;  /* 0x0000000000017941 */ /* 0x000fea0003800000 */
.L_x_352:
[----:B------:R-:W-:Y:S01]  /*3200*/  ISETP.NE.AND P5, PT, R232, 0x3, PT ;  /* 0x00000003e800780c */ /* 0x000fe20003fa5270 */
[----:B------:R-:W-:Y:S01]  /*3210*/  IMAD.MOV.U32 R156, RZ, RZ, R78 ;  /* 0x000000ffff9c7224 */ /* 0x000fe200078e004e */
[----:B------:R-:W-:Y:S01]  /*3220*/  MOV R157, R82 ;  /* 0x00000052009d7202 */ /* 0x000fe20000000f00 */
[----:B-----5:R-:W-:Y:S01]  /*3230*/  IMAD.MOV.U32 R148, RZ, RZ, R68 ;  /* 0x000000ffff947224 */ /* 0x020fe200078e0044 */
[----:B------:R-:W-:Y:S01]  /*3240*/  MOV R147, R66 ;  /* 0x0000004200937202 */ /* 0x000fe20000000f00 */
[----:B------:R-:W-:Y:S02]  /*3250*/  IMAD.MOV.U32 R151, RZ, RZ, R72 ;  /* 0x000000ffff977224 */ /* 0x000fe400078e0048 */
[----:B------:R-:W-:Y:S02]  /*3260*/  IMAD.MOV.U32 R149, RZ, RZ, R70 ;  /* 0x000000ffff957224 */ /* 0x000fe400078e0046 */
[----:B------:R-:W-:Y:S02]  /*3270*/  IMAD.MOV.U32 R150, RZ, RZ, R74 ;  /* 0x000000ffff967224 */ /* 0x000fe400078e004a */
[----:B------:R-:W-:-:S02]  /*3280*/  IMAD.MOV.U32 R139, RZ, RZ, R60 ;  /* 0x000000ffff8b7224 */ /* 0x000fc400078e003c */
[----:B------:R-:W-:Y:S02]  /*3290*/  IMAD.MOV.U32 R145, RZ, RZ, R64 ;  /* 0x000000ffff917224 */ /* 0x000fe400078e0040 */
[----:B------:R-:W-:Y:S02]  /*32a0*/  IMAD.MOV.U32 R144, RZ, RZ, R62 ;  /* 0x000000ffff907224 */ /* 0x000fe400078e003e */
[----:B------:R-:W-:Y:S02]  /*32b0*/  IMAD.MOV.U32 R84, RZ, RZ, R52 ;  /* 0x000000ffff547224 */ /* 0x000fe400078e0034 */
[----:B------:R-:W-:Y:S02]  /*32c0*/  IMAD.MOV.U32 R87, RZ, RZ, R56 ;  /* 0x000000ffff577224 */ /* 0x000fe400078e0038 */
[----:B------:R-:W-:Y:S02]  /*32d0*/  IMAD.MOV.U32 R85, RZ, RZ, R54 ;  /* 0x000000ffff557224 */ /* 0x000fe400078e0036 */
[----:B------:R-:W-:Y:S01]  /*32e0*/  IMAD.MOV.U32 R86, RZ, RZ, R58 ;  /* 0x000000ffff567224 */ /* 0x000fe200078e003a */
[----:B------:R-:W-:Y:S06]  /*32f0*/  @!P5 BRA `(.L_x_354) ;  /* 0x000000000004d947 */ /* 0x000fec0003800000 */
[----:B------:R-:W-:Y:S01]  /*3300*/  BPT.TRAP 0x1 ;  /* 0x000000040000795c */ /* 0x000fe20000300000 */
.L_x_354:
[----:B------:R-:W-:Y:S01]  /*3310*/  IMAD R110, R17, 0x8, R16 ;  /* 0x00000008116e7824 */ /* 0x000fe200078e0210 */
[----:B------:R-:W-:Y:S01]  /*3320*/  SHF.L.U32 R130, R231, 0x1f, RZ ;  /* 0x0000001fe7827819 */ /* 0x000fe200000006ff */
[----:B------:R-:W-:Y:S03]  /*3330*/  BSSY B1, `(.L_x_355) ;  /* 0x0000003000017945 */ /* 0x000fe60003800000 */
[----:B------:R-:W1:Y:S02]  /*3340*/  SYNCS.PHASECHK.TRANS64.TRYWAIT P6, [R110+URZ+0x2e890], R130 ;  /* 0x02e890826e0075a7 */ /* 0x000e6400080c017f */
[----:B-1----:R-:W-:Y:S05]  /*3350*/  @!P6 BRA `(.L_x_356) ;  /* 0x0000021c00f4e947 */ /* 0x002fea0003800000 */
.L_x_643:
[----:B------:R-:W-:Y:S05]  /*3360*/  BSYNC B1 ;  /* 0x0000000000017941 */ /* 0x000fea0003800000 */
.L_x_355:
[----:B------:R-:W-:Y:S01]  /*3370*/  BSSY B1, `(.L_x_357) ;  /* 0x00000ed000017945 */ /* 0x000fe20003800000 */
[----:B------:R-:W-:-:S03]  /*3380*/  IMAD R152, R17, 0x7000, R30 ;  /* 0x0000700011987824 */ /* 0x000fc600078e021e */
[----:B------:R-:W-:Y:S05]  /*3390*/  @P2 BRA `(.L_x_358) ;  /* 0x0000000c00a82947 */ /* 0x000fea0003800000 */
[----:B------:R-:W-:Y:S01]  /*33a0*/  IADD3 R155, P2, R102, R126, RZ ;  /* 0x0000007e669b7210 */ /* 0x000fe20007f5e0ff */
[----:B------:R-:W-:Y:S04]  /*33b0*/  BSSY B2, `(.L_x_359) ;  /* 0x0000073000027945 */ /* 0x000fe80003800000 */
[----:B------:R-:W-:Y:S01]  /*33c0*/  IMAD.X R154, R129, 0x1, R29, P2 ;  /* 0x00000001819a7824 */ /* 0x000fe200010e061d */
[----:B------:R-:W-:Y:S07]  /*33d0*/  @P0 BRA `(.L_x_360) ;  /* 0x0000000400c00947 */ /* 0x000fee0003800000 */
[----:B0-----:R0:W2:Y:S01]  /*33e0*/  LDS.128 R48, [R118+0x20400] ;  /* 0x0204000076307984 */ /* 0x0010a20000000c00 */
[----:B------:R-:W-:Y:S01]  /*33f0*/  ISETP.GE.AND P2, PT, R22, R128, PT ;  /* 0x000000801600720c */ /* 0x000fe20003f46270 */
[----:B------:R-:W-:-:S12]  /*3400*/  BSSY B3, `(.L_x_361) ;  /* 0x0000069000037945 */ /* 0x000fd80003800000 */
[----:B0-----:R-:W-:Y:S05]  /*3410*/  @P2 BRA `(.L_x_362) ;  /* 0x00000004009c2947 */ /* 0x001fea0003800000 */
[----:B------:R-:W-:Y:S02]  /*3420*/  SHF.R.U32.HI R80, RZ, 0x8, R81 ;  /* 0x00000008ff507819 */ /* 0x000fe40000011651 */
[----:B------:R-:W-:Y:S02]  /*3430*/  SHF.R.U32.HI R82, RZ, 0x8, R83 ;  /* 0x00000008ff527819 */ /* 0x000fe40000011653 */
[----:B------:R-:W-:Y:S01]  /*3440*/  SHF.R.U32.HI R161, RZ, 0x10, R81 ;  /* 0x00000010ffa17819 */ /* 0x000fe20000011651 */
[----:B------:R-:W-:Y:S01]  /*3450*/  IMAD.SHL.U32 R80, R80, 0x100, RZ ;  /* 0x0000010050507824 */ /* 0x000fe200078e00ff */
[----:B------:R-:W-:Y:S02]  /*3460*/  LOP3.LUT R81, R81, 0xff0000ff, RZ, 0xc0, !PT ;  /* 0xff0000ff51517812 */ /* 0x000fe400078ec0ff */
[----:B------:R-:W-:Y:S02]  /*3470*/  SHF.R.U32.HI R159, RZ, 0x10, R83 ;  /* 0x00000010ff9f7819 */ /* 0x000fe40000011653 */
[----:B------:R-:W-:-:S02]  /*3480*/  LOP3.LUT R158, R83, 0xff0000ff, RZ, 0xc0, !PT ;  /* 0xff0000ff539e7812 */ /* 0x000fc400078ec0ff */
[----:B------:R-:W-:Y:S01]  /*3490*/  SHF.L.U32 R83, R82, 0x8, RZ ;  /* 0x0000000852537819 */ /* 0x000fe200000006ff */
[----:B--2---:R-:W-:Y:S01]  /*34a0*/  IMAD.MOV.U32 R82, RZ, RZ, R48 ;  /* 0x000000ffff527224 */ /* 0x004fe200078e0030 */
[----:B------:R-:W-:Y:S01]  /*34b0*/  LOP3.LUT R81, R81, 0xff00, R80, 0xf8, !PT ;  /* 0x0000ff0051517812 */ /* 0x000fe200078ef850 */
[----:B------:R-:W-:Y:S01]  /*34c0*/  IMAD.U32 R80, R161, 0x10000, RZ ;  /* 0x00010000a1507824 */ /* 0x000fe200078e00ff */
[----:B------:R-:W-:Y:S01]  /*34d0*/  LOP3.LUT R160, R158, 0xff00, R83, 0xf8, !PT ;  /* 0x0000ff009ea07812 */ /* 0x000fe200078ef853 */
[----:B------:R-:W-:Y:S01]  /*34e0*/  IMAD.U32 R83, R159, 0x10000, RZ ;  /* 0x000100009f537824 */ /* 0x000fe200078e00ff */
[----:B------:R-:W-:Y:S02]  /*34f0*/  F2FP.F16.E4M3.UNPACK_B R158, R157.H1 ;  /* 0x0000009dff9e723e */ /* 0x000fe400030006ff */
[----:B------:R-:W-:Y:S02]  /*3500*/  F2FP.F16.E4M3.UNPACK_B R48, R49 ;  /* 0x00000031ff30723e */ /* 0x000fe400020006ff */
[----:B------:R-:W-:Y:S01]  /*3510*/  LOP3.LUT R80, R81, 0xff0000, R80, 0xf8, !PT ;  /* 0x00ff000051507812 */ /* 0x000fe200078ef850 */
[----:B------:R-:W-:Y:S01]  /*3520*/  HADD2.F32 R162, -RZ, R158.H0_H0 ;  /* 0x2000009effa27230 */ /* 0x000fe20000004100 */
[----:B------:R-:W-:Y:S01]  /*3530*/  LOP3.LUT R81, R160, 0xff0000, R83, 0xf8, !PT ;  /* 0x00ff0000a0517812 */ /* 0x000fe200078ef853 */
[--C-:B------:R-:W-:Y:S01]  /*3540*/  HADD2.F32 R83, -RZ, R48.reuse.H1_H1 ;  /* 0x30000030ff537230 */ /* 0x100fe20000004100 */
[----:B------:R-:W-:Y:S01]  /*3550*/  F2FP.F16.E4M3.UNPACK_B R160, R153.H1 ;  /* 0x00000099ffa0723e */ /* 0x000fe200030006ff */
[----:B------:R-:W-:Y:S01]  /*3560*/  HADD2.F32 R48, -RZ, R48.H0_H0 ;  /* 0x20000030ff307230 */ /* 0x000fe20000004100 */
[----:B------:R-:W-:Y:S01]  /*3570*/  F2FP.F16.E4M3.UNPACK_B R49, R49.H1 ;  /* 0x00000031ff31723e */ /* 0x000fe200030006ff */
[----:B------:R-:W-:-:S02]  /*3580*/  HADD2.F32 R163, -RZ, R158.H1_H1 ;  /* 0x3000009effa37230 */ /* 0x000fc40000004100 */
[CC--:B------:R-:W-:Y:S01]  /*3590*/  FMUL.FTZ R165, R83.reuse, R162.reuse ;  /* 0x000000a253a57220 */ /* 0x0c0fe20000410000 */
[--C-:B------:R-:W-:Y:S02]  /*35a0*/  HADD2.F32 R161, -RZ, R160.reuse.H0_H0 ;  /* 0x200000a0ffa17230 */ /* 0x100fe40000004100 */
[C---:B------:R-:W-:Y:S01]  /*35b0*/  FMUL.FTZ R162, R48.reuse, R162 ;  /* 0x000000a230a27220 */ /* 0x040fe20000410000 */
[--C-:B------:R-:W-:Y:S01]  /*35c0*/  HADD2.F32 R159, -RZ, R49.reuse.H1_H1 ;  /* 0x30000031ff9f7230 */ /* 0x100fe20000004100 */
[----:B------:R-:W-:Y:S01]  /*35d0*/  F2FP.F16.E4M3.UNPACK_B R157, R157 ;  /* 0x0000009dff9d723e */ /* 0x000fe200020006ff */
[----:B------:R-:W-:Y:S02]  /*35e0*/  HADD2.F32 R158, -RZ, R49.H0_H0 ;  /* 0x20000031ff9e7230 */ /* 0x000fe40000004100 */
[-C--:B------:R-:W-:Y:S01]  /*35f0*/  FFMA.FTZ R48, R48, R161.reuse, -R165 ;  /* 0x000000a130307223 */ /* 0x080fe200000108a5 */
[----:B------:R-:W-:Y:S02]  /*3600*/  HADD2.F32 R160, -RZ, R160.H1_H1 ;  /* 0x300000a0ffa07230 */ /* 0x000fe40000004100 */
[----:B------:R-:W-:Y:S01]  /*3610*/  FFMA.FTZ R49, R83, R161, R162 ;  /* 0x000000a153317223 */ /* 0x000fe200000100a2 */
[CC--:B------:R-:W-:Y:S01]  /*3620*/  FMUL.FTZ R165, R159.reuse, R163.reuse ;  /* 0x000000a39fa57220 */ /* 0x0c0fe20000410000 */
[C---:B------:R-:W-:Y:S01]  /*3630*/  FMUL.FTZ R164, R158.reuse, R163 ;  /* 0x000000a39ea47220 */ /* 0x040fe20000410000 */
[-C--:B------:R-:W-:Y:S01]  /*3640*/  F2FP.F16.E4M3.UNPACK_B R83, R82.reuse.H1 ;  /* 0x00000052ff53723e */ /* 0x080fe200030006ff */
[--C-:B------:R-:W-:Y:S01]  /*3650*/  HADD2.F32 R161, -RZ, R157.reuse.H1_H1 ;  /* 0x3000009dffa17230 */ /* 0x100fe20000004100 */
[----:B------:R-:W-:Y:S01]  /*3660*/  F2FP.F16.E4M3.UNPACK_B R82, R82 ;  /* 0x00000052ff52723e */ /* 0x000fe200020006ff */
[-C--:B------:R-:W-:Y:S01]  /*3670*/  FFMA.FTZ R165, R158, R160.reuse, -R165 ;  /* 0x000000a09ea57223 */ /* 0x080fe200000108a5 */
[----:B------:R-:W-:Y:S01]  /*3680*/  FFMA.FTZ R168, R159, R160, R164 ;  /* 0x000000a09fa87223 */ /* 0x000fe200000100a4 */
[----:B------:R-:W-:Y:S01]  /*3690*/  HADD2.F32 R162, -RZ, R157.H0_H0 ;  /* 0x2000009dffa27230 */ /* 0x000fe20000004100 */
[----:B------:R-:W-:Y:S01]  /*36a0*/  F2FP.F16.E4M3.UNPACK_B R159, R153 ;  /* 0x00000099ff9f723e */ /* 0x000fe200020006ff */
[----:B------:R-:W-:-:S02]  /*36b0*/  HADD2.F32 R158, -RZ, R83.H1_H1 ;  /* 0x30000053ff9e7230 */ /* 0x000fc40000004100 */
[----:B------:R-:W-:Y:S02]  /*36c0*/  HADD2.F32 R157, -RZ, R83.H0_H0 ;  /* 0x20000053ff9d7230 */ /* 0x000fe40000004100 */
[--C-:B------:R-:W-:Y:S02]  /*36d0*/  HADD2.F32 R153, -RZ, R82.reuse.H1_H1 ;  /* 0x30000052ff997230 */ /* 0x100fe40000004100 */
[-C--:B------:R-:W-:Y:S01]  /*36e0*/  FMUL.FTZ R166, R158, R161.reuse ;  /* 0x000000a19ea67220 */ /* 0x080fe20000410000 */
[----:B------:R-:W-:Y:S02]  /*36f0*/  HADD2.F32 R83, -RZ, R82.H0_H0 ;  /* 0x20000052ff537230 */ /* 0x000fe40000004100 */
[----:B------:R-:W-:Y:S01]  /*3700*/  FMUL.FTZ R161, R157, R161 ;  /* 0x000000a19da17220 */ /* 0x000fe20000410000 */
[--C-:B------:R-:W-:Y:S02]  /*3710*/  HADD2.F32 R82, -RZ, R159.reuse.H1_H1 ;  /* 0x3000009fff527230 */ /* 0x100fe40000004100 */
[----:B------:R-:W-:Y:S01]  /*3720*/  FMUL.FTZ R164, R153, R162 ;  /* 0x000000a299a47220 */ /* 0x000fe20000410000 */
[----:B------:R-:W-:-:S02]  /*3730*/  HADD2.F32 R160, -RZ, R159.H0_H0 ;  /* 0x2000009fffa07230 */ /* 0x000fc40000004100 */
[----:B------:R-:W-:Y:S01]  /*3740*/  FMUL.FTZ R162, R83, R162 ;  /* 0x000000a253a27220 */ /* 0x000fe20000410000 */
[----:B------:R-:W-:Y:S01]  /*3750*/  F2FP.F16.E4M3.UNPACK_B R159, R51.H1 ;  /* 0x00000033ff9f723e */ /* 0x000fe200030006ff */
[-C--:B------:R-:W-:Y:S01]  /*3760*/  FFMA.FTZ R157, R157, R82.reuse, -R166 ;  /* 0x000000529d9d7223 */ /* 0x080fe200000108a6 */
[----:B------:R-:W-:Y:S01]  /*3770*/  FFMA.FTZ R158, R158, R82, R161 ;  /* 0x000000529e9e7223 */ /* 0x000fe200000100a1 */
[-C--:B------:R-:W-:Y:S01]  /*3780*/  FFMA.FTZ R82, R83, R160.reuse, -R164 ;  /* 0x000000a053527223 */ /* 0x080fe200000108a4 */
[----:B------:R-:W-:Y:S01]  /*3790*/  FFMA.FTZ R83, R153, R160, R162 ;  /* 0x000000a099537223 */ /* 0x000fe200000100a2 */
[----:B------:R-:W-:Y:S01]  /*37a0*/  F2FP.SATFINITE.E4M3.F32.PACK_AB_MERGE_C R153, R168, R165, RZ ;  /* 0x000000a5a899723e */ /* 0x000fe200048070ff */
[--C-:B------:R-:W-:Y:S01]  /*37b0*/  HADD2.F32 R160, -RZ, R159.reuse.H0_H0 ;  /* 0x2000009fffa07230 */ /* 0x100fe20000004100 */
[----:B------:R-:W-:Y:S01]  /*37c0*/  F2FP.F16.E4M3.UNPACK_B R165, R81.H1 ;  /* 0x00000051ffa5723e */ /* 0x000fe200030006ff */
[----:B------:R-:W-:Y:S01]  /*37d0*/  HADD2.F32 R159, -RZ, R159.H1_H1 ;  /* 0x3000009fff9f7230 */ /* 0x000fe20000004100 */
[----:B------:R-:W-:-:S02]  /*37e0*/  F2FP.SATFINITE.E4M3.F32.PACK_AB_MERGE_C R157, R158, R157, RZ ;  /* 0x0000009d9e9d723e */ /* 0x000fc400048070ff */
[----:B------:R-:W-:Y:S01]  /*37f0*/  F2FP.F16.E4M3.UNPACK_B R162, R80.H1 ;  /* 0x00000050ffa2723e */ /* 0x000fe200030006ff */
[--C-:B------:R-:W-:Y:S01]  /*3800*/  HADD2.F32 R167, -RZ, R165.reuse.H1_H1 ;  /* 0x300000a5ffa77230 */ /* 0x100fe20000004100 */
[----:B------:R-:W-:Y:S01]  /*3810*/  F2FP.F16.E4M3.UNPACK_B R158, R50.H1 ;  /* 0x00000032ff9e723e */ /* 0x000fe200030006ff */
[----:B------:R-:W-:Y:S01]  /*3820*/  HADD2.F32 R165, -RZ, R165.H0_H0 ;  /* 0x200000a5ffa57230 */ /* 0x000fe20000004100 */
[----:B------:R-:W-:Y:S01]  /*3830*/  F2FP.F16.E4M3.UNPACK_B R164, R81 ;  /* 0x00000051ffa4723e */ /* 0x000fe200020006ff */
[----:B------:R-:W-:Y:S01]  /*3840*/  HADD2.F32 R163, -RZ, R162.H1_H1 ;  /* 0x300000a2ffa37230 */ /* 0x000fe20000004100 */
[----:B------:R-:W-:Y:S01]  /*3850*/  F2FP.F16.E4M3.UNPACK_B R161, R80 ;  /* 0x00000050ffa1723e */ /* 0x000fe200020006ff */
[----:B------:R-:W-:Y:S02]  /*3860*/  HADD2.F32 R81, -RZ, R158.H1_H1 ;  /* 0x3000009eff517230 */ /* 0x000fe40000004100 */
[----:B------:R-:W-:Y:S01]  /*3870*/  FMUL.FTZ R169, R159, R167 ;  /* 0x000000a79fa97220 */ /* 0x000fe20000410000 */
[----:B------:R-:W-:-:S02]  /*3880*/  HADD2.F32 R166, -RZ, R164.H1_H1 ;  /* 0x300000a4ffa67230 */ /* 0x000fc40000004100 */
[C---:B------:R-:W-:Y:S01]  /*3890*/  FMUL.FTZ R168, R160.reuse, R167 ;  /* 0x000000a7a0a87220 */ /* 0x040fe20000410000 */
[----:B------:R-:W-:Y:S02]  /*38a0*/  HADD2.F32 R158, -RZ, R158.H0_H0 ;  /* 0x2000009eff9e7230 */ /* 0x000fe40000004100 */
[----:B------:R-:W-:Y:S01]  /*38b0*/  FFMA.FTZ R80, R160, R163, -R169 ;  /* 0x000000a3a0507223 */ /* 0x000fe200000108a9 */
[----:B------:R-:W-:Y:S02]  /*38c0*/  HADD2.F32 R160, -RZ, R161.H1_H1 ;  /* 0x300000a1ffa07230 */ /* 0x000fe40000004100 */
[-C--:B------:R-:W-:Y:S01]  /*38d0*/  FMUL.FTZ R167, R81, R166.reuse ;  /* 0x000000a651a77220 */ /* 0x080fe20000410000 */
[----:B------:R-:W-:Y:S01]  /*38e0*/  F2FP.F16.E4M3.UNPACK_B R51, R51 ;  /* 0x00000033ff33723e */ /* 0x000fe200020006ff */
[C---:B------:R-:W-:Y:S01]  /*38f0*/  FMUL.FTZ R166, R158.reuse, R166 ;  /* 0x000000a69ea67220 */ /* 0x040fe20000410000 */
[----:B------:R-:W-:Y:S01]  /*3900*/  F2FP.F16.E4M3.UNPACK_B R50, R50 ;  /* 0x00000032ff32723e */ /* 0x000fe200020006ff */
[----:B------:R-:W-:Y:S01]  /*3910*/  FFMA.FTZ R167, R158, R160, -R167 ;  /* 0x000000a09ea77223 */ /* 0x000fe200000108a7 */
[----:B------:R-:W-:-:S02]  /*3920*/  HADD2.F32 R164, -RZ, R164.H0_H0 ;  /* 0x200000a4ffa47230 */ /* 0x000fc40000004100 */
[----:B------:R-:W-:Y:S01]  /*3930*/  FFMA.FTZ R166, R81, R160, R166 ;  /* 0x000000a051a67223 */ /* 0x000fe200000100a6 */
[--C-:B------:R-:W-:Y:S02]  /*3940*/  HADD2.F32 R81, -RZ, R51.reuse.H0_H0 ;  /* 0x20000033ff517230 */ /* 0x100fe40000004100 */
[----:B------:R-:W-:Y:S01]  /*3950*/  FFMA.FTZ R163, R159, R163, R168 ;  /* 0x000000a39fa37223 */ /* 0x000fe200000100a8 */
[----:B------:R-:W-:Y:S01]  /*3960*/  HADD2.F32 R158, -RZ, R51.H1_H1 ;  /* 0x30000033ff9e7230 */ /* 0x000fe20000004100 */
[----:B------:R-:W-:Y:S01]  /*3970*/  F2FP.SATFINITE.E4M3.F32.PACK_AB_MERGE_C R49, R49, R48, R153 ;  /* 0x000000303131723e */ /* 0x000fe20004807099 */
[--C-:B------:R-:W-:Y:S01]  /*3980*/  HADD2.F32 R51, -RZ, R50.reuse.H0_H0 ;  /* 0x20000032ff337230 */ /* 0x100fe20000004100 */
[----:B------:R-:W-:Y:S01]  /*3990*/  F2FP.SATFINITE.E4M3.F32.PACK_AB_MERGE_C R166, R166, R167, RZ ;  /* 0x000000a7a6a6723e */ /* 0x000fe200048070ff */
[----:B------:R-:W-:Y:S02]  /*39a0*/  HADD2.F32 R50, -RZ, R50.H1_H1 ;  /* 0x30000032ff327230 */ /* 0x000fe40000004100 */
[----:B------:R-:W-:Y:S01]  /*39b0*/  FMUL.FTZ R168, R158, R165 ;  /* 0x000000a59ea87220 */ /* 0x000fe20000410000 */
[----:B------:R-:W-:-:S02]  /*39c0*/  HADD2.F32 R162, -RZ, R162.H0_H0 ;  /* 0x200000a2ffa27230 */ /* 0x000fc40000004100 */
[----:B------:R-:W-:Y:S01]  /*39d0*/  FMUL.FTZ R165, R81, R165 ;  /* 0x000000a551a57220 */ /* 0x000fe20000410000 */
[----:B------:R-:W-:Y:S02]  /*39e0*/  HADD2.F32 R161, -RZ, R161.H0_H0 ;  /* 0x200000a1ffa17230 */ /* 0x000fe40000004100 */
[-C--:B------:R-:W-:Y:S01]  /*39f0*/  FMUL.FTZ R160, R50, R164.reuse ;  /* 0x000000a432a07220 */ /* 0x080fe20000410000 */
[----:B------:R-:W-:Y:S01]  /*3a00*/  FMUL.FTZ R159, R51, R164 ;  /* 0x000000a4339f7220 */ /* 0x000fe20000410000 */
[-C--:B------:R-:W-:Y:S01]  /*3a10*/  FFMA.FTZ R168, R81, R162.reuse, -R168 ;  /* 0x000000a251a87223 */ /* 0x080fe200000108a8 */
[----:B------:R-:W-:Y:S01]  /*3a20*/  FFMA.FTZ R165, R158, R162, R165 ;  /* 0x000000a29ea57223 */ /* 0x000fe200000100a5 */
[-C--:B------:R-:W-:Y:S01]  /*3a30*/  FFMA.FTZ R160, R51, R161.reuse, -R160 ;  /* 0x000000a133a07223 */ /* 0x080fe200000108a0 */
[----:B------:R-:W-:Y:S01]  /*3a40*/  FFMA.FTZ R159, R50, R161, R159 ;  /* 0x000000a1329f7223 */ /* 0x000fe2000001009f */
[----:B------:R-:W-:Y:S02]  /*3a50*/  F2FP.SATFINITE.E4M3.F32.PACK_AB_MERGE_C R80, R163, R80, RZ ;  /* 0x00000050a350723e */ /* 0x000fe400048070ff */
[----:B------:R-:W-:-:S02]  /*3a60*/  F2FP.SATFINITE.E4M3.F32.PACK_AB_MERGE_C R48, R83, R82, R157 ;  /* 0x000000525330723e */ /* 0x000fc4000480709d */
[----:B------:R-:W-:Y:S02]  /*3a70*/  F2FP.SATFINITE.E4M3.F32.PACK_AB_MERGE_C R50, R159, R160, R166 ;  /* 0x000000a09f32723e */ /* 0x000fe400048070a6 */
[----:B------:R-:W-:-:S07]  /*3a80*/  F2FP.SATFINITE.E4M3.F32.PACK_AB_MERGE_C R51, R165, R168, R80 ;  /* 0x000000a8a533723e */ /* 0x000fce0004807050 */
.L_x_362:
[----:B------:R-:W-:Y:S05]  /*3a90*/  BSYNC B3 ;  /* 0x0000000000037941 */ /* 0x000fea0003800000 */
.L_x_361:
[----:B------:R-:W-:Y:S02]  /*3aa0*/  ULDC.64 UR4, c[0x0][0x2e8] ;  /* 0x0000ba0000047ab9 */ /* 0x000fe40000000a00 */
[----:B------:R-:W-:-:S04]  /*3ab0*/  IADD3 R80, P2, P6, R155, UR4, R44 ;  /* 0x000000049b507c10 */ /* 0x000fc8000fe5e02c */
[----:B------:R-:W-:-:S05]  /*3ac0*/  IADD3.X R81, R154, UR5, R40, P2, P6 ;  /* 0x000000059a517c10 */ /* 0x000fca00097ec428 */
[----:B--2---:R2:W-:Y:S04]  /*3ad0*/  STG.E.128 desc[UR60][R80.64], R48 ;  /* 0x0000003050007986 */ /* 0x0045e8000c101d3c */
.L_x_360:
[----:B------:R-:W-:Y:S05]  /*3ae0*/  BSYNC B2 ;  /* 0x0000000000027941 */ /* 0x000fea0003800000 */
.L_x_359:
[----:B------:R-:W-:Y:S05]  /*3af0*/  @P1 BRA `(.L_x_358) ;  /* 0x0000000400d01947 */ /* 0x000fea0003800000 */
[----:B------:R-:W-:Y:S01]  /*3b00*/  LOP3.LUT P2, RZ, R229, 0x4, RZ, 0xc0, !PT ;  /* 0x00000004e5ff7812 */ /* 0x000fe2000784c0ff */
[C---:B0-2---:R-:W-:Y:S01]  /*3b10*/  VIADD R49, R152.reuse, 0x40 ;  /* 0x0000004098317836 */ /* 0x045fe20000000000 */
[----:B------:R-:W-:Y:S11]  /*3b20*/  BSSY B2, `(.L_x_363) ;  /* 0x000006d000027945 */ /* 0x000ff60003800000 */
[----:B------:R-:W-:Y:S01]  /*3b30*/  @P2 VIADD R49, R152, 0xffffffc0 ;  /* 0xffffffc098312836 */ /* 0x000fe20000000000 */
[----:B------:R-:W-:-:S03]  /*3b40*/  ISETP.GE.AND P2, PT, R230, R128, PT ;  /* 0x00000080e600720c */ /* 0x000fc60003f46270 */
[----:B------:R-:W-:-:S06]  /*3b50*/  IMAD.IADD R49, R16, 0x1, R49 ;  /* 0x0000000110317824 */ /* 0x000fcc00078e0231 */
[----:B------:R-:W0:Y:S04]  /*3b60*/  LDS.128 R48, [R49+0x20400] ;  /* 0x0204000031307984 */ /* 0x000e280000000c00 */
[----:B------:R-:W-:Y:S05]  /*3b70*/  @P2 BRA `(.L_x_364) ;  /* 0x00000004009c2947 */ /* 0x000fea0003800000 */
[--C-:B------:R-:W-:Y:S02]  /*3b80*/  SHF.R.U32.HI R83, RZ, 0x8, R77.reuse ;  /* 0x00000008ff537819 */ /* 0x100fe4000001164d */
[----:B------:R-:W-:Y:S02]  /*3b90*/  LOP3.LUT R76, R77, 0xff0000ff, RZ, 0xc0, !PT ;  /* 0xff0000ff4d4c7812 */ /* 0x000fe400078ec0ff */
[----:B------:R-:W-:Y:S01]  /*3ba0*/  SHF.R.U32.HI R81, RZ, 0x10, R77 ;  /* 0x00000010ff517819 */ /* 0x000fe2000001164d */
[----:B------:R-:W-:Y:S01]  /*3bb0*/  IMAD.SHL.U32 R77, R83, 0x100, RZ ;  /* 0x00000100534d7824 */ /* 0x000fe200078e00ff */
[--C-:B------:R-:W-:Y:S02]  /*3bc0*/  SHF.R.U32.HI R78, RZ, 0x8, R79.reuse ;  /* 0x00000008ff4e7819 */ /* 0x100fe4000001164f */
[----:B------:R-:W-:Y:S02]  /*3bd0*/  SHF.R.U32.HI R82, RZ, 0x10, R79 ;  /* 0x00000010ff527819 */ /* 0x000fe4000001164f */
[----:B------:R-:W-:-:S02]  /*3be0*/  LOP3.LUT R80, R79, 0xff0000ff, RZ, 0xc0, !PT ;  /* 0xff0000ff4f507812 */ /* 0x000fc400078ec0ff */
[----:B------:R-:W-:Y:S01]  /*3bf0*/  SHF.L.U32 R79, R78, 0x8, RZ ;  /* 0x000000084e4f7819 */ /* 0x000fe200000006ff */
[----:B0-----:R-:W-:Y:S01]  /*3c00*/  IMAD.MOV.U32 R78, RZ, RZ, R48 ;  /* 0x000000ffff4e7224 */ /* 0x001fe200078e0030 */
[----:B------:R-:W-:Y:S01]  /*3c10*/  LOP3.LUT R76, R76, 0xff00, R77, 0xf8, !PT ;  /* 0x0000ff004c4c7812 */ /* 0x000fe200078ef84d */
[----:B------:R-:W-:Y:S01]  /*3c20*/  IMAD.U32 R77, R81, 0x10000, RZ ;  /* 0x00010000514d7824 */ /* 0x000fe200078e00ff */
[----:B------:R-:W-:Y:S01]  /*3c30*/  LOP3.LUT R79, R80, 0xff00, R79, 0xf8, !PT ;  /* 0x0000ff00504f7812 */ /* 0x000fe200078ef84f */
[----:B------:R-:W-:Y:S01]  /*3c40*/  IMAD.U32 R82, R82, 0x10000, RZ ;  /* 0x0001000052527824 */ /* 0x000fe200078e00ff */
[----:B------:R-:W-:Y:S02]  /*3c50*/  F2FP.F16.E4M3.UNPACK_B R48, R49 ;  /* 0x00000031ff30723e */ /* 0x000fe400020006ff */
[----:B------:R-:W-:Y:S02]  /*3c60*/  F2FP.F16.E4M3.UNPACK_B R80, R156.H1 ;  /* 0x0000009cff50723e */ /* 0x000fe400030006ff */
[----:B------:R-:W-:-:S02]  /*3c70*/  LOP3.LUT R76, R76, 0xff0000, R77, 0xf8, !PT ;  /* 0x00ff00004c4c7812 */ /* 0x000fc400078ef84d */
[----:B------:R-:W-:Y:S01]  /*3c80*/  LOP3.LUT R77, R79, 0xff0000, R82, 0xf8, !PT ;  /* 0x00ff00004f4d7812 */ /* 0x000fe200078ef852 */
[----:B------:R-:W-:Y:S01]  /*3c90*/  HADD2.F32 R79, -RZ, R48.H1_H1 ;  /* 0x30000030ff4f7230 */ /* 0x000fe20000004100 */
[----:B------:R-:W-:Y:S01]  /*3ca0*/  F2FP.F16.E4M3.UNPACK_B R82, R138.H1 ;  /* 0x0000008aff52723e */ /* 0x000fe200030006ff */
[----:B------:R-:W-:Y:S01]  /*3cb0*/  HADD2.F32 R153, -RZ, R80.H0_H0 ;  /* 0x20000050ff997230 */ /* 0x000fe20000004100 */
[----:B------:R-:W-:Y:S01]  /*3cc0*/  F2FP.F16.E4M3.UNPACK_B R49, R49.H1 ;  /* 0x00000031ff31723e */ /* 0x000fe200030006ff */
[----:B------:R-:W-:Y:S01]  /*3cd0*/  HADD2.F32 R48, -RZ, R48.H0_H0 ;  /* 0x20000030ff307230 */ /* 0x000fe20000004100 */
[----:B------:R-:W-:Y:S01]  /*3ce0*/  F2FP.F16.E4M3.UNPACK_B R156, R156 ;  /* 0x0000009cff9c723e */ /* 0x000fe200020006ff */
[----:B------:R-:W-:Y:S02]  /*3cf0*/  HADD2.F32 R157, -RZ, R80.H1_H1 ;  /* 0x30000050ff9d7230 */ /* 0x000fe40000004100 */
[----:B------:R-:W-:Y:S01]  /*3d00*/  FMUL.FTZ R159, R79, R153 ;  /* 0x000000994f9f7220 */ /* 0x000fe20000410000 */
[----:B------:R-:W-:-:S02]  /*3d10*/  HADD2.F32 R83, -RZ, R82.H0_H0 ;  /* 0x20000052ff537230 */ /* 0x000fc40000004100 */
[----:B------:R-:W-:Y:S01]  /*3d20*/  FMUL.FTZ R158, R48, R153 ;  /* 0x00000099309e7220 */ /* 0x000fe20000410000 */
[--C-:B------:R-:W-:Y:S01]  /*3d30*/  HADD2.F32 R81, -RZ, R49.reuse.H1_H1 ;  /* 0x30000031ff517230 */ /* 0x100fe20000004100 */
[----:B------:R-:W-:Y:S01]  /*3d40*/  F2FP.F16.E4M3.UNPACK_B R138, R138 ;  /* 0x0000008aff8a723e */ /* 0x000fe200020006ff */
[----:B------:R-:W-:Y:S02]  /*3d50*/  HADD2.F32 R80, -RZ, R49.H0_H0 ;  /* 0x20000031ff507230 */ /* 0x000fe40000004100 */
[----:B------:R-:W-:Y:S01]  /*3d60*/  FFMA.FTZ R49, R79, R83, R158 ;  /* 0x000000534f317223 */ /* 0x000fe2000001009e */
[----:B------:R-:W-:Y:S02]  /*3d70*/  HADD2.F32 R82, -RZ, R82.H1_H1 ;  /* 0x30000052ff527230 */ /* 0x000fe40000004100 */
[CC--:B------:R-:W-:Y:S01]  /*3d80*/  FMUL.FTZ R153, R81.reuse, R157.reuse ;  /* 0x0000009d51997220 */ /* 0x0c0fe20000410000 */
[-C--:B------:R-:W-:Y:S01]  /*3d90*/  F2FP.F16.E4M3.UNPACK_B R79, R78.reuse.H1 ;  /* 0x0000004eff4f723e */ /* 0x080fe200030006ff */
[----:B------:R-:W-:Y:S01]  /*3da0*/  FMUL.FTZ R160, R80, R157 ;  /* 0x0000009d50a07220 */ /* 0x000fe20000410000 */
[----:B------:R-:W-:Y:S01]  /*3db0*/  F2FP.F16.E4M3.UNPACK_B R78, R78 ;  /* 0x0000004eff4e723e */ /* 0x000fe200020006ff */
[----:B------:R-:W-:Y:S01]  /*3dc0*/  FFMA.FTZ R48, R48, R83, -R159 ;  /* 0x0000005330307223 */ /* 0x000fe2000001089f */
[-C--:B------:R-:W-:Y:S01]  /*3dd0*/  FFMA.FTZ R157, R80, R82.reuse, -R153 ;  /* 0x00000052509d7223 */ /* 0x080fe20000010899 */
[----:B------:R-:W-:Y:S01]  /*3de0*/  FFMA.FTZ R162, R81, R82, R160 ;  /* 0x0000005251a27223 */ /* 0x000fe200000100a0 */
[----:B------:R-:W-:Y:S01]  /*3df0*/  HADD2.F32 R83, -RZ, R156.H1_H1 ;  /* 0x3000009cff537230 */ /* 0x000fe20000004100 */
[----:B------:R-:W-:Y:S01]  /*3e00*/  F2FP.F16.E4M3.UNPACK_B R159, R77.H1 ;  /* 0x0000004dff9f723e */ /* 0x000fe200030006ff */
[----:B------:R-:W-:-:S02]  /*3e10*/  HADD2.F32 R81, -RZ, R79.H0_H0 ;  /* 0x2000004fff517230 */ /* 0x000fc40000004100 */
[----:B------:R-:W-:Y:S02]  /*3e20*/  HADD2.F32 R82, -RZ, R79.H1_H1 ;  /* 0x3000004fff527230 */ /* 0x000fe40000004100 */
[----:B------:R-:W-:Y:S02]  /*3e30*/  HADD2.F32 R156, -RZ, R156.H0_H0 ;  /* 0x2000009cff9c7230 */ /* 0x000fe40000004100 */
[-C--:B------:R-:W-:Y:S01]  /*3e40*/  FMUL.FTZ R153, R81, R83.reuse ;  /* 0x0000005351997220 */ /* 0x080fe20000410000 */
[--C-:B------:R-:W-:Y:S02]  /*3e50*/  HADD2.F32 R80, -RZ, R78.reuse.H1_H1 ;  /* 0x3000004eff507230 */ /* 0x100fe40000004100 */
[----:B------:R-:W-:Y:S01]  /*3e60*/  FMUL.FTZ R160, R82, R83 ;  /* 0x0000005352a07220 */ /* 0x000fe20000410000 */
[----:B------:R-:W-:Y:S02]  /*3e70*/  HADD2.F32 R79, -RZ, R78.H0_H0 ;  /* 0x2000004eff4f7230 */ /* 0x000fe40000004100 */
[----:B------:R-:W-:-:S02]  /*3e80*/  HADD2.F32 R78, -RZ, R138.H1_H1 ;  /* 0x3000008aff4e7230 */ /* 0x000fc40000004100 */
[-C--:B------:R-:W-:Y:S01]  /*3e90*/  FMUL.FTZ R158, R80, R156.reuse ;  /* 0x0000009c509e7220 */ /* 0x080fe20000410000 */
[----:B------:R-:W-:Y:S02]  /*3ea0*/  HADD2.F32 R138, -RZ, R138.H0_H0 ;  /* 0x2000008aff8a7230 */ /* 0x000fe40000004100 */
[----:B------:R-:W-:Y:S01]  /*3eb0*/  FMUL.FTZ R83, R79, R156 ;  /* 0x0000009c4f537220 */ /* 0x000fe20000410000 */
[--C-:B------:R-:W-:Y:S02]  /*3ec0*/  HADD2.F32 R161, -RZ, R159.reuse.H1_H1 ;  /* 0x3000009fffa17230 */ /* 0x100fe40000004100 */
[-C--:B------:R-:W-:Y:S01]  /*3ed0*/  FFMA.FTZ R81, R81, R78.reuse, -R160 ;  /* 0x0000004e51517223 */ /* 0x080fe200000108a0 */
[----:B------:R-:W-:Y:S01]  /*3ee0*/  FFMA.FTZ R82, R82, R78, R153 ;  /* 0x0000004e52527223 */ /* 0x000fe20000010099 */
[-C--:B------:R-:W-:Y:S01]  /*3ef0*/  FFMA.FTZ R78, R79, R138.reuse, -R158 ;  /* 0x0000008a4f4e7223 */ /* 0x080fe2000001089e */
[----:B------:R-:W-:Y:S01]  /*3f00*/  FFMA.FTZ R79, R80, R138, R83 ;  /* 0x0000008a504f7223 */ /* 0x000fe20000010053 */
[----:B------:R-:W-:Y:S01]  /*3f10*/  F2FP.F16.E4M3.UNPACK_B R83, R51.H1 ;  /* 0x00000033ff53723e */ /* 0x000fe200030006ff */
[----:B------:R-:W-:Y:S01]  /*3f20*/  HADD2.F32 R159, -RZ, R159.H0_H0 ;  /* 0x2000009fff9f7230 */ /* 0x000fe20000004100 */
[----:B------:R-:W-:-:S02]  /*3f30*/  F2FP.SATFINITE.E4M3.F32.PACK_AB_MERGE_C R81, R82, R81, RZ ;  /* 0x000000515251723e */ /* 0x000fc400048070ff */
[----:B------:R-:W-:Y:S01]  /*3f40*/  F2FP.F16.E4M3.UNPACK_B R82, R50.H1 ;  /* 0x00000032ff52723e */ /* 0x000fe200030006ff */
[--C-:B------:R-:W-:Y:S01]  /*3f50*/  HADD2.F32 R138, -RZ, R83.reuse.H0_H0 ;  /* 0x20000053ff8a7230 */ /* 0x100fe20000004100 */
[----:B------:R-:W-:Y:S01]  /*3f60*/  F2FP.F16.E4M3.UNPACK_B R158, R77 ;  /* 0x0000004dff9e723e */ /* 0x000fe200020006ff */
[----:B------:R-:W-:Y:S01]  /*3f70*/  HADD2.F32 R83, -RZ, R83.H1_H1 ;  /* 0x30000053ff537230 */ /* 0x000fe20000004100 */
[-C--:B------:R-:W-:Y:S01]  /*3f80*/  F2FP.F16.E4M3.UNPACK_B R153, R76.reuse ;  /* 0x0000004cff99723e */ /* 0x080fe200020006ff */
[----:B------:R-:W-:Y:S01]  /*3f90*/  HADD2.F32 R77, -RZ, R82.H1_H1 ;  /* 0x30000052ff4d7230 */ /* 0x000fe20000004100 */
[----:B------:R-:W-:Y:S01]  /*3fa0*/  F2FP.SATFINITE.E4M3.F32.PACK_AB_MERGE_C R80, R162, R157, RZ ;  /* 0x0000009da250723e */ /* 0x000fe200048070ff */
[----:B------:R-:W-:Y:S01]  /*3fb0*/  HADD2.F32 R160, -RZ, R158.H1_H1 ;  /* 0x3000009effa07230 */ /* 0x000fe20000004100 */
[----:B------:R-:W-:Y:S01]  /*3fc0*/  F2FP.F16.E4M3.UNPACK_B R156, R76.H1 ;  /* 0x0000004cff9c723e */ /* 0x000fe200030006ff */
[----:B------:R-:W-:Y:S02]  /*3fd0*/  HADD2.F32 R82, -RZ, R82.H0_H0 ;  /* 0x20000052ff527230 */ /* 0x000fe40000004100 */
[-C--:B------:R-:W-:Y:S01]  /*3fe0*/  FMUL.FTZ R163, R83, R161.reuse ;  /* 0x000000a153a37220 */ /* 0x080fe20000410000 */
[----:B------:R-:W-:Y:S01]  /*3ff0*/  FMUL.FTZ R162, R138, R161 ;  /* 0x000000a18aa27220 */ /* 0x000fe20000410000 */
[----:B------:R-:W-:-:S02]  /*4000*/  HADD2.F32 R76, -RZ, R153.H1_H1 ;  /* 0x30000099ff4c7230 */ /* 0x000fc40000004100 */
[CC--:B------:R-:W-:Y:S01]  /*4010*/  FMUL.FTZ R161, R77.reuse, R160.reuse ;  /* 0x000000a04da17220 */ /* 0x0c0fe20000410000 */
[----:B------:R-:W-:Y:S01]  /*4020*/  F2FP.F16.E4M3.UNPACK_B R51, R51 ;  /* 0x00000033ff33723e */ /* 0x000fe200020006ff */
[C---:B------:R-:W-:Y:S01]  /*4030*/  FMUL.FTZ R160, R82.reuse, R160 ;  /* 0x000000a052a07220 */ /* 0x040fe20000410000 */
[----:B------:R-:W-:Y:S01]  /*4040*/  F2FP.F16.E4M3.UNPACK_B R50, R50 ;  /* 0x00000032ff32723e */ /* 0x000fe200020006ff */
[-C--:B------:R-:W-:Y:S01]  /*4050*/  FFMA.FTZ R161, R82, R76.reuse, -R161 ;  /* 0x0000004c52a17223 */ /* 0x080fe200000108a1 */
[----:B------:R-:W-:Y:S02]  /*4060*/  HADD2.F32 R157, -RZ, R156.H1_H1 ;  /* 0x3000009cff9d7230 */ /* 0x000fe40000004100 */
[----:B------:R-:W-:Y:S01]  /*4070*/  FFMA.FTZ R160, R77, R76, R160 ;  /* 0x0000004c4da07223 */ /* 0x000fe200000100a0 */
[--C-:B------:R-:W-:Y:S01]  /*4080*/  HADD2.F32 R76, -RZ, R51.reuse.H0_H0 ;  /* 0x20000033ff4c7230 */ /* 0x100fe20000004100 */
[----:B------:R-:W-:Y:S01]  /*4090*/  F2FP.SATFINITE.E4M3.F32.PACK_AB_MERGE_C R49, R49, R48, R80 ;  /* 0x000000303131723e */ /* 0x000fe20004807050 */
[----:B------:R-:W-:-:S02]  /*40a0*/  HADD2.F32 R77, -RZ, R51.H1_H1 ;  /* 0x30000033ff4d7230 */ /* 0x000fc40000004100 */
[-C--:B------:R-:W-:Y:S01]  /*40b0*/  FFMA.FTZ R163, R138, R157.reuse, -R163 ;  /* 0x0000009d8aa37223 */ /* 0x080fe200000108a3 */
[--C-:B------:R-:W-:Y:S02]  /*40c0*/  HADD2.F32 R51, -RZ, R50.reuse.H0_H0 ;  /* 0x20000032ff337230 */ /* 0x100fe40000004100 */
[----:B------:R-:W-:Y:S01]  /*40d0*/  FFMA.FTZ R162, R83, R157, R162 ;  /* 0x0000009d53a27223 */ /* 0x000fe200000100a2 */
[----:B------:R-:W-:Y:S02]  /*40e0*/  HADD2.F32 R50, -RZ, R50.H1_H1 ;  /* 0x30000032ff327230 */ /* 0x000fe40000004100 */
[-C--:B------:R-:W-:Y:S01]  /*40f0*/  FMUL.FTZ R157, R77, R159.reuse ;  /* 0x0000009f4d9d7220 */ /* 0x080fe20000410000 */
[----:B------:R-:W-:Y:S02]  /*4100*/  HADD2.F32 R158, -RZ, R158.H0_H0 ;  /* 0x2000009eff9e7230 */ /* 0x000fe40000004100 */
[----:B------:R-:W-:Y:S01]  /*4110*/  FMUL.FTZ R138, R76, R159 ;  /* 0x0000009f4c8a7220 */ /* 0x000fe20000410000 */
[----:B------:R-:W-:Y:S01]  /*4120*/  HADD2.F32 R156, -RZ, R156.H0_H0 ;  /* 0x2000009cff9c7230 */ /* 0x000fe20000004100 */
[----:B------:R-:W-:Y:S01]  /*4130*/  F2FP.SATFINITE.E4M3.F32.PACK_AB_MERGE_C R160, R160, R161, RZ ;  /* 0x000000a1a0a0723e */ /* 0x000fe200048070ff */
[----:B------:R-:W-:-:S02]  /*4140*/  HADD2.F32 R153, -RZ, R153.H0_H0 ;  /* 0x20000099ff997230 */ /* 0x000fc40000004100 */
[-C--:B------:R-:W-:Y:S01]  /*4150*/  FMUL.FTZ R82, R50, R158.reuse ;  /* 0x0000009e32527220 */ /* 0x080fe20000410000 */
[----:B------:R-:W-:Y:S01]  /*4160*/  FMUL.FTZ R83, R51, R158 ;  /* 0x0000009e33537220 */ /* 0x000fe20000410000 */
[-C--:B------:R-:W-:Y:S01]  /*4170*/  FFMA.FTZ R157, R76, R156.reuse, -R157 ;  /* 0x0000009c4c9d7223 */ /* 0x080fe2000001089d */
[----:B------:R-:W-:Y:S01]  /*4180*/  FFMA.FTZ R138, R77, R156, R138 ;  /* 0x0000009c4d8a7223 */ /* 0x000fe2000001008a */
[-C--:B------:R-:W-:Y:S01]  /*4190*/  FFMA.FTZ R82, R51, R153.reuse, -R82 ;  /* 0x0000009933527223 */ /* 0x080fe20000010852 */
[----:B------:R-:W-:Y:S01]  /*41a0*/  FFMA.FTZ R83, R50, R153, R83 ;  /* 0x0000009932537223 */ /* 0x000fe20000010053 */
[----:B------:R-:W-:Y:S02]  /*41b0*/  F2FP.SATFINITE.E4M3.F32.PACK_AB_MERGE_C R162, R162, R163, RZ ;  /* 0x000000a3a2a2723e */ /* 0x000fe400048070ff */
[----:B------:R-:W-:Y:S02]  /*41c0*/  F2FP.SATFINITE.E4M3.F32.PACK_AB_MERGE_C R48, R79, R78, R81 ;  /* 0x0000004e4f30723e */ /* 0x000fe40004807051 */
[----:B------:R-:W-:-:S02]  /*41d0*/  F2FP.SATFINITE.E4M3.F32.PACK_AB_MERGE_C R50, R83, R82, R160 ;  /* 0x000000525332723e */ /* 0x000fc400048070a0 */
[----:B------:R-:W-:-:S07]  /*41e0*/  F2FP.SATFINITE.E4M3.F32.PACK_AB_MERGE_C R51, R138, R157, R162 ;  /* 0x0000009d8a33723e */ /* 0x000fce00048070a2 */
.L_x_364:
[----:B------:R-:W-:Y:S05]  /*41f0*/  BSYNC B2 ;  /* 0x0000000000027941 */ /* 0x000fea0003800000 */
.L_x_363:
[----:B------:R-:W-:Y:S02]  /*4200*/  ULDC.64 UR4, c[0x0][0x2e8] ;  /* 0x0000ba0000047ab9 */ /* 0x000fe40000000a00 */
[----:B------:R-:W-:-:S04]  /*4210*/  IADD3 R76, P2, P6, R41, UR4, R155 ;  /* 0x00000004294c7c10 */ /* 0x000fc8000fe5e09b */
[----:B------:R-:W-:-:S05]  /*4220*/  IADD3.X R77, R107, UR5, R154, P2, P6 ;  /* 0x000000056b4d7c10 */ /* 0x000fca00097ec49a */
[----:B0-----:R3:W-:Y:S04]  /*4230*/  STG.E.128 desc[UR60][R76.64], R48 ;  /* 0x000000304c007986 */ /* 0x0017e8000c101d3c */
.L_x_358:
[----:B------:R-:W-:Y:S05]  /*4240*/  BSYNC B1 ;  /* 0x0000000000017941 */ /* 0x000fea0003800000 */
.L_x_357:
[----:B------:R-:W-:Y:S04]  /*4250*/  BSSY B1, `(.L_x_365) ;  /* 0x00000ed000017945 */ /* 0x000fe80003800000 */
[----:B------:R-:W-:Y:S05]  /*4260*/  @P3 BRA `(.L_x_366) ;  /* 0x0000000c00ac3947 */ /* 0x000fea0003800000 */
[----:B---3--:R-:W-:Y:S01]  /*4270*/  IADD3 R77, P2, P3, R134, R126, R18 ;  /* 0x0000007e864d7210 */ /* 0x008fe20007b5e012 */
[----:B------:R-:W-:Y:S03]  /*4280*/  BSSY B2, `(.L_x_367) ;  /* 0x0000074000027945 */ /* 0x000fe60003800000 */
[----:B------:R-:W-:Y:S01]  /*4290*/  IADD3.X R76, R15, R129, R19, P2, P3 ;  /* 0x000000810f4c7210 */ /* 0x000fe200017e6413 */
[----:B------:R-:W-:Y:S08]  /*42a0*/  @P0 BRA `(.L_x_368) ;  /* 0x0000000400c40947 */ /* 0x000ff00003800000 */
[----:B0-2---:R0:W2:Y:S01]  /*42b0*/  LDS.128 R48, [R118+0x22400] ;  /* 0x0224000076307984 */ /* 0x0050a20000000c00 */
[----:B------:R-:W-:Y:S01]  /*42c0*/  ISETP.GE.AND P2, PT, R22, R128, PT ;  /* 0x000000801600720c */ /* 0x000fe20003f46270 */
[----:B------:R-:W-:-:S12]  /*42d0*/  BSSY B3, `(.L_x_369) ;  /* 0x000006a000037945 */ /* 0x000fd80003800000 */
[----:B0-----:R-:W-:Y:S05]  /*42e0*/  @P2 BRA `(.L_x_370) ;  /* 0x0000000400a02947 */ /* 0x001fea0003800000 */
[----:B------:R-:W-:Y:S02]  /*42f0*/  SHF.R.U32.HI R74, RZ, 0x8, R73 ;  /* 0x00000008ff4a7819 */ /* 0x000fe40000011649 */
[--C-:B------:R-:W-:Y:S02]  /*4300*/  SHF.R.U32.HI R79, RZ, 0x8, R75.reuse ;  /* 0x00000008ff4f7819 */ /* 0x100fe4000001164b */
[----:B------:R-:W-:Y:S02]  /*4310*/  LOP3.LUT R78, R75, 0xff0000ff, RZ, 0xc0, !PT ;  /* 0xff0000ff4b4e7812 */ /* 0x000fe400078ec0ff */
[----:B------:R-:W-:Y:S01]  /*4320*/  SHF.R.U32.HI R80, RZ, 0x10, R75 ;  /* 0x00000010ff507819 */ /* 0x000fe2000001164b */
[----:B------:R-:W-:Y:S01]  /*4330*/  IMAD.SHL.U32 R75, R74, 0x100, RZ ;  /* 0x000001004a4b7824 */ /* 0x000fe200078e00ff */
[----:B------:R-:W-:Y:S01]  /*4340*/  LOP3.LUT R72, R73, 0xff0000ff, RZ, 0xc0, !PT ;  /* 0xff0000ff49487812 */ /* 0x000fe200078ec0ff */
[----:B------:R-:W-:Y:S01]  /*4350*/  IMAD.SHL.U32 R79, R79, 0x100, RZ ;  /* 0x000001004f4f7824 */ /* 0x000fe200078e00ff */
[----:B------:R-:W-:Y:S01]  /*4360*/  SHF.R.U32.HI R81, RZ, 0x10, R73 ;  /* 0x00000010ff517819 */ /* 0x000fe20000011649 */
[----:B--2---:R-:W-:Y:S01]  /*4370*/  IMAD.MOV.U32 R73, RZ, RZ, R49 ;  /* 0x000000ffff497224 */ /* 0x004fe200078e0031 */
[----:B------:R-:W-:Y:S01]  /*4380*/  LOP3.LUT R49, R72, 0xff00, R75, 0xf8, !PT ;  /* 0x0000ff0048317812 */ /* 0x000fe200078ef84b */
[----:B------:R-:W-:Y:S01]  /*4390*/  IMAD.MOV.U32 R74, RZ, RZ, R48 ;  /* 0x000000ffff4a7224 */ /* 0x000fe200078e0030 */
[----:B------:R-:W-:Y:S01]  /*43a0*/  LOP3.LUT R79, R78, 0xff00, R79, 0xf8, !PT ;  /* 0x0000ff004e4f7812 */ /* 0x000fe200078ef84f */
[----:B------:R-:W-:Y:S01]  /*43b0*/  IMAD.U32 R80, R80, 0x10000, RZ ;  /* 0x0001000050507824 */ /* 0x000fe200078e00ff */
[----:B------:R-:W-:-:S02]  /*43c0*/  SHF.L.U32 R72, R81, 0x10, RZ ;  /* 0x0000001051487819 */ /* 0x000fc400000006ff */
        /* <DEDUP_REMOVED lines=22> */
[----:B------:R-:W-:Y:S01]  /*4530*/  HADD2.F32 R81, -RZ, R150.H1_H1 ;  /* 0x30000096ff517230 */ /* 0x000fe20000004100 */
[----:B------:R-:W-:Y:S01]  /*4540*/  F2FP.F16.E4M3.UNPACK_B R74, R74 ;  /* 0x0000004aff4a723e */ /* 0x000fe200020006ff */
[-C--:B------:R-:W-:Y:S01]  /*4550*/  FFMA.FTZ R153, R78, R80.reuse, -R153 ;  /* 0x000000504e997223 */ /* 0x080fe20000010899 */
[----:B------:R-:W-:Y:S01]  /*4560*/  FFMA.FTZ R154, R79, R80, R138 ;  /* 0x000000504f9a7223 */ /* 0x000fe2000001008a */
[----:B------:R-:W-:Y:S01]  /*4570*/  F2FP.F16.E4M3.UNPACK_B R151, R151 ;  /* 0x00000097ff97723e */ /* 0x000fe200020006ff */
[----:B------:R-:W-:-:S02]  /*4580*/  HADD2.F32 R80, -RZ, R75.H1_H1 ;  /* 0x3000004bff507230 */ /* 0x000fc40000004100 */
[----:B------:R-:W-:Y:S01]  /*4590*/  HADD2.F32 R79, -RZ, R75.H0_H0 ;  /* 0x2000004bff4f7230 */ /* 0x000fe20000004100 */
[----:B------:R-:W-:Y:S01]  /*45a0*/  F2FP.SATFINITE.E4M3.F32.PACK_AB_MERGE_C R158, R154, R153, RZ ;  /* 0x000000999a9e723e */ /* 0x000fe200048070ff */
[--C-:B------:R-:W-:Y:S02]  /*45b0*/  HADD2.F32 R75, -RZ, R74.reuse.H0_H0 ;  /* 0x2000004aff4b7230 */ /* 0x100fe40000004100 */
[-C--:B------:R-:W-:Y:S01]  /*45c0*/  FMUL.FTZ R138, R80, R81.reuse ;  /* 0x00000051508a7220 */ /* 0x080fe20000410000 */
[----:B------:R-:W-:Y:S02]  /*45d0*/  HADD2.F32 R78, -RZ, R74.H1_H1 ;  /* 0x3000004aff4e7230 */ /* 0x000fe40000004100 */
[----:B------:R-:W-:Y:S01]  /*45e0*/  FMUL.FTZ R83, R79, R81 ;  /* 0x000000514f537220 */ /* 0x000fe20000410000 */
[----:B------:R-:W-:Y:S02]  /*45f0*/  HADD2.F32 R74, -RZ, R151.H1_H1 ;  /* 0x30000097ff4a7230 */ /* 0x000fe40000004100 */
[----:B------:R-:W-:-:S02]  /*4600*/  HADD2.F32 R150, -RZ, R150.H0_H0 ;  /* 0x20000096ff967230 */ /* 0x000fc40000004100 */
[----:B------:R-:W-:Y:S02]  /*4610*/  HADD2.F32 R151, -RZ, R151.H0_H0 ;  /* 0x20000097ff977230 */ /* 0x000fe40000004100 */
[-C--:B------:R-:W-:Y:S01]  /*4620*/  FFMA.FTZ R138, R79, R74.reuse, -R138 ;  /* 0x0000004a4f8a7223 */ /* 0x080fe2000001088a */
[----:B------:R-:W-:Y:S01]  /*4630*/  FFMA.FTZ R83, R80, R74, R83 ;  /* 0x0000004a50537223 */ /* 0x000fe20000010053 */
[CC--:B------:R-:W-:Y:S01]  /*4640*/  FMUL.FTZ R82, R78.reuse, R150.reuse ;  /* 0x000000964e527220 */ /* 0x0c0fe20000410000 */
[C---:B------:R-:W-:Y:S01]  /*4650*/  FMUL.FTZ R81, R75.reuse, R150 ;  /* 0x000000964b517220 */ /* 0x040fe20000410000 */
[----:B------:R-:W-:Y:S02]  /*4660*/  F2FP.F16.E4M3.UNPACK_B R79, R51.H1 ;  /* 0x00000033ff4f723e */ /* 0x000fe400030006ff */
[----:B------:R-:W-:Y:S01]  /*4670*/  F2FP.F16.E4M3.UNPACK_B R150, R72.H1 ;  /* 0x00000048ff96723e */ /* 0x000fe200030006ff */
[-C--:B------:R-:W-:Y:S01]  /*4680*/  FFMA.FTZ R74, R75, R151.reuse, -R82 ;  /* 0x000000974b4a7223 */ /* 0x080fe20000010852 */
[----:B------:R-:W-:Y:S01]  /*4690*/  FFMA.FTZ R75, R78, R151, R81 ;  /* 0x000000974e4b7223 */ /* 0x000fe20000010051 */
[----:B------:R-:W-:Y:S01]  /*46a0*/  F2FP.SATFINITE.E4M3.F32.PACK_AB_MERGE_C R157, R83, R138, RZ ;  /* 0x0000008a539d723e */ /* 0x000fe200048070ff */
[--C-:B------:R-:W-:Y:S01]  /*46b0*/  HADD2.F32 R80, -RZ, R79.reuse.H0_H0 ;  /* 0x2000004fff507230 */ /* 0x100fe20000004100 */
[-C--:B------:R-:W-:Y:S01]  /*46c0*/  F2FP.F16.E4M3.UNPACK_B R82, R49.reuse.H1 ;  /* 0x00000031ff52723e */ /* 0x080fe200030006ff */
[----:B------:R-:W-:Y:S01]  /*46d0*/  HADD2.F32 R79, -RZ, R79.H1_H1 ;  /* 0x3000004fff4f7230 */ /* 0x000fe20000004100 */
[----:B------:R-:W-:Y:S01]  /*46e0*/  F2FP.F16.E4M3.UNPACK_B R78, R50.H1 ;  /* 0x00000032ff4e723e */ /* 0x000fe200030006ff */
[----:B------:R-:W-:Y:S01]  /*46f0*/  HADD2.F32 R153, -RZ, R150.H1_H1 ;  /* 0x30000096ff997230 */ /* 0x000fe20000004100 */
[----:B------:R-:W-:Y:S01]  /*4700*/  F2FP.F16.E4M3.UNPACK_B R138, R72 ;  /* 0x00000048ff8a723e */ /* 0x000fe200020006ff */
[----:B------:R-:W-:Y:S01]  /*4710*/  HADD2.F32 R83, -RZ, R82.H1_H1 ;  /* 0x30000052ff537230 */ /* 0x000fe20000004100 */
[----:B------:R-:W-:Y:S01]  /*4720*/  F2FP.F16.E4M3.UNPACK_B R81, R49 ;  /* 0x00000031ff51723e */ /* 0x000fe200020006ff */
[----:B------:R-:W-:-:S02]  /*4730*/  HADD2.F32 R72, -RZ, R78.H1_H1 ;  /* 0x3000004eff487230 */ /* 0x000fc40000004100 */
[-C--:B------:R-:W-:Y:S01]  /*4740*/  FMUL.FTZ R49, R79, R153.reuse ;  /* 0x000000994f317220 */ /* 0x080fe20000410000 */
[----:B------:R-:W-:Y:S02]  /*4750*/  HADD2.F32 R151, -RZ, R138.H1_H1 ;  /* 0x3000008aff977230 */ /* 0x000fe40000004100 */
[C---:B------:R-:W-:Y:S01]  /*4760*/  FMUL.FTZ R156, R80.reuse, R153 ;  /* 0x00000099509c7220 */ /* 0x040fe20000410000 */
[----:B------:R-:W-:Y:S02]  /*4770*/  HADD2.F32 R78, -RZ, R78.H0_H0 ;  /* 0x2000004eff4e7230 */ /* 0x000fe40000004100 */
[----:B------:R-:W-:Y:S01]  /*4780*/  FFMA.FTZ R154, R80, R83, -R49 ;  /* 0x00000053509a7223 */ /* 0x000fe20000010831 */
[----:B------:R-:W-:Y:S02]  /*4790*/  HADD2.F32 R49, -RZ, R81.H1_H1 ;  /* 0x30000051ff317230 */ /* 0x000fe40000004100 */
[----:B------:R-:W-:Y:S01]  /*47a0*/  FMUL.FTZ R153, R72, R151 ;  /* 0x0000009748997220 */ /* 0x000fe20000410000 */
        /* <DEDUP_REMOVED lines=8> */
[----:B------:R-:W-:Y:S02]  /*4830*/  HADD2.F32 R51, -RZ, R51.H1_H1 ;  /* 0x30000033ff337230 */ /* 0x000fe40000004100 */
[--C-:B------:R-:W-:Y:S01]  /*4840*/  HADD2.F32 R49, -RZ, R50.reuse.H0_H0 ;  /* 0x20000032ff317230 */ /* 0x100fe20000004100 */
[----:B------:R-:W-:Y:S01]  /*4850*/  F2FP.SATFINITE.E4M3.F32.PACK_AB_MERGE_C R80, R80, R153, RZ ;  /* 0x000000995050723e */ /* 0x000fe200048070ff */
[----:B------:R-:W-:Y:S02]  /*4860*/  HADD2.F32 R50, -RZ, R50.H1_H1 ;  /* 0x30000032ff327230 */ /* 0x000fe40000004100 */
[----:B------:R-:W-:Y:S01]  /*4870*/  FMUL.FTZ R83, R51, R150 ;  /* 0x0000009633537220 */ /* 0x000fe20000410000 */
[----:B------:R-:W-:-:S02]  /*4880*/  HADD2.F32 R138, -RZ, R138.H0_H0 ;  /* 0x2000008aff8a7230 */ /* 0x000fc40000004100 */
[----:B------:R-:W-:Y:S01]  /*4890*/  FMUL.FTZ R150, R72, R150 ;  /* 0x0000009648967220 */ /* 0x000fe20000410000 */
[----:B------:R-:W-:Y:S01]  /*48a0*/  HADD2.F32 R82, -RZ, R82.H0_H0 ;  /* 0x20000052ff527230 */ /* 0x000fe20000004100 */
[----:B------:R-:W-:Y:S01]  /*48b0*/  F2FP.SATFINITE.E4M3.F32.PACK_AB_MERGE_C R154, R155, R154, RZ ;  /* 0x0000009a9b9a723e */ /* 0x000fe200048070ff */
[----:B------:R-:W-:Y:S02]  /*48c0*/  HADD2.F32 R81, -RZ, R81.H0_H0 ;  /* 0x20000051ff517230 */ /* 0x000fe40000004100 */
[-C--:B------:R-:W-:Y:S01]  /*48d0*/  FMUL.FTZ R78, R50, R138.reuse ;  /* 0x0000008a324e7220 */ /* 0x080fe20000410000 */
[----:B------:R-:W-:Y:S01]  /*48e0*/  FMUL.FTZ R79, R49, R138 ;  /* 0x0000008a314f7220 */ /* 0x000fe20000410000 */
[-C--:B------:R-:W-:Y:S01]  /*48f0*/  FFMA.FTZ R83, R72, R82.reuse, -R83 ;  /* 0x0000005248537223 */ /* 0x080fe20000010853 */
[----:B------:R-:W-:Y:S01]  /*4900*/  FFMA.FTZ R150, R51, R82, R150 ;  /* 0x0000005233967223 */ /* 0x000fe20000010096 */
[-C--:B------:R-:W-:Y:S01]  /*4910*/  FFMA.FTZ R78, R49, R81.reuse, -R78 ;  /* 0x00000051314e7223 */ /* 0x080fe2000001084e */
[----:B------:R-:W-:Y:S01]  /*4920*/  FFMA.FTZ R79, R50, R81, R79 ;  /* 0x00000051324f7223 */ /* 0x000fe2000001004f */
[----:B------:R-:W-:-:S02]  /*4930*/  F2FP.SATFINITE.E4M3.F32.PACK_AB_MERGE_C R49, R73, R48, R158 ;  /* 0x000000304931723e */ /* 0x000fc4000480709e */
[----:B------:R-:W-:Y:S02]  /*4940*/  F2FP.SATFINITE.E4M3.F32.PACK_AB_MERGE_C R48, R75, R74, R157 ;  /* 0x0000004a4b30723e */ /* 0x000fe4000480709d */
[----:B------:R-:W-:Y:S02]  /*4950*/  F2FP.SATFINITE.E4M3.F32.PACK_AB_MERGE_C R50, R79, R78, R80 ;  /* 0x0000004e4f32723e */ /* 0x000fe40004807050 */
[----:B------:R-:W-:-:S07]  /*4960*/  F2FP.SATFINITE.E4M3.F32.PACK_AB_MERGE_C R51, R150, R83, R154 ;  /* 0x000000539633723e */ /* 0x000fce000480709a */
.L_x_370:
[----:B------:R-:W-:Y:S05]  /*4970*/  BSYNC B3 ;  /* 0x0000000000037941 */ /* 0x000fea0003800000 */
.L_x_369:
[----:B------:R-:W-:Y:S02]  /*4980*/  ULDC.64 UR4, c[0x0][0x2e8] ;  /* 0x0000ba0000047ab9 */ /* 0x000fe40000000a00 */
[----:B------:R-:W-:-:S04]  /*4990*/  IADD3 R72, P2, P3, R77, UR4, R44 ;  /* 0x000000044d487c10 */ /* 0x000fc8000fb5e02c */
[----:B------:R-:W-:-:S05]  /*49a0*/  IADD3.X R73, R76, UR5, R40, P2, P3 ;  /* 0x000000054c497c10 */ /* 0x000fca00097e6428 */
[----:B--2---:R3:W-:Y:S04]  /*49b0*/  STG.E.128 desc[UR60][R72.64], R48 ;  /* 0x0000003048007986 */ /* 0x0047e8000c101d3c */
.L_x_368:
[----:B------:R-:W-:Y:S05]  /*49c0*/  BSYNC B2 ;  /* 0x0000000000027941 */ /* 0x000fea0003800000 */
.L_x_367:
[----:B------:R-:W-:Y:S05]  /*49d0*/  @P1 BRA `(.L_x_366) ;  /* 0x0000000400d01947 */ /* 0x000fea0003800000 */
[----:B------:R-:W-:Y:S01]  /*49e0*/  LOP3.LUT P2, RZ, R229, 0x4, RZ, 0xc0, !PT ;  /* 0x00000004e5ff7812 */ /* 0x000fe2000784c0ff */
[C---:B0-23--:R-:W-:Y:S01]  /*49f0*/  VIADD R49, R152.reuse, 0x40 ;  /* 0x0000004098317836 */ /* 0x04dfe20000000000 */
[----:B------:R-:W-:Y:S11]  /*4a00*/  BSSY B2, `(.L_x_371) ;  /* 0x000006d000027945 */ /* 0x000ff60003800000 */
[----:B------:R-:W-:Y:S01]  /*4a10*/  @P2 VIADD R49, R152, 0xffffffc0 ;  /* 0xffffffc098312836 */ /* 0x000fe20000000000 */
[----:B------:R-:W-:-:S03]  /*4a20*/  ISETP.GE.AND P2, PT, R230, R128, PT ;  /* 0x00000080e600720c */ /* 0x000fc60003f46270 */
[----:B------:R-:W-:-:S06]  /*4a30*/  IMAD.IADD R49, R16, 0x1, R49 ;  /* 0x0000000110317824 */ /* 0x000fcc00078e0231 */
[----:B------:R-:W0:Y:S04]  /*4a40*/  LDS.128 R48, [R49+0x22400] ;  /* 0x0224000031307984 */ /* 0x000e280000000c00 */
[----:B------:R-:W-:Y:S05]  /*4a50*/  @P2 BRA `(.L_x_372) ;  /* 0x00000004009c2947 */ /* 0x000fea0003800000 */
[----:B------:R-:W-:Y:S02]  /*4a60*/  SHF.R.U32.HI R68, RZ, 0x8, R71 ;  /* 0x00000008ff447819 */ /* 0x000fe40000011647 */
[----:B------:R-:W-:Y:S02]  /*4a70*/  SHF.R.U32.HI R73, RZ, 0x8, R69 ;  /* 0x00000008ff497819 */ /* 0x000fe40000011645 */
[----:B------:R-:W-:Y:S02]  /*4a80*/  SHF.R.U32.HI R74, RZ, 0x10, R71 ;  /* 0x00000010ff4a7819 */ /* 0x000fe40000011647 */
[----:B------:R-:W-:Y:S01]  /*4a90*/  LOP3.LUT R72, R71, 0xff0000ff, RZ, 0xc0, !PT ;  /* 0xff0000ff47487812 */ /* 0x000fe200078ec0ff */
[----:B------:R-:W-:Y:S01]  /*4aa0*/  IMAD.SHL.U32 R71, R68, 0x100, RZ ;  /* 0x0000010044477824 */ /* 0x000fe200078e00ff */
[----:B------:R-:W-:Y:S01]  /*4ab0*/  SHF.R.U32.HI R75, RZ, 0x10, R69 ;  /* 0x00000010ff4b7819 */ /* 0x000fe20000011645 */
[----:B0-----:R-:W-:Y:S01]  /*4ac0*/  IMAD.MOV.U32 R68, RZ, RZ, R48 ;  /* 0x000000ffff447224 */ /* 0x001fe200078e0030 */
[----:B------:R-:W-:Y:S01]  /*4ad0*/  LOP3.LUT R70, R69, 0xff0000ff, RZ, 0xc0, !PT ;  /* 0xff0000ff45467812 */ /* 0x000fe200078ec0ff */
[----:B------:R-:W-:Y:S01]  /*4ae0*/  IMAD.SHL.U32 R69, R73, 0x100, RZ ;  /* 0x0000010049457824 */ /* 0x000fe200078e00ff */
[----:B------:R-:W-:Y:S01]  /*4af0*/  LOP3.LUT R73, R72, 0xff00, R71, 0xf8, !PT ;  /* 0x0000ff0048497812 */ /* 0x000fe200078ef847 */
[----:B------:R-:W-:Y:S01]  /*4b00*/  IMAD.U32 R72, R74, 0x10000, RZ ;  /* 0x000100004a487824 */ /* 0x000fe200078e00ff */
[----:B------:R-:W-:-:S02]  /*4b10*/  F2FP.F16.E4M3.UNPACK_B R48, R49 ;  /* 0x00000031ff30723e */ /* 0x000fc400020006ff */
[----:B------:R-:W-:Y:S02]  /*4b20*/  LOP3.LUT R70, R70, 0xff00, R69, 0xf8, !PT ;  /* 0x0000ff0046467812 */ /* 0x000fe400078ef845 */
[----:B------:R-:W-:Y:S02]  /*4b30*/  SHF.L.U32 R69, R75, 0x10, RZ ;  /* 0x000000104b457819 */ /* 0x000fe400000006ff */
[----:B------:R-:W-:Y:S02]  /*4b40*/  F2FP.F16.E4M3.UNPACK_B R71, R149.H1 ;  /* 0x00000095ff47723e */ /* 0x000fe400030006ff */
[----:B------:R-:W-:Y:S01]  /*4b50*/  LOP3.LUT R74, R70, 0xff0000, R69, 0xf8, !PT ;  /* 0x00ff0000464a7812 */ /* 0x000fe200078ef845 */
[--C-:B------:R-:W-:Y:S01]  /*4b60*/  HADD2.F32 R69, -RZ, R48.reuse.H1_H1 ;  /* 0x30000030ff457230 */ /* 0x100fe20000004100 */
[----:B------:R-:W-:Y:S01]  /*4b70*/  LOP3.LUT R79, R73, 0xff0000, R72, 0xf8, !PT ;  /* 0x00ff0000494f7812 */ /* 0x000fe200078ef848 */
[--C-:B------:R-:W-:Y:S01]  /*4b80*/  HADD2.F32 R75, -RZ, R71.reuse.H0_H0 ;  /* 0x20000047ff4b7230 */ /* 0x100fe20000004100 */
[----:B------:R-:W-:Y:S01]  /*4b90*/  F2FP.F16.E4M3.UNPACK_B R72, R148.H1 ;  /* 0x00000094ff48723e */ /* 0x000fe200030006ff */
[----:B------:R-:W-:Y:S01]  /*4ba0*/  HADD2.F32 R48, -RZ, R48.H0_H0 ;  /* 0x20000030ff307230 */ /* 0x000fe20000004100 */
[----:B------:R-:W-:Y:S01]  /*4bb0*/  F2FP.F16.E4M3.UNPACK_B R49, R49.H1 ;  /* 0x00000031ff31723e */ /* 0x000fe200030006ff */
[----:B------:R-:W-:-:S02]  /*4bc0*/  HADD2.F32 R78, -RZ, R71.H1_H1 ;  /* 0x30000047ff4e7230 */ /* 0x000fc40000004100 */
[CC--:B------:R-:W-:Y:S01]  /*4bd0*/  FMUL.FTZ R81, R69.reuse, R75.reuse ;  /* 0x0000004b45517220 */ /* 0x0c0fe20000410000 */
[--C-:B------:R-:W-:Y:S02]  /*4be0*/  HADD2.F32 R73, -RZ, R72.reuse.H0_H0 ;  /* 0x20000048ff497230 */ /* 0x100fe40000004100 */
[----:B------:R-:W-:Y:S01]  /*4bf0*/  FMUL.FTZ R80, R48, R75 ;  /* 0x0000004b30507220 */ /* 0x000fe20000410000 */
[--C-:B------:R-:W-:Y:S01]  /*4c00*/  HADD2.F32 R71, -RZ, R49.reuse.H1_H1 ;  /* 0x30000031ff477230 */ /* 0x100fe20000004100 */
[----:B------:R-:W-:Y:S01]  /*4c10*/  F2FP.F16.E4M3.UNPACK_B R149, R149 ;  /* 0x00000095ff95723e */ /* 0x000fe200020006ff */
[----:B------:R-:W-:Y:S02]  /*4c20*/  HADD2.F32 R70, -RZ, R49.H0_H0 ;  /* 0x20000031ff467230 */ /* 0x000fe40000004100 */
[-C--:B------:R-:W-:Y:S01]  /*4c30*/  FFMA.FTZ R49, R69, R73.reuse, R80 ;  /* 0x0000004945317223 */ /* 0x080fe20000010050 */
[----:B------:R-:W-:Y:S02]  /*4c40*/  HADD2.F32 R72, -RZ, R72.H1_H1 ;  /* 0x30000048ff487230 */ /* 0x000fe40000004100 */
[C---:B------:R-:W-:Y:S01]  /*4c50*/  FMUL.FTZ R75, R71.reuse, R78 ;  /* 0x0000004e474b7220 */ /* 0x040fe20000410000 */
[----:B------:R-:W-:Y:S01]  /*4c60*/  F2FP.F16.E4M3.UNPACK_B R69, R68.H1 ;  /* 0x00000044ff45723e */ /* 0x000fe200030006ff */
[----:B------:R-:W-:Y:S01]  /*4c70*/  FMUL.FTZ R78, R70, R78 ;  /* 0x0000004e464e7220 */ /* 0x000fe20000410000 */
[----:B------:R-:W-:Y:S01]  /*4c80*/  FFMA.FTZ R48, R48, R73, -R81 ;  /* 0x0000004930307223 */ /* 0x000fe20000010851 */
[----:B------:R-:W-:Y:S01]  /*4c90*/  FFMA.FTZ R82, R70, R72, -R75 ;  /* 0x0000004846527223 */ /* 0x000fe2000001084b */
[----:B------:R-:W-:Y:S01]  /*4ca0*/  F2FP.F16.E4M3.UNPACK_B R68, R68 ;  /* 0x00000044ff44723e */ /* 0x000fe200020006ff */
[----:B------:R-:W-:Y:S01]  /*4cb0*/  FFMA.FTZ R83, R71, R72, R78 ;  /* 0x0000004847537223 */ /* 0x000fe2000001004e */
[----:B------:R-:W-:Y:S01]  /*4cc0*/  F2FP.F16.E4M3.UNPACK_B R148, R148 ;  /* 0x00000094ff94723e */ /* 0x000fe200020006ff */
[----:B------:R-:W-:-:S02]  /*4cd0*/  HADD2.F32 R73, -RZ, R149.H1_H1 ;  /* 0x30000095ff497230 */ /* 0x000fc40000004100 */
[--C-:B------:R-:W-:Y:S02]  /*4ce0*/  HADD2.F32 R70, -RZ, R69.reuse.H0_H0 ;  /* 0x20000045ff467230 */ /* 0x100fe40000004100 */
[----:B------:R-:W-:Y:S02]  /*4cf0*/  HADD2.F32 R71, -RZ, R69.H1_H1 ;  /* 0x30000045ff477230 */ /* 0x000fe40000004100 */
[----:B------:R-:W-:Y:S02]  /*4d00*/  HADD2.F32 R69, -RZ, R68.H0_H0 ;  /* 0x20000044ff457230 */ /* 0x000fe40000004100 */
[-C--:B------:R-:W-:Y:S01]  /*4d10*/  FMUL.FTZ R80, R70, R73.reuse ;  /* 0x0000004946507220 */ /* 0x080fe20000410000 */
[----:B------:R-:W-:Y:S02]  /*4d20*/  HADD2.F32 R72, -RZ, R148.H1_H1 ;  /* 0x30000094ff487230 */ /* 0x000fe40000004100 */
[----:B------:R-:W-:Y:S01]  /*4d30*/  FMUL.FTZ R75, R71, R73 ;  /* 0x00000049474b7220 */ /* 0x000fe20000410000 */
[----:B------:R-:W-:-:S02]  /*4d40*/  HADD2.F32 R149, -RZ, R149.H0_H0 ;  /* 0x20000095ff957230 */ /* 0x000fc40000004100 */
[----:B------:R-:W-:Y:S02]  /*4d50*/  HADD2.F32 R68, -RZ, R68.H1_H1 ;  /* 0x30000044ff447230 */ /* 0x000fe40000004100 */
[-C--:B------:R-:W-:Y:S01]  /*4d60*/  FFMA.FTZ R75, R70, R72.reuse, -R75 ;  /* 0x00000048464b7223 */ /* 0x080fe2000001084b */
[----:B------:R-:W-:Y:S02]  /*4d70*/  HADD2.F32 R148, -RZ, R148.H0_H0 ;  /* 0x20000094ff947230 */ /* 0x000fe40000004100 */
[----:B------:R-:W-:Y:S01]  /*4d80*/  FFMA.FTZ R80, R71, R72, R80 ;  /* 0x0000004847507223 */ /* 0x000fe20000010050 */
[-C--:B------:R-:W-:Y:S01]  /*4d90*/  F2FP.F16.E4M3.UNPACK_B R72, R74.reuse.H1 ;  /* 0x0000004aff48723e */ /* 0x080fe200030006ff */
[-C--:B------:R-:W-:Y:S01]  /*4da0*/  FMUL.FTZ R78, R68, R149.reuse ;  /* 0x00000095444e7220 */ /* 0x080fe20000410000 */
[C---:B------:R-:W-:Y:S01]  /*4db0*/  FMUL.FTZ R149, R69.reuse, R149 ;  /* 0x0000009545957220 */ /* 0x040fe20000410000 */
[----:B------:R-:W-:Y:S02]  /*4dc0*/  F2FP.F16.E4M3.UNPACK_B R74, R74 ;  /* 0x0000004aff4a723e */ /* 0x000fe400020006ff */
[-C--:B------:R-:W-:Y:S01]  /*4dd0*/  FFMA.FTZ R81, R69, R148.reuse, -R78 ;  /* 0x0000009445517223 */ /* 0x080fe2000001084e */
[----:B------:R-:W-:Y:S01]  /*4de0*/  F2FP.SATFINITE.E4M3.F32.PACK_AB_MERGE_C R138, R80, R75, RZ ;  /* 0x0000004b508a723e */ /* 0x000fe200048070ff */
[----:B------:R-:W-:Y:S01]  /*4df0*/  FFMA.FTZ R148, R68, R148, R149 ;  /* 0x0000009444947223 */ /* 0x000fe20000010095 */
[----:B------:R-:W-:Y:S01]  /*4e00*/  F2FP.F16.E4M3.UNPACK_B R69, R51.H1 ;  /* 0x00000033ff45723e */ /* 0x000fe200030006ff */
[--C-:B------:R-:W-:Y:S01]  /*4e10*/  HADD2.F32 R73, -RZ, R72.reuse.H1_H1 ;  /* 0x30000048ff497230 */ /* 0x100fe20000004100 */
[-C--:B------:R-:W-:Y:S01]  /*4e20*/  F2FP.F16.E4M3.UNPACK_B R75, R79.reuse.H1 ;  /* 0x0000004fff4b723e */ /* 0x080fe200030006ff */
[----:B------:R-:W-:Y:S01]  /*4e30*/  HADD2.F32 R72, -RZ, R72.H0_H0 ;  /* 0x20000048ff487230 */ /* 0x000fe20000004100 */
[----:B------:R-:W-:Y:S01]  /*4e40*/  F2FP.F16.E4M3.UNPACK_B R68, R50.H1 ;  /* 0x00000032ff44723e */ /* 0x000fe200030006ff */
[----:B------:R-:W-:Y:S01]  /*4e50*/  HADD2.F32 R71, -RZ, R69.H1_H1 ;  /* 0x30000045ff477230 */ /* 0x000fe20000004100 */
[----:B------:R-:W-:Y:S01]  /*4e60*/  F2FP.F16.E4M3.UNPACK_B R79, R79 ;  /* 0x0000004fff4f723e */ /* 0x000fe200020006ff */
[----:B------:R-:W-:Y:S01]  /*4e70*/  HADD2.F32 R80, -RZ, R75.H1_H1 ;  /* 0x3000004bff507230 */ /* 0x000fe20000004100 */
[----:B------:R-:W-:Y:S01]  /*4e80*/  F2FP.SATFINITE.E4M3.F32.PACK_AB_MERGE_C R149, R83, R82, RZ ;  /* 0x000000525395723e */ /* 0x000fe200048070ff */
[----:B------:R-:W-:Y:S01]  /*4e90*/  HADD2.F32 R70, -RZ, R69.H0_H0 ;  /* 0x20000045ff467230 */ /* 0x000fe20000004100 */
[----:B------:R-:W-:Y:S01]  /*4ea0*/  F2FP.F16.E4M3.UNPACK_B R51, R51 ;  /* 0x00000033ff33723e */ /* 0x000fe200020006ff */
[----:B------:R-:W-:-:S02]  /*4eb0*/  HADD2.F32 R69, -RZ, R68.H1_H1 ;  /* 0x30000044ff457230 */ /* 0x000fc40000004100 */
[-C--:B------:R-:W-:Y:S01]  /*4ec0*/  FMUL.FTZ R83, R71, R80.reuse ;  /* 0x0000005047537220 */ /* 0x080fe20000410000 */
[--C-:B------:R-:W-:Y:S02]  /*4ed0*/  HADD2.F32 R78, -RZ, R79.reuse.H1_H1 ;  /* 0x3000004fff4e7230 */ /* 0x100fe40000004100 */
[C---:B------:R-:W-:Y:S01]  /*4ee0*/  FMUL.FTZ R80, R70.reuse, R80 ;  /* 0x0000005046507220 */ /* 0x040fe20000410000 */
[----:B------:R-:W-:Y:S02]  /*4ef0*/  HADD2.F32 R68, -RZ, R68.H0_H0 ;  /* 0x20000044ff447230 */ /* 0x000fe40000004100 */
[----:B------:R-:W-:Y:S01]  /*4f00*/  FFMA.FTZ R82, R70, R73, -R83 ;  /* 0x0000004946527223 */ /* 0x000fe20000010853 */
[----:B------:R-:W-:Y:S02]  /*4f10*/  HADD2.F32 R70, -RZ, R74.H1_H1 ;  /* 0x3000004aff467230 */ /* 0x000fe40000004100 */
[----:B------:R-:W-:Y:S01]  /*4f20*/  FMUL.FTZ R83, R69, R78 ;  /* 0x0000004e45537220 */ /* 0x000fe20000410000 */
[----:B------:R-:W-:Y:S01]  /*4f30*/  F2FP.F16.E4M3.UNPACK_B R50, R50 ;  /* 0x00000032ff32723e */ /* 0x000fe200020006ff */
[----:B------:R-:W-:Y:S01]  /*4f40*/  FMUL.FTZ R78, R68, R78 ;  /* 0x0000004e444e7220 */ /* 0x000fe20000410000 */
[----:B------:R-:W-:-:S02]  /*4f50*/  HADD2.F32 R79, -RZ, R79.H0_H0 ;  /* 0x2000004fff4f7230 */ /* 0x000fc40000004100 */
[-C--:B------:R-:W-:Y:S01]  /*4f60*/  FFMA.FTZ R83, R68, R70.reuse, -R83 ;  /* 0x0000004644537223 */ /* 0x080fe20000010853 */
[--C-:B------:R-:W-:Y:S02]  /*4f70*/  HADD2.F32 R68, -RZ, R51.reuse.H0_H0 ;  /* 0x20000033ff447230 */ /* 0x100fe40000004100 */
[----:B------:R-:W-:Y:S01]  /*4f80*/  FFMA.FTZ R78, R69, R70, R78 ;  /* 0x00000046454e7223 */ /* 0x000fe2000001004e */
[----:B------:R-:W-:Y:S02]  /*4f90*/  HADD2.F32 R69, -RZ, R51.H1_H1 ;  /* 0x30000033ff457230 */ /* 0x000fe40000004100 */
[----:B------:R-:W-:Y:S01]  /*4fa0*/  FFMA.FTZ R73, R71, R73, R80 ;  /* 0x0000004947497223 */ /* 0x000fe20000010050 */
[--C-:B------:R-:W-:Y:S01]  /*4fb0*/  HADD2.F32 R51, -RZ, R50.reuse.H0_H0 ;  /* 0x20000032ff337230 */ /* 0x100fe20000004100 */
[----:B------:R-:W-:Y:S01]  /*4fc0*/  F2FP.SATFINITE.E4M3.F32.PACK_AB_MERGE_C R49, R49, R48, R149 ;  /* 0x000000303131723e */ /* 0x000fe20004807095 */
[----:B------:R-:W-:Y:S01]  /*4fd0*/  HADD2.F32 R50, -RZ, R50.H1_H1 ;  /* 0x30000032ff327230 */ /* 0x000fe20000004100 */
[----:B------:R-:W-:Y:S01]  /*4fe0*/  F2FP.SATFINITE.E4M3.F32.PACK_AB_MERGE_C R78, R78, R83, RZ ;  /* 0x000000534e4e723e */ /* 0x000fe200048070ff */
[----:B------:R-:W-:Y:S01]  /*4ff0*/  HADD2.F32 R75, -RZ, R75.H0_H0 ;  /* 0x2000004bff4b7230 */ /* 0x000fe20000004100 */
[----:B------:R-:W-:Y:S01]  /*5000*/  F2FP.SATFINITE.E4M3.F32.PACK_AB_MERGE_C R73, R73, R82, RZ ;  /* 0x000000524949723e */ /* 0x000fe200048070ff */
[----:B------:R-:W-:-:S02]  /*5010*/  HADD2.F32 R74, -RZ, R74.H0_H0 ;  /* 0x2000004aff4a7230 */ /* 0x000fc40000004100 */
[-C--:B------:R-:W-:Y:S01]  /*5020*/  FMUL.FTZ R70, R50, R79.reuse ;  /* 0x0000004f32467220 */ /* 0x080fe20000410000 */
[----:B------:R-:W-:Y:S01]  /*5030*/  FMUL.FTZ R79, R51, R79 ;  /* 0x0000004f334f7220 */ /* 0x000fe20000410000 */
[-C--:B------:R-:W-:Y:S01]  /*5040*/  FMUL.FTZ R71, R69, R75.reuse ;  /* 0x0000004b45477220 */ /* 0x080fe20000410000 */
[----:B------:R-:W-:Y:S01]  /*5050*/  FMUL.FTZ R80, R68, R75 ;  /* 0x0000004b44507220 */ /* 0x000fe20000410000 */
[-C--:B------:R-:W-:Y:S01]  /*5060*/  FFMA.FTZ R70, R51, R74.reuse, -R70 ;  /* 0x0000004a33467223 */ /* 0x080fe20000010846 */
[----:B------:R-:W-:Y:S01]  /*5070*/  FFMA.FTZ R79, R50, R74, R79 ;  /* 0x0000004a324f7223 */ /* 0x000fe2000001004f */
[-C--:B------:R-:W-:Y:S01]  /*5080*/  FFMA.FTZ R71, R68, R72.reuse, -R71 ;  /* 0x0000004844477223 */ /* 0x080fe20000010847 */
[----:B------:R-:W-:Y:S01]  /*5090*/  FFMA.FTZ R80, R69, R72, R80 ;  /* 0x0000004845507223 */ /* 0x000fe20000010050 */
[----:B------:R-:W-:Y:S02]  /*50a0*/  F2FP.SATFINITE.E4M3.F32.PACK_AB_MERGE_C R48, R148, R81, R138 ;  /* 0x000000519430723e */ /* 0x000fe4000480708a */
[----:B------:R-:W-:-:S02]  /*50b0*/  F2FP.SATFINITE.E4M3.F32.PACK_AB_MERGE_C R50, R79, R70, R78 ;  /* 0x000000464f32723e */ /* 0x000fc4000480704e */
[----:B------:R-:W-:-:S07]  /*50c0*/  F2FP.SATFINITE.E4M3.F32.PACK_AB_MERGE_C R51, R80, R71, R73 ;  /* 0x000000475033723e */ /* 0x000fce0004807049 */
.L_x_372:
[----:B------:R-:W-:Y:S05]  /*50d0*/  BSYNC B2 ;  /* 0x0000000000027941 */ /* 0x000fea0003800000 */
.L_x_371:
[----:B------:R-:W-:Y:S02]  /*50e0*/  ULDC.64 UR4, c[0x0][0x2e8] ;  /* 0x0000ba0000047ab9 */ /* 0x000fe40000000a00 */
[----:B------:R-:W-:-:S04]  /*50f0*/  IADD3 R68, P2, P3, R41, UR4, R77 ;  /* 0x0000000429447c10 */ /* 0x000fc8000fb5e04d */
[----:B------:R-:W-:-:S05]  /*5100*/  IADD3.X R69, R107, UR5, R76, P2, P3 ;  /* 0x000000056b457c10 */ /* 0x000fca00097e644c */
[----:B0-----:R4:W-:Y:S04]  /*5110*/  STG.E.128 desc[UR60][R68.64], R48 ;  /* 0x0000003044007986 */ /* 0x0019e8000c101d3c */
.L_x_366:
[----:B------:R-:W-:Y:S05]  /*5120*/  BSYNC B1 ;  /* 0x0000000000017941 */ /* 0x000fea0003800000 */
.L_x_365:
[----:B------:R-:W-:Y:S01]  /*5130*/  ISETP.NE.AND P2, PT, R146, RZ, PT ;  /* 0x000000ff9200720c */ /* 0x000fe20003f45270 */
[----:B------:R-:W-:-:S12]  /*5140*/  BSSY B1, `(.L_x_373) ;  /* 0x00000ec000017945 */ /* 0x000fd80003800000 */
[----:B------:R-:W-:Y:S05]  /*5150*/  @P2 BRA `(.L_x_374) ;  /* 0x0000000c00a82947 */ /* 0x000fea0003800000 */
[----:B----4-:R-:W-:Y:S01]  /*5160*/  IADD3 R69, P2, P3, R14, R126, R18 ;  /* 0x0000007e0e457210 */ /* 0x010fe20007b5e012 */
[----:B------:R-:W-:Y:S03]  /*5170*/  BSSY B2, `(.L_x_375) ;  /* 0x0000073000027945 */ /* 0x000fe60003800000 */
[----:B------:R-:W-:Y:S01]  /*5180*/  IADD3.X R68, R26, R129, R19, P2, P3 ;  /* 0x000000811a447210 */ /* 0x000fe200017e6413 */
[----:B------:R-:W-:Y:S08]  /*5190*/  @P0 BRA `(.L_x_376) ;  /* 0x0000000400c00947 */ /* 0x000ff00003800000 */
[----:B0-23--:R0:W2:Y:S01]  /*51a0*/  LDS.128 R48, [R118+0x24400] ;  /* 0x0244000076307984 */ /* 0x00d0a20000000c00 */
[----:B------:R-:W-:Y:S01]  /*51b0*/  ISETP.GE.AND P2, PT, R22, R128, PT ;  /* 0x000000801600720c */ /* 0x000fe20003f46270 */
[----:B------:R-:W-:-:S12]  /*51c0*/  BSSY B3, `(.L_x_377) ;  /* 0x0000069000037945 */ /* 0x000fd80003800000 */
[----:B0-----:R-:W-:Y:S05]  /*51d0*/  @P2 BRA `(.L_x_378) ;  /* 0x00000004009c2947 */ /* 0x001fea0003800000 */
[----:B------:R-:W-:Y:S02]  /*51e0*/  SHF.R.U32.HI R71, RZ, 0x8, R65 ;  /* 0x00000008ff477819 */ /* 0x000fe40000011641 */
[----:B------:R-:W-:Y:S02]  /*51f0*/  SHF.R.U32.HI R64, RZ, 0x8, R67 ;  /* 0x00000008ff407819 */ /* 0x000fe40000011643 */
[----:B------:R-:W-:Y:S02]  /*5200*/  SHF.R.U32.HI R73, RZ, 0x10, R65 ;  /* 0x00000010ff497819 */ /* 0x000fe40000011641 */
[----:B------:R-:W-:Y:S01]  /*5210*/  LOP3.LUT R66, R65, 0xff0000ff, RZ, 0xc0, !PT ;  /* 0xff0000ff41427812 */ /* 0x000fe200078ec0ff */
[----:B------:R-:W-:Y:S01]  /*5220*/  IMAD.SHL.U32 R65, R71, 0x100, RZ ;  /* 0x0000010047417824 */ /* 0x000fe200078e00ff */
[----:B------:R-:W-:Y:S02]  /*5230*/  SHF.R.U32.HI R72, RZ, 0x10, R67 ;  /* 0x00000010ff487819 */ /* 0x000fe40000011643 */
[----:B------:R-:W-:Y:S01]  /*5240*/  LOP3.LUT R70, R67, 0xff0000ff, RZ, 0xc0, !PT ;  /* 0xff0000ff43467812 */ /* 0x000fe200078ec0ff */
[----:B------:R-:W-:Y:S01]  /*5250*/  IMAD.SHL.U32 R67, R64, 0x100, RZ ;  /* 0x0000010040437824 */ /* 0x000fe200078e00ff */
[----:B------:R-:W-:Y:S01]  /*5260*/  LOP3.LUT R66, R66, 0xff00, R65, 0xf8, !PT ;  /* 0x0000ff0042427812 */ /* 0x000fe200078ef841 */
[----:B--2---:R-:W-:Y:S01]  /*5270*/  IMAD.MOV.U32 R64, RZ, RZ, R48 ;  /* 0x000000ffff407224 */ /* 0x004fe200078e0030 */
[----:B------:R-:W-:Y:S01]  /*5280*/  F2FP.F16.E4M3.UNPACK_B R48, R49 ;  /* 0x00000031ff30723e */ /* 0x000fe200020006ff */
[----:B------:R-:W-:Y:S01]  /*5290*/  IMAD.U32 R65, R73, 0x10000, RZ ;  /* 0x0001000049417824 */ /* 0x000fe200078e00ff */
[----:B------:R-:W-:Y:S01]  /*52a0*/  LOP3.LUT R71, R70, 0xff00, R67, 0xf8, !PT ;  /* 0x0000ff0046477812 */ /* 0x000fe200078ef843 */
[----:B------:R-:W-:Y:S01]  /*52b0*/  IMAD.U32 R70, R72, 0x10000, RZ ;  /* 0x0001000048467824 */ /* 0x000fe200078e00ff */
[----:B------:R-:W-:-:S02]  /*52c0*/  F2FP.F16.E4M3.UNPACK_B R67, R147.H1 ;  /* 0x00000093ff43723e */ /* 0x000fc400030006ff */
[----:B------:R-:W-:Y:S01]  /*52d0*/  LOP3.LUT R72, R66, 0xff0000, R65, 0xf8, !PT ;  /* 0x00ff000042487812 */ /* 0x000fe200078ef841 */
[--C-:B------:R-:W-:Y:S01]  /*52e0*/  HADD2.F32 R65, -RZ, R48.reuse.H1_H1 ;  /* 0x30000030ff417230 */ /* 0x100fe20000004100 */
[----:B------:R-:W-:Y:S01]  /*52f0*/  LOP3.LUT R75, R71, 0xff0000, R70, 0xf8, !PT ;  /* 0x00ff0000474b7812 */ /* 0x000fe200078ef846 */
[--C-:B------:R-:W-:Y:S01]  /*5300*/  HADD2.F32 R73, -RZ, R67.reuse.H0_H0 ;  /* 0x20000043ff497230 */ /* 0x100fe20000004100 */
[----:B------:R-:W-:Y:S01]  /*5310*/  F2FP.F16.E4M3.UNPACK_B R70, R145.H1 ;  /* 0x00000091ff46723e */ /* 0x000fe200030006ff */
[----:B------:R-:W-:Y:S01]  /*5320*/  HADD2.F32 R48, -RZ, R48.H0_H0 ;  /* 0x20000030ff307230 */ /* 0x000fe20000004100 */
[----:B------:R-:W-:Y:S01]  /*5330*/  F2FP.F16.E4M3.UNPACK_B R49, R49.H1 ;  /* 0x00000031ff31723e */ /* 0x000fe200030006ff */
[----:B------:R-:W-:Y:S02]  /*5340*/  HADD2.F32 R74, -RZ, R67.H1_H1 ;  /* 0x30000043ff4a7230 */ /* 0x000fe40000004100 */
[----:B------:R-:W-:Y:S01]  /*5350*/  FMUL.FTZ R77, R65, R73 ;  /* 0x00000049414d7220 */ /* 0x000fe20000410000 */
[----:B------:R-:W-:-:S02]  /*5360*/  HADD2.F32 R71, -RZ, R70.H0_H0 ;  /* 0x20000046ff477230 */ /* 0x000fc40000004100 */
        /* <DEDUP_REMOVED lines=15> */
[--C-:B------:R-:W-:Y:S01]  /*5460*/  HADD2.F32 R66, -RZ, R65.reuse.H0_H0 ;  /* 0x20000041ff427230 */ /* 0x100fe20000004100 */
[----:B------:R-:W-:Y:S01]  /*5470*/  F2FP.SATFINITE.E4M3.F32.PACK_AB_MERGE_C R82, R80, R79, RZ ;  /* 0x0000004f5052723e */ /* 0x000fe200048070ff */
[----:B------:R-:W-:Y:S02]  /*5480*/  HADD2.F32 R67, -RZ, R65.H1_H1 ;  /* 0x30000041ff437230 */ /* 0x000fe40000004100 */
[--C-:B------:R-:W-:Y:S02]  /*5490*/  HADD2.F32 R65, -RZ, R64.reuse.H0_H0 ;  /* 0x20000040ff417230 */ /* 0x100fe40000004100 */
[-C--:B------:R-:W-:Y:S01]  /*54a0*/  FMUL.FTZ R76, R66, R71.reuse ;  /* 0x00000047424c7220 */ /* 0x080fe20000410000 */
[----:B------:R-:W-:Y:S02]  /*54b0*/  HADD2.F32 R70, -RZ, R145.H1_H1 ;  /* 0x30000091ff467230 */ /* 0x000fe40000004100 */
[----:B------:R-:W-:Y:S01]  /*54c0*/  FMUL.FTZ R73, R67, R71 ;  /* 0x0000004743497220 */ /* 0x000fe20000410000 */
[----:B------:R-:W-:Y:S01]  /*54d0*/  HADD2.F32 R147, -RZ, R147.H0_H0 ;  /* 0x20000093ff937230 */ /* 0x000fe20000004100 */
[----:B------:R-:W-:Y:S01]  /*54e0*/  F2FP.SATFINITE.E4M3.F32.PACK_AB_MERGE_C R49, R49, R48, R82 ;  /* 0x000000303131723e */ /* 0x000fe20004807052 */
[----:B------:R-:W-:-:S02]  /*54f0*/  HADD2.F32 R64, -RZ, R64.H1_H1 ;  /* 0x30000040ff407230 */ /* 0x000fc40000004100 */
[-C--:B------:R-:W-:Y:S01]  /*5500*/  FFMA.FTZ R73, R66, R70.reuse, -R73 ;  /* 0x0000004642497223 */ /* 0x080fe20000010849 */
[----:B------:R-:W-:Y:S02]  /*5510*/  HADD2.F32 R145, -RZ, R145.H0_H0 ;  /* 0x20000091ff917230 */ /* 0x000fe40000004100 */
[----:B------:R-:W-:Y:S01]  /*5520*/  FFMA.FTZ R76, R67, R70, R76 ;  /* 0x00000046434c7223 */ /* 0x000fe2000001004c */
[-C--:B------:R-:W-:Y:S01]  /*5530*/  F2FP.F16.E4M3.UNPACK_B R70, R72.reuse.H1 ;  /* 0x00000048ff46723e */ /* 0x080fe200030006ff */
[-C--:B------:R-:W-:Y:S01]  /*5540*/  FMUL.FTZ R74, R64, R147.reuse ;  /* 0x00000093404a7220 */ /* 0x080fe20000410000 */
[C---:B------:R-:W-:Y:S01]  /*5550*/  FMUL.FTZ R147, R65.reuse, R147 ;  /* 0x0000009341937220 */ /* 0x040fe20000410000 */
[----:B------:R-:W-:Y:S02]  /*5560*/  F2FP.F16.E4M3.UNPACK_B R72, R72 ;  /* 0x00000048ff48723e */ /* 0x000fe400020006ff */
[----:B------:R-:W-:Y:S01]  /*5570*/  FFMA.FTZ R77, R65, R145, -R74 ;  /* 0x00000091414d7223 */ /* 0x000fe2000001084a */
[----:B------:R-:W-:Y:S01]  /*5580*/  F2FP.SATFINITE.E4M3.F32.PACK_AB_MERGE_C R81, R76, R73, RZ ;  /* 0x000000494c51723e */ /* 0x000fe200048070ff */
[----:B------:R-:W-:Y:S01]  /*5590*/  FFMA.FTZ R78, R64, R145, R147 ;  /* 0x00000091404e7223 */ /* 0x000fe20000010093 */
[----:B------:R-:W-:Y:S01]  /*55a0*/  F2FP.F16.E4M3.UNPACK_B R65, R51.H1 ;  /* 0x00000033ff41723e */ /* 0x000fe200030006ff */
[--C-:B------:R-:W-:Y:S01]  /*55b0*/  HADD2.F32 R71, -RZ, R70.reuse.H1_H1 ;  /* 0x30000046ff477230 */ /* 0x100fe20000004100 */
[-C--:B------:R-:W-:Y:S01]  /*55c0*/  F2FP.F16.E4M3.UNPACK_B R73, R75.reuse.H1 ;  /* 0x0000004bff49723e */ /* 0x080fe200030006ff */
[----:B------:R-:W-:Y:S01]  /*55d0*/  HADD2.F32 R70, -RZ, R70.H0_H0 ;  /* 0x20000046ff467230 */ /* 0x000fe20000004100 */
[-C--:B------:R-:W-:Y:S01]  /*55e0*/  F2FP.F16.E4M3.UNPACK_B R64, R50.reuse.H1 ;  /* 0x00000032ff40723e */ /* 0x080fe200030006ff */
[----:B------:R-:W-:Y:S01]  /*55f0*/  HADD2.F32 R67, -RZ, R65.H1_H1 ;  /* 0x30000041ff437230 */ /* 0x000fe20000004100 */
[----:B------:R-:W-:Y:S01]  /*5600*/  F2FP.F16.E4M3.UNPACK_B R75, R75 ;  /* 0x0000004bff4b723e */ /* 0x000fe200020006ff */
[----:B------:R-:W-:Y:S01]  /*5610*/  HADD2.F32 R76, -RZ, R73.H1_H1 ;  /* 0x30000049ff4c7230 */ /* 0x000fe20000004100 */
[----:B------:R-:W-:Y:S01]  /*5620*/  F2FP.F16.E4M3.UNPACK_B R51, R51 ;  /* 0x00000033ff33723e */ /* 0x000fe200020006ff */
        /* <DEDUP_REMOVED lines=10> */
[----:B------:R-:W-:-:S02]  /*56d0*/  HADD2.F32 R75, -RZ, R75.H0_H0 ;  /* 0x2000004bff4b7230 */ /* 0x000fc40000004100 */
[C---:B------:R-:W-:Y:S01]  /*56e0*/  FMUL.FTZ R74, R64.reuse, R74 ;  /* 0x0000004a404a7220 */ /* 0x040fe20000410000 */
[----:B------:R-:W-:Y:S02]  /*56f0*/  HADD2.F32 R73, -RZ, R73.H0_H0 ;  /* 0x20000049ff497230 */ /* 0x000fe40000004100 */
[-C--:B------:R-:W-:Y:S01]  /*5700*/  FFMA.FTZ R79, R64, R66.reuse, -R79 ;  /* 0x00000042404f7223 */ /* 0x080fe2000001084f */
[--C-:B------:R-:W-:Y:S02]  /*5710*/  HADD2.F32 R64, -RZ, R51.reuse.H0_H0 ;  /* 0x20000033ff407230 */ /* 0x100fe40000004100 */
[----:B------:R-:W-:Y:S01]  /*5720*/  FFMA.FTZ R74, R65, R66, R74 ;  /* 0x00000042414a7223 */ /* 0x000fe2000001004a */
[----:B------:R-:W-:Y:S02]  /*5730*/  HADD2.F32 R65, -RZ, R51.H1_H1 ;  /* 0x30000033ff417230 */ /* 0x000fe40000004100 */
[----:B------:R-:W-:Y:S01]  /*5740*/  FFMA.FTZ R71, R67, R71, R76 ;  /* 0x0000004743477223 */ /* 0x000fe2000001004c */
[----:B------:R-:W-:-:S02]  /*5750*/  HADD2.F32 R51, -RZ, R50.H0_H0 ;  /* 0x20000032ff337230 */ /* 0x000fc40000004100 */
[-C--:B------:R-:W-:Y:S01]  /*5760*/  FMUL.FTZ R76, R64, R73.reuse ;  /* 0x00000049404c7220 */ /* 0x080fe20000410000 */
[----:B------:R-:W-:Y:S02]  /*5770*/  HADD2.F32 R50, -RZ, R50.H1_H1 ;  /* 0x30000032ff327230 */ /* 0x000fe40000004100 */
[C---:B------:R-:W-:Y:S01]  /*5780*/  FMUL.FTZ R67, R65.reuse, R73 ;  /* 0x0000004941437220 */ /* 0x040fe20000410000 */
[----:B------:R-:W-:Y:S02]  /*5790*/  HADD2.F32 R72, -RZ, R72.H0_H0 ;  /* 0x20000048ff487230 */ /* 0x000fe40000004100 */
[-C--:B------:R-:W-:Y:S01]  /*57a0*/  FFMA.FTZ R76, R65, R70.reuse, R76 ;  /* 0x00000046414c7223 */ /* 0x080fe2000001004c */
[----:B------:R-:W-:Y:S01]  /*57b0*/  F2FP.SATFINITE.E4M3.F32.PACK_AB_MERGE_C R74, R74, R79, RZ ;  /* 0x0000004f4a4a723e */ /* 0x000fe200048070ff */
[-C--:B------:R-:W-:Y:S01]  /*57c0*/  FMUL.FTZ R66, R50, R75.reuse ;  /* 0x0000004b32427220 */ /* 0x080fe20000410000 */
[----:B------:R-:W-:Y:S01]  /*57d0*/  FMUL.FTZ R75, R51, R75 ;  /* 0x0000004b334b7220 */ /* 0x000fe20000410000 */
[----:B------:R-:W-:Y:S01]  /*57e0*/  FFMA.FTZ R67, R64, R70, -R67 ;  /* 0x0000004640437223 */ /* 0x000fe20000010843 */
[----:B------:R-:W-:Y:S01]  /*57f0*/  F2FP.SATFINITE.E4M3.F32.PACK_AB_MERGE_C R71, R71, R80, RZ ;  /* 0x000000504747723e */ /* 0x000fe200048070ff */
[-C--:B------:R-:W-:Y:S01]  /*5800*/  FFMA.FTZ R66, R51, R72.reuse, -R66 ;  /* 0x0000004833427223 */ /* 0x080fe20000010842 */
[----:B------:R-:W-:Y:S01]  /*5810*/  FFMA.FTZ R75, R50, R72, R75 ;  /* 0x00000048324b7223 */ /* 0x000fe2000001004b */
[----:B------:R-:W-:-:S02]  /*5820*/  F2FP.SATFINITE.E4M3.F32.PACK_AB_MERGE_C R48, R78, R77, R81 ;  /* 0x0000004d4e30723e */ /* 0x000fc40004807051 */
[----:B------:R-:W-:Y:S02]  /*5830*/  F2FP.SATFINITE.E4M3.F32.PACK_AB_MERGE_C R51, R76, R67, R71 ;  /* 0x000000434c33723e */ /* 0x000fe40004807047 */
[----:B------:R-:W-:-:S07]  /*5840*/  F2FP.SATFINITE.E4M3.F32.PACK_AB_MERGE_C R50, R75, R66, R74 ;  /* 0x000000424b32723e */ /* 0x000fce000480704a */
.L_x_378:
[----:B------:R-:W-:Y:S05]  /*5850*/  BSYNC B3 ;  /* 0x0000000000037941 */ /* 0x000fea0003800000 */
.L_x_377:
[----:B------:R-:W-:Y:S02]  /*5860*/  ULDC.64 UR4, c[0x0][0x2e8] ;  /* 0x0000ba0000047ab9 */ /* 0x000fe40000000a00 */
[----:B------:R-:W-:-:S04]  /*5870*/  IADD3 R64, P2, P3, R69, UR4, R44 ;  /* 0x0000000445407c10 */ /* 0x000fc8000fb5e02c */
[----:B------:R-:W-:-:S05]  /*5880*/  IADD3.X R65, R68, UR5, R40, P2, P3 ;  /* 0x0000000544417c10 */ /* 0x000fca00097e6428 */
[----:B--2---:R4:W-:Y:S04]  /*5890*/  STG.E.128 desc[UR60][R64.64], R48 ;  /* 0x0000003040007986 */ /* 0x0049e8000c101d3c */
.L_x_376:
[----:B------:R-:W-:Y:S05]  /*58a0*/  BSYNC B2 ;  /* 0x0000000000027941 */ /* 0x000fea0003800000 */
.L_x_375:
[----:B------:R-:W-:Y:S05]  /*58b0*/  @P1 BRA `(.L_x_374) ;  /* 0x0000000400d01947 */ /* 0x000fea0003800000 */
[----:B------:R-:W-:Y:S01]  /*58c0*/  LOP3.LUT P2, RZ, R229, 0x4, RZ, 0xc0, !PT ;  /* 0x00000004e5ff7812 */ /* 0x000fe2000784c0ff */
[C---:B0-234-:R-:W-:Y:S01]  /*58d0*/  VIADD R49, R152.reuse, 0x40 ;  /* 0x0000004098317836 */ /* 0x05dfe20000000000 */
[----:B------:R-:W-:Y:S11]  /*58e0*/  BSSY B2, `(.L_x_379) ;  /* 0x000006d000027945 */ /* 0x000ff60003800000 */
[----:B------:R-:W-:-:S02]  /*58f0*/  @P2 IADD3 R49, R152, -0x40, RZ ;  /* 0xffffffc098312810 */ /* 0x000fc40007ffe0ff */
[----:B------:R-:W-:-:S03]  /*5900*/  ISETP.GE.AND P2, PT, R230, R128, PT ;  /* 0x00000080e600720c */ /* 0x000fc60003f46270 */
[----:B------:R-:W-:-:S06]  /*5910*/  IMAD.IADD R49, R16, 0x1, R49 ;  /* 0x0000000110317824 */ /* 0x000fcc00078e0231 */
[----:B------:R-:W0:Y:S04]  /*5920*/  LDS.128 R48, [R49+0x24400] ;  /* 0x0244000031307984 */ /* 0x000e280000000c00 */
[----:B------:R-:W-:Y:S05]  /*5930*/  @P2 BRA `(.L_x_380) ;  /* 0x00000004009c2947 */ /* 0x000fea0003800000 */
[----:B------:R-:W-:Y:S02]  /*5940*/  SHF.R.U32.HI R67, RZ, 0x8, R61 ;  /* 0x00000008ff437819 */ /* 0x000fe4000001163d */
[----:B------:R-:W-:Y:S02]  /*5950*/  SHF.R.U32.HI R60, RZ, 0x8, R63 ;  /* 0x00000008ff3c7819 */ /* 0x000fe4000001163f */
[----:B------:R-:W-:Y:S02]  /*5960*/  LOP3.LUT R62, R61, 0xff0000ff, RZ, 0xc0, !PT ;  /* 0xff0000ff3d3e7812 */ /* 0x000fe400078ec0ff */
[----:B------:R-:W-:Y:S01]  /*5970*/  SHF.R.U32.HI R66, RZ, 0x10, R61 ;  /* 0x00000010ff427819 */ /* 0x000fe2000001163d */
[----:B------:R-:W-:Y:S01]  /*5980*/  IMAD.SHL.U32 R61, R67, 0x100, RZ ;  /* 0x00000100433d7824 */ /* 0x000fe200078e00ff */
[----:B------:R-:W-:Y:S02]  /*5990*/  LOP3.LUT R64, R63, 0xff0000ff, RZ, 0xc0, !PT ;  /* 0xff0000ff3f407812 */ /* 0x000fe400078ec0ff */
[----:B------:R-:W-:Y:S01]  /*59a0*/  SHF.R.U32.HI R65, RZ, 0x10, R63 ;  /* 0x00000010ff417819 */ /* 0x000fe2000001163f */
[----:B------:R-:W-:Y:S01]  /*59b0*/  IMAD.SHL.U32 R63, R60, 0x100, RZ ;  /* 0x000001003c3f7824 */ /* 0x000fe200078e00ff */
[----:B------:R-:W-:Y:S01]  /*59c0*/  LOP3.LUT R61, R62, 0xff00, R61, 0xf8, !PT ;  /* 0x0000ff003e3d7812 */ /* 0x000fe200078ef83d */
[----:B0-----:R-:W-:Y:S01]  /*59d0*/  IMAD.MOV.U32 R60, RZ, RZ, R48 ;  /* 0x000000ffff3c7224 */ /* 0x001fe200078e0030 */
        /* <DEDUP_REMOVED lines=33> */
[----:B------:R-:W-:Y:S02]  /*5bf0*/  HADD2.F32 R61, -RZ, R60.H0_H0 ;  /* 0x2000003cff3d7230 */ /* 0x000fe40000004100 */
        /* <DEDUP_REMOVED lines=9> */
[CC--:B------:R-:W-:Y:S01]  /*5c90*/  FMUL.FTZ R65, R61.reuse, R144.reuse ;  /* 0x000000903d417220 */ /* 0x0c0fe20000410000 */
[----:B------:R-:W-:Y:S01]  /*5ca0*/  FMUL.FTZ R70, R60, R144 ;  /* 0x000000903c467220 */ /* 0x000fe20000410000 */
[----:B------:R-:W-:Y:S02]  /*5cb0*/  F2FP.F16.E4M3.UNPACK_B R64, R66.H1 ;  /* 0x00000042ff40723e */ /* 0x000fe400030006ff */
[----:B------:R-:W-:Y:S01]  /*5cc0*/  F2FP.SATFINITE.E4M3.F32.PACK_AB_MERGE_C R77, R72, R67, RZ ;  /* 0x00000043484d723e */ /* 0x000fe200048070ff */
[----:B------:R-:W-:Y:S01]  /*5cd0*/  FFMA.FTZ R73, R61, R139, -R70 ;  /* 0x0000008b3d497223 */ /* 0x000fe20000010846 */
[----:B------:R-:W-:Y:S01]  /*5ce0*/  F2FP.F16.E4M3.UNPACK_B R61, R51.H1 ;  /* 0x00000033ff3d723e */ /* 0x000fe200030006ff */
[----:B------:R-:W-:Y:S01]  /*5cf0*/  FFMA.FTZ R74, R60, R139, R65 ;  /* 0x0000008b3c4a7223 */ /* 0x000fe20000010041 */
[-C--:B------:R-:W-:Y:S01]  /*5d00*/  F2FP.F16.E4M3.UNPACK_B R67, R71.reuse.H1 ;  /* 0x00000047ff43723e */ /* 0x080fe200030006ff */
[----:B------:R-:W-:Y:S01]  /*5d10*/  HADD2.F32 R65, -RZ, R64.H1_H1 ;  /* 0x30000040ff417230 */ /* 0x000fe20000004100 */
[----:B------:R-:W-:Y:S01]  /*5d20*/  F2FP.F16.E4M3.UNPACK_B R60, R50.H1 ;  /* 0x00000032ff3c723e */ /* 0x000fe200030006ff */
        /* <DEDUP_REMOVED lines=29> */
[----:B------:R-:W-:Y:S01]  /*5f00*/  FMUL.FTZ R62, R50, R71 ;  /* 0x00000047323e7220 */ /* 0x000fe20000410000 */
[----:B------:R-:W-:Y:S02]  /*5f10*/  HADD2.F32 R66, -RZ, R66.H0_H0 ;  /* 0x20000042ff427230 */ /* 0x000fe40000004100 */
[-C--:B------:R-:W-:Y:S01]  /*5f20*/  FMUL.FTZ R63, R61, R67.reuse ;  /* 0x000000433d3f7220 */ /* 0x080fe20000410000 */
[C---:B------:R-:W-:Y:S01]  /*5f30*/  FMUL.FTZ R72, R60.reuse, R67 ;  /* 0x000000433c487220 */ /* 0x040fe20000410000 */
[----:B------:R-:W-:Y:S02]  /*5f40*/  FMUL.FTZ R71, R51, R71 ;  /* 0x0000004733477220 */ /* 0x000fe40000410000 */
[-C--:B------:R-:W-:Y:S01]  /*5f50*/  FFMA.FTZ R63, R60, R64.reuse, -R63 ;  /* 0x000000403c3f7223 */ /* 0x080fe2000001083f */
[----:B------:R-:W-:Y:S01]  /*5f60*/  FFMA.FTZ R72, R61, R64, R72 ;  /* 0x000000403d487223 */ /* 0x000fe20000010048 */
[-C--:B------:R-:W-:Y:S01]  /*5f70*/  FFMA.FTZ R62, R51, R66.reuse, -R62 ;  /* 0x00000042333e7223 */ /* 0x080fe2000001083e */
[----:B------:R-:W-:-:S03]  /*5f80*/  FFMA.FTZ R71, R50, R66, R71 ;  /* 0x0000004232477223 */ /* 0x000fc60000010047 */
[----:B------:R-:W-:Y:S02]  /*5f90*/  F2FP.SATFINITE.E4M3.F32.PACK_AB_MERGE_C R51, R72, R63, R65 ;  /* 0x0000003f4833723e */ /* 0x000fe40004807041 */
[----:B------:R-:W-:-:S07]  /*5fa0*/  F2FP.SATFINITE.E4M3.F32.PACK_AB_MERGE_C R50, R71, R62, R70 ;  /* 0x0000003e4732723e */ /* 0x000fce0004807046 */
.L_x_380:
[----:B------:R-:W-:Y:S05]  /*5fb0*/  BSYNC B2 ;  /* 0x0000000000027941 */ /* 0x000fea0003800000 */
.L_x_379:
[----:B------:R-:W-:Y:S02]  /*5fc0*/  ULDC.64 UR4, c[0x0][0x2e8] ;  /* 0x0000ba0000047ab9 */ /* 0x000fe40000000a00 */
[----:B------:R-:W-:-:S04]  /*5fd0*/  IADD3 R60, P2, P3, R41, UR4, R69 ;  /* 0x00000004293c7c10 */ /* 0x000fc8000fb5e045 */
[----:B------:R-:W-:-:S05]  /*5fe0*/  IADD3.X R61, R107, UR5, R68, P2, P3 ;  /* 0x000000056b3d7c10 */ /* 0x000fca00097e6444 */
[----:B0-----:R0:W-:Y:S04]  /*5ff0*/  STG.E.128 desc[UR60][R60.64], R48 ;  /* 0x000000303c007986 */ /* 0x0011e8000c101d3c */
.L_x_374:
[----:B------:R-:W-:Y:S05]  /*6000*/  BSYNC B1 ;  /* 0x0000000000017941 */ /* 0x000fea0003800000 */
.L_x_373:
[----:B------:R-:W-:Y:S05]  /*6010*/  @P4 BRA `(.L_x_381) ;  /* 0x0000005c00084947 */ /* 0x000fea0003800000 */
[----:B------:R-:W-:Y:S01]  /*6020*/  IADD3 R126, P2, P3, R27, R126, R18 ;  /* 0x0000007e1b7e7210 */ /* 0x000fe20007b5e012 */
[----:B------:R-:W-:Y:S03]  /*6030*/  BSSY B1, `(.L_x_382) ;  /* 0x0000073000017945 */ /* 0x000fe60003800000 */
[----:B------:R-:W-:Y:S01]  /*6040*/  IADD3.X R129, R31, R129, R19, P2, P3 ;  /* 0x000000811f817210 */ /* 0x000fe200017e6413 */
[----:B------:R-:W-:Y:S08]  /*6050*/  @P0 BRA `(.L_x_383) ;  /* 0x0000000400c00947 */ /* 0x000ff00003800000 */
[----:B0-234-:R0:W2:Y:S01]  /*6060*/  LDS.128 R48, [R118+0x26400] ;  /* 0x0264000076307984 */ /* 0x01d0a20000000c00 */
[----:B------:R-:W-:Y:S01]  /*6070*/  ISETP.GE.AND P2, PT, R22, R128, PT ;  /* 0x000000801600720c */ /* 0x000fe20003f46270 */
[----:B------:R-:W-:-:S12]  /*6080*/  BSSY B2, `(.L_x_384) ;  /* 0x0000069000027945 */ /* 0x000fd80003800000 */
[----:B0-----:R-:W-:Y:S05]  /*6090*/  @P2 BRA `(.L_x_385) ;  /* 0x00000004009c2947 */ /* 0x001fea0003800000 */
[----:B------:R-:W-:Y:S02]  /*60a0*/  SHF.R.U32.HI R63, RZ, 0x8, R57 ;  /* 0x00000008ff3f7819 */ /* 0x000fe40000011639 */
[----:B------:R-:W-:Y:S02]  /*60b0*/  SHF.R.U32.HI R56, RZ, 0x8, R59 ;  /* 0x00000008ff387819 */ /* 0x000fe4000001163b */
[----:B------:R-:W-:Y:S02]  /*60c0*/  LOP3.LUT R58, R57, 0xff0000ff, RZ, 0xc0, !PT ;  /* 0xff0000ff393a7812 */ /* 0x000fe400078ec0ff */
[----:B------:R-:W-:Y:S01]  /*60d0*/  SHF.R.U32.HI R61, RZ, 0x10, R57 ;  /* 0x00000010ff3d7819 */ /* 0x000fe20000011639 */
[----:B------:R-:W-:Y:S01]  /*60e0*/  IMAD.SHL.U32 R57, R63, 0x100, RZ ;  /* 0x000001003f397824 */ /* 0x000fe200078e00ff */
[----:B------:R-:W-:Y:S02]  /*60f0*/  SHF.R.U32.HI R62, RZ, 0x10, R59 ;  /* 0x00000010ff3e7819 */ /* 0x000fe4000001163b */
[----:B------:R-:W-:-:S02]  /*6100*/  LOP3.LUT R60, R59, 0xff0000ff, RZ, 0xc0, !PT ;  /* 0xff0000ff3b3c7812 */ /* 0x000fc400078ec0ff */
[----:B------:R-:W-:Y:S01]  /*6110*/  SHF.L.U32 R59, R56, 0x8, RZ ;  /* 0x00000008383b7819 */ /* 0x000fe200000006ff */
[----:B------:R-:W-:Y:S01]  /*6120*/  IMAD.U32 R62, R62, 0x10000, RZ ;  /* 0x000100003e3e7824 */ /* 0x000fe200078e00ff */
[----:B------:R-:W-:Y:S01]  /*6130*/  LOP3.LUT R57, R58, 0xff00, R57, 0xf8, !PT ;  /* 0x0000ff003a397812 */ /* 0x000fe200078ef839 */
[----:B--2---:R-:W-:Y:S01]  /*6140*/  IMAD.MOV.U32 R56, RZ, RZ, R48 ;  /* 0x000000ffff387224 */ /* 0x004fe200078e0030 */
[----:B------:R-:W-:Y:S01]  /*6150*/  LOP3.LUT R59, R60, 0xff00, R59, 0xf8, !PT ;  /* 0x0000ff003c3b7812 */ /* 0x000fe200078ef83b */
[----:B------:R-:W-:Y:S01]  /*6160*/  IMAD.U32 R58, R61, 0x10000, RZ ;  /* 0x000100003d3a7824 */ /* 0x000fe200078e00ff */
[-C--:B------:R-:W-:Y:S02]  /*6170*/  F2FP.F16.E4M3.UNPACK_B R48, R49.reuse ;  /* 0x00000031ff30723e */ /* 0x080fe400020006ff */
[----:B------:R-:W-:Y:S02]  /*6180*/  F2FP.F16.E4M3.UNPACK_B R60, R86.H1 ;  /* 0x00000056ff3c723e */ /* 0x000fe400030006ff */
[----:B------:R-:W-:-:S02]  /*6190*/  F2FP.F16.E4M3.UNPACK_B R49, R49.H1 ;  /* 0x00000031ff31723e */ /* 0x000fc400030006ff */
[----:B------:R-:W-:Y:S01]  /*61a0*/  LOP3.LUT R64, R59, 0xff0000, R62, 0xf8, !PT ;  /* 0x00ff00003b407812 */ /* 0x000fe200078ef83e */
[--C-:B------:R-:W-:Y:S01]  /*61b0*/  HADD2.F32 R63, -RZ, R60.reuse.H1_H1 ;  /* 0x3000003cff3f7230 */ /* 0x100fe20000004100 */
[-C--:B------:R-:W-:Y:S01]  /*61c0*/  F2FP.F16.E4M3.UNPACK_B R59, R87.reuse.H1 ;  /* 0x00000057ff3b723e */ /* 0x080fe200030006ff */
[----:B------:R-:W-:Y:S01]  /*61d0*/  HADD2.F32 R62, -RZ, R60.H0_H0 ;  /* 0x2000003cff3e7230 */ /* 0x000fe20000004100 */
[----:B------:R-:W-:Y:S01]  /*61e0*/  LOP3.LUT R61, R57, 0xff0000, R58, 0xf8, !PT ;  /* 0x00ff0000393d7812 */ /* 0x000fe200078ef83a */
[----:B------:R-:W-:Y:S01]  /*61f0*/  HADD2.F32 R58, -RZ, R49.H1_H1 ;  /* 0x30000031ff3a7230 */ /* 0x000fe20000004100 */
[----:B------:R-:W-:Y:S01]  /*6200*/  F2FP.F16.E4M3.UNPACK_B R86, R86 ;  /* 0x00000056ff56723e */ /* 0x000fe200020006ff */
[----:B------:R-:W-:Y:S01]  /*6210*/  HADD2.F32 R60, -RZ, R59.H0_H0 ;  /* 0x2000003bff3c7230 */ /* 0x000fe20000004100 */
[----:B------:R-:W-:Y:S01]  /*6220*/  F2FP.F16.E4M3.UNPACK_B R87, R87 ;  /* 0x00000057ff57723e */ /* 0x000fe200020006ff */
[----:B------:R-:W-:Y:S02]  /*6230*/  HADD2.F32 R57, -RZ, R48.H1_H1 ;  /* 0x30000030ff397230 */ /* 0x000fe40000004100 */
[----:B------:R-:W-:Y:S01]  /*6240*/  FMUL.FTZ R66, R58, R63 ;  /* 0x0000003f3a427220 */ /* 0x000fe20000410000 */
[----:B------:R-:W-:-:S02]  /*6250*/  HADD2.F32 R49, -RZ, R49.H0_H0 ;  /* 0x20000031ff317230 */ /* 0x000fc40000004100 */
[----:B------:R-:W-:Y:S02]  /*6260*/  HADD2.F32 R59, -RZ, R59.H1_H1 ;  /* 0x3000003bff3b7230 */ /* 0x000fe40000004100 */
[----:B------:R-:W-:Y:S01]  /*6270*/  FMUL.FTZ R65, R57, R62 ;  /* 0x0000003e39417220 */ /* 0x000fe20000410000 */
[----:B------:R-:W-:Y:S02]  /*6280*/  HADD2.F32 R48, -RZ, R48.H0_H0 ;  /* 0x20000030ff307230 */ /* 0x000fe40000004100 */
[C---:B------:R-:W-:Y:S01]  /*6290*/  FMUL.FTZ R63, R49.reuse, R63 ;  /* 0x0000003f313f7220 */ /* 0x040fe20000410000 */
[-C--:B------:R-:W-:Y:S01]  /*62a0*/  FFMA.FTZ R68, R49, R59.reuse, -R66 ;  /* 0x0000003b31447223 */ /* 0x080fe20000010842 */
[----:B------:R-:W-:Y:S01]  /*62b0*/  F2FP.F16.E4M3.UNPACK_B R49, R56.H1 ;  /* 0x00000038ff31723e */ /* 0x000fe200030006ff */
[C---:B------:R-:W-:Y:S01]  /*62c0*/  FMUL.FTZ R62, R48.reuse, R62 ;  /* 0x0000003e303e7220 */ /* 0x040fe20000410000 */
[----:B------:R-:W-:Y:S01]  /*62d0*/  F2FP.F16.E4M3.UNPACK_B R56, R56 ;  /* 0x00000038ff38723e */ /* 0x000fe200020006ff */
[-C--:B------:R-:W-:Y:S01]  /*62e0*/  FFMA.FTZ R48, R48, R60.reuse, -R65 ;  /* 0x0000003c30307223 */ /* 0x080fe20000010841 */
[----:B------:R-:W-:Y:S01]  /*62f0*/  FFMA.FTZ R69, R58, R59, R63 ;  /* 0x0000003b3a457223 */ /* 0x000fe2000001003f */
[----:B------:R-:W-:Y:S01]  /*6300*/  FFMA.FTZ R67, R57, R60, R62 ;  /* 0x0000003c39437223 */ /* 0x000fe2000001003e */
[----:B------:R-:W-:-:S02]  /*6310*/  HADD2.F32 R60, -RZ, R86.H1_H1 ;  /* 0x30000056ff3c7230 */ /* 0x000fc40000004100 */
[--C-:B------:R-:W-:Y:S01]  /*6320*/  HADD2.F32 R57, -RZ, R49.reuse.H0_H0 ;  /* 0x20000031ff397230 */ /* 0x100fe20000004100 */
[----:B------:R-:W-:Y:S01]  /*6330*/  F2FP.SATFINITE.E4M3.F32.PACK_AB_MERGE_C R71, R69, R68, RZ ;  /* 0x000000444547723e */ /* 0x000fe200048070ff */
[----:B------:R-:W-:Y:S02]  /*6340*/  HADD2.F32 R58, -RZ, R49.H1_H1 ;  /* 0x30000031ff3a7230 */ /* 0x000fe40000004100 */
[----:B------:R-:W-:Y:S02]  /*6350*/  HADD2.F32 R49, -RZ, R56.H0_H0 ;  /* 0x20000038ff317230 */ /* 0x000fe40000004100 */
[-C--:B------:R-:W-:Y:S01]  /*6360*/  FMUL.FTZ R65, R57, R60.reuse ;  /* 0x0000003c39417220 */ /* 0x080fe20000410000 */
[----:B------:R-:W-:Y:S02]  /*6370*/  HADD2.F32 R86, -RZ, R86.H0_H0 ;  /* 0x20000056ff567230 */ /* 0x000fe40000004100 */
[----:B------:R-:W-:Y:S01]  /*6380*/  FMUL.FTZ R62, R58, R60 ;  /* 0x0000003c3a3e7220 */ /* 0x000fe20000410000 */
[----:B------:R-:W-:-:S02]  /*6390*/  HADD2.F32 R56, -RZ, R56.H1_H1 ;  /* 0x30000038ff387230 */ /* 0x000fc40000004100 */
[--C-:B------:R-:W-:Y:S02]  /*63a0*/  HADD2.F32 R59, -RZ, R87.reuse.H1_H1 ;  /* 0x30000057ff3b7230 */ /* 0x100fe40000004100 */
[-C--:B------:R-:W-:Y:S01]  /*63b0*/  FMUL.FTZ R63, R49, R86.reuse ;  /* 0x00000056313f7220 */ /* 0x080fe20000410000 */
[----:B------:R-:W-:Y:S02]  /*63c0*/  HADD2.F32 R87, -RZ, R87.H0_H0 ;  /* 0x20000057ff577230 */ /* 0x000fe40000004100 */
[----:B------:R-:W-:Y:S01]  /*63d0*/  FMUL.FTZ R60, R56, R86 ;  /* 0x00000056383c7220 */ /* 0x000fe20000410000 */
[-C--:B------:R-:W-:Y:S01]  /*63e0*/  FFMA.FTZ R62, R57, R59.reuse, -R62 ;  /* 0x0000003b393e7223 */ /* 0x080fe2000001083e */
[----:B------:R-:W-:Y:S02]  /*63f0*/  FFMA.FTZ R65, R58, R59, R65 ;  /* 0x0000003b3a417223 */ /* 0x000fe40000010041 */
[-C--:B------:R-:W-:Y:S01]  /*6400*/  FFMA.FTZ R66, R49, R87.reuse, -R60 ;  /* 0x0000005731427223 */ /* 0x080fe2000001083c */
[----:B------:R-:W-:Y:S01]  /*6410*/  FFMA.FTZ R87, R56, R87, R63 ;  /* 0x0000005738577223 */ /* 0x000fe2000001003f */
[----:B------:R-:W-:-:S02]  /*6420*/  F2FP.F16.E4M3.UNPACK_B R56, R51.H1 ;  /* 0x00000033ff38723e */ /* 0x000fc400030006ff */
[----:B------:R-:W-:Y:S02]  /*6430*/  F2FP.SATFINITE.E4M3.F32.PACK_AB_MERGE_C R70, R65, R62, RZ ;  /* 0x0000003e4146723e */ /* 0x000fe400048070ff */
        /* <DEDUP_REMOVED lines=45> */
.L_x_385:
[----:B------:R-:W-:Y:S05]  /*6710*/  BSYNC B2 ;  /* 0x0000000000027941 */ /* 0x000fea0003800000 */
.L_x_384:
[----:B------:R-:W-:Y:S02]  /*6720*/  ULDC.64 UR4, c[0x0][0x2e8] ;  /* 0x0000ba0000047ab9 */ /* 0x000fe40000000a00 */
[----:B------:R-:W-:-:S04]  /*6730*/  IADD3 R56, P2, P3, R126, UR4, R44 ;  /* 0x000000047e387c10 */ /* 0x000fc8000fb5e02c */
[----:B------:R-:W-:-:S05]  /*6740*/  IADD3.X R57, R129, UR5, R40, P2, P3 ;  /* 0x0000000581397c10 */ /* 0x000fca00097e6428 */
[----:B--2---:R0:W-:Y:S04]  /*6750*/  STG.E.128 desc[UR60][R56.64], R48 ;  /* 0x0000003038007986 */ /* 0x0041e8000c101d3c */
.L_x_383:
[----:B------:R-:W-:Y:S05]  /*6760*/  BSYNC B1 ;  /* 0x0000000000017941 */ /* 0x000fea0003800000 */
.L_x_382:
[----:B------:R-:W-:Y:S05]  /*6770*/  @P1 BRA `(.L_x_381) ;  /* 0x0000005400301947 */ /* 0x000fea0003800000 */
[----:B------:R-:W-:Y:S01]  /*6780*/  LOP3.LUT P2, RZ, R229, 0x4, RZ, 0xc0, !PT ;  /* 0x00000004e5ff7812 */ /* 0x000fe2000784c0ff */
[C---:B0-234-:R-:W-:Y:S01]  /*6790*/  VIADD R49, R152.reuse, 0x40 ;  /* 0x0000004098317836 */ /* 0x05dfe20000000000 */
[----:B------:R-:W-:Y:S11]  /*67a0*/  BSSY B1, `(.L_x_386) ;  /* 0x000006f000017945 */ /* 0x000ff60003800000 */
[----:B------:R-:W-:Y:S01]  /*67b0*/  @P2 VIADD R49, R152, 0xffffffc0 ;  /* 0xffffffc098312836 */ /* 0x000fe20000000000 */
[----:B------:R-:W-:-:S03]  /*67c0*/  ISETP.GE.AND P2, PT, R230, R128, PT ;  /* 0x00000080e600720c */ /* 0x000fc60003f46270 */
[----:B------:R-:W-:-:S06]  /*67d0*/  IMAD.IADD R49, R16, 0x1, R49 ;  /* 0x0000000110317824 */ /* 0x000fcc00078e0231 */
[----:B------:R-:W0:Y:S04]  /*67e0*/  LDS.128 R48, [R49+0x26400] ;  /* 0x0264000031307984 */ /* 0x000e280000000c00 */
[----:B------:R-:W-:Y:S05]  /*67f0*/  @P2 BRA `(.L_x_387) ;  /* 0x0000000400a42947 */ /* 0x000fea0003800000 */
[----:B------:R-:W-:Y:S01]  /*6800*/  SHF.R.U32.HI R52, RZ, 0x8, R55 ;  /* 0x00000008ff347819 */ /* 0x000fe20000011637 */
[----:B0-----:R-:W-:Y:S01]  /*6810*/  IMAD.MOV.U32 R54, RZ, RZ, R51 ;  /* 0x000000ffff367224 */ /* 0x001fe200078e0033 */
[--C-:B------:R-:W-:Y:S02]  /*6820*/  SHF.R.U32.HI R58, RZ, 0x8, R53.reuse ;  /* 0x00000008ff3a7819 */ /* 0x100fe40000011635 */
[----:B------:R-:W-:Y:S01]  /*6830*/  SHF.R.U32.HI R60, RZ, 0x10, R53 ;  /* 0x00000010ff3c7819 */ /* 0x000fe20000011635 */
[----:B------:R-:W-:Y:S01]  /*6840*/  IMAD.SHL.U32 R51, R52, 0x100, RZ ;  /* 0x0000010034337824 */ /* 0x000fe200078e00ff */
[----:B------:R-:W-:Y:S02]  /*6850*/  LOP3.LUT R57, R53, 0xff0000ff, RZ, 0xc0, !PT ;  /* 0xff0000ff35397812 */ /* 0x000fe400078ec0ff */
[----:B------:R-:W-:Y:S02]  /*6860*/  SHF.R.U32.HI R59, RZ, 0x10, R55 ;  /* 0x00000010ff3b7819 */ /* 0x000fe40000011637 */
[----:B------:R-:W-:Y:S01]  /*6870*/  MOV R53, R50 ;  /* 0x0000003200357202 */ /* 0x000fe20000000f00 */
[----:B------:R-:W-:Y:S01]  /*6880*/  IMAD.SHL.U32 R50, R58, 0x100, RZ ;  /* 0x000001003a327824 */ /* 0x000fe200078e00ff */
[----:B------:R-:W-:Y:S01]  /*6890*/  LOP3.LUT R56, R55, 0xff0000ff, RZ, 0xc0, !PT ;  /* 0xff0000ff37387812 */ /* 0x000fe200078ec0ff */
[----:B------:R-:W-:-:S03]  /*68a0*/  IMAD.U32 R55, R59, 0x10000, RZ ;  /* 0x000100003b377824 */ /* 0x000fc600078e00ff */
[----:B------:R-:W-:Y:S01]  /*68b0*/  LOP3.LUT R58, R56, 0xff00, R51, 0xf8, !PT ;  /* 0x0000ff00383a7812 */ /* 0x000fe200078ef833 */
[----:B------:R-:W-:Y:S01]  /*68c0*/  IMAD.U32 R51, R60, 0x10000, RZ ;  /* 0x000100003c337824 */ /* 0x000fe200078e00ff */
[----:B------:R-:W-:Y:S02]  /*68d0*/  LOP3.LUT R52, R57, 0xff00, R50, 0xf8, !PT ;  /* 0x0000ff0039347812 */ /* 0x000fe400078ef832 */
[----:B------:R-:W-:Y:S02]  /*68e0*/  F2FP.F16.E4M3.UNPACK_B R56, R85.H1 ;  /* 0x00000055ff38723e */ /* 0x000fe400030006ff */
[-C--:B------:R-:W-:Y:S02]  /*68f0*/  F2FP.F16.E4M3.UNPACK_B R50, R49.reuse ;  /* 0x00000031ff32723e */ /* 0x080fe400020006ff */
[----:B------:R-:W-:Y:S01]  /*6900*/  LOP3.LUT R60, R58, 0xff0000, R55, 0xf8, !PT ;  /* 0x00ff00003a3c7812 */ /* 0x000fe200078ef837 */
[----:B------:R-:W-:Y:S01]  /*6910*/  HADD2.F32 R58, -RZ, R56.H0_H0 ;  /* 0x20000038ff3a7230 */ /* 0x000fe20000004100 */
[----:B------:R-:W-:Y:S01]  /*6920*/  LOP3.LUT R57, R52, 0xff0000, R51, 0xf8, !PT ;  /* 0x00ff000034397812 */ /* 0x000fe200078ef833 */
[----:B------:R-:W-:Y:S01]  /*6930*/  HADD2.F32 R51, -RZ, R50.H1_H1 ;  /* 0x30000032ff337230 */ /* 0x000fe20000004100 */
[----:B------:R-:W-:Y:S01]  /*6940*/  F2FP.F16.E4M3.UNPACK_B R55, R84.H1 ;  /* 0x00000054ff37723e */ /* 0x000fe200030006ff */
[----:B------:R-:W-:Y:S01]  /*6950*/  HADD2.F32 R59, -RZ, R56.H1_H1 ;  /* 0x30000038ff3b7230 */ /* 0x000fe20000004100 */
[----:B------:R-:W-:Y:S01]  /*6960*/  F2FP.F16.E4M3.UNPACK_B R49, R49.H1 ;  /* 0x00000031ff31723e */ /* 0x000fe200030006ff */
[----:B------:R-:W-:-:S02]  /*6970*/  HADD2.F32 R50, -RZ, R50.H0_H0 ;  /* 0x20000032ff327230 */ /* 0x000fc40000004100 */
[CC--:B------:R-:W-:Y:S01]  /*6980*/  FMUL.FTZ R61, R51.reuse, R58.reuse ;  /* 0x0000003a333d7220 */ /* 0x0c0fe20000410000 */
[----:B------:R-:W-:Y:S01]  /*6990*/  HADD2.F32 R56, -RZ, R55.H0_H0 ;  /* 0x20000037ff387230 */ /* 0x000fe20000004100 */
[----:B------:R-:W-:Y:S01]  /*69a0*/  F2FP.F16.E4M3.UNPACK_B R85, R85 ;  /* 0x00000055ff55723e */ /* 0x000fe200020006ff */
[--C-:B------:R-:W-:Y:S02]  /*69b0*/  HADD2.F32 R52, -RZ, R49.reuse.H1_H1 ;  /* 0x30000031ff347230 */ /* 0x100fe40000004100 */
[C---:B------:R-:W-:Y:S01]  /*69c0*/  FMUL.FTZ R58, R50.reuse, R58 ;  /* 0x0000003a323a7220 */ /* 0x040fe20000410000 */
[----:B------:R-:W-:Y:S02]  /*69d0*/  HADD2.F32 R49, -RZ, R49.H0_H0 ;  /* 0x20000031ff317230 */ /* 0x000fe40000004100 */
[-C--:B------:R-:W-:Y:S01]  /*69e0*/  FFMA.FTZ R62, R50, R56.reuse, -R61 ;  /* 0x00000038323e7223 */ /* 0x080fe2000001083d */
[----:B------:R-:W-:Y:S02]  /*69f0*/  HADD2.F32 R55, -RZ, R55.H1_H1 ;  /* 0x30000037ff377230 */ /* 0x000fe40000004100 */
[CC--:B------:R-:W-:Y:S01]  /*6a00*/  FMUL.FTZ R50, R52.reuse, R59.reuse ;  /* 0x0000003b34327220 */ /* 0x0c0fe20000410000 */
[----:B------:R-:W-:Y:S01]  /*6a10*/  FFMA.FTZ R63, R51, R56, R58 ;  /* 0x00000038333f7223 */ /* 0x000fe2000001003a */
[C---:B------:R-:W-:Y:S01]  /*6a20*/  FMUL.FTZ R59, R49.reuse, R59 ;  /* 0x0000003b313b7220 */ /* 0x040fe20000410000 */
[----:B------:R-:W-:Y:S01]  /*6a30*/  F2FP.F16.E4M3.UNPACK_B R84, R84 ;  /* 0x00000054ff54723e */ /* 0x000fe200020006ff */
[-C--:B------:R-:W-:Y:S01]  /*6a40*/  FFMA.FTZ R64, R49, R55.reuse, -R50 ;  /* 0x0000003731407223 */ /* 0x080fe20000010832 */
[-C--:B------:R-:W-:Y:S01]  /*6a50*/  F2FP.F16.E4M3.UNPACK_B R49, R48.reuse.H1 ;  /* 0x00000030ff31723e */ /* 0x080fe200030006ff */
        /* <DEDUP_REMOVED lines=8> */
[----:B------:R-:W-:Y:S02]  /*6ae0*/  HADD2.F32 R85, -RZ, R85.H0_H0 ;  /* 0x20000055ff557230 */ /* 0x000fe40000004100 */
[----:B------:R-:W-:Y:S01]  /*6af0*/  FMUL.FTZ R59, R51, R55 ;  /* 0x00000037333b7220 */ /* 0x000fe20000410000 */
[----:B------:R-:W-:-:S02]  /*6b00*/  HADD2.F32 R48, -RZ, R48.H1_H1 ;  /* 0x30000030ff307230 */ /* 0x000fc40000004100 */
[--C-:B------:R-:W-:Y:S02]  /*6b10*/  HADD2.F32 R52, -RZ, R84.reuse.H1_H1 ;  /* 0x30000054ff347230 */ /* 0x100fe40000004100 */
[----:B------:R-:W-:Y:S02]  /*6b20*/  HADD2.F32 R84, -RZ, R84.H0_H0 ;  /* 0x20000054ff547230 */ /* 0x000fe40000004100 */
[-C--:B------:R-:W-:Y:S01]  /*6b30*/  FMUL.FTZ R56, R48, R85.reuse ;  /* 0x0000005530387220 */ /* 0x080fe20000410000 */
[----:B------:R-:W-:Y:S01]  /*6b40*/  FMUL.FTZ R85, R49, R85 ;  /* 0x0000005531557220 */ /* 0x000fe20000410000 */
[-C--:B------:R-:W-:Y:S01]  /*6b50*/  FFMA.FTZ R59, R50, R52.reuse, -R59 ;  /* 0x00000034323b7223 */ /* 0x080fe2000001083b */
[----:B------:R-:W-:Y:S01]  /*6b60*/  FFMA.FTZ R58, R51, R52, R58 ;  /* 0x00000034333a7223 */ /* 0x000fe2000001003a */
[----:B------:R-:W-:Y:S01]  /*6b70*/  FFMA.FTZ R61, R49, R84, -R56 ;  /* 0x00000054313d7223 */ /* 0x000fe20000010838 */
[----:B------:R-:W-:Y:S01]  /*6b80*/  F2FP.F16.E4M3.UNPACK_B R49, R54.H1 ;  /* 0x00000036ff31723e */ /* 0x000fe200030006ff */
[----:B------:R-:W-:Y:S01]  /*6b90*/  FFMA.FTZ R84, R48, R84, R85 ;  /* 0x0000005430547223 */ /* 0x000fe20000010055 */
[----:B------:R-:W-:-:S02]  /*6ba0*/  F2FP.F16.E4M3.UNPACK_B R56, R60.H1 ;  /* 0x0000003cff38723e */ /* 0x000fc400030006ff */
[----:B------:R-:W-:Y:S01]  /*6bb0*/  F2FP.SATFINITE.E4M3.F32.PACK_AB_MERGE_C R66, R58, R59, RZ ;  /* 0x0000003b3a42723e */ /* 0x000fe200048070ff */
[--C-:B------:R-:W-:Y:S01]  /*6bc0*/  HADD2.F32 R51, -RZ, R49.reuse.H1_H1 ;  /* 0x30000031ff337230 */ /* 0x100fe20000004100 */
[----:B------:R-:W-:Y:S01]  /*6bd0*/  F2FP.F16.E4M3.UNPACK_B R52, R57.H1 ;  /* 0x00000039ff34723e */ /* 0x000fe200030006ff */
[----:B------:R-:W-:Y:S01]  /*6be0*/  HADD2.F32 R59, -RZ, R56.H1_H1 ;  /* 0x30000038ff3b7230 */ /* 0x000fe20000004100 */
[----:B------:R-:W-:Y:S01]  /*6bf0*/  F2FP.F16.E4M3.UNPACK_B R48, R53.H1 ;  /* 0x00000035ff30723e */ /* 0x000fe200030006ff */
[----:B------:R-:W-:Y:S01]  /*6c00*/  HADD2.F32 R50, -RZ, R49.H0_H0 ;  /* 0x20000031ff327230 */ /* 0x000fe20000004100 */
[----:B------:R-:W-:Y:S01]  /*6c10*/  F2FP.F16.E4M3.UNPACK_B R60, R60 ;  /* 0x0000003cff3c723e */ /* 0x000fe200020006ff */
[----:B------:R-:W-:Y:S01]  /*6c20*/  HADD2.F32 R55, -RZ, R52.H1_H1 ;  /* 0x30000034ff377230 */ /* 0x000fe20000004100 */
[----:B------:R-:W-:Y:S01]  /*6c30*/  F2FP.F16.E4M3.UNPACK_B R57, R57 ;  /* 0x00000039ff39723e */ /* 0x000fe200020006ff */
[----:B------:R-:W-:Y:S01]  /*6c40*/  FMUL.FTZ R65, R51, R59 ;  /* 0x0000003b33417220 */ /* 0x000fe20000410000 */
[----:B------:R-:W-:-:S02]  /*6c50*/  HADD2.F32 R49, -RZ, R48.H1_H1 ;  /* 0x30000030ff317230 */ /* 0x000fc40000004100 */
[C---:B------:R-:W-:Y:S01]  /*6c60*/  FMUL.FTZ R64, R50.reuse, R59 ;  /* 0x0000003b32407220 */ /* 0x040fe20000410000 */
[----:B------:R-:W-:Y:S02]  /*6c70*/  HADD2.F32 R58, -RZ, R60.H1_H1 ;  /* 0x3000003cff3a7230 */ /* 0x000fe40000004100 */
[----:B------:R-:W-:Y:S01]  /*6c80*/  FFMA.FTZ R65, R50, R55, -R65 ;  /* 0x0000003732417223 */ /* 0x000fe20000010841 */
[----:B------:R-:W-:Y:S01]  /*6c90*/  HADD2.F32 R48, -RZ, R48.H0_H0 ;  /* 0x20000030ff307230 */ /* 0x000fe20000004100 */
[----:B------:R-:W-:Y:S01]  /*6ca0*/  F2FP.F16.E4M3.UNPACK_B R53, R53 ;  /* 0x00000035ff35723e */ /* 0x000fe200020006ff */
        /* <DEDUP_REMOVED lines=10> */
[--C-:B------:R-:W-:Y:S02]  /*6d50*/  HADD2.F32 R49, -RZ, R54.reuse.H0_H0 ;  /* 0x20000036ff317230 */ /* 0x100fe40000004100 */
        /* <DEDUP_REMOVED lines=13> */
[----:B------:R-:W-:-:S02]  /*6e30*/  F2FP.SATFINITE.E4M3.F32.PACK_AB_MERGE_C R64, R64, R65, RZ ;  /* 0x000000414040723e */ /* 0x000fc400048070ff */
[----:B------:R-:W-:Y:S02]  /*6e40*/  F2FP.SATFINITE.E4M3.F32.PACK_AB_MERGE_C R58, R60, R51, R58 ;  /* 0x000000333c3a723e */ /* 0x000fe4000480703a */
[----:B------:R-:W-:Y:S02]  /*6e50*/  F2FP.SATFINITE.E4M3.F32.PACK_AB_MERGE_C R51, R55, R50, R64 ;  /* 0x000000323733723e */ /* 0x000fe40004807040 */
[----:B------:R-:W-:Y:S01]  /*6e60*/  F2FP.SATFINITE.E4M3.F32.PACK_AB_MERGE_C R49, R63, R62, R67 ;  /* 0x0000003e3f31723e */ /* 0x000fe20004807043 */
[----:B------:R-:W-:Y:S01]  /*6e70*/  IMAD.MOV.U32 R50, RZ, RZ, R58 ;  /* 0x000000ffff327224 */ /* 0x000fe200078e003a */
[----:B------:R-:W-:-:S07]  /*6e80*/  F2FP.SATFINITE.E4M3.F32.PACK_AB_MERGE_C R48, R84, R61, R66 ;  /* 0x0000003d5430723e */ /* 0x000fce0004807042 */
.L_x_387:
[----:B------:R-:W-:Y:S05]  /*6e90*/  BSYNC B1 ;  /* 0x0000000000017941 */ /* 0x000fea0003800000 */
.L_x_386:
[----:B------:R-:W-:Y:S02]  /*6ea0*/  ULDC.64 UR4, c[0x0][0x2e8] ;  /* 0x0000ba0000047ab9 */ /* 0x000fe40000000a00 */
[----:B------:R-:W-:-:S04]  /*6eb0*/  IADD3 R52, P2, P3, R41, UR4, R126 ;  /* 0x0000000429347c10 */ /* 0x000fc8000fb5e07e */
[----:B------:R-:W-:-:S05]  /*6ec0*/  IADD3.X R53, R107, UR5, R129, P2, P3 ;  /* 0x000000056b357c10 */ /* 0x000fca00097e6481 */
[----:B0-----:R0:W-:Y:S01]  /*6ed0*/  STG.E.128 desc[UR60][R52.64], R48 ;  /* 0x0000003034007986 */ /* 0x0011e2000c101d3c */
[----:B------:R-:W-:Y:S05]  /*6ee0*/  BRA `(.L_x_381) ;  /* 0x0000004c00547947 */ /* 0x000fea0003800000 */
.L_x_345:
[C---:B------:R-:W-:Y:S01]  /*6ef0*/  ISETP.GE.AND P5, PT, R228.reuse, R119, PT ;  /* 0x00000077e400720c */ /* 0x040fe20003fa6270 */
[C---:B------:R-:W-:Y:S01]  /*6f00*/  VIADD R52, R228.reuse, 0xc0 ;  /* 0x000000c0e4347836 */ /* 0x040fe20000000000 */
[----:B------:R-:W-:Y:S01]  /*6f10*/  P2R R61, PR, RZ, 0x1 ;  /* 0x00000001ff3d7803 */ /* 0x000fe20000000000 */
[----:B------:R-:W-:Y:S01]  /*6f20*/  VIADD R60, R228, 0x40 ;  /* 0x00000040e43c7836 */ /* 0x000fe20000000000 */
[----:B------:R-:W-:Y:S01]  /*6f30*/  ISETP.GE.OR P5, PT, R18, R128, P5 ;  /* 0x000000801200720c */ /* 0x000fe20002fa6670 */
[----:B------:R-:W-:-:S12]  /*6f40*/  VIADD R62, R228, 0x80 ;  /* 0x00000080e43e7836 */ /* 0x000fd80000000000 */
[----:B------:R-:W0:Y:S08]  /*6f50*/  @!P5 LDC.64 R56, c[0x0][0x3e8] ;  /* 0x0000fa00ff38db82 */ /* 0x000e300000000a00 */
[----:B------:R-:W1:Y:S01]  /*6f60*/  @!P5 LDC.64 R58, c[0x0][0x400] ;  /* 0x00010000ff3adb82 */ /* 0x000e620000000a00 */
[----:B0-----:R-:W-:-:S04]  /*6f70*/  @!P5 IADD3 R56, P2, P3, R90, R56, R48 ;  /* 0x000000385a38d210 */ /* 0x001fc80007b5e030 */
[----:B------:R-:W-:Y:S02]  /*6f80*/  @!P5 IADD3.X R57, R33, R57, R145, P2, P3 ;  /* 0x000000392139d210 */ /* 0x000fe400017e6491 */
[----:B------:R-:W-:-:S04]  /*6f90*/  ISETP.GE.AND P2, PT, R52, R119, PT ;  /* 0x000000773400720c */ /* 0x000fc80003f46270 */
[----:B------:R-:W-:-:S13]  /*6fa0*/  ISETP.GE.OR P2, PT, R18, R128, P2 ;  /* 0x000000801200720c */ /* 0x000fda0001746670 */
[----:B------:R-:W0:Y:S01]  /*6fb0*/  @!P2 LDC.64 R52, c[0x0][0x3f8] ;  /* 0x0000fe00ff34ab82 */ /* 0x000e220000000a00 */
[----:B------:R-:W-:Y:S02]  /*6fc0*/  @!P2 IMAD.MOV.U32 R49, RZ, RZ, R145 ;  /* 0x000000ffff31a224 */ /* 0x000fe400078e0091 */
[----:B------:R-:W-:-:S05]  /*6fd0*/  @!P2 IMAD.MOV.U32 R51, RZ, RZ, R139 ;  /* 0x000000ffff33a224 */ /* 0x000fca00078e008b */
[----:B------:R-:W2:Y:S08]  /*6fe0*/  @!P2 LDC.64 R80, c[0x0][0x3e8] ;  /* 0x0000fa00ff50ab82 */ /* 0x000eb00000000a00 */
[----:B------:R-:W3:Y:S01]  /*6ff0*/  @!P2 LDC.64 R82, c[0x0][0x400] ;  /* 0x00010000ff52ab82 */ /* 0x000ee20000000a00 */
[----:B0-----:R-:W-:-:S04]  /*7000*/  @!P2 IMAD.WIDE.U32 R54, R52, 0xc0, R48 ;  /* 0x000000c03436a825 */ /* 0x001fc800078e0030 */
[----:B------:R-:W-:Y:S01]  /*7010*/  @!P2 IMAD R53, R53, 0xc0, RZ ;  /* 0x000000c03535a824 */ /* 0x000fe200078e02ff */
[----:B--2---:R-:W-:-:S04]  /*7020*/  @!P2 IADD3 R80, P3, P4, R90, R80, R54 ;  /* 0x000000505a50a210 */ /* 0x004fc80007c7e036 */
[----:B------:R-:W-:-:S04]  /*7030*/  @!P2 IADD3 R52, R55, R53, RZ ;  /* 0x000000353734a210 */ /* 0x000fc80007ffe0ff */
[----:B------:R-:W-:Y:S02]  /*7040*/  @!P2 IADD3.X R81, R33, R81, R52, P3, P4 ;  /* 0x000000512151a210 */ /* 0x000fe40001fe8434 */
[----:B------:R-:W0:Y:S02]  /*7050*/  @!P2 LDC.64 R52, c[0x0][0x408] ;  /* 0x00010200ff34ab82 */ /* 0x000e240000000a00 */
[----:B0-----:R-:W-:-:S04]  /*7060*/  @!P2 IMAD.WIDE.U32 R54, R52, 0xc0, R50 ;  /* 0x000000c03436a825 */ /* 0x001fc800078e0032 */
[----:B------:R-:W-:Y:S01]  /*7070*/  @!P2 IMAD R53, R53, 0xc0, RZ ;  /* 0x000000c03535a824 */ /* 0x000fe200078e02ff */
[----:B---3--:R-:W-:-:S03]  /*7080*/  @!P2 IADD3 R82, P3, P4, R96, R82, R54 ;  /* 0x000000526052a210 */ /* 0x008fc60007c7e036 */
[----:B------:R-:W-:-:S05]  /*7090*/  @!P2 IMAD.IADD R52, R55, 0x1, R53 ;  /* 0x000000013734a824 */ /* 0x000fca00078e0235 */
[----:B------:R-:W-:Y:S02]  /*70a0*/  @!P2 IADD3.X R83, R35, R83, R52, P3, P4 ;  /* 0x000000532353a210 */ /* 0x000fe40001fe8434 */
[----:B-1----:R-:W-:-:S04]  /*70b0*/  @!P5 IADD3 R58, P3, P4, R96, R58, R50 ;  /* 0x0000003a603ad210 */ /* 0x002fc80007c7e032 */
[----:B------:R-:W-:Y:S02]  /*70c0*/  @!P5 IADD3.X R59, R35, R59, R139, P3, P4 ;  /* 0x0000003b233bd210 */ /* 0x000fe40001fe848b */
[----:B------:R-:W-:-:S04]  /*70d0*/  ISETP.GE.AND P4, PT, R60, R119, PT ;  /* 0x000000773c00720c */ /* 0x000fc80003f86270 */
[----:B------:R-:W-:-:S13]  /*70e0*/  ISETP.GE.OR P4, PT, R18, R128, P4 ;  /* 0x000000801200720c */ /* 0x000fda0002786670 */
[----:B------:R-:W-:Y:S01]  /*70f0*/  @!P4 IADD3 R55, P3, P6, R90, R48, R10 ;  /* 0x000000305a37c210 */ /* 0x000fe20007e7e00a */
[----:B------:R-:W0:Y:S03]  /*7100*/  @!P4 LDC.64 R64, c[0x0][0x3e8] ;  /* 0x0000fa00ff40cb82 */ /* 0x000e260000000a00 */
[----:B------:R-:W-:Y:S02]  /*7110*/  @!P4 IADD3.X R60, R33, R145, R12, P3, P6 ;  /* 0x00000091213cc210 */ /* 0x000fe40001fec40c */
[----:B------:R-:W-:-:S03]  /*7120*/  ISETP.GE.AND P3, PT, R62, R119, PT ;  /* 0x000000773e00720c */ /* 0x000fc60003f66270 */
[----:B------:R-:W1:Y:S01]  /*7130*/  @!P4 LDC.64 R66, c[0x0][0x400] ;  /* 0x00010000ff42cb82 */ /* 0x000e620000000a00 */
[----:B------:R-:W-:-:S13]  /*7140*/  ISETP.GE.OR P3, PT, R18, R128, P3 ;  /* 0x000000801200720c */ /* 0x000fda0001f66670 */
[----:B------:R-:W-:Y:S01]  /*7150*/  @!P3 IADD3 R49, P0, P6, R90, R9, R48 ;  /* 0x000000095a31b210 */ /* 0x000fe20007e1e030 */
[----:B------:R-:W2:Y:S03]  /*7160*/  @!P3 LDC.64 R72, c[0x0][0x3e8] ;  /* 0x0000fa00ff48bb82 */ /* 0x000ea60000000a00 */
[----:B------:R-:W-:Y:S02]  /*7170*/  @!P3 IADD3.X R52, R33, R11, R145, P0, P6 ;  /* 0x0000000b2134b210 */ /* 0x000fe400007ec491 */
[----:B------:R-:W-:-:S03]  /*7180*/  @!P4 IADD3 R53, P0, P6, R96, R50, R6 ;  /* 0x000000326035c210 */ /* 0x000fc60007e1e006 */
[----:B------:R-:W3:Y:S01]  /*7190*/  @!P3 LDC.64 R74, c[0x0][0x400] ;  /* 0x00010000ff4abb82 */ /* 0x000ee20000000a00 */
[----:B------:R-:W-:Y:S02]  /*71a0*/  @!P4 IADD3.X R54, R35, R139, R8, P0, P6 ;  /* 0x0000008b2336c210 */ /* 0x000fe400007ec408 */
[----:B------:R-:W-:-:S04]  /*71b0*/  @!P3 IADD3 R51, P0, P6, R96, R5, R50 ;  /* 0x000000056033b210 */ /* 0x000fc80007e1e032 */
[----:B------:R-:W-:Y:S02]  /*71c0*/  @!P3 IADD3.X R48, R35, R7, R139, P0, P6 ;  /* 0x000000072330b210 */ /* 0x000fe400007ec48b */
[----:B0-----:R-:W-:Y:S02]  /*71d0*/  @!P4 IADD3 R64, P6, R55, R64, RZ ;  /* 0x000000403740c210 */ /* 0x001fe40007fde0ff */
[----:B------:R-:W-:Y:S02]  /*71e0*/  CS2R R62, SRZ ;  /* 0x00000000003e7805 */ /* 0x000fe4000001ff00 */
[----:B------:R-:W-:Y:S01]  /*71f0*/  ISETP.NE.AND P0, PT, R61, RZ, PT ;  /* 0x000000ff3d00720c */ /* 0x000fe20003f05270 */
[----:B------:R-:W-:Y:S01]  /*7200*/  @!P4 IMAD.X R65, R60, 0x1, R65, P6 ;  /* 0x000000013c41c824 */ /* 0x000fe200030e0641 */
[----:B-1----:R-:W-:-:S05]  /*7210*/  @!P4 IADD3 R66, P6, R53, R66, RZ ;  /* 0x000000423542c210 */ /* 0x002fca0007fde0ff */
[----:B------:R-:W-:Y:S01]  /*7220*/  @!P4 IMAD.X R67, R54, 0x1, R67, P6 ;  /* 0x000000013643c824 */ /* 0x000fe200030e0643 */
[----:B--2---:R-:W-:Y:S02]  /*7230*/  @!P3 IADD3 R72, P6, R49, R72, RZ ;  /* 0x000000483148b210 */ /* 0x004fe40007fde0ff */
[----:B------:R-:W-:-:S03]  /*7240*/  CS2R R54, SRZ ;  /* 0x0000000000367805 */ /* 0x000fc6000001ff00 */
[----:B------:R-:W-:Y:S01]  /*7250*/  @!P3 IMAD.X R73, R52, 0x1, R73, P6 ;  /* 0x000000013449b824 */ /* 0x000fe200030e0649 */
[----:B---3--:R-:W-:Y:S02]  /*7260*/  @!P3 IADD3 R74, P6, R51, R74, RZ ;  /* 0x0000004a334ab210 */ /* 0x008fe40007fde0ff */
[----:B------:R-:W-:Y:S02]  /*7270*/  CS2R R50, SRZ ;  /* 0x0000000000327805 */ /* 0x000fe4000001ff00 */
[----:B------:R-:W-:Y:S02]  /*7280*/  CS2R R52, SRZ ;  /* 0x0000000000347805 */ /* 0x000fe4000001ff00 */
[----:B------:R-:W-:Y:S02]  /*7290*/  @!P3 IADD3.X R75, R48, R75, RZ, P6, !PT ;  /* 0x0000004b304bb210 */ /* 0x000fe400037fe4ff */
[----:B------:R-:W-:Y:S02]  /*72a0*/  CS2R R48, SRZ ;  /* 0x0000000000307805 */ /* 0x000fe4000001ff00 */
[----:B------:R-:W-:Y:S01]  /*72b0*/  CS2R R60, SRZ ;  /* 0x00000000003c7805 */ /* 0x000fe2000001ff00 */
[----:B------:R0:W2:Y:S04]  /*72c0*/  @!P5 LDG.E.128 R52, desc[UR60][R58.64] ;  /* 0x0000003c3a34d981 */ /* 0x0000a8000c1e1d00 */
[----:B------:R1:W3:Y:S01]  /*72d0*/  @!P5 LDG.E.128 R48, desc[UR60][R56.64] ;  /* 0x0000003c3830d981 */ /* 0x0002e2000c1e1d00 */
[----:B------:R-:W-:-:S02]  /*72e0*/  CS2R R68, SRZ ;  /* 0x0000000000447805 */ /* 0x000fc4000001ff00 */
[----:B------:R-:W-:Y:S01]  /*72f0*/  CS2R R70, SRZ ;  /* 0x0000000000467805 */ /* 0x000fe2000001ff00 */
[----:B------:R4:W5:Y:S01]  /*7300*/  @!P4 LDG.E.128 R60, desc[UR60][R66.64] ;  /* 0x0000003c423cc981 */ /* 0x000962000c1e1d00 */
[----:B0-----:R-:W-:Y:S02]  /*7310*/  CS2R R58, SRZ ;  /* 0x00000000003a7805 */ /* 0x001fe4000001ff00 */
[----:B------:R-:W-:Y:S02]  /*7320*/  CS2R R76, SRZ ;  /* 0x00000000004c7805 */ /* 0x000fe4000001ff00 */
[----:B------:R0:W5:Y:S01]  /*7330*/  @!P3 LDG.E.128 R68, desc[UR60][R74.64] ;  /* 0x0000003c4a44b981 */ /* 0x000162000c1e1d00 */
[----:B-1----:R-:W-:Y:S02]  /*7340*/  CS2R R56, SRZ ;  /* 0x0000000000387805 */ /* 0x002fe4000001ff00 */
[----:B----4-:R-:W-:-:S04]  /*7350*/  CS2R R66, SRZ ;  /* 0x0000000000427805 */ /* 0x010fc8000001ff00 */
[----:B------:R1:W4:Y:S01]  /*7360*/  @!P4 LDG.E.128 R56, desc[UR60][R64.64] ;  /* 0x0000003c4038c981 */ /* 0x000322000c1e1d00 */
[----:B------:R-:W-:Y:S02]  /*7370*/  CS2R R78, SRZ ;  /* 0x00000000004e7805 */ /* 0x000fe4000001ff00 */
[----:B0-----:R-:W-:-:S04]  /*7380*/  CS2R R74, SRZ ;  /* 0x00000000004a7805 */ /* 0x001fc8000001ff00 */
[----:B------:R-:W4:Y:S01]  /*7390*/  @!P2 LDG.E.128 R76, desc[UR60][R82.64] ;  /* 0x0000003c524ca981 */ /* 0x000f22000c1e1d00 */
[----:B-1----:R-:W-:-:S06]  /*73a0*/  CS2R R64, SRZ ;  /* 0x0000000000407805 */ /* 0x002fcc000001ff00 */
[----:B------:R0:W4:Y:S02]  /*73b0*/  @!P3 LDG.E.128 R64, desc[UR60][R72.64] ;  /* 0x0000003c4840b981 */ /* 0x000124000c1e1d00 */
[----:B0-----:R-:W-:-:S06]  /*73c0*/  CS2R R72, SRZ ;  /* 0x0000000000487805 */ /* 0x001fcc000001ff00 */
[----:B------:R-:W4:Y:S01]  /*73d0*/  @!P2 LDG.E.128 R72, desc[UR60][R80.64] ;  /* 0x0000003c5048a981 */ /* 0x000f22000c1e1d00 */
[----:B------:R-:W-:Y:S02]  /*73e0*/  ISETP.NE.AND P5, PT, R232, 0x3, PT ;  /* 0x00000003e800780c */ /* 0x000fe40003fa5270 */
[----:B------:R-:W-:Y:S01]  /*73f0*/  ISETP.GE.AND P2, PT, R18, R128, PT ;  /* 0x000000801200720c */ /* 0x000fe20003f46270 */
[----:B--2---:R-:W-:Y:S02]  /*7400*/  IMAD.MOV.U32 R164, RZ, RZ, R52 ;  /* 0x000000ffffa47224 */ /* 0x004fe400078e0034 */
[----:B------:R-:W-:Y:S02]  /*7410*/  IMAD.MOV.U32 R160, RZ, RZ, R54 ;  /* 0x000000ffffa07224 */ /* 0x000fe400078e0036 */
[----:B---3--:R-:W-:Y:S02]  /*7420*/  IMAD.MOV.U32 R163, RZ, RZ, R48 ;  /* 0x000000ffffa37224 */ /* 0x008fe400078e0030 */
[----:B------:R-:W-:-:S02]  /*7430*/  IMAD.MOV.U32 R162, RZ, RZ, R50 ;  /* 0x000000ffffa27224 */ /* 0x000fc400078e0032 */
[----:B-----5:R-:W-:Y:S01]  /*7440*/  IMAD.MOV.U32 R156, RZ, RZ, R60 ;  /* 0x000000ffff9c7224 */ /* 0x020fe200078e003c */
[----:B------:R-:W-:Y:S01]  /*7450*/  MOV R157, R62 ;  /* 0x0000003e009d7202 */ /* 0x000fe20000000f00 */
[----:B------:R-:W-:Y:S02]  /*7460*/  IMAD.MOV.U32 R151, RZ, RZ, R68 ;  /* 0x000000ffff977224 */ /* 0x000fe400078e0044 */
[----:B------:R-:W-:Y:S02]  /*7470*/  IMAD.MOV.U32 R150, RZ, RZ, R70 ;  /* 0x000000ffff967224 */ /* 0x000fe400078e0046 */
[----:B----4-:R-:W-:Y:S02]  /*7480*/  IMAD.MOV.U32 R154, RZ, RZ, R56 ;  /* 0x000000ffff9a7224 */ /* 0x010fe400078e0038 */
[----:B------:R-:W-:Y:S02]  /*7490*/  IMAD.MOV.U32 R155, RZ, RZ, R58 ;  /* 0x000000ffff9b7224 */ /* 0x000fe400078e003a */
[----:B------:R-:W-:Y:S01]  /*74a0*/  IMAD.MOV.U32 R146, RZ, RZ, R76 ;  /* 0x000000ffff927224 */ /* 0x000fe200078e004c */
[----:B------:R-:W-:Y:S01]  /*74b0*/  MOV R147, R78 ;  /* 0x0000004e00937202 */ /* 0x000fe20000000f00 */
[----:B------:R-:W-:-:S02]  /*74c0*/  IMAD.MOV.U32 R153, RZ, RZ, R64 ;  /* 0x000000ffff997224 */ /* 0x000fc400078e0040 */
[----:B------:R-:W-:Y:S02]  /*74d0*/  IMAD.MOV.U32 R152, RZ, RZ, R66 ;  /* 0x000000ffff987224 */ /* 0x000fe400078e0042 */
[----:B------:R-:W-:Y:S02]  /*74e0*/  IMAD.MOV.U32 R144, RZ, RZ, R72 ;  /* 0x000000ffff907224 */ /* 0x000fe400078e0048 */
[----:B------:R-:W-:Y:S01]  /*74f0*/  IMAD.MOV.U32 R145, RZ, RZ, R74 ;  /* 0x000000ffff917224 */ /* 0x000fe200078e004a */
[----:B------:R-:W-:Y:S06]  /*7500*/  @!P5 BRA `(.L_x_388) ;  /* 0x000000000004d947 */ /* 0x000fec0003800000 */
[----:B------:R-:W-:Y:S01]  /*7510*/  BPT.TRAP 0x1 ;  /* 0x000000040000795c */ /* 0x000fe20000300000 */
.L_x_388:
[----:B------:R-:W-:Y:S01]  /*7520*/  IMAD R110, R17, 0x8, R16 ;  /* 0x00000008116e7824 */ /* 0x000fe200078e0210 */
[----:B------:R-:W-:Y:S01]  /*7530*/  SHF.L.U32 R130, R231, 0x1f, RZ ;  /* 0x0000001fe7827819 */ /* 0x000fe200000006ff */
[----:B------:R-:W0:Y:S01]  /*7540*/  LDC R148, c[0x0][0x2f4] ;  /* 0x0000bd00ff947b82 */ /* 0x000e220000000800 */
[----:B------:R-:W-:Y:S01]  /*7550*/  IMAD.MOV.U32 R127, RZ, RZ, R129 ;  /* 0x000000ffff7f7224 */ /* 0x000fe200078e0081 */
[----:B------:R-:W-:Y:S01]  /*7560*/  BSSY B1, `(.L_x_389) ;  /* 0x0000005000017945 */ /* 0x000fe20003800000 */
[----:B------:R-:W1:Y:S05]  /*7570*/  SYNCS.PHASECHK.TRANS64.TRYWAIT P3, [R110+URZ+0x2e890], R130 ;  /* 0x02e890826e0075a7 */ /* 0x000e6a000806017f */
[----:B------:R-:W2:Y:S01]  /*7580*/  LDC.64 R128, c[0x0][0x300] ;  /* 0x0000c000ff807b82 */ /* 0x000ea20000000a00 */
[----:B0-----:R-:W-:Y:S01]  /*7590*/  IMAD.IADD R149, R148, 0x1, -R120 ;  /* 0x0000000194957824 */ /* 0x001fe200078e0a78 */
[----:B-1----:R-:W-:Y:S06]  /*75a0*/  @!P3 BRA `(.L_x_390) ;  /* 0x000001dc0074b947 */ /* 0x002fec0003800000 */
.L_x_644:
[----:B------:R-:W-:Y:S05]  /*75b0*/  BSYNC B1 ;  /* 0x0000000000017941 */ /* 0x000fea0003800000 */
.L_x_389:
[----:B------:R-:W-:Y:S01]  /*75c0*/  ISETP.GE.OR P3, PT, R228, R119, P0 ;  /* 0x00000077e400720c */ /* 0x000fe20000766670 */
[----:B------:R-:W-:-:S12]  /*75d0*/  BSSY B1, `(.L_x_391) ;  /* 0x00000f8000017945 */ /* 0x000fd80003800000 */
[----:B------:R-:W-:Y:S05]  /*75e0*/  @P3 BRA `(.L_x_392) ;  /* 0x0000000c00d83947 */ /* 0x000fea0003800000 */
[----:B------:R-:W1:Y:S01]  /*75f0*/  S2R R81, SR_TID.X ;  /* 0x0000000000517919 */ /* 0x000e620000002100 */
[----:B------:R-:W-:Y:S01]  /*7600*/  SHF.R.S32.HI R80, RZ, 0x1f, R228 ;  /* 0x0000001fff507819 */ /* 0x000fe200000114e4 */
[-C--:B--2---:R-:W-:Y:S01]  /*7610*/  IMAD.WIDE.U32 R138, R228, R128.reuse, R126 ;  /* 0x00000080e48a7225 */ /* 0x084fe200078e007e */
[----:B------:R-:W-:Y:S01]  /*7620*/  ISETP.NE.AND P6, PT, R0, RZ, PT ;  /* 0x000000ff0000720c */ /* 0x000fe20003fc5270 */
[----:B------:R-:W-:Y:S02]  /*7630*/  BSSY B2, `(.L_x_393) ;  /* 0x00000e6000027945 */ /* 0x000fe40003800000 */
[----:B------:R-:W-:Y:S01]  /*7640*/  IMAD R80, R80, R128, RZ ;  /* 0x0000008050507224 */ /* 0x000fe200078e02ff */
[----:B------:R-:W-:-:S03]  /*7650*/  IADD3 R158, P3, P4, R44, R138, R37 ;  /* 0x0000008a2c9e7210 */ /* 0x000fc60007c7e025 */
[----:B------:R-:W-:Y:S01]  /*7660*/  IMAD R159, R228, R129, R80 ;  /* 0x00000081e49f7224 */ /* 0x000fe200078e0250 */
[----:B------:R-:W-:-:S03]  /*7670*/  SEL R80, R120, R149, !P6 ;  /* 0x0000009578507207 */ /* 0x000fc60007000000 */
[----:B------:R-:W-:-:S05]  /*7680*/  IMAD.IADD R159, R159, 0x1, R139 ;  /* 0x000000019f9f7824 */ /* 0x000fca00078e028b */
[----:B------:R-:W-:Y:S01]  /*7690*/  IADD3.X R165, R40, R159, R39, P3, P4 ;  /* 0x0000009f28a57210 */ /* 0x000fe20001fe8427 */
[----:B-1----:R-:W-:Y:S01]  /*76a0*/  VIADD R83, R81, 0xffffff80 ;  /* 0xffffff8051537836 */ /* 0x002fe20000000000 */
[----:B------:R-:W-:-:S04]  /*76b0*/  SHF.R.S32.HI R81, RZ, 0x1f, R80 ;  /* 0x0000001fff517819 */ /* 0x000fc80000011450 */
[----:B------:R-:W-:Y:S02]  /*76c0*/  LEA.HI R81, R81, R80, RZ, 0x5 ;  /* 0x0000005051517211 */ /* 0x000fe400078f28ff */
[----:B------:R-:W-:Y:S02]  /*76d0*/  SHF.R.S32.HI R82, RZ, 0x1f, R83 ;  /* 0x0000001fff527819 */ /* 0x000fe40000011453 */
[----:B------:R-:W-:Y:S02]  /*76e0*/  LEA.HI.SX32 R81, R81, R36, 0x1b ;  /* 0x0000002451517211 */ /* 0x000fe400078fdaff */
[----:B------:R-:W-:-:S03]  /*76f0*/  LEA.HI R82, R82, R83, RZ, 0x5 ;  /* 0x0000005352527211 */ /* 0x000fc600078f28ff */
[----:B------:R-:W-:Y:S02]  /*7700*/  IMAD.SHL.U32 R161, R81, 0x10, RZ ;  /* 0x0000001051a17824 */ /* 0x000fe400078e00ff */
[----:B------:R-:W-:-:S03]  /*7710*/  IMAD.SHL.U32 R82, R82, 0x20, RZ ;  /* 0x0000002052527824 */ /* 0x000fc600078e00ff */
[----:B------:R-:W-:Y:S02]  /*7720*/  LOP3.LUT R81, R3, 0x70, R161, 0xf8, !PT ;  /* 0x0000007003517812 */ /* 0x000fe400078ef8a1 */
[----:B------:R-:W-:Y:S02]  /*7730*/  LOP3.LUT R82, R82, 0xfffffc00, RZ, 0xc0, !PT ;  /* 0xfffffc0052527812 */ /* 0x000fe400078ec0ff */
[----:B------:R-:W-:-:S04]  /*7740*/  LOP3.LUT R81, R81, R20, RZ, 0x3c, !PT ;  /* 0x0000001451517212 */ /* 0x000fc800078e3cff */
[----:B------:R-:W-:Y:S01]  /*7750*/  IADD3 R80, R82, R81, RZ ;  /* 0x0000005152507210 */ /* 0x000fe20007ffe0ff */
[----:B------:R-:W-:-:S04]  /*7760*/  IMAD R81, R17, 0x7000, R116 ;  /* 0x0000700011517824 */ /* 0x000fc800078e0274 */
[----:B------:R-:W-:Y:S02]  /*7770*/  IMAD R83, R17, 0x7000, R80 ;  /* 0x0000700011537824 */ /* 0x000fe400078e0250 */
[C---:B------:R-:W-:Y:S02]  /*7780*/  IMAD.IADD R81, R16.reuse, 0x1, R81 ;  /* 0x0000000110517824 */ /* 0x040fe400078e0251 */
[----:B------:R-:W-:-:S04]  /*7790*/  IMAD.IADD R84, R16, 0x1, R83 ;  /* 0x0000000110547824 */ /* 0x000fc800078e0253 */
[----:B------:R-:W1:Y:S04]  /*77a0*/  LDS.128 R80, [R81+0x20400] ;  /* 0x0204000051507984 */ /* 0x000e680000000c00 */
[----:B------:R-:W2:Y:S01]  /*77b0*/  LDS.128 R84, [R84+0x20400] ;  /* 0x0204000054547984 */ /* 0x000ea20000000c00 */
[----:B------:R-:W-:Y:S05]  /*77c0*/  @P2 BRA `(.L_x_394) ;  /* 0x0000000c00302947 */ /* 0x000fea0003800000 */
[--C-:B------:R-:W-:Y:S02]  /*77d0*/  SHF.R.U32.HI R171, RZ, 0x8, R49.reuse ;  /* 0x00000008ffab7819 */ /* 0x100fe40000011631 */
[----:B------:R-:W-:Y:S02]  /*77e0*/  LOP3.LUT R50, R49, 0xff0000ff, RZ, 0xc0, !PT ;  /* 0xff0000ff31327812 */ /* 0x000fe400078ec0ff */
[----:B------:R-:W-:Y:S02]  /*77f0*/  SHF.R.U32.HI R170, RZ, 0x10, R49 ;  /* 0x00000010ffaa7819 */ /* 0x000fe40000011631 */
[--C-:B------:R-:W-:Y:S02]  /*7800*/  SHF.R.U32.HI R167, RZ, 0x8, R53.reuse ;  /* 0x00000008ffa77819 */ /* 0x100fe40000011635 */
[----:B------:R-:W-:Y:S02]  /*7810*/  LOP3.LUT R54, R53, 0xff0000ff, RZ, 0xc0, !PT ;  /* 0xff0000ff35367812 */ /* 0x000fe400078ec0ff */
[----:B------:R-:W-:Y:S01]  /*7820*/  SHF.R.U32.HI R49, RZ, 0x10, R53 ;  /* 0x00000010ff317819 */ /* 0x000fe20000011635 */
[----:B------:R-:W-:Y:S01]  /*7830*/  IMAD.SHL.U32 R53, R171, 0x100, RZ ;  /* 0x00000100ab357824 */ /* 0x000fe200078e00ff */
[--C-:B------:R-:W-:Y:S01]  /*7840*/  SHF.R.U32.HI R168, RZ, 0x8, R51.reuse ;  /* 0x00000008ffa87819 */ /* 0x100fe20000011633 */
[----:B------:R-:W-:Y:S01]  /*7850*/  IMAD.SHL.U32 R167, R167, 0x100, RZ ;  /* 0x00000100a7a77824 */ /* 0x000fe200078e00ff */
[----:B------:R-:W-:Y:S01]  /*7860*/  LOP3.LUT R52, R51, 0xff0000ff, RZ, 0xc0, !PT ;  /* 0xff0000ff33347812 */ /* 0x000fe200078ec0ff */
[----:B------:R-:W-:Y:S01]  /*7870*/  IMAD.U32 R49, R49, 0x10000, RZ ;  /* 0x0001000031317824 */ /* 0x000fe200078e00ff */
[----:B------:R-:W-:-:S02]  /*7880*/  SHF.R.U32.HI R48, RZ, 0x10, R51 ;  /* 0x00000010ff307819 */ /* 0x000fc40000011633 */
[--C-:B------:R-:W-:Y:S02]  /*7890*/  SHF.R.U32.HI R169, RZ, 0x8, R55.reuse ;  /* 0x00000008ffa97819 */ /* 0x100fe40000011637 */
[----:B------:R-:W-:Y:S02]  /*78a0*/  LOP3.LUT R166, R55, 0xff0000ff, RZ, 0xc0, !PT ;  /* 0xff0000ff37a67812 */ /* 0x000fe400078ec0ff */
[----:B------:R-:W-:Y:S01]  /*78b0*/  SHF.R.U32.HI R51, RZ, 0x10, R55 ;  /* 0x00000010ff337819 */ /* 0x000fe20000011637 */
[----:B------:R-:W-:Y:S01]  /*78c0*/  IMAD.SHL.U32 R55, R168, 0x100, RZ ;  /* 0x00000100a8377824 */ /* 0x000fe200078e00ff */
[----:B------:R-:W-:Y:S01]  /*78d0*/  LOP3.LUT R50, R50, 0xff00, R53, 0xf8, !PT ;  /* 0x0000ff0032327812 */ /* 0x000fe200078ef835 */
[----:B------:R-:W-:Y:S01]  /*78e0*/  IMAD.U32 R53, R170, 0x10000, RZ ;  /* 0x00010000aa357824 */ /* 0x000fe200078e00ff */
[----:B------:R-:W-:Y:S01]  /*78f0*/  LOP3.LUT R170, R54, 0xff00, R167, 0xf8, !PT ;  /* 0x0000ff0036aa7812 */ /* 0x000fe200078ef8a7 */
[----:B------:R-:W-:Y:S01]  /*7900*/  IMAD.SHL.U32 R169, R169, 0x100, RZ ;  /* 0x00000100a9a97824 */ /* 0x000fe200078e00ff */
[----:B------:R-:W-:Y:S01]  /*7910*/  LOP3.LUT R52, R52, 0xff00, R55, 0xf8, !PT ;  /* 0x0000ff0034347812 */ /* 0x000fe200078ef837 */
[----:B------:R-:W-:Y:S01]  /*7920*/  IMAD.U32 R172, R51, 0x10000, RZ ;  /* 0x0001000033ac7824 */ /* 0x000fe200078e00ff */
[----:B------:R-:W-:-:S02]  /*7930*/  LOP3.LUT R50, R50, 0xff0000, R53, 0xf8, !PT ;  /* 0x00ff000032327812 */ /* 0x000fc400078ef835 */
[----:B------:R-:W-:Y:S02]  /*7940*/  SHF.L.U32 R53, R48, 0x10, RZ ;  /* 0x0000001030357819 */ /* 0x000fe400000006ff */
[----:B------:R-:W-:Y:S02]  /*7950*/  F2FP.F16.E4M3.UNPACK_B R168, R164.H1 ;  /* 0x000000a4ffa8723e */ /* 0x000fe400030006ff */
[----:B--2---:R-:W-:Y:S02]  /*7960*/  F2FP.F16.E4M3.UNPACK_B R55, R84.H1 ;  /* 0x00000054ff37723e */ /* 0x004fe400030006ff */
[----:B-1----:R-:W-:Y:S02]  /*7970*/  F2FP.F16.E4M3.UNPACK_B R54, R80.H1 ;  /* 0x00000050ff36723e */ /* 0x002fe400030006ff */
[----:B------:R-:W-:Y:S01]  /*7980*/  LOP3.LUT R171, R166, 0xff00, R169, 0xf8, !PT ;  /* 0x0000ff00a6ab7812 */ /* 0x000fe200078ef8a9 */
[----:B------:R-:W-:Y:S01]  /*7990*/  HADD2.F32 R169, -RZ, R168.H0_H0 ;  /* 0x200000a8ffa97230 */ /* 0x000fe20000004100 */
[----:B------:R-:W-:Y:S01]  /*79a0*/  LOP3.LUT R48, R52, 0xff0000, R53, 0xf8, !PT ;  /* 0x00ff000034307812 */ /* 0x000fe200078ef835 */
[----:B------:R-:W-:Y:S01]  /*79b0*/  HADD2.F32 R53, -RZ, R55.H0_H0 ;  /* 0x20000037ff357230 */ /* 0x000fe20000004100 */
[----:B------:R-:W-:Y:S01]  /*79c0*/  F2FP.F16.E4M3.UNPACK_B R166, R163.H1 ;  /* 0x000000a3ffa6723e */ /* 0x000fe200030006ff */
[--C-:B------:R-:W-:Y:S01]  /*79d0*/  HADD2.F32 R52, -RZ, R54.reuse.H0_H0 ;  /* 0x20000036ff347230 */ /* 0x100fe20000004100 */
[----:B------:R-:W-:Y:S01]  /*79e0*/  F2FP.F16.E4M3.UNPACK_B R84, R84 ;  /* 0x00000054ff54723e */ /* 0x000fe200020006ff */
[----:B------:R-:W-:-:S02]  /*79f0*/  HADD2.F32 R54, -RZ, R54.H1_H1 ;  /* 0x30000036ff367230 */ /* 0x000fc40000004100 */
[CC--:B------:R-:W-:Y:S01]  /*7a00*/  FMUL.FTZ R173, R53.reuse, R169.reuse ;  /* 0x000000a935ad7220 */ /* 0x0c0fe20000410000 */
[--C-:B------:R-:W-:Y:S02]  /*7a10*/  HADD2.F32 R167, -RZ, R166.reuse.H0_H0 ;  /* 0x200000a6ffa77230 */ /* 0x100fe40000004100 */
[----:B------:R-:W-:Y:S01]  /*7a20*/  FMUL.FTZ R174, R52, R169 ;  /* 0x000000a934ae7220 */ /* 0x000fe20000410000 */
[----:B------:R-:W-:Y:S01]  /*7a30*/  HADD2.F32 R169, -RZ, R166.H1_H1 ;  /* 0x300000a6ffa97230 */ /* 0x000fe20000004100 */
[----:B------:R-:W-:Y:S01]  /*7a40*/  LOP3.LUT R51, R170, 0xff0000, R49, 0xf8, !PT ;  /* 0x00ff0000aa337812 */ /* 0x000fe200078ef831 */
[----:B------:R-:W-:Y:S02]  /*7a50*/  HADD2.F32 R166, -RZ, R55.H1_H1 ;  /* 0x30000037ffa67230 */ /* 0x000fe40000004100 */
[-C--:B------:R-:W-:Y:S01]  /*7a60*/  FFMA.FTZ R52, R52, R167.reuse, -R173 ;  /* 0x000000a734347223 */ /* 0x080fe200000108ad */
[----:B------:R-:W-:Y:S01]  /*7a70*/  FFMA.FTZ R53, R53, R167, R174 ;  /* 0x000000a735357223 */ /* 0x000fe200000100ae */
[----:B------:R-:W-:Y:S01]  /*7a80*/  HADD2.F32 R173, -RZ, R168.H1_H1 ;  /* 0x300000a8ffad7230 */ /* 0x000fe20000004100 */
[----:B------:R-:W-:Y:S01]  /*7a90*/  F2FP.F16.E4M3.UNPACK_B R168, R164 ;  /* 0x000000a4ffa8723e */ /* 0x000fe200020006ff */
[----:B------:R-:W-:Y:S01]  /*7aa0*/  HADD2.F32 R164, -RZ, R84.H0_H0 ;  /* 0x20000054ffa47230 */ /* 0x000fe20000004100 */
[----:B------:R-:W-:-:S02]  /*7ab0*/  F2FP.F16.E4M3.UNPACK_B R167, R163 ;  /* 0x000000a3ffa7723e */ /* 0x000fc400020006ff */
[----:B------:R-:W-:Y:S01]  /*7ac0*/  F2FP.F16.E4M3.UNPACK_B R163, R80 ;  /* 0x00000050ffa3723e */ /* 0x000fe200020006ff */
[-C--:B------:R-:W-:Y:S01]  /*7ad0*/  FMUL.FTZ R55, R166, R173.reuse ;  /* 0x000000ada6377220 */ /* 0x080fe20000410000 */
[----:B------:R-:W-:Y:S01]  /*7ae0*/  LOP3.LUT R49, R171, 0xff0000, R172, 0xf8, !PT ;  /* 0x00ff0000ab317812 */ /* 0x000fe200078ef8ac */
[--C-:B------:R-:W-:Y:S02]  /*7af0*/  HADD2.F32 R171, -RZ, R168.reuse.H0_H0 ;  /* 0x200000a8ffab7230 */ /* 0x100fe40000004100 */
[C---:B------:R-:W-:Y:S01]  /*7b00*/  FMUL.FTZ R173, R54.reuse, R173 ;  /* 0x000000ad36ad7220 */ /* 0x040fe20000410000 */
[----:B------:R-:W-:Y:S02]  /*7b10*/  HADD2.F32 R80, -RZ, R163.H0_H0 ;  /* 0x200000a3ff507230 */ /* 0x000fe40000004100 */
[-C--:B------:R-:W-:Y:S01]  /*7b20*/  FFMA.FTZ R55, R54, R169.reuse, -R55 ;  /* 0x000000a936377223 */ /* 0x080fe20000010837 */
[----:B------:R-:W-:Y:S02]  /*7b30*/  HADD2.F32 R170, -RZ, R168.H1_H1 ;  /* 0x300000a8ffaa7230 */ /* 0x000fe40000004100 */
[----:B------:R-:W-:Y:S01]  /*7b40*/  FFMA.FTZ R54, R166, R169, R173 ;  /* 0x000000a9a6367223 */ /* 0x000fe200000100ad */
[----:B------:R-:W-:-:S02]  /*7b50*/  HADD2.F32 R169, -RZ, R167.H0_H0 ;  /* 0x200000a7ffa97230 */ /* 0x000fc40000004100 */
[-C--:B------:R-:W-:Y:S01]  /*7b60*/  FMUL.FTZ R173, R164, R171.reuse ;  /* 0x000000aba4ad7220 */ /* 0x080fe20000410000 */
[C---:B------:R-:W-:Y:S01]  /*7b70*/  FMUL.FTZ R171, R80.reuse, R171 ;  /* 0x000000ab50ab7220 */ /* 0x040fe20000410000 */
[----:B------:R-:W-:Y:S01]  /*7b80*/  HADD2.F32 R166, -RZ, R84.H1_H1 ;  /* 0x30000054ffa67230 */ /* 0x000fe20000004100 */
[----:B------:R-:W-:Y:S01]  /*7b90*/  F2FP.F16.E4M3.UNPACK_B R172, R160.H1 ;  /* 0x000000a0ffac723e */ /* 0x000fe200030006ff */
[-C--:B------:R-:W-:Y:S01]  /*7ba0*/  FFMA.FTZ R80, R80, R169.reuse, -R173 ;  /* 0x000000a950507223 */ /* 0x080fe200000108ad */
[----:B------:R-:W-:Y:S01]  /*7bb0*/  FFMA.FTZ R84, R164, R169, R171 ;  /* 0x000000a9a4547223 */ /* 0x000fe200000100ab */
[----:B------:R-:W-:Y:S02]  /*7bc0*/  HADD2.F32 R163, -RZ, R163.H1_H1 ;  /* 0x300000a3ffa37230 */ /* 0x000fe40000004100 */
[----:B------:R-:W-:Y:S01]  /*7bd0*/  FMUL.FTZ R164, R166, R170 ;  /* 0x000000aaa6a47220 */ /* 0x000fe20000410000 */
[----:B------:R-:W-:Y:S01]  /*7be0*/  HADD2.F32 R169, -RZ, R167.H1_H1 ;  /* 0x300000a7ffa97230 */ /* 0x000fe20000004100 */
[----:B------:R-:W-:Y:S01]  /*7bf0*/  F2FP.F16.E4M3.UNPACK_B R168, R86.H1 ;  /* 0x00000056ffa8723e */ /* 0x000fe200030006ff */
[----:B------:R-:W-:-:S02]  /*7c00*/  HADD2.F32 R175, -RZ, R172.H0_H0 ;  /* 0x200000acffaf7230 */ /* 0x000fc40000004100 */
[C---:B------:R-:W-:Y:S01]  /*7c10*/  FMUL.FTZ R173, R163.reuse, R170 ;  /* 0x000000aaa3ad7220 */ /* 0x040fe20000410000 */
[----:B------:R-:W-:Y:S01]  /*7c20*/  F2FP.F16.E4M3.UNPACK_B R171, R162.H1 ;  /* 0x000000a2ffab723e */ /* 0x000fe200030006ff */
[-C--:B------:R-:W-:Y:S01]  /*7c30*/  FFMA.FTZ R167, R163, R169.reuse, -R164 ;  /* 0x000000a9a3a77223 */ /* 0x080fe200000108a4 */
[-C--:B------:R-:W-:Y:S01]  /*7c40*/  F2FP.F16.E4M3.UNPACK_B R164, R82.reuse.H1 ;  /* 0x00000052ffa4723e */ /* 0x080fe200030006ff */
[----:B------:R-:W-:Y:S02]  /*7c50*/  HADD2.F32 R170, -RZ, R168.H0_H0 ;  /* 0x200000a8ffaa7230 */ /* 0x000fe40000004100 */
[----:B------:R-:W-:Y:S01]  /*7c60*/  FFMA.FTZ R163, R166, R169, R173 ;  /* 0x000000a9a6a37223 */ /* 0x000fe200000100ad */
[----:B------:R-:W-:Y:S01]  /*7c70*/  HADD2.F32 R173, -RZ, R171.H0_H0 ;  /* 0x200000abffad7230 */ /* 0x000fe20000004100 */
[----:B------:R-:W-:Y:S01]  /*7c80*/  F2FP.F16.E4M3.UNPACK_B R82, R82 ;  /* 0x00000052ff52723e */ /* 0x000fe200020006ff */
[----:B------:R-:W-:Y:S02]  /*7c90*/  HADD2.F32 R166, -RZ, R164.H0_H0 ;  /* 0x200000a4ffa67230 */ /* 0x000fe40000004100 */
[----:B------:R-:W-:Y:S01]  /*7ca0*/  FMUL.FTZ R177, R170, R175 ;  /* 0x000000afaab17220 */ /* 0x000fe20000410000 */
[----:B------:R-:W-:Y:S01]  /*7cb0*/  HADD2.F32 R172, -RZ, R172.H1_H1 ;  /* 0x300000acffac7230 */ /* 0x000fe20000004100 */
[----:B------:R-:W-:Y:S01]  /*7cc0*/  F2FP.SATFINITE.E4M3.F32.PACK_AB_MERGE_C R53, R54, R53, RZ ;  /* 0x000000353635723e */ /* 0x000fe200048070ff */
[----:B------:R-:W-:-:S02]  /*7cd0*/  HADD2.F32 R168, -RZ, R168.H1_H1 ;  /* 0x300000a8ffa87230 */ /* 0x000fc40000004100 */
[C---:B------:R-:W-:Y:S01]  /*7ce0*/  FMUL.FTZ R175, R166.reuse, R175 ;  /* 0x000000afa6af7220 */ /* 0x040fe20000410000 */
[----:B------:R-:W-:Y:S02]  /*7cf0*/  HADD2.F32 R169, -RZ, R164.H1_H1 ;  /* 0x300000a4ffa97230 */ /* 0x000fe40000004100 */
[-C--:B------:R-:W-:Y:S01]  /*7d00*/  FFMA.FTZ R164, R166, R173.reuse, -R177 ;  /* 0x000000ada6a47223 */ /* 0x080fe200000108b1 */
[----:B------:R-:W-:Y:S02]  /*7d10*/  HADD2.F32 R171, -RZ, R171.H1_H1 ;  /* 0x300000abffab7230 */ /* 0x000fe40000004100 */
[-C--:B------:R-:W-:Y:S01]  /*7d20*/  FMUL.FTZ R174, R168, R172.reuse ;  /* 0x000000aca8ae7220 */ /* 0x080fe20000410000 */
[----:B------:R-:W-:Y:S01]  /*7d30*/  FFMA.FTZ R166, R170, R173, R175 ;  /* 0x000000adaaa67223 */ /* 0x000fe200000100af */
[C---:B------:R-:W-:Y:S01]  /*7d40*/  FMUL.FTZ R177, R169.reuse, R172 ;  /* 0x000000aca9b17220 */ /* 0x040fe20000410000 */
[----:B------:R-:W-:Y:S01]  /*7d50*/  F2FP.F16.E4M3.UNPACK_B R170, R160 ;  /* 0x000000a0ffaa723e */ /* 0x000fe200020006ff */
[-C--:B------:R-:W-:Y:S01]  /*7d60*/  FFMA.FTZ R169, R169, R171.reuse, -R174 ;  /* 0x000000aba9a97223 */ /* 0x080fe200000108ae */
[----:B------:R-:W-:Y:S01]  /*7d70*/  F2FP.F16.E4M3.UNPACK_B R160, R86 ;  /* 0x00000056ffa0723e */ /* 0x000fe200020006ff */
[----:B------:R-:W-:Y:S01]  /*7d80*/  FFMA.FTZ R171, R168, R171, R177 ;  /* 0x000000aba8ab7223 */ /* 0x000fe200000100b1 */
[----:B------:R-:W-:Y:S01]  /*7d90*/  F2FP.F16.E4M3.UNPACK_B R168, R162 ;  /* 0x000000a2ffa8723e */ /* 0x000fe200020006ff */
[----:B------:R-:W-:Y:S01]  /*7da0*/  HADD2.F32 R177, -RZ, R170.H0_H0 ;  /* 0x200000aaffb17230 */ /* 0x000fe20000004100 */
[----:B------:R-:W-:Y:S01]  /*7db0*/  F2FP.SATFINITE.E4M3.F32.PACK_AB_MERGE_C R52, R55, R52, RZ ;  /* 0x000000343734723e */ /* 0x000fe200048070ff */
[----:B------:R-:W-:Y:S01]  /*7dc0*/  HADD2.F32 R162, -RZ, R160.H0_H0 ;  /* 0x200000a0ffa27230 */ /* 0x000fe20000004100 */
[----:B------:R-:W-:Y:S01]  /*7dd0*/  F2FP.F16.E4M3.UNPACK_B R54, R85 ;  /* 0x00000055ff36723e */ /* 0x000fe200020006ff */
[----:B------:R-:W-:Y:S01]  /*7de0*/  HADD2.F32 R179, -RZ, R170.H1_H1 ;  /* 0x300000aaffb37230 */ /* 0x000fe20000004100 */
[----:B------:R-:W-:Y:S01]  /*7df0*/  F2FP.F16.E4M3.UNPACK_B R55, R51 ;  /* 0x00000033ff37723e */ /* 0x000fe200020006ff */
[----:B------:R-:W-:-:S02]  /*7e00*/  HADD2.F32 R86, -RZ, R82.H0_H0 ;  /* 0x20000052ff567230 */ /* 0x000fc40000004100 */
[-C--:B------:R-:W-:Y:S01]  /*7e10*/  FMUL.FTZ R181, R162, R177.reuse ;  /* 0x000000b1a2b57220 */ /* 0x080fe20000410000 */
[----:B------:R-:W-:Y:S01]  /*7e20*/  HADD2.F32 R160, -RZ, R160.H1_H1 ;  /* 0x300000a0ffa07230 */ /* 0x000fe20000004100 */
[----:B------:R-:W-:Y:S01]  /*7e30*/  F2FP.SATFINITE.E4M3.F32.PACK_AB_MERGE_C R84, R163, R84, R53 ;  /* 0x00000054a354723e */ /* 0x000fe20004807035 */
[----:B------:R-:W-:Y:S02]  /*7e40*/  HADD2.F32 R82, -RZ, R82.H1_H1 ;  /* 0x30000052ff527230 */ /* 0x000fe40000004100 */
[----:B------:R-:W-:Y:S01]  /*7e50*/  FMUL.FTZ R177, R86, R177 ;  /* 0x000000b156b17220 */ /* 0x000fe20000410000 */
[--C-:B------:R-:W-:Y:S02]  /*7e60*/  HADD2.F32 R173, -RZ, R168.reuse.H0_H0 ;  /* 0x200000a8ffad7230 */ /* 0x100fe40000004100 */
[-C--:B------:R-:W-:Y:S01]  /*7e70*/  FMUL.FTZ R183, R160, R179.reuse ;  /* 0x000000b3a0b77220 */ /* 0x080fe20000410000 */
[----:B------:R-:W-:Y:S02]  /*7e80*/  HADD2.F32 R175, -RZ, R168.H1_H1 ;  /* 0x300000a8ffaf7230 */ /* 0x000fe40000004100 */
[----:B------:R-:W-:Y:S01]  /*7e90*/  FMUL.FTZ R179, R82, R179 ;  /* 0x000000b352b37220 */ /* 0x000fe20000410000 */
[----:B------:R-:W-:Y:S01]  /*7ea0*/  F2FP.F16.E4M3.UNPACK_B R53, R81 ;  /* 0x00000051ff35723e */ /* 0x000fe200020006ff */
[-C--:B------:R-:W-:Y:S01]  /*7eb0*/  FFMA.FTZ R181, R86, R173.reuse, -R181 ;  /* 0x000000ad56b57223 */ /* 0x080fe200000108b5 */
[----:B------:R-:W-:Y:S01]  /*7ec0*/  FFMA.FTZ R86, R162, R173, R177 ;  /* 0x000000ada2567223 */ /* 0x000fe200000100b1 */
[-C--:B------:R-:W-:Y:S01]  /*7ed0*/  FFMA.FTZ R179, R160, R175.reuse, R179 ;  /* 0x000000afa0b37223 */ /* 0x080fe200000100b3 */
[----:B------:R-:W-:Y:S01]  /*7ee0*/  F2FP.SATFINITE.E4M3.F32.PACK_AB_MERGE_C R80, R167, R80, R52 ;  /* 0x00000050a750723e */ /* 0x000fe20004807034 */
[----:B------:R-:W-:Y:S01]  /*7ef0*/  FFMA.FTZ R82, R82, R175, -R183 ;  /* 0x000000af52527223 */ /* 0x000fe200000108b7 */
[----:B------:R-:W-:Y:S01]  /*7f00*/  HADD2.F32 R160, -RZ, R54.H0_H0 ;  /* 0x20000036ffa07230 */ /* 0x000fe20000004100 */
[----:B------:R-:W-:Y:S01]  /*7f10*/  F2FP.F16.E4M3.UNPACK_B R162, R50 ;  /* 0x00000032ffa2723e */ /* 0x000fe200020006ff */
[----:B------:R-:W-:Y:S01]  /*7f20*/  HADD2.F32 R167, -RZ, R55.H0_H0 ;  /* 0x20000037ffa77230 */ /* 0x000fe20000004100 */
[----:B------:R-:W-:Y:S01]  /*7f30*/  F2FP.SATFINITE.E4M3.F32.PACK_AB_MERGE_C R164, R169, R164, RZ ;  /* 0x000000a4a9a4723e */ /* 0x000fe200048070ff */
[----:B------:R-:W-:Y:S01]  /*7f40*/  HADD2.F32 R52, -RZ, R53.H0_H0 ;  /* 0x20000035ff347230 */ /* 0x000fe20000004100 */
[----:B------:R-:W-:Y:S01]  /*7f50*/  F2FP.F16.E4M3.UNPACK_B R85, R85.H1 ;  /* 0x00000055ff55723e */ /* 0x000fe200030006ff */
[----:B------:R-:W-:Y:S01]  /*7f60*/  HADD2.F32 R163, -RZ, R162.H0_H0 ;  /* 0x200000a2ffa37230 */ /* 0x000fe20000004100 */
[----:B------:R-:W-:Y:S01]  /*7f70*/  F2FP.SATFINITE.E4M3.F32.PACK_AB_MERGE_C R82, R82, R181, R164 ;  /* 0x000000b55252723e */ /* 0x000fe200048070a4 */
[----:B------:R-:W-:Y:S01]  /*7f80*/  FMUL.FTZ R169, R160, R167 ;  /* 0x000000a7a0a97220 */ /* 0x000fe20000410000 */
[----:B------:R-:W-:-:S02]  /*7f90*/  HADD2.F32 R54, -RZ, R54.H1_H1 ;  /* 0x30000036ff367230 */ /* 0x000fc40000004100 */
[C---:B------:R-:W-:Y:S01]  /*7fa0*/  FMUL.FTZ R167, R52.reuse, R167 ;  /* 0x000000a734a77220 */ /* 0x040fe20000410000 */
[----:B------:R-:W-:Y:S02]  /*7fb0*/  HADD2.F32 R164, -RZ, R55.H1_H1 ;  /* 0x30000037ffa47230 */ /* 0x000fe40000004100 */
[-C--:B------:R-:W-:Y:S01]  /*7fc0*/  FFMA.FTZ R52, R52, R163.reuse, -R169 ;  /* 0x000000a334347223 */ /* 0x080fe200000108a9 */
[----:B------:R-:W-:Y:S02]  /*7fd0*/  HADD2.F32 R55, -RZ, R53.H1_H1 ;  /* 0x30000035ff377230 */ /* 0x000fe40000004100 */
[----:B------:R-:W-:Y:S01]  /*7fe0*/  FFMA.FTZ R53, R160, R163, R167 ;  /* 0x000000a3a0357223 */ /* 0x000fe200000100a7 */
[----:B------:R-:W-:Y:S02]  /*7ff0*/  HADD2.F32 R162, -RZ, R162.H1_H1 ;  /* 0x300000a2ffa27230 */ /* 0x000fe40000004100 */
[-C--:B------:R-:W-:Y:S01]  /*8000*/  FMUL.FTZ R160, R54, R164.reuse ;  /* 0x000000a436a07220 */ /* 0x080fe20000410000 */
[----:B------:R-:W-:Y:S01]  /*8010*/  F2FP.F16.E4M3.UNPACK_B R163, R51.H1 ;  /* 0x00000033ffa3723e */ /* 0x000fe200030006ff */
[C---:B------:R-:W-:Y:S01]  /*8020*/  FMUL.FTZ R167, R55.reuse, R164 ;  /* 0x000000a437a77220 */ /* 0x040fe20000410000 */
[----:B------:R-:W-:Y:S01]  /*8030*/  F2FP.F16.E4M3.UNPACK_B R81, R81.H1 ;  /* 0x00000051ff51723e */ /* 0x000fe200030006ff */
[----:B------:R-:W-:Y:S01]  /*8040*/  FFMA.FTZ R55, R55, R162, -R160 ;  /* 0x000000a237377223 */ /* 0x000fe200000108a0 */
[----:B------:R-:W-:Y:S01]  /*8050*/  F2FP.F16.E4M3.UNPACK_B R50, R50.H1 ;  /* 0x00000032ff32723e */ /* 0x000fe200030006ff */
[----:B------:R-:W-:Y:S01]  /*8060*/  HADD2.F32 R160, -RZ, R85.H0_H0 ;  /* 0x20000055ffa07230 */ /* 0x000fe20000004100 */
[----:B------:R-:W-:Y:S01]  /*8070*/  F2FP.SATFINITE.E4M3.F32.PACK_AB_MERGE_C R166, R171, R166, RZ ;  /* 0x000000a6aba6723e */ /* 0x000fe200048070ff */
[----:B------:R-:W-:-:S02]  /*8080*/  HADD2.F32 R164, -RZ, R163.H0_H0 ;  /* 0x200000a3ffa47230 */ /* 0x000fc40000004100 */
[----:B------:R-:W-:Y:S01]  /*8090*/  FFMA.FTZ R54, R54, R162, R167 ;  /* 0x000000a236367223 */ /* 0x000fe200000100a7 */
[----:B------:R-:W-:Y:S01]  /*80a0*/  HADD2.F32 R51, -RZ, R81.H0_H0 ;  /* 0x20000051ff337230 */ /* 0x000fe20000004100 */
[----:B------:R-:W-:Y:S01]  /*80b0*/  F2FP.SATFINITE.E4M3.F32.PACK_AB_MERGE_C R86, R179, R86, R166 ;  /* 0x00000056b356723e */ /* 0x000fe200048070a6 */
[----:B------:R-:W-:Y:S02]  /*80c0*/  HADD2.F32 R162, -RZ, R85.H1_H1 ;  /* 0x30000055ffa27230 */ /* 0x000fe40000004100 */
[-C--:B------:R-:W-:Y:S01]  /*80d0*/  FMUL.FTZ R166, R160, R164.reuse ;  /* 0x000000a4a0a67220 */ /* 0x080fe20000410000 */
[--C-:B------:R-:W-:Y:S02]  /*80e0*/  HADD2.F32 R85, -RZ, R50.reuse.H0_H0 ;  /* 0x20000032ff557230 */ /* 0x100fe40000004100 */
[----:B------:R-:W-:Y:S01]  /*80f0*/  FMUL.FTZ R167, R51, R164 ;  /* 0x000000a433a77220 */ /* 0x000fe20000410000 */
[----:B------:R-:W-:Y:S01]  /*8100*/  HADD2.F32 R81, -RZ, R81.H1_H1 ;  /* 0x30000051ff517230 */ /* 0x000fe20000004100 */
[-C--:B------:R-:W-:Y:S01]  /*8110*/  F2FP.F16.E4M3.UNPACK_B R172, R49.reuse.H1 ;  /* 0x00000031ffac723e */ /* 0x080fe200030006ff */
[----:B------:R-:W-:Y:S01]  /*8120*/  HADD2.F32 R163, -RZ, R163.H1_H1 ;  /* 0x300000a3ffa37230 */ /* 0x000fe20000004100 */
[----:B------:R-:W-:Y:S01]  /*8130*/  F2FP.F16.E4M3.UNPACK_B R171, R49 ;  /* 0x00000031ffab723e */ /* 0x000fe200020006ff */
[----:B------:R-:W-:-:S02]  /*8140*/  HADD2.F32 R164, -RZ, R50.H1_H1 ;  /* 0x30000032ffa47230 */ /* 0x000fc40000004100 */
[-C--:B------:R-:W-:Y:S01]  /*8150*/  FFMA.FTZ R50, R51, R85.reuse, -R166 ;  /* 0x0000005533327223 */ /* 0x080fe200000108a6 */
[----:B------:R-:W-:Y:S01]  /*8160*/  FFMA.FTZ R51, R160, R85, R167 ;  /* 0x00000055a0337223 */ /* 0x000fe200000100a7 */
[CC--:B------:R-:W-:Y:S01]  /*8170*/  FMUL.FTZ R168, R162.reuse, R163.reuse ;  /* 0x000000a3a2a87220 */ /* 0x0c0fe20000410000 */
[C---:B------:R-:W-:Y:S01]  /*8180*/  FMUL.FTZ R167, R81.reuse, R163 ;  /* 0x000000a351a77220 */ /* 0x040fe20000410000 */
[----:B------:R-:W-:Y:S01]  /*8190*/  F2FP.F16.E4M3.UNPACK_B R85, R83 ;  /* 0x00000053ff55723e */ /* 0x000fe200020006ff */
[--C-:B------:R-:W-:Y:S02]  /*81a0*/  HADD2.F32 R173, -RZ, R172.reuse.H0_H0 ;  /* 0x200000acffad7230 */ /* 0x100fe40000004100 */
[-C--:B------:R-:W-:Y:S01]  /*81b0*/  FFMA.FTZ R81, R81, R164.reuse, -R168 ;  /* 0x000000a451517223 */ /* 0x080fe200000108a8 */
[----:B------:R-:W-:Y:S01]  /*81c0*/  FFMA.FTZ R160, R162, R164, R167 ;  /* 0x000000a4a2a07223 */ /* 0x000fe200000100a7 */
[----:B------:R-:W-:Y:S01]  /*81d0*/  F2FP.F16.E4M3.UNPACK_B R164, R87.H1 ;  /* 0x00000057ffa4723e */ /* 0x000fe200030006ff */
[----:B------:R-:W-:Y:S01]  /*81e0*/  HADD2.F32 R172, -RZ, R172.H1_H1 ;  /* 0x300000acffac7230 */ /* 0x000fe20000004100 */
[----:B------:R-:W-:-:S02]  /*81f0*/  F2FP.F16.E4M3.UNPACK_B R83, R83.H1 ;  /* 0x00000053ff53723e */ /* 0x000fc400030006ff */
[----:B------:R-:W-:Y:S01]  /*8200*/  F2FP.F16.E4M3.UNPACK_B R163, R87 ;  /* 0x00000057ffa3723e */ /* 0x000fe200020006ff */
[----:B------:R-:W-:Y:S01]  /*8210*/  HADD2.F32 R167, -RZ, R164.H0_H0 ;  /* 0x200000a4ffa77230 */ /* 0x000fe20000004100 */
[-C--:B------:R-:W-:Y:S01]  /*8220*/  F2FP.F16.E4M3.UNPACK_B R169, R48.reuse.H1 ;  /* 0x00000030ffa9723e */ /* 0x080fe200030006ff */
[----:B------:R-:W-:Y:S01]  /*8230*/  HADD2.F32 R162, -RZ, R83.H0_H0 ;  /* 0x20000053ffa27230 */ /* 0x000fe20000004100 */
[----:B------:R-:W-:Y:S01]  /*8240*/  F2FP.F16.E4M3.UNPACK_B R168, R48 ;  /* 0x00000030ffa8723e */ /* 0x000fe200020006ff */
[----:B------:R-:W-:Y:S02]  /*8250*/  HADD2.F32 R166, -RZ, R163.H0_H0 ;  /* 0x200000a3ffa67230 */ /* 0x000fe40000004100 */
[-C--:B------:R-:W-:Y:S01]  /*8260*/  FMUL.FTZ R177, R167, R173.reuse ;  /* 0x000000ada7b17220 */ /* 0x080fe20000410000 */
[----:B------:R-:W-:Y:S02]  /*8270*/  HADD2.F32 R48, -RZ, R171.H0_H0 ;  /* 0x200000abff307230 */ /* 0x000fe40000004100 */
[----:B------:R-:W-:Y:S01]  /*8280*/  FMUL.FTZ R176, R162, R173 ;  /* 0x000000ada2b07220 */ /* 0x000fe20000410000 */
[----:B------:R-:W-:Y:S01]  /*8290*/  HADD2.F32 R170, -RZ, R169.H0_H0 ;  /* 0x200000a9ffaa7230 */ /* 0x000fe20000004100 */
[----:B------:R-:W-:Y:S01]  /*82a0*/  F2FP.SATFINITE.E4M3.F32.PACK_AB_MERGE_C R50, R81, R50, RZ ;  /* 0x000000325132723e */ /* 0x000fe200048070ff */
[----:B------:R-:W-:-:S02]  /*82b0*/  HADD2.F32 R87, -RZ, R85.H0_H0 ;  /* 0x20000055ff577230 */ /* 0x000fc40000004100 */
[----:B------:R-:W-:Y:S01]  /*82c0*/  FMUL.FTZ R174, R166, R48 ;  /* 0x00000030a6ae7220 */ /* 0x000fe20000410000 */
[----:B------:R-:W-:Y:S02]  /*82d0*/  HADD2.F32 R49, -RZ, R168.H0_H0 ;  /* 0x200000a8ff317230 */ /* 0x000fe40000004100 */
[----:B------:R-:W-:Y:S01]  /*82e0*/  FFMA.FTZ R177, R162, R170, -R177 ;  /* 0x000000aaa2b17223 */ /* 0x000fe200000108b1 */
[----:B------:R-:W-:Y:S02]  /*82f0*/  HADD2.F32 R164, -RZ, R164.H1_H1 ;  /* 0x300000a4ffa47230 */ /* 0x000fe40000004100 */
[----:B------:R-:W-:Y:S01]  /*8300*/  FMUL.FTZ R175, R87, R48 ;  /* 0x0000003057af7220 */ /* 0x000fe20000410000 */
[----:B------:R-:W-:Y:S02]  /*8310*/  HADD2.F32 R83, -RZ, R83.H1_H1 ;  /* 0x30000053ff537230 */ /* 0x000fe40000004100 */
[----:B------:R-:W-:Y:S01]  /*8320*/  FFMA.FTZ R176, R167, R170, R176 ;  /* 0x000000aaa7b07223 */ /* 0x000fe200000100b0 */
[----:B------:R-:W-:-:S02]  /*8330*/  HADD2.F32 R163, -RZ, R163.H1_H1 ;  /* 0x300000a3ffa37230 */ /* 0x000fc40000004100 */
[-C--:B------:R-:W-:Y:S01]  /*8340*/  FFMA.FTZ R48, R87, R49.reuse, -R174 ;  /* 0x0000003157307223 */ /* 0x080fe200000108ae */
[----:B------:R-:W-:Y:S02]  /*8350*/  HADD2.F32 R162, -RZ, R171.H1_H1 ;  /* 0x300000abffa27230 */ /* 0x000fe40000004100 */
[-C--:B------:R-:W-:Y:S01]  /*8360*/  FMUL.FTZ R170, R164, R172.reuse ;  /* 0x000000aca4aa7220 */ /* 0x080fe20000410000 */
[----:B------:R-:W-:Y:S02]  /*8370*/  HADD2.F32 R169, -RZ, R169.H1_H1 ;  /* 0x300000a9ffa97230 */ /* 0x000fe40000004100 */
[----:B------:R-:W-:Y:S01]  /*8380*/  FMUL.FTZ R87, R83, R172 ;  /* 0x000000ac53577220 */ /* 0x000fe20000410000 */
[----:B------:R-:W-:Y:S02]  /*8390*/  HADD2.F32 R85, -RZ, R85.H1_H1 ;  /* 0x30000055ff557230 */ /* 0x000fe40000004100 */
[----:B------:R-:W-:Y:S01]  /*83a0*/  FFMA.FTZ R49, R166, R49, R175 ;  /* 0x00000031a6317223 */ /* 0x000fe200000100af */
[----:B------:R-:W-:-:S02]  /*83b0*/  HADD2.F32 R168, -RZ, R168.H1_H1 ;  /* 0x300000a8ffa87230 */ /* 0x000fc40000004100 */
[-C--:B------:R-:W-:Y:S01]  /*83c0*/  FMUL.FTZ R166, R163, R162.reuse ;  /* 0x000000a2a3a67220 */ /* 0x080fe20000410000 */
[-C--:B------:R-:W-:Y:S01]  /*83d0*/  FFMA.FTZ R170, R83, R169.reuse, -R170 ;  /* 0x000000a953aa7223 */ /* 0x080fe200000108aa */
[C---:B------:R-:W-:Y:S01]  /*83e0*/  FMUL.FTZ R162, R85.reuse, R162 ;  /* 0x000000a255a27220 */ /* 0x040fe20000410000 */
[----:B------:R-:W-:Y:S01]  /*83f0*/  FFMA.FTZ R87, R164, R169, R87 ;  /* 0x000000a9a4577223 */ /* 0x000fe20000010057 */
[-C--:B------:R-:W-:Y:S01]  /*8400*/  FFMA.FTZ R85, R85, R168.reuse, -R166 ;  /* 0x000000a855557223 */ /* 0x080fe200000108a6 */
[----:B------:R-:W-:Y:S01]  /*8410*/  F2FP.SATFINITE.E4M3.F32.PACK_AB_MERGE_C R51, R160, R51, RZ ;  /* 0x00000033a033723e */ /* 0x000fe200048070ff */
[----:B------:R-:W-:Y:S01]  /*8420*/  FFMA.FTZ R162, R163, R168, R162 ;  /* 0x000000a8a3a27223 */ /* 0x000fe200000100a2 */
[----:B------:R-:W-:Y:S02]  /*8430*/  F2FP.SATFINITE.E4M3.F32.PACK_AB_MERGE_C R170, R170, R177, RZ ;  /* 0x000000b1aaaa723e */ /* 0x000fe400048070ff */
[----:B------:R-:W-:Y:S02]  /*8440*/  F2FP.SATFINITE.E4M3.F32.PACK_AB_MERGE_C R87, R87, R176, RZ ;  /* 0x000000b05757723e */ /* 0x000fe400048070ff */
[----:B------:R-:W-:-:S02]  /*8450*/  F2FP.SATFINITE.E4M3.F32.PACK_AB_MERGE_C R83, R85, R48, R170 ;  /* 0x000000305553723e */ /* 0x000fc400048070aa */
[----:B------:R-:W-:Y:S02]  /*8460*/  F2FP.SATFINITE.E4M3.F32.PACK_AB_MERGE_C R81, R55, R52, R50 ;  /* 0x000000343751723e */ /* 0x000fe40004807032 */
[----:B------:R-:W-:Y:S02]  /*8470*/  F2FP.SATFINITE.E4M3.F32.PACK_AB_MERGE_C R85, R54, R53, R51 ;  /* 0x000000353655723e */ /* 0x000fe40004807033 */
[----:B------:R-:W-:-:S07]  /*8480*/  F2FP.SATFINITE.E4M3.F32.PACK_AB_MERGE_C R87, R162, R49, R87 ;  /* 0x00000031a257723e */ /* 0x000fce0004807057 */
.L_x_394:
[----:B------:R-:W-:Y:S05]  /*8490*/  BSYNC B2 ;  /* 0x0000000000027941 */ /* 0x000fea0003800000 */
.L_x_393:
[----:B------:R-:W-:Y:S01]  /*84a0*/  ISETP.GE.AND P3, PT, R161, R148, PT ;  /* 0x00000094a100720c */ /* 0x000fe20003f66270 */
[----:B------:R-:W-:-:S12]  /*84b0*/  ULDC.64 UR4, c[0x0][0x2e8] ;  /* 0x0000ba0000047ab9 */ /* 0x000fd80000000a00 */
[--C-:B------:R-:W-:Y:S02]  /*84c0*/  @!P3 SHF.R.S32.HI R48, RZ, 0x1f, R161.reuse ;  /* 0x0000001fff30b819 */ /* 0x100fe400000114a1 */
[----:B------:R-:W-:-:S04]  /*84d0*/  @!P3 IADD3 R50, P4, P6, R44, R138, R161 ;  /* 0x0000008a2c32b210 */ /* 0x000fc80007e9e0a1 */
[----:B------:R-:W-:Y:S02]  /*84e0*/  @!P3 IADD3.X R159, R40, R159, R48, P4, P6 ;  /* 0x0000009f289fb210 */ /* 0x000fe400027ec430 */
[----:B------:R-:W-:-:S04]  /*84f0*/  IADD3 R48, P4, R158, UR4, RZ ;  /* 0x000000049e307c10 */ /* 0x000fc8000ff9e0ff */
[----:B------:R-:W-:Y:S02]  /*8500*/  IADD3.X R49, R165, UR5, RZ, P4, !PT ;  /* 0x00000005a5317c10 */ /* 0x000fe4000a7fe4ff */
[----:B------:R-:W-:-:S03]  /*8510*/  @!P3 IADD3 R50, P4, R50, UR4, RZ ;  /* 0x000000043232bc10 */ /* 0x000fc6000ff9e0ff */
[----:B-1----:R1:W-:Y:S01]  /*8520*/  STG.E.128 desc[UR60][R48.64], R80 ;  /* 0x0000005030007986 */ /* 0x0023e2000c101d3c */
[----:B------:R-:W-:-:S05]  /*8530*/  @!P3 IADD3.X R51, R159, UR5, RZ, P4, !PT ;  /* 0x000000059f33bc10 */ /* 0x000fca000a7fe4ff */
[----:B--2---:R1:W-:Y:S04]  /*8540*/  @!P3 STG.E.128 desc[UR60][R50.64], R84 ;  /* 0x000000543200b986 */ /* 0x0043e8000c101d3c */
.L_x_392:
[----:B------:R-:W-:Y:S05]  /*8550*/  BSYNC B1 ;  /* 0x0000000000017941 */ /* 0x000fea0003800000 */
.L_x_391:
[----:B-1----:R-:W-:Y:S01]  /*8560*/  VIADD R49, R228, 0x40 ;  /* 0x00000040e4317836 */ /* 0x002fe20000000000 */
[----:B------:R-:W-:Y:S04]  /*8570*/  BSSY B1, `(.L_x_395) ;  /* 0x0000102000017945 */ /* 0x000fe80003800000 */
[----:B------:R-:W-:-:S13]  /*8580*/  ISETP.GE.OR P3, PT, R49, R119, P0 ;  /* 0x000000773100720c */ /* 0x000fda0000766670 */
[----:B------:R-:W-:Y:S05]  /*8590*/  @P3 BRA `(.L_x_396) ;  /* 0x0000000c00fc3947 */ /* 0x000fea0003800000 */
[----:B------:R-:W3:Y:S01]  /*85a0*/  LDL R50, [R1+0x68] ;  /* 0x0000680001327983 */ /* 0x000ee20000100800 */
[-C--:B--2---:R-:W-:Y:S01]  /*85b0*/  IMAD R48, R125, R128.reuse, RZ ;  /* 0x000000807d307224 */ /* 0x084fe200078e02ff */
[----:B------:R-:W-:Y:S01]  /*85c0*/  ISETP.NE.AND P6, PT, R0, RZ, PT ;  /* 0x000000ff0000720c */ /* 0x000fe20003fc5270 */
[C---:B------:R-:W-:Y:S01]  /*85d0*/  IMAD.WIDE.U32 R80, R49.reuse, R128, R126 ;  /* 0x0000008031507225 */ /* 0x040fe200078e007e */
[----:B------:R-:W-:Y:S03]  /*85e0*/  BSSY B2, `(.L_x_397) ;  /* 0x00000ef000027945 */ /* 0x000fe60003800000 */
[----:B------:R-:W-:Y:S01]  /*85f0*/  IMAD R83, R49, R129, R48 ;  /* 0x0000008131537224 */ /* 0x000fe200078e0230 */
[----:B------:R-:W-:Y:S01]  /*8600*/  SEL R48, R120, R149, !P6 ;  /* 0x0000009578307207 */ /* 0x000fe20007000000 */
[----:B------:R-:W-:Y:S01]  /*8610*/  VIADD R51, R228, 0x40 ;  /* 0x00000040e4337836 */ /* 0x000fe20000000000 */
[----:B------:R-:W-:Y:S01]  /*8620*/  IADD3 R82, P3, P4, R44, R80, R37 ;  /* 0x000000502c527210 */ /* 0x000fe20007c7e025 */
[----:B------:R-:W-:Y:S01]  /*8630*/  VIADD R52, R228, 0x40 ;  /* 0x00000040e4347836 */ /* 0x000fe20000000000 */
[----:B------:R-:W-:Y:S01]  /*8640*/  SHF.R.S32.HI R49, RZ, 0x1f, R48 ;  /* 0x0000001fff317819 */ /* 0x000fe20000011430 */
[----:B------:R-:W-:-:S02]  /*8650*/  IMAD.SHL.U32 R51, R51, 0x80, RZ ;  /* 0x0000008033337824 */ /* 0x000fc400078e00ff */
[----:B------:R-:W-:Y:S01]  /*8660*/  IMAD.IADD R83, R81, 0x1, R83 ;  /* 0x0000000151537824 */ /* 0x000fe200078e0253 */
[----:B------:R-:W-:Y:S02]  /*8670*/  LEA.HI R49, R49, R48, RZ, 0x5 ;  /* 0x0000003031317211 */ /* 0x000fe400078f28ff */
[----:B------:R-:W-:Y:S02]  /*8680*/  SHF.L.U32 R52, R52, 0x7, RZ ;  /* 0x0000000734347819 */ /* 0x000fe400000006ff */
[----:B------:R-:W-:Y:S02]  /*8690*/  LEA.HI.SX32 R49, R49, R36, 0x1b ;  /* 0x0000002431317211 */ /* 0x000fe400078fdaff */
[----:B------:R-:W-:Y:S02]  /*86a0*/  LOP3.LUT R51, R51, 0x380, RZ, 0xc0, !PT ;  /* 0x0000038033337812 */ /* 0x000fe400078ec0ff */
[----:B------:R-:W-:Y:S01]  /*86b0*/  LOP3.LUT R52, R52, 0x380, RZ, 0xc0, !PT ;  /* 0x0000038034347812 */ /* 0x000fe200078ec0ff */
[----:B------:R-:W-:Y:S01]  /*86c0*/  IMAD.SHL.U32 R85, R49, 0x10, RZ ;  /* 0x0000001031557824 */ /* 0x000fe200078e00ff */
[----:B------:R-:W-:Y:S01]  /*86d0*/  SHF.R.U32.HI R51, RZ, 0x3, R51 ;  /* 0x00000003ff337819 */ /* 0x000fe20000011633 */
[----:B------:R-:W-:Y:S01]  /*86e0*/  IMAD R49, R17, 0x7000, R115 ;  /* 0x0000700011317824 */ /* 0x000fe200078e0273 */
[----:B------:R-:W-:-:S02]  /*86f0*/  IADD3.X R86, R40, R83, R39, P3, P4 ;  /* 0x0000005328567210 */ /* 0x000fc40001fe8427 */
[----:B------:R-:W-:Y:S01]  /*8700*/  LOP3.LUT R48, R52, 0x70, R85, 0xf8, !PT ;  /* 0x0000007034307812 */ /* 0x000fe200078ef855 */
[----:B------:R-:W-:-:S03]  /*8710*/  IMAD.IADD R49, R16, 0x1, R49 ;  /* 0x0000000110317824 */ /* 0x000fc600078e0231 */
[----:B------:R-:W-:-:S05]  /*8720*/  LOP3.LUT R48, R48, R51, RZ, 0x3c, !PT ;  /* 0x0000003330307212 */ /* 0x000fca00078e3cff */
[----:B---3--:R-:W-:-:S04]  /*8730*/  IMAD.IADD R48, R50, 0x1, R48 ;  /* 0x0000000132307824 */ /* 0x008fc800078e0230 */
[----:B------:R-:W-:-:S04]  /*8740*/  IMAD R51, R17, 0x7000, R48 ;  /* 0x0000700011337824 */ /* 0x000fc800078e0230 */
[----:B------:R-:W-:Y:S02]  /*8750*/  IMAD.IADD R52, R16, 0x1, R51 ;  /* 0x0000000110347824 */ /* 0x000fe400078e0233 */
[----:B------:R-:W1:Y:S04]  /*8760*/  LDS.128 R48, [R49+0x20400] ;  /* 0x0204000031307984 */ /* 0x000e680000000c00 */
[----:B------:R-:W2:Y:S01]  /*8770*/  LDS.128 R52, [R52+0x20400] ;  /* 0x0204000034347984 */ /* 0x000ea20000000c00 */
[----:B------:R-:W-:Y:S05]  /*8780*/  @P2 BRA `(.L_x_398) ;  /* 0x0000000c00502947 */ /* 0x000fea0003800000 */
[----:B------:R-:W-:Y:S01]  /*8790*/  SHF.R.U32.HI R58, RZ, 0x8, R57 ;  /* 0x00000008ff3a7819 */ /* 0x000fe20000011639 */
[----:B-1----:R-:W-:Y:S01]  /*87a0*/  IMAD.MOV.U32 R60, RZ, RZ, R48 ;  /* 0x000000ffff3c7224 */ /* 0x002fe200078e0030 */
[----:B------:R-:W-:Y:S01]  /*87b0*/  LOP3.LUT R87, R57, 0xff0000ff, RZ, 0xc0, !PT ;  /* 0xff0000ff39577812 */ /* 0x000fe200078ec0ff */
[----:B------:R-:W-:Y:S01]  /*87c0*/  IMAD.MOV.U32 R56, RZ, RZ, R49 ;  /* 0x000000ffff387224 */ /* 0x000fe200078e0031 */
[----:B------:R-:W-:Y:S02]  /*87d0*/  SHF.R.U32.HI R139, RZ, 0x8, R59 ;  /* 0x00000008ff8b7819 */ /* 0x000fe4000001163b */
[----:B------:R-:W-:Y:S01]  /*87e0*/  SHF.L.U32 R48, R58, 0x8, RZ ;  /* 0x000000083a307819 */ /* 0x000fe200000006ff */
[----:B--2---:R-:W-:Y:S01]  /*87f0*/  IMAD.MOV.U32 R58, RZ, RZ, R54 ;  /* 0x000000ffff3a7224 */ /* 0x004fe200078e0036 */
[----:B------:R-:W-:Y:S02]  /*8800*/  SHF.R.U32.HI R138, RZ, 0x8, R61 ;  /* 0x00000008ff8a7819 */ /* 0x000fe4000001163d */
[----:B------:R-:W-:Y:S01]  /*8810*/  LOP3.LUT R87, R87, 0xff00, R48, 0xf8, !PT ;  /* 0x0000ff0057577812 */ /* 0x000fe200078ef830 */
[----:B------:R-:W-:Y:S01]  /*8820*/  IMAD.SHL.U32 R48, R139, 0x100, RZ ;  /* 0x000001008b307824 */ /* 0x000fe200078e00ff */
[----:B------:R-:W-:Y:S01]  /*8830*/  SHF.R.U32.HI R161, RZ, 0x10, R59 ;  /* 0x00000010ffa17819 */ /* 0x000fe2000001163b */
[----:B------:R-:W-:Y:S01]  /*8840*/  IMAD.SHL.U32 R49, R138, 0x100, RZ ;  /* 0x000001008a317824 */ /* 0x000fe200078e00ff */
[----:B------:R-:W-:-:S02]  /*8850*/  SHF.R.U32.HI R84, RZ, 0x8, R63 ;  /* 0x00000008ff547819 */ /* 0x000fc4000001163f */
[----:B------:R-:W-:Y:S02]  /*8860*/  LOP3.LUT R59, R59, 0xff0000ff, RZ, 0xc0, !PT ;  /* 0xff0000ff3b3b7812 */ /* 0x000fe400078ec0ff */
[----:B------:R-:W-:Y:S02]  /*8870*/  SHF.R.U32.HI R160, RZ, 0x10, R61 ;  /* 0x00000010ffa07819 */ /* 0x000fe4000001163d */
[----:B------:R-:W-:Y:S01]  /*8880*/  LOP3.LUT R62, R61, 0xff0000ff, RZ, 0xc0, !PT ;  /* 0xff0000ff3d3e7812 */ /* 0x000fe200078ec0ff */
[----:B------:R-:W-:Y:S01]  /*8890*/  IMAD.MOV.U32 R61, RZ, RZ, R52 ;  /* 0x000000ffff3d7224 */ /* 0x000fe200078e0034 */
[----:B------:R-:W-:Y:S01]  /*88a0*/  SHF.R.U32.HI R159, RZ, 0x10, R57 ;  /* 0x00000010ff9f7819 */ /* 0x000fe20000011639 */
[----:B------:R-:W-:Y:S01]  /*88b0*/  IMAD.SHL.U32 R52, R84, 0x100, RZ ;  /* 0x0000010054347824 */ /* 0x000fe200078e00ff */
[----:B------:R-:W-:Y:S01]  /*88c0*/  SHF.R.U32.HI R158, RZ, 0x10, R63 ;  /* 0x00000010ff9e7819 */ /* 0x000fe2000001163f */
[----:B------:R-:W-:Y:S01]  /*88d0*/  IMAD.MOV.U32 R57, RZ, RZ, R50 ;  /* 0x000000ffff397224 */ /* 0x000fe200078e0032 */
[----:B------:R-:W-:Y:S01]  /*88e0*/  LOP3.LUT R59, R59, 0xff00, R48, 0xf8, !PT ;  /* 0x0000ff003b3b7812 */ /* 0x000fe200078ef830 */
[----:B------:R-:W-:Y:S01]  /*88f0*/  IMAD.U32 R48, R161, 0x10000, RZ ;  /* 0x00010000a1307824 */ /* 0x000fe200078e00ff */
[----:B------:R-:W-:Y:S01]  /*8900*/  LOP3.LUT R63, R63, 0xff0000ff, RZ, 0xc0, !PT ;  /* 0xff0000ff3f3f7812 */ /* 0x000fe200078ec0ff */
[----:B------:R-:W-:Y:S01]  /*8910*/  IMAD.U32 R50, R159, 0x10000, RZ ;  /* 0x000100009f327824 */ /* 0x000fe200078e00ff */
[----:B------:R-:W-:Y:S01]  /*8920*/  LOP3.LUT R139, R62, 0xff00, R49, 0xf8, !PT ;  /* 0x0000ff003e8b7812 */ /* 0x000fe200078ef831 */
[----:B------:R-:W-:Y:S01]  /*8930*/  IMAD.U32 R158, R158, 0x10000, RZ ;  /* 0x000100009e9e7824 */ /* 0x000fe200078e00ff */
[----:B------:R-:W-:-:S02]  /*8940*/  F2FP.F16.E4M3.UNPACK_B R138, R156.H1 ;  /* 0x0000009cff8a723e */ /* 0x000fc400030006ff */
[----:B------:R-:W-:Y:S02]  /*8950*/  F2FP.F16.E4M3.UNPACK_B R84, R61.H1 ;  /* 0x0000003dff54723e */ /* 0x000fe400030006ff */
[----:B------:R-:W-:Y:S01]  /*8960*/  F2FP.F16.E4M3.UNPACK_B R62, R60.H1 ;  /* 0x0000003cff3e723e */ /* 0x000fe200030006ff */
[--C-:B------:R-:W-:Y:S01]  /*8970*/  HADD2.F32 R49, -RZ, R138.reuse.H0_H0 ;  /* 0x2000008aff317230 */ /* 0x100fe20000004100 */
[----:B------:R-:W-:Y:S01]  /*8980*/  LOP3.LUT R159, R63, 0xff00, R52, 0xf8, !PT ;  /* 0x0000ff003f9f7812 */ /* 0x000fe200078ef834 */
[----:B------:R-:W-:Y:S01]  /*8990*/  HADD2.F32 R138, -RZ, R138.H1_H1 ;  /* 0x3000008aff8a7230 */ /* 0x000fe20000004100 */
[----:B------:R-:W-:Y:S01]  /*89a0*/  LOP3.LUT R48, R59, 0xff0000, R48, 0xf8, !PT ;  /* 0x00ff00003b307812 */ /* 0x000fe200078ef830 */
[----:B------:R-:W-:Y:S01]  /*89b0*/  HADD2.F32 R59, -RZ, R84.H0_H0 ;  /* 0x20000054ff3b7230 */ /* 0x000fe20000004100 */
[----:B------:R-:W-:Y:S01]  /*89c0*/  F2FP.F16.E4M3.UNPACK_B R63, R154.H1 ;  /* 0x0000009aff3f723e */ /* 0x000fe200030006ff */
[----:B------:R-:W-:Y:S01]  /*89d0*/  HADD2.F32 R54, -RZ, R62.H0_H0 ;  /* 0x2000003eff367230 */ /* 0x000fe20000004100 */
[----:B------:R-:W-:-:S02]  /*89e0*/  LOP3.LUT R50, R87, 0xff0000, R50, 0xf8, !PT ;  /* 0x00ff000057327812 */ /* 0x000fc400078ef832 */
[----:B------:R-:W-:Y:S01]  /*89f0*/  SHF.L.U32 R52, R160, 0x10, RZ ;  /* 0x00000010a0347819 */ /* 0x000fe200000006ff */
[--C-:B------:R-:W-:Y:S02]  /*8a00*/  HADD2.F32 R87, -RZ, R63.reuse.H0_H0 ;  /* 0x2000003fff577230 */ /* 0x100fe40000004100 */
[-C--:B------:R-:W-:Y:S01]  /*8a10*/  FMUL.FTZ R161, R59, R49.reuse ;  /* 0x000000313ba17220 */ /* 0x080fe20000410000 */
[C---:B------:R-:W-:Y:S01]  /*8a20*/  FMUL.FTZ R160, R54.reuse, R49 ;  /* 0x0000003136a07220 */ /* 0x040fe20000410000 */
[----:B------:R-:W-:Y:S01]  /*8a30*/  LOP3.LUT R49, R159, 0xff0000, R158, 0xf8, !PT ;  /* 0x00ff00009f317812 */ /* 0x000fe200078ef89e */
[----:B------:R-:W-:Y:S01]  /*8a40*/  HADD2.F32 R158, -RZ, R63.H1_H1 ;  /* 0x3000003fff9e7230 */ /* 0x000fe20000004100 */
[----:B------:R-:W-:Y:S01]  /*8a50*/  LOP3.LUT R52, R139, 0xff0000, R52, 0xf8, !PT ;  /* 0x00ff00008b347812 */ /* 0x000fe200078ef834 */
[-C--:B------:R-:W-:Y:S01]  /*8a60*/  FFMA.FTZ R54, R54, R87.reuse, -R161 ;  /* 0x0000005736367223 */ /* 0x080fe200000108a1 */
[----:B------:R-:W-:Y:S01]  /*8a70*/  FFMA.FTZ R59, R59, R87, R160 ;  /* 0x000000573b3b7223 */ /* 0x000fe200000100a0 */
[----:B------:R-:W-:Y:S01]  /*8a80*/  HADD2.F32 R63, -RZ, R62.H1_H1 ;  /* 0x3000003eff3f7230 */ /* 0x000fe20000004100 */
[----:B------:R-:W-:Y:S01]  /*8a90*/  F2FP.F16.E4M3.UNPACK_B R156, R156 ;  /* 0x0000009cff9c723e */ /* 0x000fe200020006ff */
[----:B------:R-:W-:Y:S01]  /*8aa0*/  HADD2.F32 R139, -RZ, R84.H1_H1 ;  /* 0x30000054ff8b7230 */ /* 0x000fe20000004100 */
[----:B------:R-:W-:-:S02]  /*8ab0*/  F2FP.F16.E4M3.UNPACK_B R87, R61 ;  /* 0x0000003dff57723e */ /* 0x000fc400020006ff */
[----:B------:R-:W-:Y:S01]  /*8ac0*/  F2FP.F16.E4M3.UNPACK_B R84, R60 ;  /* 0x0000003cff54723e */ /* 0x000fe200020006ff */
[----:B------:R-:W-:Y:S01]  /*8ad0*/  FMUL.FTZ R160, R63, R138 ;  /* 0x0000008a3fa07220 */ /* 0x000fe20000410000 */
[----:B------:R-:W-:Y:S01]  /*8ae0*/  F2FP.F16.E4M3.UNPACK_B R154, R154 ;  /* 0x0000009aff9a723e */ /* 0x000fe200020006ff */
[----:B------:R-:W-:Y:S01]  /*8af0*/  FMUL.FTZ R60, R139, R138 ;  /* 0x0000008a8b3c7220 */ /* 0x000fe20000410000 */
[----:B------:R-:W-:Y:S02]  /*8b00*/  HADD2.F32 R159, -RZ, R156.H0_H0 ;  /* 0x2000009cff9f7230 */ /* 0x000fe40000004100 */
[----:B------:R-:W-:Y:S02]  /*8b10*/  HADD2.F32 R138, -RZ, R87.H0_H0 ;  /* 0x20000057ff8a7230 */ /* 0x000fe40000004100 */
[-C--:B------:R-:W-:Y:S01]  /*8b20*/  FFMA.FTZ R61, R63, R158.reuse, -R60 ;  /* 0x0000009e3f3d7223 */ /* 0x080fe2000001083c */
[----:B------:R-:W-:Y:S02]  /*8b30*/  HADD2.F32 R62, -RZ, R84.H0_H0 ;  /* 0x20000054ff3e7230 */ /* 0x000fe40000004100 */
[----:B------:R-:W-:Y:S01]  /*8b40*/  FFMA.FTZ R60, R139, R158, R160 ;  /* 0x0000009e8b3c7223 */ /* 0x000fe200000100a0 */
[----:B------:R-:W-:-:S02]  /*8b50*/  HADD2.F32 R63, -RZ, R154.H0_H0 ;  /* 0x2000009aff3f7230 */ /* 0x000fc40000004100 */
[-C--:B------:R-:W-:Y:S01]  /*8b60*/  FMUL.FTZ R161, R138, R159.reuse ;  /* 0x0000009f8aa17220 */ /* 0x080fe20000410000 */
[----:B------:R-:W-:Y:S02]  /*8b70*/  HADD2.F32 R156, -RZ, R156.H1_H1 ;  /* 0x3000009cff9c7230 */ /* 0x000fe40000004100 */
[C---:B------:R-:W-:Y:S01]  /*8b80*/  FMUL.FTZ R159, R62.reuse, R159 ;  /* 0x0000009f3e9f7220 */ /* 0x040fe20000410000 */
[----:B------:R-:W-:Y:S01]  /*8b90*/  HADD2.F32 R139, -RZ, R87.H1_H1 ;  /* 0x30000057ff8b7230 */ /* 0x000fe20000004100 */
[----:B------:R-:W-:Y:S01]  /*8ba0*/  F2FP.F16.E4M3.UNPACK_B R160, R157.H1 ;  /* 0x0000009dffa0723e */ /* 0x000fe200030006ff */
[----:B------:R-:W-:Y:S02]  /*8bb0*/  HADD2.F32 R84, -RZ, R84.H1_H1 ;  /* 0x30000054ff547230 */ /* 0x000fe40000004100 */
[-C--:B------:R-:W-:Y:S01]  /*8bc0*/  FFMA.FTZ R62, R62, R63.reuse, -R161 ;  /* 0x0000003f3e3e7223 */ /* 0x080fe200000108a1 */
[----:B------:R-:W-:Y:S01]  /*8bd0*/  HADD2.F32 R158, -RZ, R154.H1_H1 ;  /* 0x3000009aff9e7230 */ /* 0x000fe20000004100 */
[----:B------:R-:W-:Y:S01]  /*8be0*/  F2FP.F16.E4M3.UNPACK_B R154, R58.H1 ;  /* 0x0000003aff9a723e */ /* 0x000fe200030006ff */
[----:B------:R-:W-:Y:S01]  /*8bf0*/  FFMA.FTZ R63, R138, R63, R159 ;  /* 0x0000003f8a3f7223 */ /* 0x000fe2000001009f */
[-C--:B------:R-:W-:Y:S01]  /*8c00*/  FMUL.FTZ R87, R139, R156.reuse ;  /* 0x0000009c8b577220 */ /* 0x080fe20000410000 */
[----:B------:R-:W-:Y:S01]  /*8c10*/  FMUL.FTZ R162, R84, R156 ;  /* 0x0000009c54a27220 */ /* 0x000fe20000410000 */
[----:B------:R-:W-:Y:S01]  /*8c20*/  F2FP.F16.E4M3.UNPACK_B R159, R155.H1 ;  /* 0x0000009bff9f723e */ /* 0x000fe200030006ff */
[----:B------:R-:W-:Y:S01]  /*8c30*/  HADD2.F32 R161, -RZ, R160.H0_H0 ;  /* 0x200000a0ffa17230 */ /* 0x000fe20000004100 */
[----:B------:R-:W-:Y:S01]  /*8c40*/  F2FP.F16.E4M3.UNPACK_B R138, R57.H1 ;  /* 0x00000039ff8a723e */ /* 0x000fe200030006ff */
[----:B------:R-:W-:-:S02]  /*8c50*/  HADD2.F32 R156, -RZ, R154.H0_H0 ;  /* 0x2000009aff9c7230 */ /* 0x000fc40000004100 */
[-C--:B------:R-:W-:Y:S01]  /*8c60*/  FFMA.FTZ R87, R84, R158.reuse, -R87 ;  /* 0x0000009e54577223 */ /* 0x080fe20000010857 */
[----:B------:R-:W-:Y:S01]  /*8c70*/  FFMA.FTZ R84, R139, R158, R162 ;  /* 0x0000009e8b547223 */ /* 0x000fe200000100a2 */
[----:B------:R-:W-:Y:S01]  /*8c80*/  HADD2.F32 R163, -RZ, R160.H1_H1 ;  /* 0x300000a0ffa37230 */ /* 0x000fe20000004100 */
[----:B------:R-:W-:Y:S01]  /*8c90*/  F2FP.F16.E4M3.UNPACK_B R157, R157 ;  /* 0x0000009dff9d723e */ /* 0x000fe200020006ff */
[----:B------:R-:W-:Y:S02]  /*8ca0*/  HADD2.F32 R139, -RZ, R138.H0_H0 ;  /* 0x2000008aff8b7230 */ /* 0x000fe40000004100 */
[----:B------:R-:W-:Y:S01]  /*8cb0*/  FMUL.FTZ R160, R156, R161 ;  /* 0x000000a19ca07220 */ /* 0x000fe20000410000 */
[----:B------:R-:W-:Y:S01]  /*8cc0*/  HADD2.F32 R158, -RZ, R159.H0_H0 ;  /* 0x2000009fff9e7230 */ /* 0x000fe20000004100 */
[----:B------:R-:W-:Y:S01]  /*8cd0*/  F2FP.F16.E4M3.UNPACK_B R57, R57 ;  /* 0x00000039ff39723e */ /* 0x000fe200020006ff */
[----:B------:R-:W-:Y:S02]  /*8ce0*/  HADD2.F32 R154, -RZ, R154.H1_H1 ;  /* 0x3000009aff9a7230 */ /* 0x000fe40000004100 */
[----:B------:R-:W-:Y:S01]  /*8cf0*/  FMUL.FTZ R161, R139, R161 ;  /* 0x000000a18ba17220 */ /* 0x000fe20000410000 */
[----:B------:R-:W-:-:S02]  /*8d00*/  HADD2.F32 R138, -RZ, R138.H1_H1 ;  /* 0x3000008aff8a7230 */ /* 0x000fc40000004100 */
        /* <DEDUP_REMOVED lines=8> */
[--C-:B------:R-:W-:Y:S02]  /*8d90*/  HADD2.F32 R156, -RZ, R157.reuse.H0_H0 ;  /* 0x2000009dff9c7230 */ /* 0x100fe40000004100 */
[----:B------:R-:W-:Y:S01]  /*8da0*/  FFMA.FTZ R162, R154, R159, R165 ;  /* 0x0000009f9aa27223 */ /* 0x000fe200000100a5 */
[----:B------:R-:W-:Y:S01]  /*8db0*/  HADD2.F32 R157, -RZ, R157.H1_H1 ;  /* 0x3000009dff9d7230 */ /* 0x000fe20000004100 */
[----:B------:R-:W-:Y:S01]  /*8dc0*/  F2FP.SATFINITE.E4M3.F32.PACK_AB_MERGE_C R54, R61, R54, RZ ;  /* 0x000000363d36723e */ /* 0x000fe200048070ff */
[--C-:B------:R-:W-:Y:S01]  /*8dd0*/  HADD2.F32 R139, -RZ, R138.reuse.H0_H0 ;  /* 0x2000008aff8b7230 */ /* 0x100fe20000004100 */
[-C--:B------:R-:W-:Y:S01]  /*8de0*/  F2FP.F16.E4M3.UNPACK_B R61, R56.reuse ;  /* 0x00000038ff3d723e */ /* 0x080fe200020006ff */
[----:B------:R-:W-:Y:S01]  /*8df0*/  HADD2.F32 R58, -RZ, R57.H0_H0 ;  /* 0x20000039ff3a7230 */ /* 0x000fe20000004100 */
[----:B------:R-:W-:Y:S01]  /*8e00*/  F2FP.F16.E4M3.UNPACK_B R56, R56.H1 ;  /* 0x00000038ff38723e */ /* 0x000fe200030006ff */
[----:B------:R-:W-:-:S02]  /*8e10*/  HADD2.F32 R138, -RZ, R138.H1_H1 ;  /* 0x3000008aff8a7230 */ /* 0x000fc40000004100 */
[-C--:B------:R-:W-:Y:S01]  /*8e20*/  FMUL.FTZ R159, R139, R156.reuse ;  /* 0x0000009c8b9f7220 */ /* 0x080fe20000410000 */
[----:B------:R-:W-:Y:S02]  /*8e30*/  HADD2.F32 R57, -RZ, R57.H1_H1 ;  /* 0x30000039ff397230 */ /* 0x000fe40000004100 */
[----:B------:R-:W-:Y:S01]  /*8e40*/  FMUL.FTZ R156, R58, R156 ;  /* 0x0000009c3a9c7220 */ /* 0x000fe20000410000 */
[--C-:B------:R-:W-:Y:S02]  /*8e50*/  HADD2.F32 R154, -RZ, R155.reuse.H0_H0 ;  /* 0x2000009bff9a7230 */ /* 0x100fe40000004100 */
[-C--:B------:R-:W-:Y:S01]  /*8e60*/  FMUL.FTZ R158, R138, R157.reuse ;  /* 0x0000009d8a9e7220 */ /* 0x080fe20000410000 */
[----:B------:R-:W-:Y:S02]  /*8e70*/  HADD2.F32 R155, -RZ, R155.H1_H1 ;  /* 0x3000009bff9b7230 */ /* 0x000fe40000004100 */
[----:B------:R-:W-:Y:S01]  /*8e80*/  FMUL.FTZ R157, R57, R157 ;  /* 0x0000009d399d7220 */ /* 0x000fe20000410000 */
[----:B------:R-:W-:Y:S01]  /*8e90*/  F2FP.SATFINITE.E4M3.F32.PACK_AB_MERGE_C R161, R162, R161, RZ ;  /* 0x000000a1a2a1723e */ /* 0x000fe200048070ff */
[----:B------:R-:W-:Y:S01]  /*8ea0*/  FFMA.FTZ R159, R58, R154, -R159 ;  /* 0x0000009a3a9f7223 */ /* 0x000fe2000001089f */
[----:B------:R-:W-:Y:S01]  /*8eb0*/  F2FP.SATFINITE.E4M3.F32.PACK_AB_MERGE_C R58, R60, R59, RZ ;  /* 0x0000003b3c3a723e */ /* 0x000fe200048070ff */
[----:B------:R-:W-:Y:S01]  /*8ec0*/  FFMA.FTZ R157, R138, R155, R157 ;  /* 0x0000009b8a9d7223 */ /* 0x000fe2000001009d */
[----:B------:R-:W-:Y:S01]  /*8ed0*/  F2FP.SATFINITE.E4M3.F32.PACK_AB_MERGE_C R59, R87, R62, R54 ;  /* 0x0000003e573b723e */ /* 0x000fe20004807036 */
[----:B------:R-:W-:Y:S01]  /*8ee0*/  FFMA.FTZ R156, R139, R154, R156 ;  /* 0x0000009a8b9c7223 */ /* 0x000fe2000001009c */
[----:B------:R-:W-:Y:S01]  /*8ef0*/  F2FP.F16.E4M3.UNPACK_B R138, R53 ;  /* 0x00000035ff8a723e */ /* 0x000fe200020006ff */
[----:B------:R-:W-:Y:S01]  /*8f00*/  HADD2.F32 R60, -RZ, R61.H0_H0 ;  /* 0x2000003dff3c7230 */ /* 0x000fe20000004100 */
[----:B------:R-:W-:Y:S01]  /*8f10*/  F2FP.F16.E4M3.UNPACK_B R62, R52 ;  /* 0x00000034ff3e723e */ /* 0x000fe200020006ff */
[----:B------:R-:W-:Y:S01]  /*8f20*/  FFMA.FTZ R158, R57, R155, -R158 ;  /* 0x0000009b399e7223 */ /* 0x000fe2000001089e */
[----:B------:R-:W-:Y:S01]  /*8f30*/  F2FP.SATFINITE.E4M3.F32.PACK_AB_MERGE_C R58, R84, R63, R58 ;  /* 0x0000003f543a723e */ /* 0x000fe2000480703a */
[----:B------:R-:W-:Y:S01]  /*8f40*/  HADD2.F32 R63, -RZ, R138.H0_H0 ;  /* 0x2000008aff3f7230 */ /* 0x000fe20000004100 */
[-C--:B------:R-:W-:Y:S01]  /*8f50*/  F2FP.F16.E4M3.UNPACK_B R84, R50.reuse ;  /* 0x00000032ff54723e */ /* 0x080fe200020006ff */
[----:B------:R-:W-:Y:S01]  /*8f60*/  HADD2.F32 R139, -RZ, R62.H0_H0 ;  /* 0x2000003eff8b7230 */ /* 0x000fe20000004100 */
[----:B------:R-:W-:Y:S01]  /*8f70*/  F2FP.F16.E4M3.UNPACK_B R50, R50.H1 ;  /* 0x00000032ff32723e */ /* 0x000fe200030006ff */
[----:B------:R-:W-:Y:S01]  /*8f80*/  HADD2.F32 R138, -RZ, R138.H1_H1 ;  /* 0x3000008aff8a7230 */ /* 0x000fe20000004100 */
[----:B------:R-:W-:Y:S01]  /*8f90*/  F2FP.SATFINITE.E4M3.F32.PACK_AB_MERGE_C R54, R157, R156, R161 ;  /* 0x0000009c9d36723e */ /* 0x000fe200048070a1 */
[----:B------:R-:W-:-:S02]  /*8fa0*/  HADD2.F32 R87, -RZ, R84.H0_H0 ;  /* 0x20000054ff577230 */ /* 0x000fc40000004100 */
[-C--:B------:R-:W-:Y:S01]  /*8fb0*/  FMUL.FTZ R155, R63, R139.reuse ;  /* 0x0000008b3f9b7220 */ /* 0x080fe20000410000 */
[C---:B------:R-:W-:Y:S01]  /*8fc0*/  FMUL.FTZ R154, R60.reuse, R139 ;  /* 0x0000008b3c9a7220 */ /* 0x040fe20000410000 */
[----:B------:R-:W-:Y:S01]  /*8fd0*/  HADD2.F32 R139, -RZ, R62.H1_H1 ;  /* 0x3000003eff8b7230 */ /* 0x000fe20000004100 */
[----:B------:R-:W-:Y:S01]  /*8fe0*/  F2FP.SATFINITE.E4M3.F32.PACK_AB_MERGE_C R57, R163, R160, RZ ;  /* 0x000000a0a339723e */ /* 0x000fe200048070ff */
[----:B------:R-:W-:Y:S02]  /*8ff0*/  HADD2.F32 R62, -RZ, R61.H1_H1 ;  /* 0x3000003dff3e7230 */ /* 0x000fe40000004100 */
[-C--:B------:R-:W-:Y:S01]  /*9000*/  FFMA.FTZ R60, R60, R87.reuse, -R155 ;  /* 0x000000573c3c7223 */ /* 0x080fe2000001089b */
[----:B------:R-:W-:Y:S01]  /*9010*/  FFMA.FTZ R61, R63, R87, R154 ;  /* 0x000000573f3d7223 */ /* 0x000fe2000001009a */
[----:B------:R-:W-:Y:S02]  /*9020*/  HADD2.F32 R63, -RZ, R84.H1_H1 ;  /* 0x30000054ff3f7230 */ /* 0x000fe40000004100 */
[-C--:B------:R-:W-:Y:S01]  /*9030*/  FMUL.FTZ R87, R138, R139.reuse ;  /* 0x0000008b8a577220 */ /* 0x080fe20000410000 */
[----:B------:R-:W-:Y:S01]  /*9040*/  FMUL.FTZ R155, R62, R139 ;  /* 0x0000008b3e9b7220 */ /* 0x000fe20000410000 */
[----:B------:R-:W-:-:S02]  /*9050*/  F2FP.F16.E4M3.UNPACK_B R84, R53.H1 ;  /* 0x00000035ff54723e */ /* 0x000fc400030006ff */
[----:B------:R-:W-:Y:S01]  /*9060*/  F2FP.F16.E4M3.UNPACK_B R139, R52.H1 ;  /* 0x00000034ff8b723e */ /* 0x000fe200030006ff */
[-C--:B------:R-:W-:Y:S01]  /*9070*/  FFMA.FTZ R53, R62, R63.reuse, -R87 ;  /* 0x0000003f3e357223 */ /* 0x080fe20000010857 */
[----:B------:R-:W-:Y:S01]  /*9080*/  FFMA.FTZ R52, R138, R63, R155 ;  /* 0x0000003f8a347223 */ /* 0x000fe2000001009b */
[----:B------:R-:W-:Y:S01]  /*9090*/  HADD2.F32 R87, -RZ, R84.H0_H0 ;  /* 0x20000054ff577230 */ /* 0x000fe20000004100 */
[----:B------:R-:W-:Y:S01]  /*90a0*/  F2FP.SATFINITE.E4M3.F32.PACK_AB_MERGE_C R57, R158, R159, R57 ;  /* 0x0000009f9e39723e */ /* 0x000fe20004807039 */
[----:B------:R-:W-:Y:S01]  /*90b0*/  HADD2.F32 R138, -RZ, R139.H0_H0 ;  /* 0x2000008bff8a7230 */ /* 0x000fe20000004100 */
[-C--:B------:R-:W-:Y:S01]  /*90c0*/  F2FP.F16.E4M3.UNPACK_B R159, R49.reuse.H1 ;  /* 0x00000031ff9f723e */ /* 0x080fe200030006ff */
[--C-:B------:R-:W-:Y:S01]  /*90d0*/  HADD2.F32 R62, -RZ, R56.reuse.H0_H0 ;  /* 0x20000038ff3e7230 */ /* 0x100fe20000004100 */
[----:B------:R-:W-:Y:S01]  /*90e0*/  F2FP.F16.E4M3.UNPACK_B R158, R49 ;  /* 0x00000031ff9e723e */ /* 0x000fe200020006ff */
[----:B------:R-:W-:Y:S02]  /*90f0*/  HADD2.F32 R63, -RZ, R56.H1_H1 ;  /* 0x30000038ff3f7230 */ /* 0x000fe40000004100 */
[----:B------:R-:W-:Y:S01]  /*9100*/  FMUL.FTZ R155, R87, R138 ;  /* 0x0000008a579b7220 */ /* 0x000fe20000410000 */
[----:B------:R-:W-:-:S02]  /*9110*/  HADD2.F32 R56, -RZ, R50.H0_H0 ;  /* 0x20000032ff387230 */ /* 0x000fc40000004100 */
[C---:B------:R-:W-:Y:S01]  /*9120*/  FMUL.FTZ R138, R62.reuse, R138 ;  /* 0x0000008a3e8a7220 */ /* 0x040fe20000410000 */
[----:B------:R-:W-:Y:S01]  /*9130*/  HADD2.F32 R84, -RZ, R84.H1_H1 ;  /* 0x30000054ff547230 */ /* 0x000fe20000004100 */
[----:B------:R-:W-:Y:S01]  /*9140*/  F2FP.F16.E4M3.UNPACK_B R49, R48 ;  /* 0x00000030ff31723e */ /* 0x000fe200020006ff */
[----:B------:R-:W-:Y:S02]  /*9150*/  HADD2.F32 R154, -RZ, R139.H1_H1 ;  /* 0x3000008bff9a7230 */ /* 0x000fe40000004100 */
[----:B------:R-:W-:Y:S02]  /*9160*/  HADD2.F32 R139, -RZ, R50.H1_H1 ;  /* 0x30000032ff8b7230 */ /* 0x000fe40000004100 */
[-C--:B------:R-:W-:Y:S01]  /*9170*/  FFMA.FTZ R50, R62, R56.reuse, -R155 ;  /* 0x000000383e327223 */ /* 0x080fe2000001089b */
[----:B------:R-:W-:Y:S01]  /*9180*/  FFMA.FTZ R56, R87, R56, R138 ;  /* 0x0000003857387223 */ /* 0x000fe2000001008a */
[-C--:B------:R-:W-:Y:S01]  /*9190*/  FMUL.FTZ R156, R84, R154.reuse ;  /* 0x0000009a549c7220 */ /* 0x080fe20000410000 */
[----:B------:R-:W-:Y:S01]  /*91a0*/  FMUL.FTZ R87, R63, R154 ;  /* 0x0000009a3f577220 */ /* 0x000fe20000410000 */
[----:B------:R-:W-:Y:S01]  /*91b0*/  F2FP.F16.E4M3.UNPACK_B R62, R51 ;  /* 0x00000033ff3e723e */ /* 0x000fe200020006ff */
[----:B------:R-:W-:-:S02]  /*91c0*/  HADD2.F32 R161, -RZ, R159.H0_H0 ;  /* 0x2000009fffa17230 */ /* 0x000fc40000004100 */
[-C--:B------:R-:W-:Y:S01]  /*91d0*/  FFMA.FTZ R63, R63, R139.reuse, -R156 ;  /* 0x0000008b3f3f7223 */ /* 0x080fe2000001089c */
[----:B------:R-:W-:Y:S01]  /*91e0*/  FFMA.FTZ R87, R84, R139, R87 ;  /* 0x0000008b54577223 */ /* 0x000fe20000010057 */
[-C--:B------:R-:W-:Y:S01]  /*91f0*/  F2FP.F16.E4M3.UNPACK_B R139, R55.reuse.H1 ;  /* 0x00000037ff8b723e */ /* 0x080fe200030006ff */
[----:B------:R-:W-:Y:S01]  /*9200*/  HADD2.F32 R160, -RZ, R158.H0_H0 ;  /* 0x2000009effa07230 */ /* 0x000fe20000004100 */
[----:B------:R-:W-:Y:S01]  /*9210*/  F2FP.F16.E4M3.UNPACK_B R138, R55 ;  /* 0x00000037ff8a723e */ /* 0x000fe200020006ff */
[----:B------:R-:W-:Y:S01]  /*9220*/  HADD2.F32 R55, -RZ, R62.H0_H0 ;  /* 0x2000003eff377230 */ /* 0x000fe20000004100 */
[----:B------:R-:W-:Y:S01]  /*9230*/  F2FP.F16.E4M3.UNPACK_B R51, R51.H1 ;  /* 0x00000033ff33723e */ /* 0x000fe200030006ff */
[----:B------:R-:W-:Y:S01]  /*9240*/  HADD2.F32 R156, -RZ, R49.H0_H0 ;  /* 0x20000031ff9c7230 */ /* 0x000fe20000004100 */
[----:B------:R-:W-:Y:S01]  /*9250*/  F2FP.F16.E4M3.UNPACK_B R155, R48.H1 ;  /* 0x00000030ff9b723e */ /* 0x000fe200030006ff */
[----:B------:R-:W-:Y:S02]  /*9260*/  HADD2.F32 R48, -RZ, R139.H0_H0 ;  /* 0x2000008bff307230 */ /* 0x000fe40000004100 */
[----:B------:R-:W-:Y:S01]  /*9270*/  FMUL.FTZ R163, R55, R160 ;  /* 0x000000a037a37220 */ /* 0x000fe20000410000 */
[----:B------:R-:W-:Y:S01]  /*9280*/  HADD2.F32 R154, -RZ, R138.H0_H0 ;  /* 0x2000008aff9a7230 */ /* 0x000fe20000004100 */
[----:B------:R-:W-:Y:S01]  /*9290*/  F2FP.SATFINITE.E4M3.F32.PACK_AB_MERGE_C R50, R63, R50, RZ ;  /* 0x000000323f32723e */ /* 0x000fe200048070ff */
[----:B------:R-:W-:-:S02]  /*92a0*/  HADD2.F32 R84, -RZ, R51.H0_H0 ;  /* 0x20000033ff547230 */ /* 0x000fc40000004100 */
[-C--:B------:R-:W-:Y:S01]  /*92b0*/  FMUL.FTZ R165, R48, R161.reuse ;  /* 0x000000a130a57220 */ /* 0x080fe20000410000 */
[----:B------:R-:W-:Y:S02]  /*92c0*/  HADD2.F32 R157, -RZ, R155.H0_H0 ;  /* 0x2000009bff9d7230 */ /* 0x000fe40000004100 */
[----:B------:R-:W-:Y:S01]  /*92d0*/  FMUL.FTZ R162, R154, R160 ;  /* 0x000000a09aa27220 */ /* 0x000fe20000410000 */
[----:B------:R-:W-:Y:S02]  /*92e0*/  HADD2.F32 R139, -RZ, R139.H1_H1 ;  /* 0x3000008bff8b7230 */ /* 0x000fe40000004100 */
[C---:B------:R-:W-:Y:S01]  /*92f0*/  FMUL.FTZ R161, R84.reuse, R161 ;  /* 0x000000a154a17220 */ /* 0x040fe20000410000 */
[----:B------:R-:W-:Y:S02]  /*9300*/  HADD2.F32 R51, -RZ, R51.H1_H1 ;  /* 0x30000033ff337230 */ /* 0x000fe40000004100 */
[----:B------:R-:W-:Y:S01]  /*9310*/  FFMA.FTZ R165, R84, R157, -R165 ;  /* 0x0000009d54a57223 */ /* 0x000fe200000108a5 */
[----:B------:R-:W-:-:S02]  /*9320*/  HADD2.F32 R84, -RZ, R159.H1_H1 ;  /* 0x3000009fff547230 */ /* 0x000fc40000004100 */
[-C--:B------:R-:W-:Y:S01]  /*9330*/  FFMA.FTZ R162, R55, R156.reuse, -R162 ;  /* 0x0000009c37a27223 */ /* 0x080fe200000108a2 */
[----:B------:R-:W-:Y:S01]  /*9340*/  FFMA.FTZ R163, R154, R156, R163 ;  /* 0x0000009c9aa37223 */ /* 0x000fe200000100a3 */
[----:B------:R-:W-:Y:S01]  /*9350*/  FFMA.FTZ R161, R48, R157, R161 ;  /* 0x0000009d30a17223 */ /* 0x000fe200000100a1 */
[----:B------:R-:W-:Y:S02]  /*9360*/  HADD2.F32 R138, -RZ, R138.H1_H1 ;  /* 0x3000008aff8a7230 */ /* 0x000fe40000004100 */
[-C--:B------:R-:W-:Y:S01]  /*9370*/  FMUL.FTZ R154, R139, R84.reuse ;  /* 0x000000548b9a7220 */ /* 0x080fe20000410000 */
[----:B------:R-:W-:Y:S02]  /*9380*/  HADD2.F32 R55, -RZ, R158.H1_H1 ;  /* 0x3000009eff377230 */ /* 0x000fe40000004100 */
[----:B------:R-:W-:Y:S01]  /*9390*/  FMUL.FTZ R84, R51, R84 ;  /* 0x0000005433547220 */ /* 0x000fe20000410000 */
[----:B------:R-:W-:Y:S01]  /*93a0*/  HADD2.F32 R62, -RZ, R62.H1_H1 ;  /* 0x3000003eff3e7230 */ /* 0x000fe20000004100 */
[----:B------:R-:W-:Y:S01]  /*93b0*/  F2FP.SATFINITE.E4M3.F32.PACK_AB_MERGE_C R56, R87, R56, RZ ;  /* 0x000000385738723e */ /* 0x000fe200048070ff */
[----:B------:R-:W-:-:S02]  /*93c0*/  HADD2.F32 R48, -RZ, R155.H1_H1 ;  /* 0x3000009bff307230 */ /* 0x000fc40000004100 */
[-C--:B------:R-:W-:Y:S01]  /*93d0*/  FMUL.FTZ R155, R138, R55.reuse ;  /* 0x000000378a9b7220 */ /* 0x080fe20000410000 */
[----:B------:R-:W-:Y:S02]  /*93e0*/  HADD2.F32 R49, -RZ, R49.H1_H1 ;  /* 0x30000031ff317230 */ /* 0x000fe40000004100 */
[C---:B------:R-:W-:Y:S01]  /*93f0*/  FMUL.FTZ R55, R62.reuse, R55 ;  /* 0x000000373e377220 */ /* 0x040fe20000410000 */
[-C--:B------:R-:W-:Y:S01]  /*9400*/  FFMA.FTZ R154, R51, R48.reuse, -R154 ;  /* 0x00000030339a7223 */ /* 0x080fe2000001089a */
[----:B------:R-:W-:Y:S01]  /*9410*/  FFMA.FTZ R84, R139, R48, R84 ;  /* 0x000000308b547223 */ /* 0x000fe20000010054 */
[-C--:B------:R-:W-:Y:S01]  /*9420*/  FFMA.FTZ R155, R62, R49.reuse, -R155 ;  /* 0x000000313e9b7223 */ /* 0x080fe2000001089b */
[----:B------:R-:W-:Y:S01]  /*9430*/  FFMA.FTZ R138, R138, R49, R55 ;  /* 0x000000318a8a7223 */ /* 0x000fe20000010037 */
[----:B------:R-:W-:Y:S01]  /*9440*/  F2FP.SATFINITE.E4M3.F32.PACK_AB_MERGE_C R49, R53, R60, R50 ;  /* 0x0000003c3531723e */ /* 0x000fe20004807032 */
[----:B------:R-:W-:Y:S01]  /*9450*/  IMAD.MOV.U32 R48, RZ, RZ, R59 ;  /* 0x000000ffff307224 */ /* 0x000fe200078e003b */
[----:B------:R-:W-:Y:S01]  /*9460*/  F2FP.SATFINITE.E4M3.F32.PACK_AB_MERGE_C R154, R154, R165, RZ ;  /* 0x000000a59a9a723e */ /* 0x000fe200048070ff */
[----:B------:R-:W-:Y:S01]  /*9470*/  IMAD.MOV.U32 R50, RZ, RZ, R57 ;  /* 0x000000ffff327224 */ /* 0x000fe200078e0039 */
[----:B------:R-:W-:-:S02]  /*9480*/  F2FP.SATFINITE.E4M3.F32.PACK_AB_MERGE_C R84, R84, R161, RZ ;  /* 0x000000a15454723e */ /* 0x000fc400048070ff */
[----:B------:R-:W-:Y:S01]  /*9490*/  F2FP.SATFINITE.E4M3.F32.PACK_AB_MERGE_C R53, R52, R61, R56 ;  /* 0x0000003d3435723e */ /* 0x000fe20004807038 */
[----:B------:R-:W-:Y:S01]  /*94a0*/  IMAD.MOV.U32 R52, RZ, RZ, R58 ;  /* 0x000000ffff347224 */ /* 0x000fe200078e003a */
[----:B------:R-:W-:Y:S02]  /*94b0*/  F2FP.SATFINITE.E4M3.F32.PACK_AB_MERGE_C R51, R155, R162, R154 ;  /* 0x000000a29b33723e */ /* 0x000fe4000480709a */
[----:B------:R-:W-:-:S07]  /*94c0*/  F2FP.SATFINITE.E4M3.F32.PACK_AB_MERGE_C R55, R138, R163, R84 ;  /* 0x000000a38a37723e */ /* 0x000fce0004807054 */
.L_x_398:
[----:B------:R-:W-:Y:S05]  /*94d0*/  BSYNC B2 ;  /* 0x0000000000027941 */ /* 0x000fea0003800000 */
.L_x_397:
        /* <DEDUP_REMOVED lines=11> */
.L_x_396:
[----:B------:R-:W-:Y:S05]  /*9590*/  BSYNC B1 ;  /* 0x0000000000017941 */ /* 0x000fea0003800000 */
.L_x_395:
        /* <DEDUP_REMOVED lines=13> */
[----:B------:R-:W-:Y:S01]  /*9670*/  IMAD.IADD R59, R57, 0x1, R59 ;  /* 0x00000001393b7824 */ /* 0x000fe200078e023b */
[----:B------:R-:W-:-:S02]  /*9680*/  SHF.R.S32.HI R49, RZ, 0x1f, R48 ;  /* 0x0000001fff317819 */ /* 0x000fc40000011430 */
[----:B------:R-:W-:Y:S02]  /*9690*/  SHF.L.U32 R51, R51, 0x7, RZ ;  /* 0x0000000733337819 */ /* 0x000fe400000006ff */
[----:B------:R-:W-:Y:S02]  /*96a0*/  LEA.HI R49, R49, R48, RZ, 0x5 ;  /* 0x0000003031317211 */ /* 0x000fe400078f28ff */
[----:B------:R-:W-:Y:S02]  /*96b0*/  LOP3.LUT R51, R51, 0x380, RZ, 0xc0, !PT ;  /* 0x0000038033337812 */ /* 0x000fe400078ec0ff */
[----:B------:R-:W-:Y:S02]  /*96c0*/  LEA.HI.SX32 R49, R49, R36, 0x1b ;  /* 0x0000002431317211 */ /* 0x000fe400078fdaff */
[----:B------:R-:W-:-:S03]  /*96d0*/  IADD3.X R80, R40, R59, R39, P3, P4 ;  /* 0x0000003b28507210 */ /* 0x000fc60001fe8427 */
[----:B------:R-:W-:Y:S02]  /*96e0*/  IMAD.SHL.U32 R61, R49, 0x10, RZ ;  /* 0x00000010313d7824 */ /* 0x000fe400078e00ff */
[----:B------:R-:W-:-:S03]  /*96f0*/  IMAD R49, R17, 0x7000, R114 ;  /* 0x0000700011317824 */ /* 0x000fc600078e0272 */
        /* <DEDUP_REMOVED lines=11> */
[----:B------:R-:W-:Y:S02]  /*97b0*/  LOP3.LUT R63, R65, 0xff0000ff, RZ, 0xc0, !PT ;  /* 0xff0000ff413f7812 */ /* 0x000fe400078ec0ff */
[----:B------:R-:W-:Y:S01]  /*97c0*/  SHF.R.U32.HI R86, RZ, 0x10, R65 ;  /* 0x00000010ff567819 */ /* 0x000fe20000011641 */
[----:B------:R-:W-:Y:S01]  /*97d0*/  IMAD.MOV.U32 R65, RZ, RZ, R48 ;  /* 0x000000ffff417224 */ /* 0x000fe200078e0030 */
[----:B------:R-:W-:Y:S02]  /*97e0*/  SHF.R.U32.HI R82, RZ, 0x8, R69 ;  /* 0x00000008ff527819 */ /* 0x000fe40000011645 */
[----:B------:R-:W-:Y:S01]  /*97f0*/  SHF.R.U32.HI R70, RZ, 0x8, R71 ;  /* 0x00000008ff467819 */ /* 0x000fe20000011647 */
[----:B------:R-:W-:Y:S01]  /*9800*/  IMAD.U32 R49, R86, 0x10000, RZ ;  /* 0x0001000056317824 */ /* 0x000fe200078e00ff */
[----:B------:R-:W-:-:S02]  /*9810*/  SHF.R.U32.HI R85, RZ, 0x8, R67 ;  /* 0x00000008ff557819 */ /* 0x000fc40000011643 */
[----:B------:R-:W-:Y:S01]  /*9820*/  SHF.L.U32 R48, R62, 0x8, RZ ;  /* 0x000000083e307819 */ /* 0x000fe200000006ff */
[----:B------:R-:W-:Y:S01]  /*9830*/  IMAD.MOV.U32 R62, RZ, RZ, R50 ;  /* 0x000000ffff3e7224 */ /* 0x000fe200078e0032 */
[----:B------:R-:W-:Y:S02]  /*9840*/  LOP3.LUT R66, R69, 0xff0000ff, RZ, 0xc0, !PT ;  /* 0xff0000ff45427812 */ /* 0x000fe400078ec0ff */
[----:B------:R-:W-:Y:S01]  /*9850*/  SHF.R.U32.HI R81, RZ, 0x10, R69 ;  /* 0x00000010ff517819 */ /* 0x000fe20000011645 */
[----:B------:R-:W-:Y:S01]  /*9860*/  IMAD.SHL.U32 R69, R82, 0x100, RZ ;  /* 0x0000010052457824 */ /* 0x000fe200078e00ff */
[----:B------:R-:W-:Y:S02]  /*9870*/  LOP3.LUT R68, R71, 0xff0000ff, RZ, 0xc0, !PT ;  /* 0xff0000ff47447812 */ /* 0x000fe400078ec0ff */
[----:B------:R-:W-:Y:S01]  /*9880*/  SHF.R.U32.HI R83, RZ, 0x10, R71 ;  /* 0x00000010ff537819 */ /* 0x000fe20000011647 */
[----:B------:R-:W-:Y:S01]  /*9890*/  IMAD.SHL.U32 R71, R70, 0x100, RZ ;  /* 0x0000010046477824 */ /* 0x000fe200078e00ff */
[----:B------:R-:W-:Y:S01]  /*98a0*/  LOP3.LUT R64, R67, 0xff0000ff, RZ, 0xc0, !PT ;  /* 0xff0000ff43407812 */ /* 0x000fe200078ec0ff */
[----:B------:R-:W-:Y:S01]  /*98b0*/  IMAD.U32 R81, R81, 0x10000, RZ ;  /* 0x0001000051517824 */ /* 0x000fe200078e00ff */
[----:B------:R-:W-:Y:S01]  /*98c0*/  SHF.R.U32.HI R84, RZ, 0x10, R67 ;  /* 0x00000010ff547819 */ /* 0x000fe20000011643 */
[----:B--2---:R-:W-:Y:S01]  /*98d0*/  IMAD.MOV.U32 R67, RZ, RZ, R52 ;  /* 0x000000ffff437224 */ /* 0x004fe200078e0034 */
[----:B------:R-:W-:Y:S01]  /*98e0*/  LOP3.LUT R48, R63, 0xff00, R48, 0xf8, !PT ;  /* 0x0000ff003f307812 */ /* 0x000fe200078ef830 */
[----:B------:R-:W-:Y:S01]  /*98f0*/  IMAD.SHL.U32 R63, R85, 0x100, RZ ;  /* 0x00000100553f7824 */ /* 0x000fe200078e00ff */
[----:B------:R-:W-:-:S02]  /*9900*/  LOP3.LUT R52, R66, 0xff00, R69, 0xf8, !PT ;  /* 0x0000ff0042347812 */ /* 0x000fc400078ef845 */
[----:B------:R-:W-:Y:S01]  /*9910*/  LOP3.LUT R50, R48, 0xff0000, R49, 0xf8, !PT ;  /* 0x00ff000030327812 */ /* 0x000fe200078ef831 */
[----:B------:R-:W-:Y:S01]  /*9920*/  IMAD.U32 R48, R84, 0x10000, RZ ;  /* 0x0001000054307824 */ /* 0x000fe200078e00ff */
[----:B------:R-:W-:Y:S02]  /*9930*/  LOP3.LUT R82, R68, 0xff00, R71, 0xf8, !PT ;  /* 0x0000ff0044527812 */ /* 0x000fe400078ef847 */
[----:B------:R-:W-:Y:S02]  /*9940*/  LOP3.LUT R63, R64, 0xff00, R63, 0xf8, !PT ;  /* 0x0000ff00403f7812 */ /* 0x000fe400078ef83f */
[----:B------:R-:W-:Y:S02]  /*9950*/  F2FP.F16.E4M3.UNPACK_B R71, R151.H1 ;  /* 0x00000097ff47723e */ /* 0x000fe400030006ff */
[----:B------:R-:W-:Y:S02]  /*9960*/  F2FP.F16.E4M3.UNPACK_B R68, R67.H1 ;  /* 0x00000043ff44723e */ /* 0x000fe400030006ff */
[----:B------:R-:W-:Y:S01]  /*9970*/  F2FP.F16.E4M3.UNPACK_B R66, R65.H1 ;  /* 0x00000041ff42723e */ /* 0x000fe200030006ff */
[----:B------:R-:W-:Y:S01]  /*9980*/  HADD2.F32 R49, -RZ, R71.H0_H0 ;  /* 0x20000047ff317230 */ /* 0x000fe20000004100 */
[----:B------:R-:W-:Y:S01]  /*9990*/  LOP3.LUT R48, R63, 0xff0000, R48, 0xf8, !PT ;  /* 0x00ff00003f307812 */ /* 0x000fe200078ef830 */
[----:B------:R-:W-:Y:S01]  /*99a0*/  HADD2.F32 R64, -RZ, R68.H0_H0 ;  /* 0x20000044ff407230 */ /* 0x000fe20000004100 */
[----:B------:R-:W-:Y:S01]  /*99b0*/  F2FP.F16.E4M3.UNPACK_B R69, R153.H1 ;  /* 0x00000099ff45723e */ /* 0x000fe200030006ff */
[--C-:B------:R-:W-:Y:S01]  /*99c0*/  HADD2.F32 R63, -RZ, R66.reuse.H0_H0 ;  /* 0x20000042ff3f7230 */ /* 0x100fe20000004100 */
[----:B------:R-:W-:Y:S01]  /*99d0*/  LOP3.LUT R52, R52, 0xff0000, R81, 0xf8, !PT ;  /* 0x00ff000034347812 */ /* 0x000fe200078ef851 */
[----:B------:R-:W-:-:S02]  /*99e0*/  HADD2.F32 R66, -RZ, R66.H1_H1 ;  /* 0x30000042ff427230 */ /* 0x000fc40000004100 */
[CC--:B------:R-:W-:Y:S01]  /*99f0*/  FMUL.FTZ R84, R64.reuse, R49.reuse ;  /* 0x0000003140547220 */ /* 0x0c0fe20000410000 */
[--C-:B------:R-:W-:Y:S02]  /*9a00*/  HADD2.F32 R70, -RZ, R69.reuse.H0_H0 ;  /* 0x20000045ff467230 */ /* 0x100fe40000004100 */
[----:B------:R-:W-:Y:S01]  /*9a10*/  FMUL.FTZ R85, R63, R49 ;  /* 0x000000313f557220 */ /* 0x000fe20000410000 */
[----:B------:R-:W-:Y:S01]  /*9a20*/  HADD2.F32 R81, -RZ, R69.H1_H1 ;  /* 0x30000045ff517230 */ /* 0x000fe20000004100 */
[----:B------:R-:W-:Y:S01]  /*9a30*/  SHF.L.U32 R83, R83, 0x10, RZ ;  /* 0x0000001053537819 */ /* 0x000fe200000006ff */
[-C--:B------:R-:W-:Y:S01]  /*9a40*/  FFMA.FTZ R63, R63, R70.reuse, -R84 ;  /* 0x000000463f3f7223 */ /* 0x080fe20000010854 */
[----:B------:R-:W-:Y:S01]  /*9a50*/  FFMA.FTZ R64, R64, R70, R85 ;  /* 0x0000004640407223 */ /* 0x000fe20000010055 */
[----:B------:R-:W-:Y:S01]  /*9a60*/  HADD2.F32 R70, -RZ, R71.H1_H1 ;  /* 0x30000047ff467230 */ /* 0x000fe20000004100 */
[----:B------:R-:W-:Y:S01]  /*9a70*/  F2FP.F16.E4M3.UNPACK_B R151, R151 ;  /* 0x00000097ff97723e */ /* 0x000fe200020006ff */
[----:B------:R-:W-:Y:S01]  /*9a80*/  HADD2.F32 R71, -RZ, R68.H1_H1 ;  /* 0x30000044ff477230 */ /* 0x000fe20000004100 */
[----:B------:R-:W-:-:S02]  /*9a90*/  F2FP.F16.E4M3.UNPACK_B R68, R67 ;  /* 0x00000043ff44723e */ /* 0x000fc400020006ff */
[----:B------:R-:W-:Y:S01]  /*9aa0*/  F2FP.F16.E4M3.UNPACK_B R69, R65 ;  /* 0x00000041ff45723e */ /* 0x000fe200020006ff */
[-C--:B------:R-:W-:Y:S01]  /*9ab0*/  FMUL.FTZ R84, R66, R70.reuse ;  /* 0x0000004642547220 */ /* 0x080fe20000410000 */
[C---:B------:R-:W-:Y:S01]  /*9ac0*/  FMUL.FTZ R65, R71.reuse, R70 ;  /* 0x0000004647417220 */ /* 0x040fe20000410000 */
[----:B------:R-:W-:Y:S01]  /*9ad0*/  LOP3.LUT R49, R82, 0xff0000, R83, 0xf8, !PT ;  /* 0x00ff000052317812 */ /* 0x000fe200078ef853 */
[----:B------:R-:W-:Y:S01]  /*9ae0*/  HADD2.F32 R82, -RZ, R151.H0_H0 ;  /* 0x20000097ff527230 */ /* 0x000fe20000004100 */
[----:B------:R-:W-:Y:S01]  /*9af0*/  F2FP.F16.E4M3.UNPACK_B R153, R153 ;  /* 0x00000099ff99723e */ /* 0x000fe200020006ff */
[----:B------:R-:W-:Y:S02]  /*9b00*/  HADD2.F32 R70, -RZ, R68.H0_H0 ;  /* 0x20000044ff467230 */ /* 0x000fe40000004100 */
[-C--:B------:R-:W-:Y:S01]  /*9b10*/  FFMA.FTZ R66, R66, R81.reuse, -R65 ;  /* 0x0000005142427223 */ /* 0x080fe20000010841 */
[----:B------:R-:W-:Y:S02]  /*9b20*/  HADD2.F32 R67, -RZ, R69.H0_H0 ;  /* 0x20000045ff437230 */ /* 0x000fe40000004100 */
[----:B------:R-:W-:Y:S01]  /*9b30*/  FFMA.FTZ R65, R71, R81, R84 ;  /* 0x0000005147417223 */ /* 0x000fe20000010054 */
[----:B------:R-:W-:-:S02]  /*9b40*/  HADD2.F32 R81, -RZ, R153.H0_H0 ;  /* 0x20000099ff517230 */ /* 0x000fc40000004100 */
[CC--:B------:R-:W-:Y:S01]  /*9b50*/  FMUL.FTZ R84, R70.reuse, R82.reuse ;  /* 0x0000005246547220 */ /* 0x0c0fe20000410000 */
[----:B------:R-:W-:Y:S02]  /*9b60*/  HADD2.F32 R71, -RZ, R68.H1_H1 ;  /* 0x30000044ff477230 */ /* 0x000fe40000004100 */
[C---:B------:R-:W-:Y:S01]  /*9b70*/  FMUL.FTZ R83, R67.reuse, R82 ;  /* 0x0000005243537220 */ /* 0x040fe20000410000 */
[----:B------:R-:W-:Y:S02]  /*9b80*/  HADD2.F32 R82, -RZ, R151.H1_H1 ;  /* 0x30000097ff527230 */ /* 0x000fe40000004100 */
[-C--:B------:R-:W-:Y:S01]  /*9b90*/  FFMA.FTZ R67, R67, R81.reuse, -R84 ;  /* 0x0000005143437223 */ /* 0x080fe20000010854 */
[----:B------:R-:W-:Y:S02]  /*9ba0*/  HADD2.F32 R69, -RZ, R69.H1_H1 ;  /* 0x30000045ff457230 */ /* 0x000fe40000004100 */
[----:B------:R-:W-:Y:S01]  /*9bb0*/  FFMA.FTZ R68, R70, R81, R83 ;  /* 0x0000005146447223 */ /* 0x000fe20000010053 */
[----:B------:R-:W-:-:S02]  /*9bc0*/  HADD2.F32 R70, -RZ, R153.H1_H1 ;  /* 0x30000099ff467230 */ /* 0x000fc40000004100 */
[----:B------:R-:W-:Y:S01]  /*9bd0*/  FMUL.FTZ R86, R71, R82 ;  /* 0x0000005247567220 */ /* 0x000fe20000410000 */
[----:B------:R-:W-:Y:S01]  /*9be0*/  F2FP.F16.E4M3.UNPACK_B R84, R150.H1 ;  /* 0x00000096ff54723e */ /* 0x000fe200030006ff */
[C---:B------:R-:W-:Y:S01]  /*9bf0*/  FMUL.FTZ R138, R69.reuse, R82 ;  /* 0x00000052458a7220 */ /* 0x040fe20000410000 */
[----:B------:R-:W-:Y:S01]  /*9c00*/  F2FP.F16.E4M3.UNPACK_B R81, R54.H1 ;  /* 0x00000036ff51723e */ /* 0x000fe200030006ff */
[----:B------:R-:W-:Y:S01]  /*9c10*/  FFMA.FTZ R86, R69, R70, -R86 ;  /* 0x0000004645567223 */ /* 0x000fe20000010856 */
[----:B------:R-:W-:Y:S01]  /*9c20*/  F2FP.F16.E4M3.UNPACK_B R83, R152.H1 ;  /* 0x00000098ff53723e */ /* 0x000fe200030006ff */
[----:B------:R-:W-:Y:S01]  /*9c30*/  HADD2.F32 R85, -RZ, R84.H0_H0 ;  /* 0x20000054ff557230 */ /* 0x000fe20000004100 */
[----:B------:R-:W-:Y:S01]  /*9c40*/  F2FP.F16.E4M3.UNPACK_B R69, R62.H1 ;  /* 0x0000003eff45723e */ /* 0x000fe200030006ff */
[----:B------:R-:W-:Y:S02]  /*9c50*/  HADD2.F32 R82, -RZ, R81.H0_H0 ;  /* 0x20000051ff527230 */ /* 0x000fe40000004100 */
[----:B------:R-:W-:Y:S01]  /*9c60*/  FFMA.FTZ R87, R71, R70, R138 ;  /* 0x0000004647577223 */ /* 0x000fe2000001008a */
[----:B------:R-:W-:Y:S01]  /*9c70*/  HADD2.F32 R71, -RZ, R83.H0_H0 ;  /* 0x20000053ff477230 */ /* 0x000fe20000004100 */
[----:B------:R-:W-:Y:S01]  /*9c80*/  F2FP.F16.E4M3.UNPACK_B R150, R150 ;  /* 0x00000096ff96723e */ /* 0x000fe200020006ff */
[----:B------:R-:W-:-:S02]  /*9c90*/  HADD2.F32 R70, -RZ, R69.H0_H0 ;  /* 0x20000045ff467230 */ /* 0x000fc40000004100 */
[-C--:B------:R-:W-:Y:S01]  /*9ca0*/  FMUL.FTZ R139, R82, R85.reuse ;  /* 0x00000055528b7220 */ /* 0x080fe20000410000 */
[----:B------:R-:W-:Y:S01]  /*9cb0*/  HADD2.F32 R84, -RZ, R84.H1_H1 ;  /* 0x30000054ff547230 */ /* 0x000fe20000004100 */
[----:B------:R-:W-:Y:S01]  /*9cc0*/  F2FP.F16.E4M3.UNPACK_B R62, R62 ;  /* 0x0000003eff3e723e */ /* 0x000fe200020006ff */
[----:B------:R-:W-:Y:S02]  /*9cd0*/  HADD2.F32 R81, -RZ, R81.H1_H1 ;  /* 0x30000051ff517230 */ /* 0x000fe40000004100 */
[C---:B------:R-:W-:Y:S01]  /*9ce0*/  FMUL.FTZ R85, R70.reuse, R85 ;  /* 0x0000005546557220 */ /* 0x040fe20000410000 */
[-C--:B------:R-:W-:Y:S01]  /*9cf0*/  FFMA.FTZ R139, R70, R71.reuse, -R139 ;  /* 0x00000047468b7223 */ /* 0x080fe2000001088b */
[----:B------:R-:W-:Y:S01]  /*9d00*/  HADD2.F32 R69, -RZ, R69.H1_H1 ;  /* 0x30000045ff457230 */ /* 0x000fe20000004100 */
[----:B------:R-:W-:Y:S01]  /*9d10*/  F2FP.F16.E4M3.UNPACK_B R152, R152 ;  /* 0x00000098ff98723e */ /* 0x000fe200020006ff */
[----:B------:R-:W-:Y:S02]  /*9d20*/  HADD2.F32 R70, -RZ, R83.H1_H1 ;  /* 0x30000053ff467230 */ /* 0x000fe40000004100 */
[-C--:B------:R-:W-:Y:S01]  /*9d30*/  FMUL.FTZ R138, R81, R84.reuse ;  /* 0x00000054518a7220 */ /* 0x080fe20000410000 */
[----:B------:R-:W-:Y:S01]  /*9d40*/  FFMA.FTZ R82, R82, R71, R85 ;  /* 0x0000004752527223 */ /* 0x000fe20000010055 */
[----:B------:R-:W-:Y:S01]  /*9d50*/  FMUL.FTZ R84, R69, R84 ;  /* 0x0000005445547220 */ /* 0x000fe20000410000 */
[----:B------:R-:W-:-:S02]  /*9d60*/  HADD2.F32 R71, -RZ, R152.H0_H0 ;  /* 0x20000098ff477230 */ /* 0x000fc40000004100 */
[----:B------:R-:W-:Y:S01]  /*9d70*/  FFMA.FTZ R138, R69, R70, -R138 ;  /* 0x00000046458a7223 */ /* 0x000fe2000001088a */
[----:B------:R-:W-:Y:S01]  /*9d80*/  F2FP.F16.E4M3.UNPACK_B R69, R54 ;  /* 0x00000036ff45723e */ /* 0x000fe200020006ff */
[----:B------:R-:W-:Y:S01]  /*9d90*/  FFMA.FTZ R151, R81, R70, R84 ;  /* 0x0000004651977223 */ /* 0x000fe20000010054 */
[--C-:B------:R-:W-:Y:S01]  /*9da0*/  HADD2.F32 R81, -RZ, R150.reuse.H0_H0 ;  /* 0x20000096ff517230 */ /* 0x100fe20000004100 */
[----:B------:R-:W-:Y:S01]  /*9db0*/  F2FP.SATFINITE.E4M3.F32.PACK_AB_MERGE_C R63, R66, R63, RZ ;  /* 0x0000003f423f723e */ /* 0x000fe200048070ff */
[----:B------:R-:W-:Y:S01]  /*9dc0*/  HADD2.F32 R150, -RZ, R150.H1_H1 ;  /* 0x30000096ff967230 */ /* 0x000fe20000004100 */
[----:B------:R-:W-:Y:S01]  /*9dd0*/  F2FP.SATFINITE.E4M3.F32.PACK_AB_MERGE_C R65, R65, R64, RZ ;  /* 0x000000404141723e */ /* 0x000fe200048070ff */
[--C-:B------:R-:W-:Y:S01]  /*9de0*/  HADD2.F32 R70, -RZ, R69.reuse.H0_H0 ;  /* 0x20000045ff467230 */ /* 0x100fe20000004100 */
[----:B------:R-:W-:Y:S01]  /*9df0*/  F2FP.F16.E4M3.UNPACK_B R66, R60 ;  /* 0x0000003cff42723e */ /* 0x000fe200020006ff */
[----:B------:R-:W-:Y:S01]  /*9e00*/  HADD2.F32 R54, -RZ, R62.H0_H0 ;  /* 0x2000003eff367230 */ /* 0x000fe20000004100 */
[----:B------:R-:W-:Y:S01]  /*9e10*/  F2FP.SATFINITE.E4M3.F32.PACK_AB_MERGE_C R64, R86, R67, R63 ;  /* 0x000000435640723e */ /* 0x000fe2000480703f */
[----:B------:R-:W-:-:S02]  /*9e20*/  HADD2.F32 R69, -RZ, R69.H1_H1 ;  /* 0x30000045ff457230 */ /* 0x000fc40000004100 */
[-C--:B------:R-:W-:Y:S01]  /*9e30*/  FMUL.FTZ R83, R70, R81.reuse ;  /* 0x0000005146537220 */ /* 0x080fe20000410000 */
[----:B------:R-:W-:Y:S02]  /*9e40*/  HADD2.F32 R62, -RZ, R62.H1_H1 ;  /* 0x3000003eff3e7230 */ /* 0x000fe40000004100 */
[C---:B------:R-:W-:Y:S01]  /*9e50*/  FMUL.FTZ R81, R54.reuse, R81 ;  /* 0x0000005136517220 */ /* 0x040fe20000410000 */
[----:B------:R-:W-:Y:S02]  /*9e60*/  HADD2.F32 R152, -RZ, R152.H1_H1 ;  /* 0x30000098ff987230 */ /* 0x000fe40000004100 */
[CC--:B------:R-:W-:Y:S01]  /*9e70*/  FMUL.FTZ R85, R69.reuse, R150.reuse ;  /* 0x0000009645557220 */ /* 0x0c0fe20000410000 */
[-C--:B------:R-:W-:Y:S01]  /*9e80*/  FFMA.FTZ R83, R54, R71.reuse, -R83 ;  /* 0x0000004736537223 */ /* 0x080fe20000010853 */
[----:B------:R-:W-:Y:S01]  /*9e90*/  FMUL.FTZ R150, R62, R150 ;  /* 0x000000963e967220 */ /* 0x000fe20000410000 */
[----:B------:R-:W-:Y:S01]  /*9ea0*/  FFMA.FTZ R54, R70, R71, R81 ;  /* 0x0000004746367223 */ /* 0x000fe20000010051 */
[----:B------:R-:W-:Y:S01]  /*9eb0*/  FFMA.FTZ R62, R62, R152, -R85 ;  /* 0x000000983e3e7223 */ /* 0x000fe20000010855 */
[----:B------:R-:W-:Y:S01]  /*9ec0*/  F2FP.F16.E4M3.UNPACK_B R81, R52 ;  /* 0x00000034ff51723e */ /* 0x000fe200020006ff */
[----:B------:R-:W-:Y:S01]  /*9ed0*/  FFMA.FTZ R85, R69, R152, R150 ;  /* 0x0000009845557223 */ /* 0x000fe20000010096 */
[----:B------:R-:W-:-:S02]  /*9ee0*/  F2FP.F16.E4M3.UNPACK_B R69, R53 ;  /* 0x00000035ff45723e */ /* 0x000fc400020006ff */
[----:B------:R-:W-:Y:S01]  /*9ef0*/  F2FP.SATFINITE.E4M3.F32.PACK_AB_MERGE_C R63, R87, R68, R65 ;  /* 0x00000044573f723e */ /* 0x000fe20004807041 */
[----:B------:R-:W-:Y:S01]  /*9f00*/  HADD2.F32 R68, -RZ, R81.H0_H0 ;  /* 0x20000051ff447230 */ /* 0x000fe20000004100 */
[----:B------:R-:W-:Y:S01]  /*9f10*/  F2FP.SATFINITE.E4M3.F32.PACK_AB_MERGE_C R82, R151, R82, RZ ;  /* 0x000000529752723e */ /* 0x000fe200048070ff */
[--C-:B------:R-:W-:Y:S01]  /*9f20*/  HADD2.F32 R67, -RZ, R69.reuse.H0_H0 ;  /* 0x20000045ff437230 */ /* 0x100fe20000004100 */
[----:B------:R-:W-:Y:S01]  /*9f30*/  F2FP.F16.E4M3.UNPACK_B R71, R50 ;  /* 0x00000032ff47723e */ /* 0x000fe200020006ff */
[--C-:B------:R-:W-:Y:S01]  /*9f40*/  HADD2.F32 R65, -RZ, R66.reuse.H0_H0 ;  /* 0x20000042ff417230 */ /* 0x100fe20000004100 */
[----:B------:R-:W-:Y:S01]  /*9f50*/  F2FP.SATFINITE.E4M3.F32.PACK_AB_MERGE_C R138, R138, R139, RZ ;  /* 0x0000008b8a8a723e */ /* 0x000fe200048070ff */
[----:B------:R-:W-:Y:S02]  /*9f60*/  HADD2.F32 R70, -RZ, R69.H1_H1 ;  /* 0x30000045ff467230 */ /* 0x000fe40000004100 */
[----:B------:R-:W-:Y:S01]  /*9f70*/  FMUL.FTZ R84, R67, R68 ;  /* 0x0000004443547220 */ /* 0x000fe20000410000 */
[----:B------:R-:W-:Y:S01]  /*9f80*/  F2FP.SATFINITE.E4M3.F32.PACK_AB_MERGE_C R54, R85, R54, R82 ;  /* 0x000000365536723e */ /* 0x000fe20004807052 */
[----:B------:R-:W-:Y:S01]  /*9f90*/  FMUL.FTZ R86, R65, R68 ;  /* 0x0000004441567220 */ /* 0x000fe20000410000 */
[----:B------:R-:W-:Y:S01]  /*9fa0*/  HADD2.F32 R81, -RZ, R81.H1_H1 ;  /* 0x30000051ff517230 */ /* 0x000fe20000004100 */
[----:B------:R-:W-:Y:S01]  /*9fb0*/  F2FP.SATFINITE.E4M3.F32.PACK_AB_MERGE_C R62, R62, R83, R138 ;  /* 0x000000533e3e723e */ /* 0x000fe2000480708a */
[----:B------:R-:W-:Y:S01]  /*9fc0*/  HADD2.F32 R68, -RZ, R66.H1_H1 ;  /* 0x30000042ff447230 */ /* 0x000fe20000004100 */
[----:B------:R-:W-:Y:S01]  /*9fd0*/  F2FP.F16.E4M3.UNPACK_B R69, R53.H1 ;  /* 0x00000035ff45723e */ /* 0x000fe200030006ff */
[----:B------:R-:W-:-:S02]  /*9fe0*/  HADD2.F32 R82, -RZ, R71.H0_H0 ;  /* 0x20000047ff527230 */ /* 0x000fc40000004100 */
[-C--:B------:R-:W-:Y:S01]  /*9ff0*/  FMUL.FTZ R83, R70, R81.reuse ;  /* 0x0000005146537220 */ /* 0x080fe20000410000 */
[----:B------:R-:W-:Y:S02]  /*a000*/  HADD2.F32 R71, -RZ, R71.H1_H1 ;  /* 0x30000047ff477230 */ /* 0x000fe40000004100 */
[C---:B------:R-:W-:Y:S01]  /*a010*/  FMUL.FTZ R85, R68.reuse, R81 ;  /* 0x0000005144557220 */ /* 0x040fe20000410000 */
[----:B------:R-:W-:Y:S01]  /*a020*/  F2FP.F16.E4M3.UNPACK_B R81, R52.H1 ;  /* 0x00000034ff51723e */ /* 0x000fe200030006ff */
[----:B------:R-:W-:Y:S01]  /*a030*/  FFMA.FTZ R66, R67, R82, R86 ;  /* 0x0000005243427223 */ /* 0x000fe20000010056 */
[----:B------:R-:W-:Y:S01]  /*a040*/  F2FP.F16.E4M3.UNPACK_B R67, R60.H1 ;  /* 0x0000003cff43723e */ /* 0x000fe200030006ff */
[----:B------:R-:W-:Y:S01]  /*a050*/  FFMA.FTZ R60, R68, R71, -R83 ;  /* 0x00000047443c7223 */ /* 0x000fe20000010853 */
[----:B------:R-:W-:Y:S01]  /*a060*/  FFMA.FTZ R65, R65, R82, -R84 ;  /* 0x0000005241417223 */ /* 0x000fe20000010854 */
[----:B------:R-:W-:Y:S01]  /*a070*/  HADD2.F32 R68, -RZ, R69.H0_H0 ;  /* 0x20000045ff447230 */ /* 0x000fe20000004100 */
[----:B------:R-:W-:Y:S01]  /*a080*/  F2FP.F16.E4M3.UNPACK_B R50, R50.H1 ;  /* 0x00000032ff32723e */ /* 0x000fe200030006ff */
[----:B------:R-:W-:-:S02]  /*a090*/  HADD2.F32 R83, -RZ, R81.H0_H0 ;  /* 0x20000051ff537230 */ /* 0x000fc40000004100 */
[----:B------:R-:W-:Y:S01]  /*a0a0*/  FFMA.FTZ R53, R70, R71, R85 ;  /* 0x0000004746357223 */ /* 0x000fe20000010055 */
[----:B------:R-:W-:Y:S02]  /*a0b0*/  HADD2.F32 R52, -RZ, R67.H0_H0 ;  /* 0x20000043ff347230 */ /* 0x000fe40000004100 */
[----:B------:R-:W-:Y:S02]  /*a0c0*/  HADD2.F32 R69, -RZ, R69.H1_H1 ;  /* 0x30000045ff457230 */ /* 0x000fe40000004100 */
[----:B------:R-:W-:Y:S02]  /*a0d0*/  HADD2.F32 R82, -RZ, R81.H1_H1 ;  /* 0x30000051ff527230 */ /* 0x000fe40000004100 */
[-C--:B------:R-:W-:Y:S01]  /*a0e0*/  FMUL.FTZ R81, R68, R83.reuse ;  /* 0x0000005344517220 */ /* 0x080fe20000410000 */
[----:B------:R-:W-:Y:S02]  /*a0f0*/  HADD2.F32 R67, -RZ, R67.H1_H1 ;  /* 0x30000043ff437230 */ /* 0x000fe40000004100 */
[----:B------:R-:W-:Y:S01]  /*a100*/  FMUL.FTZ R83, R52, R83 ;  /* 0x0000005334537220 */ /* 0x000fe20000410000 */
[----:B------:R-:W-:-:S02]  /*a110*/  HADD2.F32 R71, -RZ, R50.H0_H0 ;  /* 0x20000032ff477230 */ /* 0x000fc40000004100 */
[----:B------:R-:W-:Y:S02]  /*a120*/  HADD2.F32 R70, -RZ, R50.H1_H1 ;  /* 0x30000032ff467230 */ /* 0x000fe40000004100 */
[-C--:B------:R-:W-:Y:S01]  /*a130*/  FMUL.FTZ R50, R69, R82.reuse ;  /* 0x0000005245327220 */ /* 0x080fe20000410000 */
[C---:B------:R-:W-:Y:S01]  /*a140*/  FMUL.FTZ R82, R67.reuse, R82 ;  /* 0x0000005243527220 */ /* 0x040fe20000410000 */
[----:B------:R-:W-:Y:S01]  /*a150*/  FFMA.FTZ R87, R68, R71, R83 ;  /* 0x0000004744577223 */ /* 0x000fe20000010053 */
[----:B------:R-:W-:Y:S01]  /*a160*/  F2FP.F16.E4M3.UNPACK_B R68, R55.H1 ;  /* 0x00000037ff44723e */ /* 0x000fe200030006ff */
[-C--:B------:R-:W-:Y:S01]  /*a170*/  FFMA.FTZ R139, R67, R70.reuse, -R50 ;  /* 0x00000046438b7223 */ /* 0x080fe20000010832 */
[----:B------:R-:W-:Y:S01]  /*a180*/  F2FP.F16.E4M3.UNPACK_B R50, R51 ;  /* 0x00000033ff32723e */ /* 0x000fe200020006ff */
[----:B------:R-:W-:Y:S01]  /*a190*/  FFMA.FTZ R138, R69, R70, R82 ;  /* 0x00000046458a7223 */ /* 0x000fe20000010052 */
[----:B------:R-:W-:Y:S01]  /*a1a0*/  F2FP.F16.E4M3.UNPACK_B R83, R49.H1 ;  /* 0x00000031ff53723e */ /* 0x000fe200030006ff */
[----:B------:R-:W-:Y:S01]  /*a1b0*/  FFMA.FTZ R86, R52, R71, -R81 ;  /* 0x0000004734567223 */ /* 0x000fe20000010851 */
[----:B------:R-:W-:Y:S01]  /*a1c0*/  F2FP.F16.E4M3.UNPACK_B R51, R51.H1 ;  /* 0x00000033ff33723e */ /* 0x000fe200030006ff */
[----:B------:R-:W-:Y:S01]  /*a1d0*/  HADD2.F32 R52, -RZ, R50.H0_H0 ;  /* 0x20000032ff347230 */ /* 0x000fe20000004100 */
[----:B------:R-:W-:Y:S01]  /*a1e0*/  F2FP.F16.E4M3.UNPACK_B R82, R49 ;  /* 0x00000031ff52723e */ /* 0x000fe200020006ff */
[--C-:B------:R-:W-:Y:S01]  /*a1f0*/  HADD2.F32 R85, -RZ, R83.reuse.H0_H0 ;  /* 0x20000053ff557230 */ /* 0x100fe20000004100 */
[-C--:B------:R-:W-:Y:S01]  /*a200*/  F2FP.F16.E4M3.UNPACK_B R49, R48.reuse ;  /* 0x00000030ff31723e */ /* 0x080fe200020006ff */
[----:B------:R-:W-:Y:S01]  /*a210*/  HADD2.F32 R83, -RZ, R83.H1_H1 ;  /* 0x30000053ff537230 */ /* 0x000fe20000004100 */
[----:B------:R-:W-:Y:S01]  /*a220*/  F2FP.F16.E4M3.UNPACK_B R70, R48.H1 ;  /* 0x00000030ff46723e */ /* 0x000fe200030006ff */
[----:B------:R-:W-:Y:S01]  /*a230*/  HADD2.F32 R48, -RZ, R68.H0_H0 ;  /* 0x20000044ff307230 */ /* 0x000fe20000004100 */
[----:B------:R-:W-:Y:S01]  /*a240*/  F2FP.F16.E4M3.UNPACK_B R67, R55 ;  /* 0x00000037ff43723e */ /* 0x000fe200020006ff */
[----:B------:R-:W-:Y:S01]  /*a250*/  HADD2.F32 R55, -RZ, R51.H0_H0 ;  /* 0x20000033ff377230 */ /* 0x000fe20000004100 */
[----:B------:R-:W-:Y:S01]  /*a260*/  F2FP.SATFINITE.E4M3.F32.PACK_AB_MERGE_C R86, R139, R86, RZ ;  /* 0x000000568b56723e */ /* 0x000fe200048070ff */
[----:B------:R-:W-:-:S02]  /*a270*/  HADD2.F32 R81, -RZ, R70.H0_H0 ;  /* 0x20000046ff517230 */ /* 0x000fc40000004100 */
[CC--:B------:R-:W-:Y:S01]  /*a280*/  FMUL.FTZ R150, R48.reuse, R85.reuse ;  /* 0x0000005530967220 */ /* 0x0c0fe20000410000 */
[----:B------:R-:W-:Y:S02]  /*a290*/  HADD2.F32 R68, -RZ, R68.H1_H1 ;  /* 0x30000044ff447230 */ /* 0x000fe40000004100 */
[C---:B------:R-:W-:Y:S01]  /*a2a0*/  FMUL.FTZ R85, R55.reuse, R85 ;  /* 0x0000005537557220 */ /* 0x040fe20000410000 */
[----:B------:R-:W-:Y:S02]  /*a2b0*/  HADD2.F32 R51, -RZ, R51.H1_H1 ;  /* 0x30000033ff337230 */ /* 0x000fe40000004100 */
[-C--:B------:R-:W-:Y:S01]  /*a2c0*/  FFMA.FTZ R150, R55, R81.reuse, -R150 ;  /* 0x0000005137967223 */ /* 0x080fe20000010896 */
[----:B------:R-:W-:Y:S02]  /*a2d0*/  HADD2.F32 R69, -RZ, R67.H0_H0 ;  /* 0x20000043ff457230 */ /* 0x000fe40000004100 */
[----:B------:R-:W-:Y:S01]  /*a2e0*/  FFMA.FTZ R85, R48, R81, R85 ;  /* 0x0000005130557223 */ /* 0x000fe20000010055 */
[----:B------:R-:W-:-:S02]  /*a2f0*/  HADD2.F32 R84, -RZ, R82.H0_H0 ;  /* 0x20000052ff547230 */ /* 0x000fc40000004100 */
[-C--:B------:R-:W-:Y:S01]  /*a300*/  FMUL.FTZ R48, R68, R83.reuse ;  /* 0x0000005344307220 */ /* 0x080fe20000410000 */
[----:B------:R-:W-:Y:S02]  /*a310*/  HADD2.F32 R67, -RZ, R67.H1_H1 ;  /* 0x30000043ff437230 */ /* 0x000fe40000004100 */
[----:B------:R-:W-:Y:S01]  /*a320*/  FMUL.FTZ R83, R51, R83 ;  /* 0x0000005333537220 */ /* 0x000fe20000410000 */
[----:B------:R-:W-:Y:S02]  /*a330*/  HADD2.F32 R82, -RZ, R82.H1_H1 ;  /* 0x30000052ff527230 */ /* 0x000fe40000004100 */
[-C--:B------:R-:W-:Y:S01]  /*a340*/  FMUL.FTZ R151, R69, R84.reuse ;  /* 0x0000005445977220 */ /* 0x080fe20000410000 */
[----:B------:R-:W-:Y:S02]  /*a350*/  HADD2.F32 R50, -RZ, R50.H1_H1 ;  /* 0x30000032ff327230 */ /* 0x000fe40000004100 */
[----:B------:R-:W-:Y:S01]  /*a360*/  FMUL.FTZ R84, R52, R84 ;  /* 0x0000005434547220 */ /* 0x000fe20000410000 */
[----:B------:R-:W-:-:S02]  /*a370*/  HADD2.F32 R70, -RZ, R70.H1_H1 ;  /* 0x30000046ff467230 */ /* 0x000fc40000004100 */
[-C--:B------:R-:W-:Y:S01]  /*a380*/  FMUL.FTZ R55, R67, R82.reuse ;  /* 0x0000005243377220 */ /* 0x080fe20000410000 */
[--C-:B------:R-:W-:Y:S02]  /*a390*/  HADD2.F32 R71, -RZ, R49.reuse.H0_H0 ;  /* 0x20000031ff477230 */ /* 0x100fe40000004100 */
[----:B------:R-:W-:Y:S01]  /*a3a0*/  FMUL.FTZ R82, R50, R82 ;  /* 0x0000005232527220 */ /* 0x000fe20000410000 */
[----:B------:R-:W-:Y:S02]  /*a3b0*/  HADD2.F32 R49, -RZ, R49.H1_H1 ;  /* 0x30000031ff317230 */ /* 0x000fe40000004100 */
[-C--:B------:R-:W-:Y:S01]  /*a3c0*/  FFMA.FTZ R51, R51, R70.reuse, -R48 ;  /* 0x0000004633337223 */ /* 0x080fe20000010830 */
[----:B------:R-:W-:Y:S01]  /*a3d0*/  FFMA.FTZ R68, R68, R70, R83 ;  /* 0x0000004644447223 */ /* 0x000fe20000010053 */
[-C--:B------:R-:W-:Y:S01]  /*a3e0*/  FFMA.FTZ R151, R52, R71.reuse, -R151 ;  /* 0x0000004734977223 */ /* 0x080fe20000010897 */
[----:B------:R-:W-:Y:S01]  /*a3f0*/  FFMA.FTZ R84, R69, R71, R84 ;  /* 0x0000004745547223 */ /* 0x000fe20000010054 */
[-C--:B------:R-:W-:Y:S01]  /*a400*/  FFMA.FTZ R50, R50, R49.reuse, -R55 ;  /* 0x0000003132327223 */ /* 0x080fe20000010837 */
[----:B------:R-:W-:Y:S01]  /*a410*/  FFMA.FTZ R49, R67, R49, R82 ;  /* 0x0000003143317223 */ /* 0x000fe20000010052 */
[----:B------:R-:W-:Y:S01]  /*a420*/  F2FP.SATFINITE.E4M3.F32.PACK_AB_MERGE_C R51, R51, R150, RZ ;  /* 0x000000963333723e */ /* 0x000fe200048070ff */
[----:B------:R-:W-:Y:S01]  /*a430*/  IMAD.MOV.U32 R48, RZ, RZ, R64 ;  /* 0x000000ffff307224 */ /* 0x000fe200078e0040 */
[----:B------:R-:W-:Y:S01]  /*a440*/  F2FP.SATFINITE.E4M3.F32.PACK_AB_MERGE_C R68, R68, R85, RZ ;  /* 0x000000554444723e */ /* 0x000fe200048070ff */
[----:B------:R-:W-:Y:S01]  /*a450*/  IMAD.MOV.U32 R52, RZ, RZ, R63 ;  /* 0x000000ffff347224 */ /* 0x000fe200078e003f */
[----:B------:R-:W-:-:S02]  /*a460*/  F2FP.SATFINITE.E4M3.F32.PACK_AB_MERGE_C R65, R60, R65, R86 ;  /* 0x000000413c41723e */ /* 0x000fc40004807056 */
[----:B------:R-:W-:Y:S02]  /*a470*/  F2FP.SATFINITE.E4M3.F32.PACK_AB_MERGE_C R87, R138, R87, RZ ;  /* 0x000000578a57723e */ /* 0x000fe400048070ff */
[----:B------:R-:W-:Y:S01]  /*a480*/  F2FP.SATFINITE.E4M3.F32.PACK_AB_MERGE_C R51, R50, R151, R51 ;  /* 0x000000973233723e */ /* 0x000fe20004807033 */
[----:B------:R-:W-:Y:S01]  /*a490*/  IMAD.MOV.U32 R50, RZ, RZ, R62 ;  /* 0x000000ffff327224 */ /* 0x000fe200078e003e */
[----:B------:R-:W-:Y:S01]  /*a4a0*/  F2FP.SATFINITE.E4M3.F32.PACK_AB_MERGE_C R55, R49, R84, R68 ;  /* 0x000000543137723e */ /* 0x000fe20004807044 */
[----:B------:R-:W-:Y:S01]  /*a4b0*/  IMAD.MOV.U32 R49, RZ, RZ, R65 ;  /* 0x000000ffff317224 */ /* 0x000fe200078e0041 */
[----:B------:R-:W-:-:S07]  /*a4c0*/  F2FP.SATFINITE.E4M3.F32.PACK_AB_MERGE_C R53, R53, R66, R87 ;  /* 0x000000423535723e */ /* 0x000fce0004807057 */
.L_x_402:
[----:B------:R-:W-:Y:S05]  /*a4d0*/  BSYNC B2 ;  /* 0x0000000000027941 */ /* 0x000fea0003800000 */
.L_x_401:
        /* <DEDUP_REMOVED lines=11> */
.L_x_400:
[----:B------:R-:W-:Y:S05]  /*a590*/  BSYNC B1 ;  /* 0x0000000000017941 */ /* 0x000fea0003800000 */
.L_x_399:
[----:B-1----:R-:W-:Y:S02]  /*a5a0*/  VIADD R49, R228, 0xc0 ;  /* 0x000000c0e4317836 */ /* 0x002fe40000000000 */
[-C--:B--2---:R-:W-:Y:S02]  /*a5b0*/  IMAD R48, R123, R128.reuse, RZ ;  /* 0x000000807b307224 */ /* 0x084fe400078e02ff */
[C---:B------:R-:W-:Y:S01]  /*a5c0*/  IMAD.WIDE.U32 R126, R49.reuse, R128, R126 ;  /* 0x00000080317e7225 */ /* 0x040fe200078e007e */
[----:B------:R-:W-:-:S03]  /*a5d0*/  ISETP.GE.OR P3, PT, R49, R119, P0 ;  /* 0x000000773100720c */ /* 0x000fc60000766670 */
[----:B------:R-:W-:-:S10]  /*a5e0*/  IMAD R61, R49, R129, R48 ;  /* 0x00000081313d7224 */ /* 0x000fd400078e0230 */
[----:B------:R-:W-:Y:S05]  /*a5f0*/  @P3 BRA `(.L_x_381) ;  /* 0x0000001400903947 */ /* 0x000fea0003800000 */
[----:B------:R-:W2:Y:S01]  /*a600*/  LDL R50, [R1+0x6c] ;  /* 0x00006c0001327983 */ /* 0x000ea20000100800 */
[----:B------:R-:W1:Y:S01]  /*a610*/  LDC.64 R56, c[0x0][0x2e8] ;  /* 0x0000ba00ff387b82 */ /* 0x000e620000000a00 */
[----:B------:R-:W-:Y:S01]  /*a620*/  IMAD.IADD R61, R127, 0x1, R61 ;  /* 0x000000017f3d7824 */ /* 0x000fe200078e023d */
[----:B------:R-:W-:Y:S01]  /*a630*/  IADD3 R59, P3, P4, R44, R126, R37 ;  /* 0x0000007e2c3b7210 */ /* 0x000fe20007c7e025 */
[----:B------:R-:W-:Y:S01]  /*a640*/  BSSY B1, `(.L_x_403) ;  /* 0x00000ea000017945 */ /* 0x000fe20003800000 */
[----:B------:R-:W-:Y:S02]  /*a650*/  ISETP.NE.AND P6, PT, R0, RZ, PT ;  /* 0x000000ff0000720c */ /* 0x000fe40003fc5270 */
[----:B------:R-:W-:Y:S02]  /*a660*/  IADD3.X R48, R40, R61, R39, P3, P4 ;  /* 0x0000003d28307210 */ /* 0x000fe40001fe8427 */
[----:B------:R-:W-:Y:S02]  /*a670*/  SEL R149, R120, R149, !P6 ;  /* 0x0000009578957207 */ /* 0x000fe40007000000 */
[----:B------:R-:W-:-:S05]  /*a680*/  IADD3 R49, R228, 0xc0, RZ ;  /* 0x000000c0e4317810 */ /* 0x000fca0007ffe0ff */
[----:B------:R-:W-:-:S05]  /*a690*/  IMAD.SHL.U32 R49, R49, 0x80, RZ ;  /* 0x0000008031317824 */ /* 0x000fca00078e00ff */
[----:B------:R-:W-:Y:S02]  /*a6a0*/  LOP3.LUT R49, R49, 0x380, RZ, 0xc0, !PT ;  /* 0x0000038031317812 */ /* 0x000fe400078ec0ff */
[----:B-1----:R-:W-:-:S05]  /*a6b0*/  IADD3 R58, P3, R59, R56, RZ ;  /* 0x000000383b3a7210 */ /* 0x002fca0007f7e0ff */
[----:B------:R-:W-:Y:S01]  /*a6c0*/  IMAD.X R59, R48, 0x1, R57, P3 ;  /* 0x00000001303b7824 */ /* 0x000fe200018e0639 */
[----:B------:R-:W-:-:S04]  /*a6d0*/  SHF.R.S32.HI R48, RZ, 0x1f, R149 ;  /* 0x0000001fff307819 */ /* 0x000fc80000011495 */
[----:B------:R-:W-:-:S04]  /*a6e0*/  LEA.HI R149, R48, R149, RZ, 0x5 ;  /* 0x0000009530957211 */ /* 0x000fc800078f28ff */
[----:B------:R-:W-:-:S05]  /*a6f0*/  LEA.HI.SX32 R63, R149, R36, 0x1b ;  /* 0x00000024953f7211 */ /* 0x000fca00078fdaff */
[----:B------:R-:W-:-:S05]  /*a700*/  IMAD.SHL.U32 R63, R63, 0x10, RZ ;  /* 0x000000103f3f7824 */ /* 0x000fca00078e00ff */
[----:B------:R-:W-:-:S04]  /*a710*/  LOP3.LUT R49, R49, 0x70, R63, 0xf8, !PT ;  /* 0x0000007031317812 */ /* 0x000fc800078ef83f */
[----:B------:R-:W-:-:S05]  /*a720*/  LOP3.LUT R49, R49, R142, RZ, 0x3c, !PT ;  /* 0x0000008e31317212 */ /* 0x000fca00078e3cff */
[----:B--2---:R-:W-:Y:S02]  /*a730*/  IMAD.IADD R48, R50, 0x1, R49 ;  /* 0x0000000132307824 */ /* 0x004fe400078e0231 */
[C---:B------:R-:W-:Y:S02]  /*a740*/  IMAD R49, R17.reuse, 0x7000, R113 ;  /* 0x0000700011317824 */ /* 0x040fe400078e0271 */
[----:B------:R-:W-:Y:S02]  /*a750*/  IMAD R51, R17, 0x7000, R48 ;  /* 0x0000700011337824 */ /* 0x000fe400078e0230 */
[C---:B------:R-:W-:Y:S02]  /*a760*/  IMAD.IADD R49, R16.reuse, 0x1, R49 ;  /* 0x0000000110317824 */ /* 0x040fe400078e0231 */
[----:B------:R-:W-:-:S04]  /*a770*/  IMAD.IADD R52, R16, 0x1, R51 ;  /* 0x0000000110347824 */ /* 0x000fc800078e0233 */
[----:B------:R-:W1:Y:S04]  /*a780*/  LDS.128 R48, [R49+0x20400] ;  /* 0x0204000031307984 */ /* 0x000e680000000c00 */
[----:B------:R-:W2:Y:S01]  /*a790*/  LDS.128 R52, [R52+0x20400] ;  /* 0x0204000034347984 */ /* 0x000ea20000000c00 */
[----:B------:R-:W-:Y:S05]  /*a7a0*/  @P2 BRA `(.L_x_404) ;  /* 0x0000000c004c2947 */ /* 0x000fea0003800000 */
[----:B------:R-:W-:Y:S01]  /*a7b0*/  SHF.R.U32.HI R62, RZ, 0x8, R73 ;  /* 0x00000008ff3e7819 */ /* 0x000fe20000011649 */
[----:B-1----:R-:W-:Y:S01]  /*a7c0*/  IMAD.MOV.U32 R66, RZ, RZ, R48 ;  /* 0x000000ffff427224 */ /* 0x002fe200078e0030 */
[----:B------:R-:W-:Y:S01]  /*a7d0*/  LOP3.LUT R65, R73, 0xff0000ff, RZ, 0xc0, !PT ;  /* 0xff0000ff49417812 */ /* 0x000fe200078ec0ff */
[----:B------:R-:W-:Y:S01]  /*a7e0*/  IMAD.MOV.U32 R60, RZ, RZ, R49 ;  /* 0x000000ffff3c7224 */ /* 0x000fe200078e0031 */
[----:B------:R-:W-:Y:S01]  /*a7f0*/  SHF.R.U32.HI R70, RZ, 0x8, R75 ;  /* 0x00000008ff467819 */ /* 0x000fe2000001164b */
[----:B------:R-:W-:Y:S01]  /*a800*/  IMAD.SHL.U32 R48, R62, 0x100, RZ ;  /* 0x000001003e307824 */ /* 0x000fe200078e00ff */
[----:B------:R-:W-:Y:S01]  /*a810*/  SHF.R.U32.HI R64, RZ, 0x8, R79 ;  /* 0x00000008ff407819 */ /* 0x000fe2000001164f */
[----:B------:R-:W-:Y:S01]  /*a820*/  IMAD.MOV.U32 R62, RZ, RZ, R50 ;  /* 0x000000ffff3e7224 */ /* 0x000fe200078e0032 */
[----:B------:R-:W-:Y:S02]  /*a830*/  SHF.R.U32.HI R78, RZ, 0x10, R73 ;  /* 0x00000010ff4e7819 */ /* 0x000fe40000011649 */
[----:B------:R-:W-:Y:S01]  /*a840*/  LOP3.LUT R65, R65, 0xff00, R48, 0xf8, !PT ;  /* 0x0000ff0041417812 */ /* 0x000fe200078ef830 */
[----:B------:R-:W-:Y:S01]  /*a850*/  IMAD.SHL.U32 R48, R70, 0x100, RZ ;  /* 0x0000010046307824 */ /* 0x000fe200078e00ff */
[----:B------:R-:W-:Y:S01]  /*a860*/  SHF.R.U32.HI R76, RZ, 0x10, R75 ;  /* 0x00000010ff4c7819 */ /* 0x000fe2000001164b */
[----:B------:R-:W-:Y:S01]  /*a870*/  IMAD.SHL.U32 R64, R64, 0x100, RZ ;  /* 0x0000010040407824 */ /* 0x000fe200078e00ff */
[----:B------:R-:W-:Y:S01]  /*a880*/  LOP3.LUT R67, R75, 0xff0000ff, RZ, 0xc0, !PT ;  /* 0xff0000ff4b437812 */ /* 0x000fe200078ec0ff */
[----:B------:R-:W-:Y:S01]  /*a890*/  IMAD.U32 R50, R78, 0x10000, RZ ;  /* 0x000100004e327824 */ /* 0x000fe200078e00ff */
[----:B------:R-:W-:-:S02]  /*a8a0*/  LOP3.LUT R73, R79, 0xff0000ff, RZ, 0xc0, !PT ;  /* 0xff0000ff4f497812 */ /* 0x000fc400078ec0ff */
[----:B--2---:R-:W-:Y:S02]  /*a8b0*/  MOV R69, R52 ;  /* 0x0000003400457202 */ /* 0x004fe40000000f00 */
[--C-:B------:R-:W-:Y:S02]  /*a8c0*/  SHF.R.U32.HI R74, RZ, 0x10, R77.reuse ;  /* 0x00000010ff4a7819 */ /* 0x100fe4000001164d */
[----:B------:R-:W-:Y:S02]  /*a8d0*/  SHF.R.U32.HI R68, RZ, 0x8, R77 ;  /* 0x00000008ff447819 */ /* 0x000fe4000001164d */
[----:B------:R-:W-:Y:S02]  /*a8e0*/  LOP3.LUT R71, R77, 0xff0000ff, RZ, 0xc0, !PT ;  /* 0xff0000ff4d477812 */ /* 0x000fe400078ec0ff */
[----:B------:R-:W-:Y:S01]  /*a8f0*/  LOP3.LUT R49, R67, 0xff00, R48, 0xf8, !PT ;  /* 0x0000ff0043317812 */ /* 0x000fe200078ef830 */
[----:B------:R-:W-:Y:S01]  /*a900*/  IMAD.U32 R48, R76, 0x10000, RZ ;  /* 0x000100004c307824 */ /* 0x000fe200078e00ff */
[----:B------:R-:W-:Y:S01]  /*a910*/  LOP3.LUT R77, R73, 0xff00, R64, 0xf8, !PT ;  /* 0x0000ff00494d7812 */ /* 0x000fe200078ef840 */
[----:B------:R-:W-:Y:S01]  /*a920*/  IMAD.SHL.U32 R52, R68, 0x100, RZ ;  /* 0x0000010044347824 */ /* 0x000fe200078e00ff */
[----:B------:R-:W-:-:S02]  /*a930*/  F2FP.F16.E4M3.UNPACK_B R73, R146.H1 ;  /* 0x00000092ff49723e */ /* 0x000fc400030006ff */
[----:B------:R-:W-:Y:S02]  /*a940*/  F2FP.F16.E4M3.UNPACK_B R70, R69.H1 ;  /* 0x00000045ff46723e */ /* 0x000fe400030006ff */
[----:B------:R-:W-:Y:S02]  /*a950*/  F2FP.F16.E4M3.UNPACK_B R67, R66.H1 ;  /* 0x00000042ff43723e */ /* 0x000fe400030006ff */
[----:B------:R-:W-:Y:S02]  /*a960*/  SHF.R.U32.HI R72, RZ, 0x10, R79 ;  /* 0x00000010ff487819 */ /* 0x000fe4000001164f */
[----:B------:R-:W-:Y:S01]  /*a970*/  LOP3.LUT R50, R65, 0xff0000, R50, 0xf8, !PT ;  /* 0x00ff000041327812 */ /* 0x000fe200078ef832 */
[----:B------:R-:W-:Y:S01]  /*a980*/  HADD2.F32 R65, -RZ, R70.H0_H0 ;  /* 0x20000046ff417230 */ /* 0x000fe20000004100 */
[----:B------:R-:W-:Y:S01]  /*a990*/  LOP3.LUT R48, R49, 0xff0000, R48, 0xf8, !PT ;  /* 0x00ff000031307812 */ /* 0x000fe200078ef830 */
[----:B------:R-:W-:Y:S01]  /*a9a0*/  HADD2.F32 R49, -RZ, R73.H0_H0 ;  /* 0x20000049ff317230 */ /* 0x000fe20000004100 */
[----:B------:R-:W-:Y:S01]  /*a9b0*/  F2FP.F16.E4M3.UNPACK_B R68, R144.H1 ;  /* 0x00000090ff44723e */ /* 0x000fe200030006ff */
[----:B------:R-:W-:Y:S01]  /*a9c0*/  HADD2.F32 R64, -RZ, R67.H0_H0 ;  /* 0x20000043ff407230 */ /* 0x000fe20000004100 */
[----:B------:R-:W-:Y:S01]  /*a9d0*/  LOP3.LUT R75, R71, 0xff00, R52, 0xf8, !PT ;  /* 0x0000ff00474b7812 */ /* 0x000fe200078ef834 */
[----:B------:R-:W-:Y:S01]  /*a9e0*/  IMAD.U32 R72, R72, 0x10000, RZ ;  /* 0x0001000048487824 */ /* 0x000fe200078e00ff */
[----:B------:R-:W-:Y:S01]  /*a9f0*/  SHF.L.U32 R52, R74, 0x10, RZ ;  /* 0x000000104a347819 */ /* 0x000fe200000006ff */
[----:B------:R-:W-:-:S02]  /*aa00*/  HADD2.F32 R71, -RZ, R68.H0_H0 ;  /* 0x20000044ff477230 */ /* 0x000fc40000004100 */
[-C--:B------:R-:W-:Y:S01]  /*aa10*/  FMUL.FTZ R79, R65, R49.reuse ;  /* 0x00000031414f7220 */ /* 0x080fe20000410000 */
[C---:B------:R-:W-:Y:S01]  /*aa20*/  FMUL.FTZ R74, R64.reuse, R49 ;  /* 0x00000031404a7220 */ /* 0x040fe20000410000 */
[----:B------:R-:W-:Y:S01]  /*aa30*/  LOP3.LUT R49, R77, 0xff0000, R72, 0xf8, !PT ;  /* 0x00ff00004d317812 */ /* 0x000fe200078ef848 */
[----:B------:R-:W-:Y:S02]  /*aa40*/  HADD2.F32 R72, -RZ, R68.H1_H1 ;  /* 0x30000044ff487230 */ /* 0x000fe40000004100 */
[-C--:B------:R-:W-:Y:S01]  /*aa50*/  FFMA.FTZ R64, R64, R71.reuse, -R79 ;  /* 0x0000004740407223 */ /* 0x080fe2000001084f */
[----:B------:R-:W-:Y:S01]  /*aa60*/  FFMA.FTZ R65, R65, R71, R74 ;  /* 0x0000004741417223 */ /* 0x000fe2000001004a */
[----:B------:R-:W-:Y:S01]  /*aa70*/  HADD2.F32 R74, -RZ, R73.H1_H1 ;  /* 0x30000049ff4a7230 */ /* 0x000fe20000004100 */
[----:B------:R-:W-:Y:S01]  /*aa80*/  F2FP.F16.E4M3.UNPACK_B R146, R146 ;  /* 0x00000092ff92723e */ /* 0x000fe200020006ff */
[----:B------:R-:W-:Y:S01]  /*aa90*/  HADD2.F32 R71, -RZ, R70.H1_H1 ;  /* 0x30000046ff477230 */ /* 0x000fe20000004100 */
[----:B------:R-:W-:Y:S01]  /*aaa0*/  F2FP.F16.E4M3.UNPACK_B R69, R69 ;  /* 0x00000045ff45723e */ /* 0x000fe200020006ff */
[----:B------:R-:W-:Y:S01]  /*aab0*/  HADD2.F32 R68, -RZ, R67.H1_H1 ;  /* 0x30000043ff447230 */ /* 0x000fe20000004100 */
[----:B------:R-:W-:Y:S01]  /*aac0*/  F2FP.F16.E4M3.UNPACK_B R66, R66 ;  /* 0x00000042ff42723e */ /* 0x000fe200020006ff */
[----:B------:R-:W-:Y:S01]  /*aad0*/  HADD2.F32 R73, -RZ, R146.H0_H0 ;  /* 0x20000092ff497230 */ /* 0x000fe20000004100 */
[----:B------:R-:W-:Y:S01]  /*aae0*/  LOP3.LUT R52, R75, 0xff0000, R52, 0xf8, !PT ;  /* 0x00ff00004b347812 */ /* 0x000fe200078ef834 */
[----:B------:R-:W-:Y:S01]  /*aaf0*/  FMUL.FTZ R75, R71, R74 ;  /* 0x0000004a474b7220 */ /* 0x000fe20000410000 */
[----:B------:R-:W-:Y:S01]  /*ab00*/  F2FP.F16.E4M3.UNPACK_B R144, R144 ;  /* 0x00000090ff90723e */ /* 0x000fe200020006ff */
[----:B------:R-:W-:Y:S01]  /*ab10*/  FMUL.FTZ R74, R68, R74 ;  /* 0x0000004a444a7220 */ /* 0x000fe20000410000 */
[----:B------:R-:W-:-:S02]  /*ab20*/  HADD2.F32 R70, -RZ, R69.H0_H0 ;  /* 0x20000045ff467230 */ /* 0x000fc40000004100 */
[-C--:B------:R-:W-:Y:S01]  /*ab30*/  FFMA.FTZ R79, R68, R72.reuse, -R75 ;  /* 0x00000048444f7223 */ /* 0x080fe2000001084b */
[----:B------:R-:W-:Y:S02]  /*ab40*/  HADD2.F32 R67, -RZ, R66.H0_H0 ;  /* 0x20000042ff437230 */ /* 0x000fe40000004100 */
[----:B------:R-:W-:Y:S01]  /*ab50*/  FFMA.FTZ R76, R71, R72, R74 ;  /* 0x00000048474c7223 */ /* 0x000fe2000001004a */
[----:B------:R-:W-:Y:S02]  /*ab60*/  HADD2.F32 R68, -RZ, R144.H0_H0 ;  /* 0x20000090ff447230 */ /* 0x000fe40000004100 */
[-C--:B------:R-:W-:Y:S01]  /*ab70*/  FMUL.FTZ R72, R70, R73.reuse ;  /* 0x0000004946487220 */ /* 0x080fe20000410000 */
[----:B------:R-:W-:Y:S02]  /*ab80*/  HADD2.F32 R146, -RZ, R146.H1_H1 ;  /* 0x30000092ff927230 */ /* 0x000fe40000004100 */
[----:B------:R-:W-:Y:S01]  /*ab90*/  FMUL.FTZ R73, R67, R73 ;  /* 0x0000004943497220 */ /* 0x000fe20000410000 */
[----:B------:R-:W-:-:S02]  /*aba0*/  HADD2.F32 R69, -RZ, R69.H1_H1 ;  /* 0x30000045ff457230 */ /* 0x000fc40000004100 */
        /* <DEDUP_REMOVED lines=11> */
[----:B------:R-:W-:Y:S01]  /*ac60*/  F2FP.F16.E4M3.UNPACK_B R66, R62.H1 ;  /* 0x0000003eff42723e */ /* 0x000fe200030006ff */
[----:B------:R-:W-:-:S02]  /*ac70*/  HADD2.F32 R70, -RZ, R68.H0_H0 ;  /* 0x20000044ff467230 */ /* 0x000fc40000004100 */
        /* <DEDUP_REMOVED lines=10> */
[----:B------:R-:W-:Y:S01]  /*ad20*/  FFMA.FTZ R78, R67, R69, -R78 ;  /* 0x00000045434e7223 */ /* 0x000fe2000001084e */
[----:B------:R-:W-:Y:S02]  /*ad30*/  HADD2.F32 R71, -RZ, R71.H1_H1 ;  /* 0x30000047ff477230 */ /* 0x000fe40000004100 */
[----:B------:R-:W-:Y:S01]  /*ad40*/  FMUL.FTZ R67, R68, R73 ;  /* 0x0000004944437220 */ /* 0x000fe20000410000 */
[----:B------:R-:W-:Y:S01]  /*ad50*/  FFMA.FTZ R72, R70, R69, R81 ;  /* 0x0000004546487223 */ /* 0x000fe20000010051 */
[C---:B------:R-:W-:Y:S01]  /*ad60*/  FMUL.FTZ R83, R66.reuse, R73 ;  /* 0x0000004942537220 */ /* 0x040fe20000410000 */
[----:B------:R-:W-:Y:S01]  /*ad70*/  F2FP.F16.E4M3.UNPACK_B R145, R145 ;  /* 0x00000091ff91723e */ /* 0x000fe200020006ff */
[-C--:B------:R-:W-:Y:S01]  /*ad80*/  FFMA.FTZ R73, R66, R71.reuse, -R67 ;  /* 0x0000004742497223 */ /* 0x080fe20000010843 */
[----:B------:R-:W-:Y:S01]  /*ad90*/  F2FP.F16.E4M3.UNPACK_B R66, R54 ;  /* 0x00000036ff42723e */ /* 0x000fe200020006ff */
[--C-:B------:R-:W-:Y:S02]  /*ada0*/  HADD2.F32 R69, -RZ, R147.reuse.H0_H0 ;  /* 0x20000093ff457230 */ /* 0x100fe40000004100 */
[----:B------:R-:W-:Y:S01]  /*adb0*/  FFMA.FTZ R83, R68, R71, R83 ;  /* 0x0000004744537223 */ /* 0x000fe20000010053 */
[----:B------:R-:W-:Y:S01]  /*adc0*/  HADD2.F32 R54, -RZ, R62.H0_H0 ;  /* 0x2000003eff367230 */ /* 0x000fe20000004100 */
[----:B------:R-:W-:Y:S01]  /*add0*/  F2FP.SATFINITE.E4M3.F32.PACK_AB_MERGE_C R64, R79, R64, RZ ;  /* 0x000000404f40723e */ /* 0x000fe200048070ff */
[----:B------:R-:W-:Y:S01]  /*ade0*/  HADD2.F32 R67, -RZ, R66.H0_H0 ;  /* 0x20000042ff437230 */ /* 0x000fe20000004100 */
[----:B------:R-:W-:Y:S01]  /*adf0*/  F2FP.SATFINITE.E4M3.F32.PACK_AB_MERGE_C R76, R76, R65, RZ ;  /* 0x000000414c4c723e */ /* 0x000fe200048070ff */
[----:B------:R-:W-:-:S02]  /*ae00*/  HADD2.F32 R147, -RZ, R147.H1_H1 ;  /* 0x30000093ff937230 */ /* 0x000fc40000004100 */
[-C--:B------:R-:W-:Y:S01]  /*ae10*/  FMUL.FTZ R70, R54, R69.reuse ;  /* 0x0000004536467220 */ /* 0x080fe20000410000 */
[----:B------:R-:W-:Y:S02]  /*ae20*/  HADD2.F32 R66, -RZ, R66.H1_H1 ;  /* 0x30000042ff427230 */ /* 0x000fe40000004100 */
[----:B------:R-:W-:Y:S01]  /*ae30*/  FMUL.FTZ R71, R67, R69 ;  /* 0x0000004543477220 */ /* 0x000fe20000410000 */
[--C-:B------:R-:W-:Y:S01]  /*ae40*/  HADD2.F32 R68, -RZ, R145.reuse.H0_H0 ;  /* 0x20000091ff447230 */ /* 0x100fe20000004100 */
[----:B------:R-:W-:Y:S01]  /*ae50*/  F2FP.SATFINITE.E4M3.F32.PACK_AB_MERGE_C R65, R77, R74, R64 ;  /* 0x0000004a4d41723e */ /* 0x000fe20004807040 */
[----:B------:R-:W-:Y:S02]  /*ae60*/  HADD2.F32 R62, -RZ, R62.H1_H1 ;  /* 0x3000003eff3e7230 */ /* 0x000fe40000004100 */
[-C--:B------:R-:W-:Y:S01]  /*ae70*/  FMUL.FTZ R69, R66, R147.reuse ;  /* 0x0000009342457220 */ /* 0x080fe20000410000 */
[----:B------:R-:W-:Y:S02]  /*ae80*/  HADD2.F32 R145, -RZ, R145.H1_H1 ;  /* 0x30000091ff917230 */ /* 0x000fe40000004100 */
[-C--:B------:R-:W-:Y:S01]  /*ae90*/  FFMA.FTZ R54, R54, R68.reuse, -R71 ;  /* 0x0000004436367223 */ /* 0x080fe20000010847 */
[----:B------:R-:W-:Y:S01]  /*aea0*/  FFMA.FTZ R70, R67, R68, R70 ;  /* 0x0000004443467223 */ /* 0x000fe20000010046 */
[C---:B------:R-:W-:Y:S01]  /*aeb0*/  FMUL.FTZ R147, R62.reuse, R147 ;  /* 0x000000933e937220 */ /* 0x040fe20000410000 */
[----:B------:R-:W-:Y:S01]  /*aec0*/  F2FP.F16.E4M3.UNPACK_B R68, R53 ;  /* 0x00000035ff44723e */ /* 0x000fe200020006ff */
[-C--:B------:R-:W-:Y:S01]  /*aed0*/  FFMA.FTZ R81, R62, R145.reuse, -R69 ;  /* 0x000000913e517223 */ /* 0x080fe20000010845 */
[----:B------:R-:W-:Y:S01]  /*aee0*/  F2FP.SATFINITE.E4M3.F32.PACK_AB_MERGE_C R62, R73, R78, RZ ;  /* 0x0000004e493e723e */ /* 0x000fe200048070ff */
[----:B------:R-:W-:Y:S01]  /*aef0*/  FFMA.FTZ R147, R66, R145, R147 ;  /* 0x0000009142937223 */ /* 0x000fe20000010093 */
[----:B------:R-:W-:Y:S01]  /*af00*/  F2FP.F16.E4M3.UNPACK_B R73, R52 ;  /* 0x00000034ff49723e */ /* 0x000fe200020006ff */
[----:B------:R-:W-:Y:S01]  /*af10*/  HADD2.F32 R69, -RZ, R68.H0_H0 ;  /* 0x20000044ff457230 */ /* 0x000fe20000004100 */
[----:B------:R-:W-:-:S02]  /*af20*/  F2FP.F16.E4M3.UNPACK_B R67, R60 ;  /* 0x0000003cff43723e */ /* 0x000fc400020006ff */
[----:B------:R-:W-:Y:S01]  /*af30*/  F2FP.SATFINITE.E4M3.F32.PACK_AB_MERGE_C R72, R83, R72, RZ ;  /* 0x000000485348723e */ /* 0x000fe200048070ff */
[----:B------:R-:W-:Y:S01]  /*af40*/  HADD2.F32 R74, -RZ, R73.H0_H0 ;  /* 0x20000049ff4a7230 */ /* 0x000fe20000004100 */
[----:B------:R-:W-:Y:S01]  /*af50*/  F2FP.F16.E4M3.UNPACK_B R71, R50 ;  /* 0x00000032ff47723e */ /* 0x000fe200020006ff */
[----:B------:R-:W-:Y:S01]  /*af60*/  HADD2.F32 R66, -RZ, R67.H0_H0 ;  /* 0x20000043ff427230 */ /* 0x000fe20000004100 */
[----:B------:R-:W-:Y:S01]  /*af70*/  F2FP.SATFINITE.E4M3.F32.PACK_AB_MERGE_C R62, R81, R54, R62 ;  /* 0x00000036513e723e */ /* 0x000fe2000480703e */
[----:B------:R-:W-:Y:S01]  /*af80*/  HADD2.F32 R73, -RZ, R73.H1_H1 ;  /* 0x30000049ff497230 */ /* 0x000fe20000004100 */
[----:B------:R-:W-:Y:S01]  /*af90*/  F2FP.SATFINITE.E4M3.F32.PACK_AB_MERGE_C R64, R146, R75, R76 ;  /* 0x0000004b9240723e */ /* 0x000fe2000480704c */
[----:B------:R-:W-:Y:S01]  /*afa0*/  FMUL.FTZ R75, R69, R74 ;  /* 0x0000004a454b7220 */ /* 0x000fe20000410000 */
[----:B------:R-:W-:Y:S01]  /*afb0*/  F2FP.SATFINITE.E4M3.F32.PACK_AB_MERGE_C R54, R147, R70, R72 ;  /* 0x000000469336723e */ /* 0x000fe20004807048 */
[----:B------:R-:W-:Y:S02]  /*afc0*/  HADD2.F32 R72, -RZ, R71.H0_H0 ;  /* 0x20000047ff487230 */ /* 0x000fe40000004100 */
[----:B------:R-:W-:Y:S01]  /*afd0*/  FMUL.FTZ R74, R66, R74 ;  /* 0x0000004a424a7220 */ /* 0x000fe20000410000 */
[----:B------:R-:W-:Y:S01]  /*afe0*/  HADD2.F32 R70, -RZ, R68.H1_H1 ;  /* 0x30000044ff467230 */ /* 0x000fe20000004100 */
[----:B------:R-:W-:Y:S01]  /*aff0*/  F2FP.F16.E4M3.UNPACK_B R53, R53.H1 ;  /* 0x00000035ff35723e */ /* 0x000fe200030006ff */
[----:B------:R-:W-:-:S02]  /*b000*/  HADD2.F32 R68, -RZ, R67.H1_H1 ;  /* 0x30000043ff447230 */ /* 0x000fc40000004100 */
[----:B------:R-:W-:Y:S01]  /*b010*/  FFMA.FTZ R67, R69, R72, R74 ;  /* 0x0000004845437223 */ /* 0x000fe2000001004a */
[----:B------:R-:W-:Y:S02]  /*b020*/  HADD2.F32 R71, -RZ, R71.H1_H1 ;  /* 0x30000047ff477230 */ /* 0x000fe40000004100 */
[-C--:B------:R-:W-:Y:S01]  /*b030*/  FMUL.FTZ R69, R70, R73.reuse ;  /* 0x0000004946457220 */ /* 0x080fe20000410000 */
[----:B------:R-:W-:Y:S01]  /*b040*/  F2FP.F16.E4M3.UNPACK_B R60, R60.H1 ;  /* 0x0000003cff3c723e */ /* 0x000fe200030006ff */
[----:B------:R-:W-:Y:S01]  /*b050*/  FMUL.FTZ R73, R68, R73 ;  /* 0x0000004944497220 */ /* 0x000fe20000410000 */
[----:B------:R-:W-:Y:S01]  /*b060*/  FFMA.FTZ R66, R66, R72, -R75 ;  /* 0x0000004842427223 */ /* 0x000fe2000001084b */
[----:B------:R-:W-:Y:S01]  /*b070*/  FFMA.FTZ R77, R68, R71, -R69 ;  /* 0x00000047444d7223 */ /* 0x000fe20000010845 */
[----:B------:R-:W-:Y:S01]  /*b080*/  F2FP.F16.E4M3.UNPACK_B R69, R52.H1 ;  /* 0x00000034ff45723e */ /* 0x000fe200030006ff */
[----:B------:R-:W-:Y:S01]  /*b090*/  HADD2.F32 R68, -RZ, R53.H0_H0 ;  /* 0x20000035ff447230 */ /* 0x000fe20000004100 */
[----:B------:R-:W-:Y:S01]  /*b0a0*/  F2FP.F16.E4M3.UNPACK_B R50, R50.H1 ;  /* 0x00000032ff32723e */ /* 0x000fe200030006ff */
[----:B------:R-:W-:-:S02]  /*b0b0*/  HADD2.F32 R52, -RZ, R60.H0_H0 ;  /* 0x2000003cff347230 */ /* 0x000fc40000004100 */
[----:B------:R-:W-:Y:S01]  /*b0c0*/  FFMA.FTZ R76, R70, R71, R73 ;  /* 0x00000047464c7223 */ /* 0x000fe20000010049 */
[----:B------:R-:W-:Y:S02]  /*b0d0*/  HADD2.F32 R53, -RZ, R53.H1_H1 ;  /* 0x30000035ff357230 */ /* 0x000fe40000004100 */
[--C-:B------:R-:W-:Y:S02]  /*b0e0*/  HADD2.F32 R72, -RZ, R69.reuse.H1_H1 ;  /* 0x30000045ff487230 */ /* 0x100fe40000004100 */
[----:B------:R-:W-:Y:S02]  /*b0f0*/  HADD2.F32 R60, -RZ, R60.H1_H1 ;  /* 0x3000003cff3c7230 */ /* 0x000fe40000004100 */
[----:B------:R-:W-:Y:S02]  /*b100*/  HADD2.F32 R71, -RZ, R69.H0_H0 ;  /* 0x20000045ff477230 */ /* 0x000fe40000004100 */
[----:B------:R-:W-:Y:S01]  /*b110*/  FMUL.FTZ R75, R53, R72 ;  /* 0x00000048354b7220 */ /* 0x000fe20000410000 */
[----:B------:R-:W-:-:S02]  /*b120*/  HADD2.F32 R70, -RZ, R50.H1_H1 ;  /* 0x30000032ff467230 */ /* 0x000fc40000004100 */
[----:B------:R-:W-:Y:S01]  /*b130*/  FMUL.FTZ R72, R60, R72 ;  /* 0x000000483c487220 */ /* 0x000fe20000410000 */
[----:B------:R-:W-:Y:S02]  /*b140*/  HADD2.F32 R69, -RZ, R50.H0_H0 ;  /* 0x20000032ff457230 */ /* 0x000fe40000004100 */
[-C--:B------:R-:W-:Y:S01]  /*b150*/  FMUL.FTZ R73, R68, R71.reuse ;  /* 0x0000004744497220 */ /* 0x080fe20000410000 */
[----:B------:R-:W-:Y:S01]  /*b160*/  FMUL.FTZ R71, R52, R71 ;  /* 0x0000004734477220 */ /* 0x000fe20000410000 */
[-C--:B------:R-:W-:Y:S01]  /*b170*/  FFMA.FTZ R81, R60, R70.reuse, -R75 ;  /* 0x000000463c517223 */ /* 0x080fe2000001084b */
[----:B------:R-:W-:Y:S01]  /*b180*/  FFMA.FTZ R80, R53, R70, R72 ;  /* 0x0000004635507223 */ /* 0x000fe20000010048 */
[----:B------:R-:W-:Y:S01]  /*b190*/  F2FP.F16.E4M3.UNPACK_B R60, R55 ;  /* 0x00000037ff3c723e */ /* 0x000fe200020006ff */
[----:B------:R-:W-:Y:S01]  /*b1a0*/  FFMA.FTZ R78, R52, R69, -R73 ;  /* 0x00000045344e7223 */ /* 0x000fe20000010849 */
[----:B------:R-:W-:Y:S01]  /*b1b0*/  F2FP.F16.E4M3.UNPACK_B R72, R49 ;  /* 0x00000031ff48723e */ /* 0x000fe200020006ff */
[----:B------:R-:W-:Y:S01]  /*b1c0*/  FFMA.FTZ R79, R68, R69, R71 ;  /* 0x00000045444f7223 */ /* 0x000fe20000010047 */
[----:B------:R-:W-:Y:S01]  /*b1d0*/  F2FP.F16.E4M3.UNPACK_B R73, R49.H1 ;  /* 0x00000031ff49723e */ /* 0x000fe200030006ff */
[----:B------:R-:W-:Y:S01]  /*b1e0*/  HADD2.F32 R68, -RZ, R60.H0_H0 ;  /* 0x2000003cff447230 */ /* 0x000fe20000004100 */
[----:B------:R-:W-:Y:S01]  /*b1f0*/  F2FP.F16.E4M3.UNPACK_B R50, R51 ;  /* 0x00000033ff32723e */ /* 0x000fe200020006ff */
[----:B------:R-:W-:Y:S01]  /*b200*/  HADD2.F32 R75, -RZ, R72.H0_H0 ;  /* 0x20000048ff4b7230 */ /* 0x000fe20000004100 */
[----:B------:R-:W-:Y:S01]  /*b210*/  F2FP.F16.E4M3.UNPACK_B R55, R55.H1 ;  /* 0x00000037ff37723e */ /* 0x000fe200030006ff */
[----:B------:R-:W-:Y:S01]  /*b220*/  HADD2.F32 R74, -RZ, R73.H0_H0 ;  /* 0x20000049ff4a7230 */ /* 0x000fe20000004100 */
[-C--:B------:R-:W-:Y:S01]  /*b230*/  F2FP.F16.E4M3.UNPACK_B R49, R48.reuse ;  /* 0x00000030ff31723e */ /* 0x080fe200020006ff */
[----:B------:R-:W-:Y:S01]  /*b240*/  HADD2.F32 R52, -RZ, R50.H0_H0 ;  /* 0x20000032ff347230 */ /* 0x000fe20000004100 */
[----:B------:R-:W-:Y:S01]  /*b250*/  F2FP.F16.E4M3.UNPACK_B R51, R51.H1 ;  /* 0x00000033ff33723e */ /* 0x000fe200030006ff */
[----:B------:R-:W-:Y:S01]  /*b260*/  FMUL.FTZ R83, R68, R75 ;  /* 0x0000004b44537220 */ /* 0x000fe20000410000 */
[----:B------:R-:W-:Y:S01]  /*b270*/  F2FP.F16.E4M3.UNPACK_B R69, R48.H1 ;  /* 0x00000030ff45723e */ /* 0x000fe200030006ff */
[----:B------:R-:W-:-:S02]  /*b280*/  HADD2.F32 R48, -RZ, R55.H0_H0 ;  /* 0x20000037ff307230 */ /* 0x000fc40000004100 */
[----:B------:R-:W-:Y:S01]  /*b290*/  FMUL.FTZ R75, R52, R75 ;  /* 0x0000004b344b7220 */ /* 0x000fe20000410000 */
[----:B------:R-:W-:Y:S01]  /*b2a0*/  HADD2.F32 R71, -RZ, R49.H0_H0 ;  /* 0x20000031ff477230 */ /* 0x000fe20000004100 */
[----:B------:R-:W-:Y:S01]  /*b2b0*/  F2FP.SATFINITE.E4M3.F32.PACK_AB_MERGE_C R78, R81, R78, RZ ;  /* 0x0000004e514e723e */ /* 0x000fe200048070ff */
[----:B------:R-:W-:Y:S02]  /*b2c0*/  HADD2.F32 R53, -RZ, R51.H0_H0 ;  /* 0x20000033ff357230 */ /* 0x000fe40000004100 */
[-C--:B------:R-:W-:Y:S01]  /*b2d0*/  FMUL.FTZ R82, R48, R74.reuse ;  /* 0x0000004a30527220 */ /* 0x080fe20000410000 */
[----:B------:R-:W-:Y:S02]  /*b2e0*/  HADD2.F32 R70, -RZ, R69.H0_H0 ;  /* 0x20000045ff467230 */ /* 0x000fe40000004100 */
[----:B------:R-:W-:Y:S01]  /*b2f0*/  FFMA.FTZ R83, R52, R71, -R83 ;  /* 0x0000004734537223 */ /* 0x000fe20000010853 */
[----:B------:R-:W-:Y:S02]  /*b300*/  HADD2.F32 R55, -RZ, R55.H1_H1 ;  /* 0x30000037ff377230 */ /* 0x000fe40000004100 */
[----:B------:R-:W-:Y:S01]  /*b310*/  FMUL.FTZ R85, R53, R74 ;  /* 0x0000004a35557220 */ /* 0x000fe20000410000 */
[----:B------:R-:W-:-:S02]  /*b320*/  HADD2.F32 R52, -RZ, R73.H1_H1 ;  /* 0x30000049ff347230 */ /* 0x000fc40000004100 */
[-C--:B------:R-:W-:Y:S01]  /*b330*/  FFMA.FTZ R82, R53, R70.reuse, -R82 ;  /* 0x0000004635527223 */ /* 0x080fe20000010852 */
[----:B------:R-:W-:Y:S02]  /*b340*/  HADD2.F32 R51, -RZ, R51.H1_H1 ;  /* 0x30000033ff337230 */ /* 0x000fe40000004100 */
        /* <DEDUP_REMOVED lines=18> */
[----:B------:R-:W-:-:S02]  /*b470*/  F2FP.SATFINITE.E4M3.F32.PACK_AB_MERGE_C R51, R51, R82, RZ ;  /* 0x000000523333723e */ /* 0x000fc400048070ff */
[----:B------:R-:W-:Y:S02]  /*b480*/  F2FP.SATFINITE.E4M3.F32.PACK_AB_MERGE_C R52, R52, R85, RZ ;  /* 0x000000553434723e */ /* 0x000fe400048070ff */
[----:B------:R-:W-:Y:S01]  /*b490*/  F2FP.SATFINITE.E4M3.F32.PACK_AB_MERGE_C R51, R50, R83, R51 ;  /* 0x000000533233723e */ /* 0x000fe20004807033 */
[----:B------:R-:W-:Y:S01]  /*b4a0*/  IMAD.MOV.U32 R50, RZ, RZ, R62 ;  /* 0x000000ffff327224 */ /* 0x000fe200078e003e */
[----:B------:R-:W-:Y:S01]  /*b4b0*/  F2FP.SATFINITE.E4M3.F32.PACK_AB_MERGE_C R55, R60, R75, R52 ;  /* 0x0000004b3c37723e */ /* 0x000fe20004807034 */
[----:B------:R-:W-:Y:S01]  /*b4c0*/  IMAD.MOV.U32 R52, RZ, RZ, R64 ;  /* 0x000000ffff347224 */ /* 0x000fe200078e0040 */
[----:B------:R-:W-:-:S07]  /*b4d0*/  F2FP.SATFINITE.E4M3.F32.PACK_AB_MERGE_C R53, R76, R67, R79 ;  /* 0x000000434c35723e */ /* 0x000fce000480704f */
.L_x_404:
[----:B------:R-:W-:Y:S05]  /*b4e0*/  BSYNC B1 ;  /* 0x0000000000017941 */ /* 0x000fea0003800000 */
.L_x_403:
[----:B-1----:R1:W-:Y:S01]  /*b4f0*/  STG.E.128 desc[UR60][R58.64], R48 ;  /* 0x000000303a007986 */ /* 0x0023e2000c101d3c */
[----:B------:R-:W-:-:S13]  /*b500*/  ISETP.GE.AND P2, PT, R63, R148, PT ;  /* 0x000000943f00720c */ /* 0x000fda0003f46270 */
[----:B------:R-:W-:Y:S05]  /*b510*/  @P2 BRA `(.L_x_381) ;  /* 0x0000000400c82947 */ /* 0x000fea0003800000 */
[--C-:B-1----:R-:W-:Y:S02]  /*b520*/  SHF.R.S32.HI R48, RZ, 0x1f, R63.reuse ;  /* 0x0000001fff307819 */ /* 0x102fe4000001143f */
[----:B------:R-:W-:-:S04]  /*b530*/  IADD3 R63, P2, P3, R44, R126, R63 ;  /* 0x0000007e2c3f7210 */ /* 0x000fc80007b5e03f */
[----:B------:R-:W-:Y:S02]  /*b540*/  IADD3.X R48, R40, R61, R48, P2, P3 ;  /* 0x0000003d28307210 */ /* 0x000fe400017e6430 */
[----:B------:R-:W-:-:S05]  /*b550*/  IADD3 R56, P2, R63, R56, RZ ;  /* 0x000000383f387210 */ /* 0x000fca0007f5e0ff */
[----:B------:R-:W-:-:S05]  /*b560*/  IMAD.X R57, R48, 0x1, R57, P2 ;  /* 0x0000000130397824 */ /* 0x000fca00010e0639 */
[----:B--2---:R1:W-:Y:S01]  /*b570*/  STG.E.128 desc[UR60][R56.64], R52 ;  /* 0x0000003438007986 */ /* 0x0043e2000c101d3c */
[----:B------:R-:W-:Y:S05]  /*b580*/  BRA `(.L_x_381) ;  /* 0x0000000400ac7947 */ /* 0x000fea0003800000 */
.L_x_344:
[----:B------:R-:W-:-:S13]  /*b590*/  ISETP.NE.AND P5, PT, R232, 0x3, PT ;  /* 0x00000003e800780c */ /* 0x000fda0003fa5270 */
[----:B------:R-:W-:Y:S05]  /*b5a0*/  @!P5 BRA `(.L_x_405) ;  /* 0x000000000004d947 */ /* 0x000fea0003800000 */
[----:B------:R-:W-:Y:S01]  /*b5b0*/  BPT.TRAP 0x1 ;  /* 0x000000040000795c */ /* 0x000fe20000300000 */
.L_x_405:
[----:B------:R-:W-:Y:S01]  /*b5c0*/  IMAD R110, R17, 0x8, R16 ;  /* 0x00000008116e7824 */ /* 0x000fe200078e0210 */
[----:B------:R-:W-:Y:S01]  /*b5d0*/  SHF.L.U32 R130, R231, 0x1f, RZ ;  /* 0x0000001fe7827819 */ /* 0x000fe200000006ff */
[-C--:B------:R-:W-:Y:S01]  /*b5e0*/  IMAD R48, R13, R25.reuse, RZ ;  /* 0x000000190d307224 */ /* 0x080fe200078e02ff */
[----:B------:R-:W-:Y:S01]  /*b5f0*/  SHF.R.S32.HI R49, RZ, 0x1f, R25 ;  /* 0x0000001fff317819 */ /* 0x000fe20000011419 */
[----:B------:R-:W-:Y:S01]  /*b600*/  IMAD R119, R25, -0xe0, R2 ;  /* 0xffffff2019777824 */ /* 0x000fe200078e0202 */
[----:B------:R-:W0:Y:S01]  /*b610*/  SYNCS.PHASECHK.TRANS64.TRYWAIT P2, [R110+URZ+0x2e890], R130 ;  /* 0x02e890826e0075a7 */ /* 0x000e22000804017f */
[----:B------:R-:W-:Y:S01]  /*b620*/  IMAD.WIDE.U32 R52, R132, R25, RZ ;  /* 0x0000001984347225 */ /* 0x000fe200078e00ff */
[----:B------:R-:W-:Y:S02]  /*b630*/  BSSY B1, `(.L_x_406) ;  /* 0x0000005000017945 */ /* 0x000fe40003800000 */
[----:B------:R-:W-:Y:S01]  /*b640*/  VIMNMX R119, R119, 0xe0, PT ;  /* 0x000000e077777848 */ /* 0x000fe20003fe0100 */
[----:B------:R-:W-:-:S04]  /*b650*/  IMAD R49, R49, R132, R48 ;  /* 0x0000008431317224 */ /* 0x000fc800078e0230 */
[----:B------:R-:W-:Y:S01]  /*b660*/  IMAD.IADD R57, R49, 0x1, R53 ;  /* 0x0000000131397824 */ /* 0x000fe200078e0235 */
[----:B0-----:R-:W-:Y:S06]  /*b670*/  @!P2 BRA `(.L_x_407) ;  /* 0x0000019c0054a947 */ /* 0x001fec0003800000 */
.L_x_645:
[----:B------:R-:W-:Y:S05]  /*b680*/  BSYNC B1 ;  /* 0x0000000000017941 */ /* 0x000fea0003800000 */
.L_x_406:
[----:B------:R-:W-:Y:S01]  /*b690*/  ISETP.GE.AND P2, PT, R228, R119, PT ;  /* 0x00000077e400720c */ /* 0x000fe20003f46270 */
[----:B------:R-:W-:-:S12]  /*b6a0*/  BSSY B1, `(.L_x_408) ;  /* 0x0000012000017945 */ /* 0x000fd80003800000 */
[----:B------:R-:W-:Y:S05]  /*b6b0*/  @P2 BRA `(.L_x_409) ;  /* 0x0000000000402947 */ /* 0x000fea0003800000 */
[----:B------:R-:W1:Y:S01]  /*b6c0*/  @!P0 LDS.128 R48, [R118+0x20400] ;  /* 0x0204000076308984 */ /* 0x000e620000000c00 */
[----:B------:R-:W2:Y:S02]  /*b6d0*/  @!P0 LDC.64 R54, c[0x0][0x2e8] ;  /* 0x0000ba00ff368b82 */ /* 0x000ea40000000a00 */
[----:B--2---:R-:W-:-:S04]  /*b6e0*/  @!P0 IADD3 R54, P2, P3, R52, R54, R38 ;  /* 0x0000003634368210 */ /* 0x004fc80007b5e026 */
[----:B------:R-:W-:-:S05]  /*b6f0*/  @!P0 IADD3.X R55, R57, R55, R106, P2, P3 ;  /* 0x0000003739378210 */ /* 0x000fca00017e646a */
[----:B-1----:R1:W-:Y:S01]  /*b700*/  @!P0 STG.E.128 desc[UR60][R54.64], R48 ;  /* 0x0000003036008986 */ /* 0x0023e2000c101d3c */
[----:B------:R-:W-:Y:S05]  /*b710*/  @P1 BRA `(.L_x_409) ;  /* 0x0000000000281947 */ /* 0x000fea0003800000 */
[----:B------:R-:W-:Y:S01]  /*b720*/  ULDC.64 UR4, c[0x0][0x2e8] ;  /* 0x0000ba0000047ab9 */ /* 0x000fe20000000a00 */
[----:B-1----:R-:W-:Y:S02]  /*b730*/  IADD3 R48, R30, 0x40, RZ ;  /* 0x000000401e307810 */ /* 0x002fe40007ffe0ff */
[----:B------:R-:W-:-:S04]  /*b740*/  IADD3 R54, P2, P3, R43, UR4, R52 ;  /* 0x000000042b367c10 */ /* 0x000fc8000fb5e034 */
[----:B------:R-:W-:Y:S02]  /*b750*/  IADD3.X R55, R108, UR5, R57, P2, P3 ;  /* 0x000000056c377c10 */ /* 0x000fe400097e6439 */
[----:B------:R-:W-:-:S13]  /*b760*/  LOP3.LUT P2, RZ, R229, 0x4, RZ, 0xc0, !PT ;  /* 0x00000004e5ff7812 */ /* 0x000fda000784c0ff */
[----:B------:R-:W-:-:S04]  /*b770*/  @P2 VIADD R48, R30, 0xffffffc0 ;  /* 0xffffffc01e302836 */ /* 0x000fc80000000000 */
[----:B------:R-:W-:-:S04]  /*b780*/  IMAD R49, R17, 0x7000, R48 ;  /* 0x0000700011317824 */ /* 0x000fc800078e0230 */
[----:B------:R-:W-:-:S06]  /*b790*/  IMAD.IADD R49, R16, 0x1, R49 ;  /* 0x0000000110317824 */ /* 0x000fcc00078e0231 */
[----:B------:R-:W1:Y:S04]  /*b7a0*/  LDS.128 R48, [R49+0x20400] ;  /* 0x0204000031307984 */ /* 0x000e680000000c00 */
[----:B-1----:R2:W-:Y:S02]  /*b7b0*/  STG.E.128 desc[UR60][R54.64], R48 ;  /* 0x0000003036007986 */ /* 0x0025e4000c101d3c */
.L_x_409:
[----:B------:R-:W-:Y:S05]  /*b7c0*/  BSYNC B1 ;  /* 0x0000000000017941 */ /* 0x000fea0003800000 */
.L_x_408:
[----:B-12---:R-:W-:Y:S01]  /*b7d0*/  VIADD R48, R228, 0x40 ;  /* 0x00000040e4307836 */ /* 0x006fe20000000000 */
[----:B------:R-:W-:Y:S04]  /*b7e0*/  BSSY B1, `(.L_x_410) ;  /* 0x0000015000017945 */ /* 0x000fe80003800000 */
[----:B------:R-:W-:-:S13]  /*b7f0*/  ISETP.GE.AND P2, PT, R48, R119, PT ;  /* 0x000000773000720c */ /* 0x000fda0003f46270 */
[----:B------:R-:W-:Y:S05]  /*b800*/  @P2 BRA `(.L_x_411) ;  /* 0x0000000000482947 */ /* 0x000fea0003800000 */
[----:B------:R-:W1:Y:S01]  /*b810*/  @!P0 LDS.128 R48, [R118+0x22400] ;  /* 0x0224000076308984 */ /* 0x000e620000000c00 */
[----:B------:R-:W2:Y:S01]  /*b820*/  @!P0 LDC.64 R54, c[0x0][0x2e8] ;  /* 0x0000ba00ff368b82 */ /* 0x000ea20000000a00 */
[----:B------:R-:W-:-:S05]  /*b830*/  IADD3 R59, P2, R104, R52, RZ ;  /* 0x00000034683b7210 */ /* 0x000fca0007f5e0ff */
[----:B------:R-:W-:Y:S01]  /*b840*/  IMAD.X R61, R57, 0x1, R105, P2 ;  /* 0x00000001393d7824 */ /* 0x000fe200010e0669 */
[----:B--2---:R-:W-:-:S04]  /*b850*/  @!P0 IADD3 R54, P2, P3, R59, R54, R38 ;  /* 0x000000363b368210 */ /* 0x004fc80007b5e026 */
[----:B------:R-:W-:-:S05]  /*b860*/  @!P0 IADD3.X R55, R61, R55, R106, P2, P3 ;  /* 0x000000373d378210 */ /* 0x000fca00017e646a */
[----:B-1----:R1:W-:Y:S01]  /*b870*/  @!P0 STG.E.128 desc[UR60][R54.64], R48 ;  /* 0x0000003036008986 */ /* 0x0023e2000c101d3c */
[----:B------:R-:W-:Y:S05]  /*b880*/  @P1 BRA `(.L_x_411) ;  /* 0x0000000000281947 */ /* 0x000fea0003800000 */
[----:B------:R-:W-:Y:S01]  /*b890*/  ULDC.64 UR4, c[0x0][0x2e8] ;  /* 0x0000ba0000047ab9 */ /* 0x000fe20000000a00 */
[----:B-1----:R-:W-:Y:S01]  /*b8a0*/  VIADD R48, R30, 0x40 ;  /* 0x000000401e307836 */ /* 0x002fe20000000000 */
        /* <DEDUP_REMOVED lines=8> */
.L_x_411:
[----:B------:R-:W-:Y:S05]  /*b930*/  BSYNC B1 ;  /* 0x0000000000017941 */ /* 0x000fea0003800000 */
.L_x_410:
[----:B-12---:R-:W-:Y:S01]  /*b940*/  IADD3 R48, R228, 0x80, RZ ;  /* 0x00000080e4307810 */ /* 0x006fe20007ffe0ff */
[----:B------:R-:W-:Y:S03]  /*b950*/  BSSY B1, `(.L_x_412) ;  /* 0x0000015000017945 */ /* 0x000fe60003800000 */
[----:B------:R-:W-:-:S13]  /*b960*/  ISETP.GE.AND P2, PT, R48, R119, PT ;  /* 0x000000773000720c */ /* 0x000fda0003f46270 */
[----:B------:R-:W-:Y:S05]  /*b970*/  @P2 BRA `(.L_x_413) ;  /* 0x0000000000482947 */ /* 0x000fea0003800000 */
[----:B------:R-:W1:Y:S01]  /*b980*/  @!P0 LDS.128 R48, [R118+0x24400] ;  /* 0x0244000076308984 */ /* 0x000e620000000c00 */
[----:B------:R-:W2:Y:S01]  /*b990*/  @!P0 LDC.64 R54, c[0x0][0x2e8] ;  /* 0x0000ba00ff368b82 */ /* 0x000ea20000000a00 */
[----:B------:R-:W-:-:S05]  /*b9a0*/  LEA R59, P2, R42, R52, 0x7 ;  /* 0x000000342a3b7211 */ /* 0x000fca00078438ff */
        /* <DEDUP_REMOVED lines=15> */
.L_x_413:
[----:B------:R-:W-:Y:S05]  /*baa0*/  BSYNC B1 ;  /* 0x0000000000017941 */ /* 0x000fea0003800000 */
.L_x_412:
[----:B-12---:R-:W-:-:S05]  /*bab0*/  VIADD R48, R228, 0xc0 ;  /* 0x000000c0e4307836 */ /* 0x006fca0000000000 */
[----:B------:R-:W-:-:S13]  /*bac0*/  ISETP.GE.AND P2, PT, R48, R119, PT ;  /* 0x000000773000720c */ /* 0x000fda0003f46270 */
[----:B------:R-:W-:Y:S05]  /*bad0*/  @P2 BRA `(.L_x_381) ;  /* 0x0000000000582947 */ /* 0x000fea0003800000 */
[----:B------:R-:W1:Y:S01]  /*bae0*/  LDC.64 R50, c[0x0][0x300] ;  /* 0x0000c000ff327b82 */ /* 0x000e620000000a00 */
[----:B------:R-:W-:Y:S02]  /*baf0*/  IMAD.MOV.U32 R54, RZ, RZ, R52 ;  /* 0x000000ffff367224 */ /* 0x000fe400078e0034 */
[----:B------:R-:W-:-:S05]  /*bb00*/  IMAD.MOV.U32 R55, RZ, RZ, R57 ;  /* 0x000000ffff377224 */ /* 0x000fca00078e0039 */
[----:B------:R-:W2:Y:S01]  /*bb10*/  @!P0 LDC.64 R48, c[0x0][0x2e8] ;  /* 0x0000ba00ff308b82 */ /* 0x000ea20000000a00 */
[----:B-1----:R-:W-:-:S04]  /*bb20*/  IMAD.WIDE.U32 R54, R50, 0xc0, R54 ;  /* 0x000000c032367825 */ /* 0x002fc800078e0036 */
[----:B------:R-:W-:Y:S01]  /*bb30*/  IMAD R51, R51, 0xc0, RZ ;  /* 0x000000c033337824 */ /* 0x000fe200078e02ff */
[----:B--2---:R-:W-:-:S04]  /*bb40*/  @!P0 IADD3 R52, P2, P3, R54, R48, R38 ;  /* 0x0000003036348210 */ /* 0x004fc80007b5e026 */
[----:B------:R-:W-:-:S04]  /*bb50*/  IADD3 R57, R55, R51, RZ ;  /* 0x0000003337397210 */ /* 0x000fc80007ffe0ff */
[----:B------:R-:W-:Y:S02]  /*bb60*/  @!P0 IADD3.X R53, R57, R49, R106, P2, P3 ;  /* 0x0000003139358210 */ /* 0x000fe400017e646a */
[----:B------:R-:W1:Y:S04]  /*bb70*/  @!P0 LDS.128 R48, [R118+0x26400] ;  /* 0x0264000076308984 */ /* 0x000e680000000c00 */
        /* <DEDUP_REMOVED lines=12> */
.L_x_381:
[----:B------:R-:W-:Y:S05]  /*bc40*/  BSYNC B0 ;  /* 0x0000000000007941 */ /* 0x000fea0003800000 */
.L_x_343:
[----:B01234-:R-:W0:Y:S01]  /*bc50*/  S2R R48, SR_TID.X ;  /* 0x0000000000307919 */ /* 0x01fe220000002100 */
[----:B------:R-:W-:Y:S01]  /*bc60*/  @!PT LDS RZ, [RZ] ;  /* 0x00000000fffff984 */ /* 0x000fe20000000800 */
[----:B------:R-:W-:Y:S01]  /*bc70*/  @!PT LDS RZ, [RZ] ;  /* 0x00000000fffff984 */ /* 0x000fe20000000800 */
[----:B------:R-:W-:Y:S01]  /*bc80*/  @!PT LDS RZ, [RZ] ;  /* 0x00000000fffff984 */ /* 0x000fe20000000800 */
[----:B------:R-:W-:Y:S01]  /*bc90*/  @!PT LDS RZ, [RZ] ;  /* 0x00000000fffff984 */ /* 0x000fe20000000800 */
[----:B------:R1:W-:Y:S06]  /*bca0*/  MEMBAR.ALL.CTA ;  /* 0x0000000000007992 */ /* 0x0003ec0000008000 */
[----:B-1----:R-:W1:Y:S01]  /*bcb0*/  FENCE.VIEW.ASYNC.S ;  /* 0x00000000000073c6 */ /* 0x002e620000000000 */
[----:B------:R-:W-:Y:S05]  /*bcc0*/  WARPSYNC.ALL ;  /* 0x0000000000007948 */ /* 0x000fea0003800000 */
[----:B------:R-:W-:Y:S01]  /*bcd0*/  BSSY B0, `(.L_x_414) ;  /* 0x0000009000007945 */ /* 0x000fe20003800000 */
[----:B0-----:R-:W-:Y:S01]  /*bce0*/  LOP3.LUT R48, R48, 0x7f, RZ, 0xc0, !PT ;  /* 0x0000007f30307812 */ /* 0x001fe200078ec0ff */
[----:B-1----:R0:W-:Y:S03]  /*bcf0*/  BAR.SYNC.DEFER_BLOCKING R137, 0x80 ;  /* 0x000200890000751d */ /* 0x0021e60000010000 */
[----:B------:R-:W-:-:S13]  /*bd00*/  ISETP.NE.AND P2, PT, R48, RZ, PT ;  /* 0x000000ff3000720c */ /* 0x000fda0003f45270 */
[----:B------:R-:W-:-:S05]  /*bd10*/  @!P2 VIADD R48, R110, 0x2e8a0 ;  /* 0x0002e8a06e30a836 */ /* 0x000fca0000000000 */
[----:B------:R-:W-:-:S04]  /*bd20*/  @!P2 PRMT R48, RZ, 0x654, R48 ;  /* 0x00000654ff30a816 */ /* 0x000fc80000000030 */
[----:B------:R0:W-:Y:S01]  /*bd30*/  @!P2 SYNCS.ARRIVE.TRANS64.RED.A1T0 RZ, [R48+URZ], RZ ;  /* 0x000000ff30ffa9a7 */ /* 0x0001e2000810043f */
[----:B------:R-:W-:Y:S05]  /*bd40*/  @!P5 BRA `(.L_x_415) ;  /* 0x000000000004d947 */ /* 0x000fea0003800000 */
[----:B------:R-:W-:Y:S01]  /*bd50*/  BPT.TRAP 0x1 ;  /* 0x000000040000795c */ /* 0x000fe20000300000 */
.L_x_415:
[----:B------:R-:W-:Y:S05]  /*bd60*/  BSYNC B0 ;  /* 0x0000000000007941 */ /* 0x000fea0003800000 */
.L_x_414:
[----:B------:R-:W1:Y:S01]  /*bd70*/  SYNCS.PHASECHK.TRANS64.TRYWAIT P3, [R110+URZ+0x2e8b0], R130 ;  /* 0x02e8b0826e0075a7 */ /* 0x000e62000806017f */
[----:B------:R-:W-:Y:S01]  /*bd80*/  ULDC.64 UR38, c[0x0][0x328] ;  /* 0x0000ca0000267ab9 */ /* 0x000fe20000000a00 */
[----:B------:R-:W-:Y:S01]  /*bd90*/  ULDC.64 UR36, c[0x0][0x318] ;  /* 0x0000c60000247ab9 */ /* 0x000fe20000000a00 */
[----:B------:R-:W-:Y:S01]  /*bda0*/  BSSY B0, `(.L_x_416) ;  /* 0x0000003000007945 */ /* 0x000fe20003800000 */
[----:B------:R-:W-:-:S03]  /*bdb0*/  IMAD.WIDE R52, R25, 0xe0, R100 ;  /* 0x000000e019347825 */ /* 0x000fc600078e0264 */
[----:B-1----:R-:W-:Y:S05]  /*bdc0*/  @!P3 BRA `(.L_x_417) ;  /* 0x000001940094b947 */ /* 0x002fea0003800000 */
.L_x_646:
[----:B------:R-:W-:Y:S05]  /*bdd0*/  BSYNC B0 ;  /* 0x0000000000007941 */ /* 0x000fea0003800000 */
.L_x_416:
[----:B------:R-:W-:Y:S01]  /*bde0*/  ISETP.GE.AND P3, PT, R228, R119, PT ;  /* 0x00000077e400720c */ /* 0x000fe20003f66270 */
[----:B------:R-:W-:-:S12]  /*bdf0*/  BSSY B0, `(.L_x_418) ;  /* 0x0000016000007945 */ /* 0x000fd80003800000 */
[----:B------:R-:W-:Y:S05]  /*be00*/  @P3 BRA `(.L_x_419) ;  /* 0x0000000000503947 */ /* 0x000fea0003800000 */
[----:B------:R-:W-:Y:S01]  /*be10*/  ULDC UR4, c[0x0][0x2f4] ;  /* 0x0000bd0000047ab9 */ /* 0x000fe20000000800 */
[----:B------:R-:W-:Y:S01]  /*be20*/  PLOP3.LUT P4, PT, PT, PT, PT, 0x8, 0x0 ;  /* 0x000000000000781c */ /* 0x000fe20003f8e170 */
[----:B0-----:R-:W-:Y:S01]  /*be30*/  IMAD.MOV.U32 R48, RZ, RZ, R46 ;  /* 0x000000ffff307224 */ /* 0x001fe200078e002e */
[----:B------:R-:W-:Y:S01]  /*be40*/  ISETP.GE.AND P3, PT, R4, UR4, PT ;  /* 0x0000000404007c0c */ /* 0x000fe2000bf66270 */
[----:B------:R-:W-:Y:S02]  /*be50*/  IMAD.MOV.U32 R49, RZ, RZ, R109 ;  /* 0x000000ffff317224 */ /* 0x000fe400078e006d */
[----:B------:R-:W-:Y:S02]  /*be60*/  IMAD R51, R53, UR38, RZ ;  /* 0x0000002635337c24 */ /* 0x000fe4000f8e02ff */
[----:B------:R-:W-:-:S04]  /*be70*/  IMAD.WIDE.U32 R48, R52, UR38, R48 ;  /* 0x0000002634307c25 */ /* 0x000fc8000f8e0030 */
[----:B------:R-:W-:-:S04]  /*be80*/  IMAD R51, R52, UR39, R51 ;  /* 0x0000002734337c24 */ /* 0x000fc8000f8e0233 */
[----:B------:R-:W-:Y:S01]  /*be90*/  @!P3 LOP3.LUT P5, RZ, R229, 0x4, RZ, 0xc0, !PT ;  /* 0x00000004e5ffb812 */ /* 0x000fe200078ac0ff */
[----:B------:R-:W-:-:S03]  /*bea0*/  @!P3 VIADD R56, R117, 0x40 ;  /* 0x000000407538b836 */ /* 0x000fc60000000000 */
[----:B------:R-:W-:Y:S02]  /*beb0*/  @!P3 PLOP3.LUT P4, PT, P5, PT, PT, 0x80, 0x0 ;  /* 0x000000000000b81c */ /* 0x000fe40002f8f070 */
[----:B------:R-:W-:-:S04]  /*bec0*/  IADD3 R54, P5, R48, UR36, RZ ;  /* 0x0000002430367c10 */ /* 0x000fc8000ffbe0ff */
[----:B------:R-:W-:-:S07]  /*bed0*/  IADD3.X R55, R49, UR37, R51, P5, !PT ;  /* 0x0000002531377c10 */ /* 0x000fce000affe433 */
[----:B------:R-:W-:Y:S02]  /*bee0*/  @P4 IADD3 R56, R117, -0x40, RZ ;  /* 0xffffffc075384810 */ /* 0x000fe40007ffe0ff */
[----:B------:R-:W-:-:S03]  /*bef0*/  ISETP.GE.AND P4, PT, R18, UR4, PT ;  /* 0x0000000412007c0c */ /* 0x000fc6000bf86270 */
[----:B------:R-:W-:-:S10]  /*bf00*/  @!P3 IMAD.IADD R56, R16, 0x1, R56 ;  /* 0x000000011038b824 */ /* 0x000fd400078e0238 */
[----:B------:R-:W0:Y:S04]  /*bf10*/  @!P4 LDS.128 R48, [R118+0xe400] ;  /* 0x00e400007630c984 */ /* 0x000e280000000c00 */
[----:B0-----:R-:W-:Y:S04]  /*bf20*/  @!P4 STG.E.128 desc[UR60][R54.64], R48 ;  /* 0x000000303600c986 */ /* 0x001fe8000c101d3c */
[----:B------:R-:W0:Y:S04]  /*bf30*/  @!P3 LDS.128 R48, [R56+0xe400] ;  /* 0x00e400003830b984 */ /* 0x000e280000000c00 */
[----:B0-----:R2:W-:Y:S02]  /*bf40*/  @!P3 STG.E.128 desc[UR60][R54.64+0x40], R48 ;  /* 0x000040303600b986 */ /* 0x0015e4000c101d3c */
.L_x_419:
[----:B------:R-:W-:Y:S05]  /*bf50*/  BSYNC B0 ;  /* 0x0000000000007941 */ /* 0x000fea0003800000 */
.L_x_418:
[----:B0-2---:R-:W-:Y:S01]  /*bf60*/  VIADD R48, R228, 0x40 ;  /* 0x00000040e4307836 */ /* 0x005fe20000000000 */
[----:B------:R-:W-:Y:S04]  /*bf70*/  BSSY B0, `(.L_x_420) ;  /* 0x0000019000007945 */ /* 0x000fe80003800000 */
[----:B------:R-:W-:-:S13]  /*bf80*/  ISETP.GE.AND P3, PT, R48, R119, PT ;  /* 0x000000773000720c */ /* 0x000fda0003f66270 */
[----:B------:R-:W-:Y:S05]  /*bf90*/  @P3 BRA `(.L_x_421) ;  /* 0x0000000000583947 */ /* 0x000fea0003800000 */
[----:B------:R-:W-:Y:S01]  /*bfa0*/  ULDC UR4, c[0x0][0x2f4] ;  /* 0x0000bd0000047ab9 */ /* 0x000fe20000000800 */
[----:B------:R-:W-:Y:S01]  /*bfb0*/  PLOP3.LUT P4, PT, PT, PT, PT, 0x8, 0x0 ;  /* 0x000000000000781c */ /* 0x000fe20003f8e170 */
[----:B------:R-:W-:Y:S01]  /*bfc0*/  IMAD.MOV.U32 R48, RZ, RZ, R46 ;  /* 0x000000ffff307224 */ /* 0x000fe200078e002e */
[----:B------:R-:W-:Y:S01]  /*bfd0*/  ISETP.GE.AND P3, PT, R4, UR4, PT ;  /* 0x0000000404007c0c */ /* 0x000fe2000bf66270 */
[----:B------:R-:W-:-:S12]  /*bfe0*/  IMAD.MOV.U32 R49, RZ, RZ, R109 ;  /* 0x000000ffff317224 */ /* 0x000fd800078e006d */
[----:B------:R-:W-:Y:S01]  /*bff0*/  @!P3 LOP3.LUT P5, RZ, R229, 0x4, RZ, 0xc0, !PT ;  /* 0x00000004e5ffb812 */ /* 0x000fe200078ac0ff */
[----:B------:R-:W-:-:S03]  /*c000*/  @!P3 VIADD R56, R117, 0x40 ;  /* 0x000000407538b836 */ /* 0x000fc60000000000 */
[----:B------:R-:W-:Y:S02]  /*c010*/  @!P3 PLOP3.LUT P4, PT, P5, PT, PT, 0x80, 0x0 ;  /* 0x000000000000b81c */ /* 0x000fe40002f8f070 */
[----:B------:R-:W-:-:S05]  /*c020*/  IADD3 R51, P5, R52, 0x40, RZ ;  /* 0x0000004034337810 */ /* 0x000fca0007fbe0ff */
[----:B------:R-:W-:Y:S02]  /*c030*/  IMAD.X R50, RZ, RZ, R53, P5 ;  /* 0x000000ffff327224 */ /* 0x000fe400028e0635 */
[----:B------:R-:W-:-:S04]  /*c040*/  IMAD.WIDE.U32 R48, R51, UR38, R48 ;  /* 0x0000002633307c25 */ /* 0x000fc8000f8e0030 */
[----:B------:R-:W-:Y:S02]  /*c050*/  IMAD R50, R50, UR38, RZ ;  /* 0x0000002632327c24 */ /* 0x000fe4000f8e02ff */
[----:B------:R-:W-:Y:S01]  /*c060*/  @P4 VIADD R56, R117, 0xffffffc0 ;  /* 0xffffffc075384836 */ /* 0x000fe20000000000 */
[----:B------:R-:W-:Y:S01]  /*c070*/  IADD3 R54, P4, R48, UR36, RZ ;  /* 0x0000002430367c10 */ /* 0x000fe2000ff9e0ff */
[----:B------:R-:W-:-:S03]  /*c080*/  IMAD R51, R51, UR39, R50 ;  /* 0x0000002733337c24 */ /* 0x000fc6000f8e0232 */
[----:B------:R-:W-:Y:S02]  /*c090*/  @!P3 IADD3 R56, R16, R56, RZ ;  /* 0x000000381038b210 */ /* 0x000fe40007ffe0ff */
[----:B------:R-:W-:Y:S02]  /*c0a0*/  IADD3.X R55, R49, UR37, R51, P4, !PT ;  /* 0x0000002531377c10 */ /* 0x000fe4000a7fe433 */
[----:B------:R-:W-:-:S13]  /*c0b0*/  ISETP.GE.AND P4, PT, R18, UR4, PT ;  /* 0x0000000412007c0c */ /* 0x000fda000bf86270 */
[----:B------:R-:W0:Y:S04]  /*c0c0*/  @!P4 LDS.128 R48, [R118+0x10400] ;  /* 0x010400007630c984 */ /* 0x000e280000000c00 */
[----:B0-----:R-:W-:Y:S04]  /*c0d0*/  @!P4 STG.E.128 desc[UR60][R54.64], R48 ;  /* 0x000000303600c986 */ /* 0x001fe8000c101d3c */
[----:B------:R-:W0:Y:S04]  /*c0e0*/  @!P3 LDS.128 R48, [R56+0x10400] ;  /* 0x010400003830b984 */ /* 0x000e280000000c00 */
[----:B0-----:R0:W-:Y:S02]  /*c0f0*/  @!P3 STG.E.128 desc[UR60][R54.64+0x40], R48 ;  /* 0x000040303600b986 */ /* 0x0011e4000c101d3c */
.L_x_421:
[----:B------:R-:W-:Y:S05]  /*c100*/  BSYNC B0 ;  /* 0x0000000000007941 */ /* 0x000fea0003800000 */
.L_x_420:
[----:B0-----:R-:W-:Y:S01]  /*c110*/  VIADD R48, R228, 0x80 ;  /* 0x00000080e4307836 */ /* 0x001fe20000000000 */
        /* <DEDUP_REMOVED lines=17> */
[----:B------:R-:W-:Y:S02]  /*c230*/  IMAD R51, R51, UR39, R50 ;  /* 0x0000002733337c24 */ /* 0x000fe4000f8e0232 */
[----:B------:R-:W-:-:S03]  /*c240*/  @!P3 IMAD.IADD R56, R16, 0x1, R56 ;  /* 0x000000011038b824 */ /* 0x000fc600078e0238 */
[----:B------:R-:W-:Y:S02]  /*c250*/  IADD3.X R55, R49, UR37, R51, P4, !PT ;  /* 0x0000002531377c10 */ /* 0x000fe4000a7fe433 */
[----:B------:R-:W-:-:S13]  /*c260*/  ISETP.GE.AND P4, PT, R18, UR4, PT ;  /* 0x0000000412007c0c */ /* 0x000fda000bf86270 */
[----:B------:R-:W0:Y:S04]  /*c270*/  @!P4 LDS.128 R48, [R118+0x12400] ;  /* 0x012400007630c984 */ /* 0x000e280000000c00 */
[----:B0-----:R-:W-:Y:S04]  /*c280*/  @!P4 STG.E.128 desc[UR60][R54.64], R48 ;  /* 0x000000303600c986 */ /* 0x001fe8000c101d3c */
[----:B------:R-:W0:Y:S04]  /*c290*/  @!P3 LDS.128 R48, [R56+0x12400] ;  /* 0x012400003830b984 */ /* 0x000e280000000c00 */
[----:B0-----:R0:W-:Y:S02]  /*c2a0*/  @!P3 STG.E.128 desc[UR60][R54.64+0x40], R48 ;  /* 0x000040303600b986 */ /* 0x0011e4000c101d3c */
.L_x_423:
[----:B------:R-:W-:Y:S05]  /*c2b0*/  BSYNC B0 ;  /* 0x0000000000007941 */ /* 0x000fea0003800000 */
.L_x_422:
[----:B0-----:R-:W-:Y:S01]  /*c2c0*/  IADD3 R48, R228, 0xc0, RZ ;  /* 0x000000c0e4307810 */ /* 0x001fe20007ffe0ff */
[----:B------:R-:W-:Y:S03]  /*c2d0*/  BSSY B0, `(.L_x_424) ;  /* 0x0000019000007945 */ /* 0x000fe60003800000 */
        /* <DEDUP_REMOVED lines=14> */
[----:B------:R-:W-:Y:S02]  /*c3c0*/  @P4 VIADD R54, R117, 0xffffffc0 ;  /* 0xffffffc075364836 */ /* 0x000fe40000000000 */
[----:B------:R-:W-:Y:S01]  /*c3d0*/  IMAD R51, R51, UR39, R52 ;  /* 0x0000002733337c24 */ /* 0x000fe2000f8e0234 */
[----:B------:R-:W-:Y:S01]  /*c3e0*/  IADD3 R52, P4, R48, UR36, RZ ;  /* 0x0000002430347c10 */ /* 0x000fe2000ff9e0ff */
[----:B------:R-:W-:-:S03]  /*c3f0*/  @!P3 IMAD.IADD R54, R16, 0x1, R54 ;  /* 0x000000011036b824 */ /* 0x000fc600078e0236 */
[----:B------:R-:W-:Y:S02]  /*c400*/  IADD3.X R53, R49, UR37, R51, P4, !PT ;  /* 0x0000002531357c10 */ /* 0x000fe4000a7fe433 */
[----:B------:R-:W-:-:S13]  /*c410*/  ISETP.GE.AND P4, PT, R18, UR4, PT ;  /* 0x0000000412007c0c */ /* 0x000fda000bf86270 */
[----:B------:R-:W0:Y:S04]  /*c420*/  @!P4 LDS.128 R48, [R118+0x14400] ;  /* 0x014400007630c984 */ /* 0x000e280000000c00 */
[----:B0-----:R-:W-:Y:S04]  /*c430*/  @!P4 STG.E.128 desc[UR60][R52.64], R48 ;  /* 0x000000303400c986 */ /* 0x001fe8000c101d3c */
[----:B------:R-:W0:Y:S04]  /*c440*/  @!P3 LDS.128 R48, [R54+0x14400] ;  /* 0x014400003630b984 */ /* 0x000e280000000c00 */
[----:B0-----:R0:W-:Y:S02]  /*c450*/  @!P3 STG.E.128 desc[UR60][R52.64+0x40], R48 ;  /* 0x000040303400b986 */ /* 0x0011e4000c101d3c */
.L_x_425:
[----:B------:R-:W-:Y:S05]  /*c460*/  BSYNC B0 ;  /* 0x0000000000007941 */ /* 0x000fea0003800000 */
.L_x_424:
[----:B------:R-:W-:Y:S01]  /*c470*/  @!PT LDS RZ, [RZ] ;  /* 0x00000000fffff984 */ /* 0x000fe20000000800 */
[----:B------:R-:W-:Y:S01]  /*c480*/  @!PT LDS RZ, [RZ] ;  /* 0x00000000fffff984 */ /* 0x000fe20000000800 */
[----:B------:R-:W-:Y:S01]  /*c490*/  @!PT LDS RZ, [RZ] ;  /* 0x00000000fffff984 */ /* 0x000fe20000000800 */
[----:B------:R-:W-:Y:S01]  /*c4a0*/  @!PT LDS RZ, [RZ] ;  /* 0x00000000fffff984 */ /* 0x000fe20000000800 */
[----:B------:R2:W-:Y:S06]  /*c4b0*/  MEMBAR.ALL.CTA ;  /* 0x0000000000007992 */ /* 0x0005ec0000008000 */
[----:B--2---:R-:W2:Y:S01]  /*c4c0*/  FENCE.VIEW.ASYNC.S ;  /* 0x00000000000073c6 */ /* 0x004ea20000000000 */
[----:B-1----:R-:W-:Y:S01]  /*c4d0*/  @!P2 VIADD R110, R110, 0x2e8c0 ;  /* 0x0002e8c06e6ea836 */ /* 0x002fe20000000000 */
[----:B--2---:R1:W-:Y:S01]  /*c4e0*/  BAR.SYNC.DEFER_BLOCKING R137, 0x80 ;  /* 0x000200890000751d */ /* 0x0043e20000010000 */
[----:B------:R-:W-:-:S03]  /*c4f0*/  ISETP.NE.AND P3, PT, R111, RZ, PT ;  /* 0x000000ff6f00720c */ /* 0x000fc60003f65270 */
[----:B------:R-:W-:Y:S02]  /*c500*/  @!P2 PRMT R110, RZ, 0x654, R110 ;  /* 0x00000654ff6ea816 */ /* 0x000fe4000000006e */
[----:B------:R-:W-:Y:S02]  /*c510*/  IADD3 R17, R17, 0x1, RZ ;  /* 0x0000000111117810 */ /* 0x000fe40007ffe0ff */
[----:B------:R1:W-:Y:S02]  /*c520*/  @!P2 SYNCS.ARRIVE.TRANS64.RED.A1T0 RZ, [R110+URZ], RZ ;  /* 0x000000ff6effa9a7 */ /* 0x0003e4000810043f */
[----:B------:R-:W-:-:S04]  /*c530*/  ISETP.NE.AND P2, PT, R17, 0x2, PT ;  /* 0x000000021100780c */ /* 0x000fc80003f45270 */
[----:B0-----:R-:W-:Y:S02]  /*c540*/  SEL R48, RZ, 0x1, P2 ;  /* 0x00000001ff307807 */ /* 0x001fe40001000000 */
[----:B------:R-:W-:Y:S02]  /*c550*/  SEL R17, R17, RZ, P2 ;  /* 0x000000ff11117207 */ /* 0x000fe40001000000 */
[----:B------:R-:W-:Y:S01]  /*c560*/  LOP3.LUT R231, R231, R48, RZ, 0x3c, !PT ;  /* 0x00000030e7e77212 */ /* 0x000fe200078e3cff */
[----:B-1----:R-:W-:Y:S06]  /*c570*/  @P3 BRA `(.L_x_426) ;  /* 0xffffff6000d03947 */ /* 0x002fec000383ffff */
[----:B------:R-:W0:Y:S01]  /*c580*/  S2R R49, SR_TID.X ;  /* 0x0000000000317919 */ /* 0x000e220000002100 */
[----:B------:R-:W-:Y:S02]  /*c590*/  PLOP3.LUT P0, PT, PT, PT, PT, 0x8, 0x0 ;  /* 0x000000000000781c */ /* 0x000fe40003f0e170 */
[----:B0-----:R-:W-:-:S04]  /*c5a0*/  SHF.R.U32.HI R49, RZ, 0x7, R49 ;  /* 0x00000007ff317819 */ /* 0x001fc80000011631 */
[----:B------:R-:W-:-:S13]  /*c5b0*/  ISETP.NE.AND P3, PT, R49, 0x1, PT ;  /* 0x000000013100780c */ /* 0x000fda0003f65270 */
[----:B------:R-:W-:Y:S06]  /*c5c0*/  @!P3 BAR.ARV 0x9, 0x100 ;  /* 0x024400000000bb1d */ /* 0x000fec0000002000 */
.L_x_338:
[----:B------:R-:W-:Y:S05]  /*c5d0*/  @P0 BRA `(.L_x_427) ;  /* 0x00000000000c0947 */ /* 0x000fea0003800000 */
[----:B------:R-:W0:Y:S01]  /*c5e0*/  FENCE.VIEW.ASYNC.G ;  /* 0x00000000000073c6 */ /* 0x000e220000000100 */
[----:B------:R-:W-:Y:S05]  /*c5f0*/  WARPSYNC.ALL ;  /* 0x0000000000007948 */ /* 0x000fea0003800000 */
[----:B0-----:R-:W-:Y:S06]  /*c600*/  BAR.ARV 0xc, 0x180 ;  /* 0x0306000000007b1d */ /* 0x001fec0000002000 */
.L_x_427:
[----:B------:R-:W2:Y:S01]  /*c610*/  LDL R2, [R1+0x8c] ;  /* 0x00008c0001027983 */ /* 0x000ea20000100800 */
[----:B------:R-:W-:Y:S01]  /*c620*/  ULDC.64 UR4, c[0x0][0x990] ;  /* 0x0002640000047ab9 */ /* 0x000fe20000000a00 */
[----:B------:R-:W-:Y:S02]  /*c630*/  ULDC.64 UR6, c[0x0][0x998] ;  /* 0x0002660000067ab9 */ /* 0x000fe40000000a00 */
[----:B------:R-:W3:Y:S04]  /*c640*/  LDL R4, [R1+0x74] ;  /* 0x0000740001047983 */ /* 0x000ee80000100800 */
[----:B------:R-:W4:Y:S01]  /*c650*/  LDL R14, [R1+0x60] ;  /* 0x00006000010e7983 */ /* 0x000f220000100800 */
[----:B------:R-:W-:Y:S02]  /*c660*/  ISETP.NE.U32.AND P0, PT, RZ, UR4, PT ;  /* 0x00000004ff007c0c */ /* 0x000fe4000bf05070 */
[----:B------:R-:W-:-:S02]  /*c670*/  ISETP.NE.U32.AND P1, PT, RZ, UR6, PT ;  /* 0x00000006ff007c0c */ /* 0x000fc4000bf25070 */
[----:B------:R-:W-:Y:S02]  /*c680*/  ISETP.NE.AND.EX P0, PT, RZ, UR5, PT, P0 ;  /* 0x00000005ff007c0c */ /* 0x000fe4000bf05300 */
[----:B------:R-:W-:Y:S02]  /*c690*/  ISETP.NE.AND.EX P1, PT, RZ, UR7, PT, P1 ;  /* 0x00000007ff007c0c */ /* 0x000fe4000bf25310 */
[----:B------:R-:W-:-:S09]  /*c6a0*/  ISETP.NE.AND P4, PT, R141, RZ, PT ;  /* 0x000000ff8d00720c */ /* 0x000fd20003f85270 */
[----:B------:R-:W2:Y:S08]  /*c6b0*/  @P0 LDC.64 R6, c[0x0][0x9a8] ;  /* 0x00026a00ff060b82 */ /* 0x000eb00000000a00 */
[----:B------:R-:W0:Y:S08]  /*c6c0*/  @P1 LDC.64 R8, c[0x0][0x9b8] ;  /* 0x00026e00ff081b82 */ /* 0x000e300000000a00 */
[----:B------:R-:W4:Y:S08]  /*c6d0*/  @P0 LDC.64 R10, c[0x0][0x9b0] ;  /* 0x00026c00ff0a0b82 */ /* 0x000f300000000a00 */
[----:B------:R-:W1:Y:S01]  /*c6e0*/  @P1 LDC.64 R12, c[0x0][0x9c0] ;  /* 0x00027000ff0c1b82 */ /* 0x000e620000000a00 */
[----:B--2---:R-:W-:-:S02]  /*c6f0*/  @P0 IMAD R0, R2, R6, RZ ;  /* 0x0000000602000224 */ /* 0x004fc400078e02ff */
[----:B0-----:R-:W-:Y:S02]  /*c700*/  @P1 IMAD R2, R2, R8, RZ ;  /* 0x0000000802021224 */ /* 0x001fe400078e02ff */
[C---:B---3--:R-:W-:Y:S02]  /*c710*/  @P0 IMAD R7, R4.reuse, R7, R0 ;  /* 0x0000000704070224 */ /* 0x048fe400078e0200 */
[C---:B------:R-:W-:Y:S02]  /*c720*/  @P1 IMAD R9, R4.reuse, R9, R2 ;  /* 0x0000000904091224 */ /* 0x040fe400078e0202 */
[----:B------:R-:W-:-:S04]  /*c730*/  @P0 IMAD.WIDE.U32 R2, R4, R6, RZ ;  /* 0x0000000604020225 */ /* 0x000fc800078e00ff */
[----:B------:R-:W-:-:S04]  /*c740*/  @P1 IMAD.WIDE.U32 R4, R4, R8, RZ ;  /* 0x0000000804041225 */ /* 0x000fc800078e00ff */
[----:B------:R-:W-:Y:S02]  /*c750*/  @P0 IMAD.IADD R3, R3, 0x1, R7 ;  /* 0x0000000103030824 */ /* 0x000fe400078e0207 */
[----:B------:R-:W-:Y:S02]  /*c760*/  @P1 IMAD.IADD R5, R5, 0x1, R9 ;  /* 0x0000000105051824 */ /* 0x000fe400078e0209 */
[----:B----4-:R-:W-:-:S04]  /*c770*/  @P0 IMAD.WIDE.U32 R2, R14, R10, R2 ;  /* 0x0000000a0e020225 */ /* 0x010fc800078e0002 */
[----:B-1----:R-:W-:Y:S01]  /*c780*/  @P1 IMAD.WIDE.U32 R6, R14, R12, R4 ;  /* 0x0000000c0e061225 */ /* 0x002fe200078e0004 */
[----:B------:R-:W-:Y:S01]  /*c790*/  @P0 LEA R4, P2, R2, UR4, 0x2 ;  /* 0x0000000402040c11 */ /* 0x000fe2000f8410ff */
[----:B------:R-:W-:Y:S02]  /*c7a0*/  ULDC UR4, c[0x0][0x988] ;  /* 0x0002620000047ab9 */ /* 0x000fe40000000800 */
[----:B------:R-:W-:Y:S01]  /*c7b0*/  @P0 IMAD R5, R14, R11, R3 ;  /* 0x0000000b0e050224 */ /* 0x000fe200078e0203 */
[----:B------:R-:W-:Y:S01]  /*c7c0*/  @P1 LEA R8, P3, R6, UR6, 0x2 ;  /* 0x0000000606081c11 */ /* 0x000fe2000f8610ff */
[----:B------:R-:W-:Y:S02]  /*c7d0*/  @P1 IMAD R3, R14, R13, R7 ;  /* 0x0000000d0e031224 */ /* 0x000fe400078e0207 */
[----:B------:R-:W-:Y:S01]  /*c7e0*/  IMAD.MOV.U32 R0, RZ, RZ, 0x3f800000 ;  /* 0x3f800000ff007424 */ /* 0x000fe200078e00ff */
[----:B------:R-:W-:Y:S02]  /*c7f0*/  @P0 LEA.HI.X R5, R2, UR5, R5, 0x2, P2 ;  /* 0x0000000502050c11 */ /* 0x000fe400090f1405 */
[----:B------:R-:W-:Y:S01]  /*c800*/  @P1 LEA.HI.X R9, R6, UR7, R3, 0x2, P3 ;  /* 0x0000000706091c11 */ /* 0x000fe200098f1403 */
[----:B------:R-:W-:-:S04]  /*c810*/  IMAD.MOV.U32 R3, RZ, RZ, 0x3f800000 ;  /* 0x3f800000ff037424 */ /* 0x000fc800078e00ff */
[----:B------:R-:W2:Y:S04]  /*c820*/  @P1 LDG.E R0, desc[UR60][R8.64] ;  /* 0x0000003c08001981 */ /* 0x000ea8000c1e1900 */
[----:B------:R-:W2:Y:S01]  /*c830*/  @P0 LDG.E R3, desc[UR60][R4.64] ;  /* 0x0000003c04030981 */ /* 0x000ea2000c1e1900 */
[----:B------:R-:W-:Y:S01]  /*c840*/  BSSY B0, `(.L_x_428) ;  /* 0x0000023000007945 */ /* 0x000fe20003800000 */
[----:B------:R-:W-:Y:S02]  /*c850*/  IMAD.MOV.U32 R6, RZ, RZ, RZ ;  /* 0x000000ffff067224 */ /* 0x000fe400078e00ff */
[----:B--2---:R-:W-:-:S04]  /*c860*/  FMUL.FTZ R0, R3, R0 ;  /* 0x0000000003007220 */ /* 0x004fc80000410000 */
[----:B------:R-:W-:Y:S01]  /*c870*/  FMUL.FTZ R2, R0, UR4 ;  /* 0x0000000400027c20 */ /* 0x000fe20008410000 */
[----:B------:R-:W-:Y:S06]  /*c880*/  @!P4 BRA `(.L_x_429) ;  /* 0x000000000078c947 */ /* 0x000fec0003800000 */
[----:B------:R-:W2:Y:S01]  /*c890*/  LDL R14, [R1+0x7c] ;  /* 0x00007c00010e7983 */ /* 0x000ea20000100800 */
[----:B------:R-:W-:Y:S01]  /*c8a0*/  ULDC UR4, c[0x0][0x9f0] ;  /* 0x00027c0000047ab9 */ /* 0x000fe20000000800 */
[----:B--2---:R-:W-:-:S04]  /*c8b0*/  ISETP.NE.AND P0, PT, R14, RZ, PT ;  /* 0x000000ff0e00720c */ /* 0x004fc80003f05270 */
        /* <DEDUP_REMOVED lines=9> */
[----:B0-----:R-:W-:Y:S01]  /*c950*/  VIADD R4, R3, 0xffffffe ;  /* 0x0ffffffe03047836 */ /* 0x001fe20000000000 */
[----:B------:R-:W-:-:S05]  /*c960*/  IADD3 R3, RZ, -R10, RZ ;  /* 0x8000000aff037210 */ /* 0x000fca0007ffe0ff */
        /* <DEDUP_REMOVED lines=14> */
[----:B------:R-:W-:-:S05]  /*ca50*/  @!P1 LOP3.LUT R5, RZ, R9, RZ, 0x33, !PT ;  /* 0x00000009ff059212 */ /* 0x000fca00078e33ff */
[----:B------:R-:W-:-:S07]  /*ca60*/  IMAD.MOV.U32 R6, RZ, RZ, R5 ;  /* 0x000000ffff067224 */ /* 0x000fce00078e0005 */
.L_x_429:
[----:B------:R-:W-:Y:S05]  /*ca70*/  BSYNC B0 ;  /* 0x0000000000007941 */ /* 0x000fea0003800000 */
.L_x_428:
[----:B------:R-:W2:Y:S01]  /*ca80*/  LDL R0, [R1+0x94] ;  /* 0x0000940001007983 */ /* 0x000ea20000100800 */
[----:B------:R-:W-:Y:S02]  /*ca90*/  PLOP3.LUT P0, PT, PT, PT, PT, 0x80, 0x0 ;  /* 0x000000000000781c */ /* 0x000fe40003f0f070 */
[----:B------:R-:W-:Y:S02]  /*caa0*/  CS2R R4, SRZ ;  /* 0x0000000000047805 */ /* 0x000fe4000001ff00 */
[----:B------:R-:W-:Y:S01]  /*cab0*/  CS2R R88, SRZ ;  /* 0x0000000000587805 */ /* 0x000fe2000001ff00 */
[----:B------:R-:W-:Y:S01]  /*cac0*/  IMAD.MOV.U32 R3, RZ, RZ, RZ ;  /* 0x000000ffff037224 */ /* 0x000fe200078e00ff */
[----:B------:R-:W-:Y:S02]  /*cad0*/  CS2R R38, SRZ ;  /* 0x0000000000267805 */ /* 0x000fe4000001ff00 */
[----:B------:R-:W-:Y:S01]  /*cae0*/  MOV R105, RZ ;  /* 0x000000ff00697202 */ /* 0x000fe20000000f00 */
[----:B------:R-:W-:Y:S01]  /*caf0*/  IMAD.MOV.U32 R90, RZ, RZ, RZ ;  /* 0x000000ffff5a7224 */ /* 0x000fe200078e00ff */
[----:B------:R-:W-:Y:S01]  /*cb00*/  CS2R R44, SRZ ;  /* 0x00000000002c7805 */ /* 0x000fe2000001ff00 */
[----:B------:R-:W-:Y:S01]  /*cb10*/  IMAD.MOV.U32 R72, RZ, RZ, RZ ;  /* 0x000000ffff487224 */ /* 0x000fe200078e00ff */
        /* <DEDUP_REMOVED lines=9> */
[----:B------:R-:W-:Y:S02]  /*cbb0*/  CS2R R56, SRZ ;  /* 0x0000000000387805 */ /* 0x000fe4000001ff00 */
[----:B------:R-:W-:Y:S01]  /*cbc0*/  CS2R R40, SRZ ;  /* 0x0000000000287805 */ /* 0x000fe2000001ff00 */
[----:B------:R-:W-:Y:S01]  /*cbd0*/  IMAD.MOV.U32 R46, RZ, RZ, RZ ;  /* 0x000000ffff2e7224 */ /* 0x000fe200078e00ff */
[----:B------:R-:W-:Y:S01]  /*cbe0*/  MOV R42, RZ ;  /* 0x000000ff002a7202 */ /* 0x000fe20000000f00 */
[----:B------:R-:W-:Y:S01]  /*cbf0*/  IMAD.MOV.U32 R111, RZ, RZ, RZ ;  /* 0x000000ffff6f7224 */ /* 0x000fe200078e00ff */
[----:B------:R-:W-:Y:S01]  /*cc00*/  CS2R R24, SRZ ;  /* 0x0000000000187805 */ /* 0x000fe2000001ff00 */
[----:B------:R-:W-:Y:S01]  /*cc10*/  IMAD.MOV.U32 R55, RZ, RZ, RZ ;  /* 0x000000ffff377224 */ /* 0x000fe200078e00ff */
        /* <DEDUP_REMOVED lines=9> */
[----:B------:R-:W-:Y:S01]  /*ccb0*/  CS2R R32, SRZ ;  /* 0x0000000000207805 */ /* 0x000fe2000001ff00 */
[----:B------:R-:W-:Y:S01]  /*ccc0*/  IMAD.MOV.U32 R109, RZ, RZ, RZ ;  /* 0x000000ffff6d7224 */ /* 0x000fe200078e00ff */
[----:B------:R-:W-:Y:S01]  /*ccd0*/  CS2R R30, SRZ ;  /* 0x00000000001e7805 */ /* 0x000fe2000001ff00 */
[----:B------:R-:W-:Y:S01]  /*cce0*/  IMAD.MOV.U32 R28, RZ, RZ, RZ ;  /* 0x000000ffff1c7224 */ /* 0x000fe200078e00ff */
[----:B------:R-:W-:Y:S01]  /*ccf0*/  MOV R149, RZ ;  /* 0x000000ff00957202 */ /* 0x000fe20000000f00 */
[----:B------:R-:W-:Y:S02]  /*cd00*/  IMAD.MOV.U32 R97, RZ, RZ, RZ ;  /* 0x000000ffff617224 */ /* 0x000fe400078e00ff */
[----:B------:R-:W-:Y:S02]  /*cd10*/  IMAD.MOV.U32 R9, RZ, RZ, RZ ;  /* 0x000000ffff097224 */ /* 0x000fe400078e00ff */
[----:B------:R-:W-:-:S02]  /*cd20*/  IMAD.MOV.U32 R81, RZ, RZ, RZ ;  /* 0x000000ffff517224 */ /* 0x000fc400078e00ff */
[----:B------:R-:W-:Y:S02]  /*cd30*/  IMAD.MOV.U32 R34, RZ, RZ, RZ ;  /* 0x000000ffff227224 */ /* 0x000fe400078e00ff */
[----:B--2---:R-:W-:-:S05]  /*cd40*/  IMAD R0, R0, R6, RZ ;  /* 0x0000000600007224 */ /* 0x004fca00078e02ff */
[----:B------:R-:W-:Y:S01]  /*cd50*/  VIADDMNMX R137, R0, R6, R131, PT ;  /* 0x0000000600897246 */ /* 0x000fe20003800183 */
[----:B------:R0:W-:Y:S01]  /*cd60*/  STL [R1+0x40], R0 ;  /* 0x0000400001007387 */ /* 0x0001e20000100800 */
[----:B------:R-:W-:Y:S02]  /*cd70*/  IMAD.MOV.U32 R6, RZ, RZ, RZ ;  /* 0x000000ffff067224 */ /* 0x000fe400078e00ff */
[----:B------:R-:W-:Y:S01]  /*cd80*/  ISETP.GT.AND P1, PT, R137, R0, PT ;  /* 0x000000008900720c */ /* 0x000fe20003f24270 */
[----:B0-----:R-:W-:-:S12]  /*cd90*/  IMAD.MOV.U32 R0, RZ, RZ, RZ ;  /* 0x000000ffff007224 */ /* 0x001fd800078e00ff */
[----:B------:R-:W-:Y:S05]  /*cda0*/  @!P1 BRA `(.L_x_430) ;  /* 0x000000d400389947 */ /* 0x000fea0003800000 */
[----:B------:R-:W-:-:S03]  /*cdb0*/  UMOV UR4, 0xffffffff ;  /* 0xffffffff00047882 */ /* 0x000fc60000000000 */
[----:B------:R-:W-:Y:S05]  /*cdc0*/  BRA.DIV UR4, `(.L_x_431) ;  /* 0x0000018604a87947 */ /* 0x000fea000b800000 */
[----:B------:R-:W0:Y:S02]  /*cdd0*/  S2R R0, SR_TID.X ;  /* 0x0000000000007919 */ /* 0x000e240000002100 */
[----:B0-----:R-:W-:-:S05]  /*cde0*/  VIADD R3, R0, 0xffffff80 ;  /* 0xffffff8000037836 */ /* 0x001fca0000000000 */
[----:B------:R-:W-:-:S04]  /*cdf0*/  SHF.R.S32.HI R0, RZ, 0x1f, R3 ;  /* 0x0000001fff007819 */ /* 0x000fc80000011403 */
[----:B------:R-:W-:-:S04]  /*ce00*/  LEA.HI R0, R0, R3, RZ, 0x7 ;  /* 0x0000000300007211 */ /* 0x000fc800078f38ff */
[----:B------:R-:W-:-:S06]  /*ce10*/  SHF.R.S32.HI R0, RZ, 0x7, R0 ;  /* 0x00000007ff007819 */ /* 0x000fcc0000011400 */
[----:B------:R-:W0:Y:S04]  /*ce20*/  SHFL.IDX PT, R0, R0, RZ, 0x1f ;  /* 0x00001fff00007589 */ /* 0x000e2800000e0000 */
[----:B0-----:R1:W-:Y:S02]  /*ce30*/  STL [R1+0x44], R0 ;  /* 0x0000440001007387 */ /* 0x0013e40000100800 */
.L_x_649:
[----:B------:R-:W1:Y:S01]  /*ce40*/  LDL R3, [R1+0x44] ;  /* 0x0000440001037983 */ /* 0x000e620000100800 */
[----:B------:R-:W-:Y:S01]  /*ce50*/  VIADD R27, R16, 0x1c400 ;  /* 0x0001c400101b7836 */ /* 0x000fe20000000000 */
[----:B------:R-:W-:Y:S04]  /*ce60*/  BSSY B6, `(.L_x_432) ;  /* 0x0000019000067945 */ /* 0x000fe80003800000 */
[----:B------:R-:W-:Y:S02]  /*ce70*/  LOP3.LUT P0, RZ, R27, 0x9f, RZ, 0xc0, !PT ;  /* 0x0000009f1bff7812 */ /* 0x000fe4000780c0ff */
[----:B-1----:R-:W-:-:S04]  /*ce80*/  LEA.HI R0, R3, R3, RZ, 0x1 ;  /* 0x0000000303007211 */ /* 0x002fc800078f08ff */
[----:B------:R-:W-:-:S05]  /*ce90*/  LOP3.LUT R0, R0, 0x1e, RZ, 0xc0, !PT ;  /* 0x0000001e00007812 */ /* 0x000fca00078ec0ff */
[----:B------:R-:W-:-:S05]  /*cea0*/  IMAD.IADD R0, R3, 0x1, -R0 ;  /* 0x0000000103007824 */ /* 0x000fca00078e0a00 */
[----:B------:R-:W-:-:S04]  /*ceb0*/  LEA R0, R0, R27, 0xd ;  /* 0x0000001b00007211 */ /* 0x000fc800078e68ff */
[----:B------:R-:W-:-:S04]  /*cec0*/  SHF.R.U32.HI R0, RZ, 0x4, R0 ;  /* 0x00000004ff007819 */ /* 0x000fc80000011600 */
[----:B------:R-:W-:Y:S01]  /*ced0*/  LOP3.LUT R28, R0, 0x3fff, RZ, 0xc0, !PT ;  /* 0x00003fff001c7812 */ /* 0x000fe200078ec0ff */
[----:B------:R-:W-:Y:S06]  /*cee0*/  @!P0 BRA `(.L_x_433) ;  /* 0x0000000000408947 */ /* 0x000fec0003800000 */
[----:B------:R-:W-:Y:S01]  /*cef0*/  MOV R0, 0x0 ;  /* 0x0000000000007802 */ /* 0x000fe20000000f00 */
[----:B------:R-:W-:Y:S01]  /*cf00*/  ULDC.64 UR4, c[0x4][0x98] ;  /* 0x0100260000047ab9 */ /* 0x000fe20000000a00 */
[----:B------:R-:W-:Y:S01]  /*cf10*/  ULDC.64 UR6, c[0x4][0xa0] ;  /* 0x0100280000067ab9 */ /* 0x000fe20000000a00 */
[----:B------:R-:W-:Y:S01]  /*cf20*/  IMAD.U32 R4, RZ, RZ, UR4 ;  /* 0x00000004ff047e24 */ /* 0x000fe2000f8e00ff */
[----:B0-----:R0:W1:Y:S01]  /*cf30*/  LDC.64 R14, c[0x4][R0] ;  /* 0x01000000000e7b82 */ /* 0x0010620000000a00 */
[----:B------:R-:W-:Y:S01]  /*cf40*/  IMAD.U32 R5, RZ, RZ, UR5 ;  /* 0x00000005ff057e24 */ /* 0x000fe2000f8e00ff */
[----:B------:R-:W-:Y:S01]  /*cf50*/  ULDC.64 UR4, c[0x4][0x30] ;  /* 0x01000c0000047ab9 */ /* 0x000fe20000000a00 */
[----:B------:R-:W-:Y:S01]  /*cf60*/  IMAD.U32 R6, RZ, RZ, UR6 ;  /* 0x00000006ff067e24 */ /* 0x000fe2000f8e00ff */
[----:B------:R-:W-:Y:S01]  /*cf70*/  MOV R12, 0x1 ;  /* 0x00000001000c7802 */ /* 0x000fe20000000f00 */
[----:B------:R-:W-:Y:S02]  /*cf80*/  IMAD.U32 R7, RZ, RZ, UR7 ;  /* 0x00000007ff077e24 */ /* 0x000fe4000f8e00ff */
[----:B------:R-:W-:-:S02]  /*cf90*/  IMAD.U32 R10, RZ, RZ, UR4 ;  /* 0x00000004ff0a7e24 */ /* 0x000fc4000f8e00ff */
[----:B------:R-:W-:Y:S02]  /*cfa0*/  IMAD.U32 R11, RZ, RZ, UR5 ;  /* 0x00000005ff0b7e24 */ /* 0x000fe4000f8e00ff */
[----:B------:R-:W-:Y:S02]  /*cfb0*/  IMAD.MOV.U32 R8, RZ, RZ, 0x70 ;  /* 0x00000070ff087424 */ /* 0x000fe400078e00ff */
[----:B0-----:R-:W-:-:S07]  /*cfc0*/  IMAD.MOV.U32 R13, RZ, RZ, RZ ;  /* 0x000000ffff0d7224 */ /* 0x001fce00078e00ff */
[----:B------:R-:W-:-:S07]  /*cfd0*/  LEPC R20, `(.L_x_433) ;  /* 0x000000001014794e */ /* 0x000fce0000000000 */
[----:B-1---5:R-:W-:Y:S05]  /*cfe0*/  CALL.ABS.NOINC R14 ;  /* 0x000000000e007343 */ /* 0x022fea0003c00000 */
.L_x_433:
[----:B------:R-:W-:Y:S05]  /*cff0*/  BSYNC B6 ;  /* 0x0000000000067941 */ /* 0x000fea0003800000 */
.L_x_432:
[----:B------:R-:W-:Y:S02]  /*d000*/  ULDC UR4, c[0x0][0x3f4] ;  /* 0x0000fd0000047ab9 */ /* 0x000fe40000000800 */
[----:B------:R-:W-:-:S13]  /*d010*/  ISETP.LT.AND P0, PT, RZ, UR4, PT ;  /* 0x00000004ff007c0c */ /* 0x000fda000bf01270 */
[----:B------:R-:W-:Y:S05]  /*d020*/  @P0 BRA `(.L_x_434) ;  /* 0x0000000000400947 */ /* 0x000fea0003800000 */
[----:B------:R-:W2:Y:S02]  /*d030*/  LDL R20, [R1+0x88] ;  /* 0x0000880001147983 */ /* 0x000ea40000100800 */
[----:B--2---:R-:W-:-:S04]  /*d040*/  LEA.HI R0, R20, R20, RZ, 0x1 ;  /* 0x0000001414007211 */ /* 0x004fc800078f08ff */
[----:B------:R-:W-:-:S05]  /*d050*/  LOP3.LUT R0, R0, 0xfffffffe, RZ, 0xc0, !PT ;  /* 0xfffffffe00007812 */ /* 0x000fca00078ec0ff */
[----:B------:R-:W-:-:S05]  /*d060*/  IMAD.IADD R0, R20, 0x1, -R0 ;  /* 0x0000000114007824 */ /* 0x000fca00078e0a00 */
[----:B------:R-:W-:-:S04]  /*d070*/  SHF.L.U32 R3, R0, 0x1f, RZ ;  /* 0x0000001f00037819 */ /* 0x000fc800000006ff */
[----:B------:R1:W2:Y:S03]  /*d080*/  SYNCS.PHASECHK.TRANS64.TRYWAIT P0, [R16+URZ+0x2e800], R3 ;  /* 0x02e80003100075a7 */ /* 0x0002a6000800017f */
[----:B--2---:R-:W-:Y:S05]  /*d090*/  @!P0 NANOSLEEP.SYNCS 0x989680 ;  /* 0x009896800000895d */ /* 0x004fea0003900000 */
[----:B------:R-:W2:Y:S01]  /*d0a0*/  @!P0 SYNCS.PHASECHK.TRANS64 P0, [R16+URZ+0x2e800], R3 ;  /* 0x02e80003100085a7 */ /* 0x000ea2000800007f */
[----:B------:R-:W-:Y:S04]  /*d0b0*/  BSSY B0, `(.L_x_435) ;  /* 0x0000006000007945 */ /* 0x000fe80003800000 */
[----:B--2---:R-:W-:Y:S05]  /*d0c0*/  @P0 BRA `(.L_x_436) ;  /* 0x0000000000100947 */ /* 0x004fea0003800000 */
.L_x_437:
[----:B--2---:R2:W3:Y:S02]  /*d0d0*/  SYNCS.PHASECHK.TRANS64.TRYWAIT P0, [R16+URZ+0x2e800], R3 ;  /* 0x02e80003100075a7 */ /* 0x0044e4000800017f */
[----:B---3--:R-:W-:Y:S05]  /*d0e0*/  @!P0 NANOSLEEP.SYNCS 0x989680 ;  /* 0x009896800000895d */ /* 0x008fea0003900000 */
[----:B------:R-:W3:Y:S02]  /*d0f0*/  @!P0 SYNCS.PHASECHK.TRANS64 P0, [R16+URZ+0x2e800], R3 ;  /* 0x02e80003100085a7 */ /* 0x000ee4000800007f */
[----:B---3--:R-:W-:Y:S05]  /*d100*/  @!P0 BRA `(.L_x_437) ;  /* 0xfffffffc00f08947 */ /* 0x008fea000383ffff */
.L_x_436:
[----:B------:R-:W-:Y:S05]  /*d110*/  BSYNC B0 ;  /* 0x0000000000007941 */ /* 0x000fea0003800000 */
.L_x_435:
[----:B------:R-:W-:Y:S05]  /*d120*/  BRA `(.L_x_438) ;  /* 0x00000040003c7947 */ /* 0x000fea0003800000 */
.L_x_434:
[----:B------:R-:W1:Y:S01]  /*d130*/  LDC.64 R24, c[0x0][0x3e8] ;  /* 0x0000fa00ff187b82 */ /* 0x000e620000000a00 */
[----:B------:R-:W-:Y:S01]  /*d140*/  LOP3.LUT P0, RZ, R27, 0x3ff, RZ, 0xc0, !PT ;  /* 0x000003ff1bff7812 */ /* 0x000fe2000780c0ff */
[----:B------:R-:W-:Y:S01]  /*d150*/  ULDC.64 UR4, c[0x0][0x3f8] ;  /* 0x0000fe0000047ab9 */ /* 0x000fe20000000a00 */
[----:B-----5:R-:W-:Y:S01]  /*d160*/  SHF.R.S32.HI R0, RZ, 0x1f, R122 ;  /* 0x0000001fff007819 */ /* 0x020fe2000001147a */
[----:B------:R-:W-:Y:S01]  /*d170*/  ULDC.64 UR6, c[0x0][0x408] ;  /* 0x0001020000067ab9 */ /* 0x000fe20000000a00 */
[----:B------:R-:W-:Y:S03]  /*d180*/  BSSY B6, `(.L_x_439) ;  /* 0x000001b000067945 */ /* 0x000fe60003800000 */
[----:B------:R-:W2:Y:S01]  /*d190*/  LDC.64 R4, c[0x0][0x400] ;  /* 0x00010000ff047b82 */ /* 0x000ea20000000a00 */
[C---:B------:R-:W-:Y:S02]  /*d1a0*/  IMAD R3, R0.reuse, UR4, RZ ;  /* 0x0000000400037c24 */ /* 0x040fe4000f8e02ff */
[----:B------:R-:W-:-:S02]  /*d1b0*/  IMAD R7, R0, UR6, RZ ;  /* 0x0000000600077c24 */ /* 0x000fc4000f8e02ff */
[C---:B------:R-:W-:Y:S02]  /*d1c0*/  IMAD R3, R122.reuse, UR5, R3 ;  /* 0x000000057a037c24 */ /* 0x040fe4000f8e0203 */
[C---:B------:R-:W-:Y:S02]  /*d1d0*/  IMAD R7, R122.reuse, UR7, R7 ;  /* 0x000000077a077c24 */ /* 0x040fe4000f8e0207 */
[----:B-1----:R-:W-:-:S04]  /*d1e0*/  IMAD.WIDE.U32 R24, R122, UR4, R24 ;  /* 0x000000047a187c25 */ /* 0x002fc8000f8e0018 */
[----:B------:R-:W-:Y:S02]  /*d1f0*/  IMAD.IADD R26, R3, 0x1, R25 ;  /* 0x00000001031a7824 */ /* 0x000fe400078e0219 */
[----:B--2---:R-:W-:-:S04]  /*d200*/  IMAD.WIDE.U32 R122, R122, UR6, R4 ;  /* 0x000000067a7a7c25 */ /* 0x004fc8000f8e0004 */
[----:B------:R-:W-:Y:S01]  /*d210*/  IMAD.IADD R27, R7, 0x1, R123 ;  /* 0x00000001071b7824 */ /* 0x000fe200078e027b */
        /* <DEDUP_REMOVED lines=16> */
[----:B-1----:R-:W-:Y:S05]  /*d320*/  CALL.ABS.NOINC R14 ;  /* 0x000000000e007343 */ /* 0x002fea0003c00000 */
.L_x_440:
[----:B------:R-:W-:Y:S05]  /*d330*/  BSYNC B6 ;  /* 0x0000000000067941 */ /* 0x000fea0003800000 */
.L_x_439:
[----:B------:R-:W-:Y:S01]  /*d340*/  ULDC.U8 UR4, c[0x0][0x410] ;  /* 0x0001040000047ab9 */ /* 0x000fe20000000000 */
[----:B------:R-:W-:Y:S01]  /*d350*/  BSSY B0, `(.L_x_441) ;  /* 0x00003e4000007945 */ /* 0x000fe20003800000 */
[----:B------:R-:W-:Y:S01]  /*d360*/  ISETP.NE.AND P0, PT, RZ, UR4, PT ;  /* 0x00000004ff007c0c */ /* 0x000fe2000bf05270 */
[----:B------:R-:W-:-:S12]  /*d370*/  IMAD R0, R121, 0x80, R228 ;  /* 0x0000008079007824 */ /* 0x000fd800078e02e4 */
[----:B------:R-:W-:Y:S05]  /*d380*/  @!P0 BRA `(.L_x_442) ;  /* 0x0000001c00d48947 */ /* 0x000fea0003800000 */
[----:B------:R-:W-:-:S03]  /*d390*/  UMOV UR4, 0xffffffff ;  /* 0xffffffff00047882 */ /* 0x000fc60000000000 */
[----:B------:R-:W-:Y:S05]  /*d3a0*/  BRA.DIV UR4, `(.L_x_443) ;  /* 0x0000018204707947 */ /* 0x000fea000b800000 */
[----:B------:R1:W2:Y:S04]  /*d3b0*/  SHFL.IDX PT, R5, R24, RZ, 0x1c1f ;  /* 0x001c1fff18057589 */ /* 0x0002a800000e0000 */
[----:B0-----:R1:W0:Y:S04]  /*d3c0*/  SHFL.IDX PT, R14, R122, RZ, 0x1c1f ;  /* 0x001c1fff7a0e7589 */ /* 0x00122800000e0000 */
[----:B------:R1:W3:Y:S04]  /*d3d0*/  SHFL.IDX PT, R3, R26, RZ, 0x1c1f ;  /* 0x001c1fff1a037589 */ /* 0x0002e800000e0000 */
[----:B------:R1:W4:Y:S02]  /*d3e0*/  SHFL.IDX PT, R7, R27, RZ, 0x1c1f ;  /* 0x001c1fff1b077589 */ /* 0x00032400000e0000 */
.L_x_655:
[----:B------:R-:W5:Y:S01]  /*d3f0*/  LDL R10, [R1+0x88] ;  /* 0x00008800010a7983 */ /* 0x000f620000100800 */
[C---:B------:R-:W-:Y:S01]  /*d400*/  IMAD.SHL.U32 R4, R229.reuse, 0x80, RZ ;  /* 0x00000080e5047824 */ /* 0x040fe200078e00ff */
[----:B------:R-:W-:Y:S01]  /*d410*/  ULDC UR4, c[0x0][0x448] ;  /* 0x0001120000047ab9 */ /* 0x000fe20000000800 */
[----:B------:R-:W-:Y:S01]  /*d420*/  BSSY B1, `(.L_x_444) ;  /* 0x000002f000017945 */ /* 0x000fe20003800000 */
[----:B------:R-:W2:Y:S01]  /*d430*/  S2R R8, SR_TID.X ;  /* 0x0000000000087919 */ /* 0x000ea20000002100 */
[----:B------:R-:W-:Y:S01]  /*d440*/  IMAD R32, R136, UR4, RZ ;  /* 0x0000000488207c24 */ /* 0x000fe2000f8e02ff */
[----:B------:R-:W-:Y:S02]  /*d450*/  LOP3.LUT R9, R4, 0x380, RZ, 0xc0, !PT ;  /* 0x0000038004097812 */ /* 0x000fe400078ec0ff */
[----:B------:R-:W-:Y:S02]  /*d460*/  CS2R R20, SRZ ;  /* 0x0000000000147805 */ /* 0x000fe4000001ff00 */
[----:B------:R-:W-:-:S02]  /*d470*/  LOP3.LUT P0, RZ, R229, 0x4, RZ, 0xc0, !PT ;  /* 0x00000004e5ff7812 */ /* 0x000fc4000780c0ff */
[----:B-1----:R-:W-:Y:S02]  /*d480*/  CS2R R26, SRZ ;  /* 0x00000000001a7805 */ /* 0x002fe4000001ff00 */
[----:B------:R-:W-:Y:S01]  /*d490*/  ISETP.GE.AND P1, PT, R0, R32, PT ;  /* 0x000000200000720c */ /* 0x000fe20003f26270 */
[----:B------:R-:W-:Y:S01]  /*d4a0*/  IMAD R32, R121, -0x80, R32 ;  /* 0xffffff8079207824 */ /* 0x000fe200078e0220 */
[----:B------:R-:W-:Y:S02]  /*d4b0*/  LOP3.LUT R6, R9, 0x30, R18, 0xf8, !PT ;  /* 0x0000003009067812 */ /* 0x000fe400078ef812 */
[----:B------:R-:W-:Y:S02]  /*d4c0*/  CS2R R24, SRZ ;  /* 0x0000000000187805 */ /* 0x000fe4000001ff00 */
[----:B------:R-:W-:-:S04]  /*d4d0*/  SHF.R.U32.HI R9, RZ, 0x3, R9 ;  /* 0x00000003ff097819 */ /* 0x000fc80000011609 */
[----:B------:R-:W-:Y:S02]  /*d4e0*/  LOP3.LUT R9, R6, R9, RZ, 0x3c, !PT ;  /* 0x0000000906097212 */ /* 0x000fe400078e3cff */
[----:B--2---:R-:W-:-:S04]  /*d4f0*/  IADD3 R11, R8, -0x80, RZ ;  /* 0xffffff80080b7810 */ /* 0x004fc80007ffe0ff */
[----:B------:R-:W-:-:S04]  /*d500*/  SHF.R.S32.HI R8, RZ, 0x1f, R11 ;  /* 0x0000001fff087819 */ /* 0x000fc8000001140b */
[----:B------:R-:W-:-:S05]  /*d510*/  LEA.HI R8, R8, R11, RZ, 0x5 ;  /* 0x0000000b08087211 */ /* 0x000fca00078f28ff */
[----:B------:R-:W-:-:S05]  /*d520*/  IMAD.SHL.U32 R8, R8, 0x20, RZ ;  /* 0x0000002008087824 */ /* 0x000fca00078e00ff */
[----:B------:R-:W-:Y:S02]  /*d530*/  LOP3.LUT R8, R8, 0xfffffc00, RZ, 0xc0, !PT ;  /* 0xfffffc0008087812 */ /* 0x000fe400078ec0ff */
[----:B-----5:R-:W-:-:S04]  /*d540*/  LEA.HI R4, R10, R10, RZ, 0x1 ;  /* 0x0000000a0a047211 */ /* 0x020fc800078f08ff */
[----:B------:R-:W-:-:S05]  /*d550*/  LOP3.LUT R4, R4, 0xfffffffe, RZ, 0xc0, !PT ;  /* 0xfffffffe04047812 */ /* 0x000fca00078ec0ff */
[----:B------:R-:W-:Y:S01]  /*d560*/  IMAD.IADD R4, R10, 0x1, -R4 ;  /* 0x000000010a047824 */ /* 0x000fe200078e0a04 */
[----:B------:R-:W-:Y:S02]  /*d570*/  IADD3 R10, R16, R9, R8 ;  /* 0x00000009100a7210 */ /* 0x000fe40007ffe008 */
[----:B------:R-:W-:Y:S02]  /*d580*/  CS2R R8, SRZ ;  /* 0x0000000000087805 */ /* 0x000fe4000001ff00 */
[----:B------:R-:W-:Y:S01]  /*d590*/  SHF.L.U32 R39, R4, 0x1f, RZ ;  /* 0x0000001f04277819 */ /* 0x000fe200000006ff */
[C---:B------:R-:W-:Y:S02]  /*d5a0*/  VIADD R11, R10.reuse, 0x1c400 ;  /* 0x0001c4000a0b7836 */ /* 0x040fe40000000000 */
[----:B------:R-:W-:Y:S01]  /*d5b0*/  VIADD R0, R10, 0x1c440 ;  /* 0x0001c4400a007836 */ /* 0x000fe20000000000 */
[----:B------:R-:W-:Y:S06]  /*d5c0*/  @P1 BRA `(.L_x_445) ;  /* 0x0000000000501947 */ /* 0x000fec0003800000 */
[----:B------:R-:W-:Y:S01]  /*d5d0*/  ULDC UR4, c[0x0][0x3f4] ;  /* 0x0000fd0000047ab9 */ /* 0x000fe20000000800 */
[----:B------:R-:W-:Y:S02]  /*d5e0*/  SHF.R.S32.HI R6, RZ, 0x1f, R230 ;  /* 0x0000001fff067819 */ /* 0x000fe400000114e6 */
[----:B------:R-:W-:Y:S02]  /*d5f0*/  CS2R R24, SRZ ;  /* 0x0000000000187805 */ /* 0x000fe4000001ff00 */
[----:B------:R-:W-:Y:S02]  /*d600*/  ISETP.GE.AND P2, PT, R230, UR4, PT ;  /* 0x00000004e6007c0c */ /* 0x000fe4000bf46270 */
[----:B------:R-:W-:Y:S02]  /*d610*/  ISETP.GE.AND P1, PT, R22, UR4, PT ;  /* 0x0000000416007c0c */ /* 0x000fe4000bf26270 */
[----:B------:R-:W-:-:S09]  /*d620*/  CS2R R8, SRZ ;  /* 0x0000000000087805 */ /* 0x000fd2000001ff00 */
[C---:B------:R-:W-:Y:S02]  /*d630*/  @!P2 IADD3 R12, P3, R230.reuse, R5, RZ ;  /* 0x00000005e60ca210 */ /* 0x040fe40007f7e0ff */
[----:B0-----:R-:W-:-:S03]  /*d640*/  @!P2 IADD3 R30, P5, R230, R14, RZ ;  /* 0x0000000ee61ea210 */ /* 0x001fc60007fbe0ff */
[--C-:B---3--:R-:W-:Y:S01]  /*d650*/  @!P2 IMAD.X R13, R3, 0x1, R6.reuse, P3 ;  /* 0x00000001030da824 */ /* 0x108fe200018e0606 */
[C---:B------:R-:W-:Y:S02]  /*d660*/  @!P1 IADD3 R4, P3, R22.reuse, R5, RZ ;  /* 0x0000000516049210 */ /* 0x040fe40007f7e0ff */
[----:B------:R-:W-:Y:S02]  /*d670*/  @!P1 IADD3 R14, P4, R22, R14, RZ ;  /* 0x0000000e160e9210 */ /* 0x000fe40007f9e0ff */
[----:B------:R-:W-:Y:S02]  /*d680*/  CS2R R26, SRZ ;  /* 0x00000000001a7805 */ /* 0x000fe4000001ff00 */
[----:B------:R-:W-:Y:S01]  /*d690*/  CS2R R20, SRZ ;  /* 0x0000000000147805 */ /* 0x000fe2000001ff00 */
[C---:B----4-:R-:W-:Y:S01]  /*d6a0*/  @!P2 IMAD.X R31, R7.reuse, 0x1, R6, P5 ;  /* 0x00000001071fa824 */ /* 0x050fe200028e0606 */
[----:B------:R-:W-:Y:S01]  /*d6b0*/  @!P1 IADD3.X R15, R7, R23, RZ, P4, !PT ;  /* 0x00000017070f9210 */ /* 0x000fe200027fe4ff */
[----:B------:R-:W-:Y:S01]  /*d6c0*/  @!P1 IMAD.X R5, R3, 0x1, R23, P3 ;  /* 0x0000000103059824 */ /* 0x000fe200018e0617 */
[----:B------:R1:W5:Y:S04]  /*d6d0*/  @!P2 LD.E.64 R24, desc[UR60][R12.64] ;  /* 0x0000003c0c18a980 */ /* 0x000368000c101b00 */
[----:B------:R1:W5:Y:S04]  /*d6e0*/  @!P2 LD.E.64 R8, desc[UR60][R30.64] ;  /* 0x0000003c1e08a980 */ /* 0x000368000c101b00 */
[----:B------:R1:W5:Y:S04]  /*d6f0*/  @!P1 LD.E.64 R26, desc[UR60][R4.64] ;  /* 0x0000003c041a9980 */ /* 0x000368000c101b00 */
[----:B------:R1:W5:Y:S02]  /*d700*/  @!P1 LD.E.64 R20, desc[UR60][R14.64] ;  /* 0x0000003c0e149980 */ /* 0x000364000c101b00 */
.L_x_445:
[----:B------:R-:W-:Y:S05]  /*d710*/  BSYNC B1 ;  /* 0x0000000000017941 */ /* 0x000fea0003800000 */
.L_x_444:
[----:B------:R-:W-:Y:S01]  /*d720*/  @P0 VIADD R0, R11, 0xffffffc0 ;  /* 0xffffffc00b000836 */ /* 0x000fe20000000000 */
[----:B------:R-:W2:Y:S01]  /*d730*/  SYNCS.PHASECHK.TRANS64.TRYWAIT P0, [R16+URZ+0x2e800], R39 ;  /* 0x02e80027100075a7 */ /* 0x000ea2000800017f */
[----:B-1---5:R-:W-:Y:S01]  /*d740*/  SHF.R.U32.HI R12, RZ, 0x8, R27 ;  /* 0x00000008ff0c7819 */ /* 0x022fe2000001161b */
[----:B------:R-:W-:Y:S01]  /*d750*/  BSSY B1, `(.L_x_446) ;  /* 0x000002e000017945 */ /* 0x000fe20003800000 */
[----:B---3--:R-:W-:Y:S02]  /*d760*/  SHF.R.U32.HI R3, RZ, 0x8, R26 ;  /* 0x00000008ff037819 */ /* 0x008fe4000001161a */
[----:B----4-:R-:W-:Y:S02]  /*d770*/  LOP3.LUT R7, R27, 0xff, RZ, 0xc0, !PT ;  /* 0x000000ff1b077812 */ /* 0x010fe400078ec0ff */
[----:B------:R-:W-:Y:S02]  /*d780*/  SHF.R.U32.HI R4, RZ, 0x8, R24 ;  /* 0x00000008ff047819 */ /* 0x000fe40000011618 */
[----:B------:R-:W-:-:S02]  /*d790*/  LOP3.LUT R12, R12, 0xff, RZ, 0xc0, !PT ;  /* 0x000000ff0c0c7812 */ /* 0x000fc400078ec0ff */
[----:B------:R-:W-:Y:S02]  /*d7a0*/  LOP3.LUT R5, R26, 0xff, RZ, 0xc0, !PT ;  /* 0x000000ff1a057812 */ /* 0x000fe400078ec0ff */
[----:B------:R-:W-:Y:S02]  /*d7b0*/  LOP3.LUT R11, R24, 0xff, RZ, 0xc0, !PT ;  /* 0x000000ff180b7812 */ /* 0x000fe400078ec0ff */
[----:B------:R-:W-:Y:S02]  /*d7c0*/  LOP3.LUT R6, R3, 0xff, RZ, 0xc0, !PT ;  /* 0x000000ff03067812 */ /* 0x000fe400078ec0ff */
[----:B------:R-:W-:Y:S02]  /*d7d0*/  LOP3.LUT R4, R4, 0xff, RZ, 0xc0, !PT ;  /* 0x000000ff04047812 */ /* 0x000fe400078ec0ff */
[----:B------:R-:W-:Y:S02]  /*d7e0*/  PRMT R7, R12, 0x7604, R7 ;  /* 0x000076040c077816 */ /* 0x000fe40000000007 */
[----:B------:R-:W-:-:S02]  /*d7f0*/  SHF.R.U32.HI R3, RZ, 0x8, R20 ;  /* 0x00000008ff037819 */ /* 0x000fc40000011614 */
[----:B------:R-:W-:Y:S02]  /*d800*/  SHF.R.U32.HI R12, RZ, 0x8, R21 ;  /* 0x00000008ff0c7819 */ /* 0x000fe40000011615 */
[----:B------:R-:W-:Y:S02]  /*d810*/  PRMT R5, R6, 0x7604, R5 ;  /* 0x0000760406057816 */ /* 0x000fe40000000005 */
[----:B------:R-:W-:Y:S02]  /*d820*/  PRMT R15, R4, 0x7604, R11 ;  /* 0x00007604040f7816 */ /* 0x000fe4000000000b */
[----:B------:R-:W-:Y:S02]  /*d830*/  LOP3.LUT R6, R20, 0xff, RZ, 0xc0, !PT ;  /* 0x000000ff14067812 */ /* 0x000fe400078ec0ff */
[----:B------:R-:W-:Y:S02]  /*d840*/  LOP3.LUT R11, R21, 0xff, RZ, 0xc0, !PT ;  /* 0x000000ff150b7812 */ /* 0x000fe400078ec0ff */
[----:B------:R-:W-:-:S02]  /*d850*/  SHF.R.U32.HI R4, RZ, 0x8, R8 ;  /* 0x00000008ff047819 */ /* 0x000fc40000011608 */
[----:B------:R-:W-:Y:S02]  /*d860*/  LOP3.LUT R3, R3, 0xff, RZ, 0xc0, !PT ;  /* 0x000000ff03037812 */ /* 0x000fe400078ec0ff */
[----:B------:R-:W-:Y:S02]  /*d870*/  LOP3.LUT R12, R12, 0xff, RZ, 0xc0, !PT ;  /* 0x000000ff0c0c7812 */ /* 0x000fe400078ec0ff */
[----:B0-----:R-:W-:Y:S02]  /*d880*/  SHF.R.U32.HI R14, RZ, 0x8, R25 ;  /* 0x00000008ff0e7819 */ /* 0x001fe40000011619 */
[----:B------:R-:W-:Y:S02]  /*d890*/  SHF.R.U32.HI R33, RZ, 0x8, R9 ;  /* 0x00000008ff217819 */ /* 0x000fe40000011609 */
[----:B------:R-:W-:Y:S02]  /*d8a0*/  LOP3.LUT R29, R4, 0xff, RZ, 0xc0, !PT ;  /* 0x000000ff041d7812 */ /* 0x000fe400078ec0ff */
[----:B------:R-:W-:-:S02]  /*d8b0*/  PRMT R31, R3, 0x7604, R6 ;  /* 0x00007604031f7816 */ /* 0x000fc40000000006 */
[----:B------:R-:W-:Y:S02]  /*d8c0*/  PRMT R11, R12, 0x7604, R11 ;  /* 0x000076040c0b7816 */ /* 0x000fe4000000000b */
[----:B------:R-:W-:Y:S02]  /*d8d0*/  LOP3.LUT R13, R25, 0xff, RZ, 0xc0, !PT ;  /* 0x000000ff190d7812 */ /* 0x000fe400078ec0ff */
[----:B------:R-:W-:Y:S02]  /*d8e0*/  LOP3.LUT R14, R14, 0xff, RZ, 0xc0, !PT ;  /* 0x000000ff0e0e7812 */ /* 0x000fe400078ec0ff */
[----:B------:R-:W-:Y:S02]  /*d8f0*/  SHF.R.U32.HI R4, RZ, 0x10, R27 ;  /* 0x00000010ff047819 */ /* 0x000fe4000001161b */
[----:B------:R-:W-:Y:S02]  /*d900*/  SHF.R.U32.HI R6, RZ, 0x10, R25 ;  /* 0x00000010ff067819 */ /* 0x000fe40000011619 */
[----:B------:R-:W-:Y:S01]  /*d910*/  SHF.R.U32.HI R12, RZ, 0x10, R21 ;  /* 0x00000010ff0c7819 */ /* 0x000fe20000011615 */
[----:B------:R-:W-:Y:S01]  /*d920*/  IMAD.U32 R4, R4, 0x10000, RZ ;  /* 0x0001000004047824 */ /* 0x000fe200078e00ff */
[----:B------:R-:W-:Y:S01]  /*d930*/  SHF.R.U32.HI R3, RZ, 0x10, R9 ;  /* 0x00000010ff037819 */ /* 0x000fe20000011609 */
[----:B------:R-:W-:Y:S01]  /*d940*/  IMAD.U32 R6, R6, 0x10000, RZ ;  /* 0x0001000006067824 */ /* 0x000fe200078e00ff */
[----:B------:R-:W-:Y:S01]  /*d950*/  LOP3.LUT R30, R9, 0xff, RZ, 0xc0, !PT ;  /* 0x000000ff091e7812 */ /* 0x000fe200078ec0ff */
[----:B------:R-:W-:Y:S01]  /*d960*/  IMAD.U32 R12, R12, 0x10000, RZ ;  /* 0x000100000c0c7824 */ /* 0x000fe200078e00ff */
[----:B------:R-:W-:Y:S01]  /*d970*/  LOP3.LUT R33, R33, 0xff, RZ, 0xc0, !PT ;  /* 0x000000ff21217812 */ /* 0x000fe200078ec0ff */
[----:B------:R-:W-:Y:S01]  /*d980*/  IMAD.U32 R3, R3, 0x10000, RZ ;  /* 0x0001000003037824 */ /* 0x000fe200078e00ff */
[----:B------:R-:W-:-:S02]  /*d990*/  PRMT R13, R14, 0x7604, R13 ;  /* 0x000076040e0d7816 */ /* 0x000fc4000000000d */
[----:B------:R-:W-:Y:S02]  /*d9a0*/  LOP3.LUT R14, R8, 0xff, RZ, 0xc0, !PT ;  /* 0x000000ff080e7812 */ /* 0x000fe400078ec0ff */
[----:B------:R-:W-:Y:S02]  /*d9b0*/  PRMT R30, R33, 0x7604, R30 ;  /* 0x00007604211e7816 */ /* 0x000fe4000000001e */
[----:B------:R-:W-:Y:S02]  /*d9c0*/  PRMT R35, R29, 0x7604, R14 ;  /* 0x000076041d237816 */ /* 0x000fe4000000000e */
[----:B------:R-:W-:Y:S02]  /*d9d0*/  LOP3.LUT R7, R7, 0xff0000, R4, 0xf8, !PT ;  /* 0x00ff000007077812 */ /* 0x000fe400078ef804 */
[----:B------:R-:W-:Y:S02]  /*d9e0*/  LOP3.LUT R29, R13, 0xff0000, R6, 0xf8, !PT ;  /* 0x00ff00000d1d7812 */ /* 0x000fe400078ef806 */
[----:B------:R-:W-:-:S02]  /*d9f0*/  LOP3.LUT R33, R11, 0xff0000, R12, 0xf8, !PT ;  /* 0x00ff00000b217812 */ /* 0x000fc400078ef80c */
[----:B------:R-:W-:Y:S02]  /*da00*/  LOP3.LUT R37, R30, 0xff0000, R3, 0xf8, !PT ;  /* 0x00ff00001e257812 */ /* 0x000fe400078ef803 */
[----:B------:R-:W-:Y:S01]  /*da10*/  LOP3.LUT R5, R5, 0xff0000, R26, 0xf8, !PT ;  /* 0x00ff000005057812 */ /* 0x000fe200078ef81a */
[----:B--2---:R-:W-:Y:S06]  /*da20*/  @!P0 BRA `(.L_x_447) ;  /* 0x0000017c00408947 */ /* 0x004fec0003800000 */
.L_x_656:
[----:B------:R-:W-:Y:S05]  /*da30*/  BSYNC B1 ;  /* 0x0000000000017941 */ /* 0x000fea0003800000 */
.L_x_446:
[----:B------:R-:W-:Y:S01]  /*da40*/  VIMNMX R13, R32, 0x80, PT ;  /* 0x00000080200d7848 */ /* 0x000fe20003fe0100 */
[----:B------:R-:W-:Y:S01]  /*da50*/  BSSY B1, `(.L_x_448) ;  /* 0x00000c9000017945 */ /* 0x000fe20003800000 */
[----:B------:R-:W-:Y:S02]  /*da60*/  LOP3.LUT R3, R15, 0xff0000, R24, 0xf8, !PT ;  /* 0x00ff00000f037812 */ /* 0x000fe400078ef818 */
[----:B------:R-:W-:Y:S02]  /*da70*/  ISETP.GE.AND P0, PT, R228, R13, PT ;  /* 0x0000000de400720c */ /* 0x000fe40003f06270 */
[----:B------:R-:W-:Y:S02]  /*da80*/  LOP3.LUT R15, R31, 0xff0000, R20, 0xf8, !PT ;  /* 0x00ff00001f0f7812 */ /* 0x000fe400078ef814 */
[----:B------:R-:W-:Y:S02]  /*da90*/  LOP3.LUT R35, R35, 0xff0000, R8, 0xf8, !PT ;  /* 0x00ff000023237812 */ /* 0x000fe400078ef808 */
[----:B------:R-:W-:-:S02]  /*daa0*/  LOP3.LUT R15, R15, 0xff000000, R20, 0xf8, !PT ;  /* 0xff0000000f0f7812 */ /* 0x000fc400078ef814 */
[----:B------:R-:W-:Y:S02]  /*dab0*/  LOP3.LUT R11, R5, 0xff000000, R26, 0xf8, !PT ;  /* 0xff000000050b7812 */ /* 0x000fe400078ef81a */
[----:B------:R-:W-:Y:S02]  /*dac0*/  LOP3.LUT R14, R7, 0xff000000, R27, 0xf8, !PT ;  /* 0xff000000070e7812 */ /* 0x000fe400078ef81b */
[----:B------:R-:W-:Y:S02]  /*dad0*/  LOP3.LUT R3, R3, 0xff000000, R24, 0xf8, !PT ;  /* 0xff00000003037812 */ /* 0x000fe400078ef818 */
[----:B------:R-:W-:Y:S02]  /*dae0*/  LOP3.LUT R12, R29, 0xff000000, R25, 0xf8, !PT ;  /* 0xff0000001d0c7812 */ /* 0x000fe400078ef819 */
[----:B------:R-:W-:Y:S02]  /*daf0*/  LOP3.LUT R20, R33, 0xff000000, R21, 0xf8, !PT ;  /* 0xff00000021147812 */ /* 0x000fe400078ef815 */
[----:B------:R-:W-:-:S02]  /*db00*/  LOP3.LUT R8, R35, 0xff000000, R8, 0xf8, !PT ;  /* 0xff00000023087812 */ /* 0x000fc400078ef808 */
[----:B------:R-:W-:Y:S01]  /*db10*/  LOP3.LUT R9, R37, 0xff000000, R9, 0xf8, !PT ;  /* 0xff00000025097812 */ /* 0x000fe200078ef809 */
[----:B------:R-:W-:Y:S06]  /*db20*/  @P0 BRA `(.L_x_449) ;  /* 0x0000000800ec0947 */ /* 0x000fec0003800000 */
[----:B------:R-:W1:Y:S01]  /*db30*/  LDC R5, c[0x0][0x3f4] ;  /* 0x0000fd00ff057b82 */ /* 0x000e620000000800 */
[----:B------:R-:W-:Y:S01]  /*db40*/  BSSY B2, `(.L_x_450) ;  /* 0x000005e000027945 */ /* 0x000fe20003800000 */
[-C--:B-1----:R-:W-:Y:S02]  /*db50*/  ISETP.GE.AND P0, PT, R22, R5.reuse, PT ;  /* 0x000000051600720c */ /* 0x082fe40003f06270 */
[----:B------:R-:W-:-:S11]  /*db60*/  ISETP.GE.AND P1, PT, R230, R5, PT ;  /* 0x00000005e600720c */ /* 0x000fd60003f26270 */
[----:B------:R-:W-:Y:S05]  /*db70*/  @P0 BRA `(.L_x_451) ;  /* 0x0000000400680947 */ /* 0x000fea0003800000 */
[----:B------:R-:W1:Y:S01]  /*db80*/  LDS.128 R4, [R10+0x1c400] ;  /* 0x01c400000a047984 */ /* 0x000e620000000c00 */
[----:B------:R-:W-:Y:S02]  /*db90*/  F2FP.F16.E4M3.UNPACK_B R31, R15 ;  /* 0x0000000fff1f723e */ /* 0x000fe400020006ff */
[----:B------:R-:W-:-:S03]  /*dba0*/  F2FP.F16.E4M3.UNPACK_B R29, R11 ;  /* 0x0000000bff1d723e */ /* 0x000fc600020006ff */
[----:B------:R-:W-:Y:S02]  /*dbb0*/  HADD2.F32 R32, -RZ, R31.H1_H1 ;  /* 0x3000001fff207230 */ /* 0x000fe40000004100 */
[----:B------:R-:W-:Y:S02]  /*dbc0*/  HADD2.F32 R30, -RZ, R29.H1_H1 ;  /* 0x3000001dff1e7230 */ /* 0x000fe40000004100 */
[----:B------:R-:W-:Y:S02]  /*dbd0*/  HADD2.F32 R31, -RZ, R31.H0_H0 ;  /* 0x2000001fff1f7230 */ /* 0x000fe40000004100 */
[----:B------:R-:W-:Y:S01]  /*dbe0*/  HADD2.F32 R29, -RZ, R29.H0_H0 ;  /* 0x2000001dff1d7230 */ /* 0x000fe20000004100 */
[-C--:B-1----:R-:W-:Y:S02]  /*dbf0*/  F2FP.F16.E4M3.UNPACK_B R21, R4.reuse.H1 ;  /* 0x00000004ff15723e */ /* 0x082fe400030006ff */
[-C--:B------:R-:W-:Y:S02]  /*dc00*/  F2FP.F16.E4M3.UNPACK_B R25, R5.reuse ;  /* 0x00000005ff19723e */ /* 0x080fe400020006ff */
[----:B------:R-:W-:Y:S01]  /*dc10*/  F2FP.F16.E4M3.UNPACK_B R26, R5.H1 ;  /* 0x00000005ff1a723e */ /* 0x000fe200030006ff */
[--C-:B------:R-:W-:Y:S01]  /*dc20*/  HADD2.F32 R24, -RZ, R21.reuse.H0_H0 ;  /* 0x20000015ff187230 */ /* 0x100fe20000004100 */
[----:B------:R-:W-:Y:S01]  /*dc30*/  F2FP.F16.E4M3.UNPACK_B R4, R4 ;  /* 0x00000004ff04723e */ /* 0x000fe200020006ff */
[----:B------:R-:W-:Y:S01]  /*dc40*/  HADD2.F32 R21, -RZ, R21.H1_H1 ;  /* 0x30000015ff157230 */ /* 0x000fe20000004100 */
[----:B------:R-:W-:-:S02]  /*dc50*/  F2FP.F16.E4M3.UNPACK_B R27, R6 ;  /* 0x00000006ff1b723e */ /* 0x000fc400020006ff */
[----:B------:R-:W-:Y:S02]  /*dc60*/  F2FP.F16.E4M3.UNPACK_B R6, R6.H1 ;  /* 0x00000006ff06723e */ /* 0x000fe400030006ff */
[C---:B------:R-:W-:Y:S01]  /*dc70*/  FMUL.FTZ R5, R21.reuse, R32 ;  /* 0x0000002015057220 */ /* 0x040fe20000410000 */
[-C--:B------:R-:W-:Y:S01]  /*dc80*/  FMUL.FTZ R33, R21, R30.reuse ;  /* 0x0000001e15217220 */ /* 0x080fe20000410000 */
[----:B------:R-:W-:Y:S02]  /*dc90*/  F2FP.F16.E4M3.UNPACK_B R21, R7 ;  /* 0x00000007ff15723e */ /* 0x000fe400020006ff */
[C---:B------:R-:W-:Y:S01]  /*dca0*/  FFMA.FTZ R35, R24.reuse, R30, -R5 ;  /* 0x0000001e18237223 */ /* 0x040fe20000010805 */
[--C-:B------:R-:W-:Y:S01]  /*dcb0*/  HADD2.F32 R5, -RZ, R4.reuse.H1_H1 ;  /* 0x30000004ff057230 */ /* 0x100fe20000004100 */
[----:B------:R-:W-:Y:S01]  /*dcc0*/  F2FP.F16.E4M3.UNPACK_B R30, R15.H1 ;  /* 0x0000000fff1e723e */ /* 0x000fe200030006ff */
[----:B------:R-:W-:Y:S01]  /*dcd0*/  FFMA.FTZ R36, R24, R32, R33 ;  /* 0x0000002018247223 */ /* 0x000fe20000010021 */
[----:B------:R-:W-:Y:S01]  /*dce0*/  HADD2.F32 R4, -RZ, R4.H0_H0 ;  /* 0x20000004ff047230 */ /* 0x000fe20000004100 */
[----:B------:R-:W-:Y:S01]  /*dcf0*/  F2FP.F16.E4M3.UNPACK_B R24, R11.H1 ;  /* 0x0000000bff18723e */ /* 0x000fe200030006ff */
[C---:B------:R-:W-:Y:S01]  /*dd00*/  FMUL.FTZ R33, R5.reuse, R31 ;  /* 0x0000001f05217220 */ /* 0x040fe20000410000 */
[----:B------:R-:W-:Y:S01]  /*dd10*/  FMUL.FTZ R34, R5, R29 ;  /* 0x0000001d05227220 */ /* 0x000fe20000410000 */
[----:B------:R-:W-:Y:S01]  /*dd20*/  HADD2.F32 R32, -RZ, R30.H1_H1 ;  /* 0x3000001eff207230 */ /* 0x000fe20000004100 */
[----:B------:R-:W-:Y:S01]  /*dd30*/  F2FP.F16.E4M3.UNPACK_B R7, R7.H1 ;  /* 0x00000007ff07723e */ /* 0x000fe200030006ff */
[----:B------:R-:W-:-:S02]  /*dd40*/  HADD2.F32 R5, -RZ, R26.H1_H1 ;  /* 0x3000001aff057230 */ /* 0x000fc40000004100 */
[C---:B------:R-:W-:Y:S01]  /*dd50*/  FFMA.FTZ R33, R4.reuse, R29, -R33 ;  /* 0x0000001d04217223 */ /* 0x040fe20000010821 */
[----:B------:R-:W-:Y:S01]  /*dd60*/  FFMA.FTZ R34, R4, R31, R34 ;  /* 0x0000001f04227223 */ /* 0x000fe20000010022 */
[----:B------:R-:W-:Y:S02]  /*dd70*/  HADD2.F32 R29, -RZ, R24.H1_H1 ;  /* 0x30000018ff1d7230 */ /* 0x000fe40000004100 */
[----:B------:R-:W-:Y:S02]  /*dd80*/  HADD2.F32 R26, -RZ, R26.H0_H0 ;  /* 0x2000001aff1a7230 */ /* 0x000fe40000004100 */
[C---:B------:R-:W-:Y:S01]  /*dd90*/  FMUL.FTZ R31, R5.reuse, R32 ;  /* 0x00000020051f7220 */ /* 0x040fe20000410000 */
[----:B------:R-:W-:Y:S02]  /*dda0*/  HADD2.F32 R30, -RZ, R30.H0_H0 ;  /* 0x2000001eff1e7230 */ /* 0x000fe40000004100 */
[----:B------:R-:W-:Y:S01]  /*ddb0*/  FMUL.FTZ R5, R5, R29 ;  /* 0x0000001d05057220 */ /* 0x000fe20000410000 */
[----:B------:R-:W-:-:S02]  /*ddc0*/  HADD2.F32 R4, -RZ, R25.H1_H1 ;  /* 0x30000019ff047230 */ /* 0x000fc40000004100 */
[C---:B0-----:R-:W-:Y:S01]  /*ddd0*/  FFMA.FTZ R39, R26.reuse, R29, -R31 ;  /* 0x0000001d1a277223 */ /* 0x041fe2000001081f */
[----:B------:R-:W-:Y:S01]  /*dde0*/  HADD2.F32 R24, -RZ, R24.H0_H0 ;  /* 0x20000018ff187230 */ /* 0x000fe20000004100 */
[----:B------:R-:W-:Y:S01]  /*ddf0*/  F2FP.F16.E4M3.UNPACK_B R29, R20 ;  /* 0x00000014ff1d723e */ /* 0x000fe200020006ff */
[----:B------:R-:W-:Y:S02]  /*de00*/  HADD2.F32 R25, -RZ, R25.H0_H0 ;  /* 0x20000019ff197230 */ /* 0x000fe40000004100 */
[----:B------:R-:W-:Y:S01]  /*de10*/  FFMA.FTZ R32, R26, R32, R5 ;  /* 0x000000201a207223 */ /* 0x000fe20000010005 */
[C---:B------:R-:W-:Y:S01]  /*de20*/  FMUL.FTZ R38, R4.reuse, R30 ;  /* 0x0000001e04267220 */ /* 0x040fe20000410000 */
[----:B------:R-:W-:Y:S01]  /*de30*/  F2FP.F16.E4M3.UNPACK_B R26, R14 ;  /* 0x0000000eff1a723e */ /* 0x000fe200020006ff */
[-C--:B------:R-:W-:Y:S01]  /*de40*/  FMUL.FTZ R37, R4, R24.reuse ;  /* 0x0000001804257220 */ /* 0x080fe20000410000 */
[----:B------:R-:W-:Y:S02]  /*de50*/  HADD2.F32 R31, -RZ, R29.H1_H1 ;  /* 0x3000001dff1f7230 */ /* 0x000fe40000004100 */
[----:B------:R-:W-:Y:S01]  /*de60*/  FFMA.FTZ R38, R25, R24, -R38 ;  /* 0x0000001819267223 */ /* 0x000fe20000010826 */
[----:B------:R-:W-:-:S02]  /*de70*/  HADD2.F32 R5, -RZ, R6.H1_H1 ;  /* 0x30000006ff057230 */ /* 0x000fc40000004100 */
[----:B------:R-:W-:Y:S01]  /*de80*/  FFMA.FTZ R37, R25, R30, R37 ;  /* 0x0000001e19257223 */ /* 0x000fe20000010025 */
[----:B------:R-:W-:Y:S01]  /*de90*/  HADD2.F32 R24, -RZ, R26.H1_H1 ;  /* 0x3000001aff187230 */ /* 0x000fe20000004100 */
[----:B------:R-:W-:Y:S01]  /*dea0*/  F2FP.SATFINITE.E4M3.F32.PACK_AB_MERGE_C R32, R32, R39, RZ ;  /* 0x000000272020723e */ /* 0x000fe200048070ff */
[----:B------:R-:W-:Y:S02]  /*deb0*/  HADD2.F32 R6, -RZ, R6.H0_H0 ;  /* 0x20000006ff067230 */ /* 0x000fe40000004100 */
[C---:B------:R-:W-:Y:S01]  /*dec0*/  FMUL.FTZ R25, R5.reuse, R31 ;  /* 0x0000001f05197220 */ /* 0x040fe20000410000 */
[----:B------:R-:W-:Y:S02]  /*ded0*/  HADD2.F32 R26, -RZ, R26.H0_H0 ;  /* 0x2000001aff1a7230 */ /* 0x000fe40000004100 */
[-C--:B------:R-:W-:Y:S01]  /*dee0*/  FMUL.FTZ R43, R5, R24.reuse ;  /* 0x00000018052b7220 */ /* 0x080fe20000410000 */
[----:B------:R-:W-:Y:S02]  /*def0*/  HADD2.F32 R29, -RZ, R29.H0_H0 ;  /* 0x2000001dff1d7230 */ /* 0x000fe40000004100 */
[----:B------:R-:W-:Y:S01]  /*df00*/  FFMA.FTZ R41, R6, R24, -R25 ;  /* 0x0000001806297223 */ /* 0x000fe20000010819 */
[--C-:B------:R-:W-:Y:S01]  /*df10*/  HADD2.F32 R4, -RZ, R27.reuse.H1_H1 ;  /* 0x3000001bff047230 */ /* 0x100fe20000004100 */
[----:B------:R-:W-:Y:S01]  /*df20*/  F2FP.F16.E4M3.UNPACK_B R5, R14.H1 ;  /* 0x0000000eff05723e */ /* 0x000fe200030006ff */
[----:B------:R-:W-:-:S02]  /*df30*/  HADD2.F32 R27, -RZ, R27.H0_H0 ;  /* 0x2000001bff1b7230 */ /* 0x000fc40000004100 */
[----:B------:R-:W-:Y:S01]  /*df40*/  FFMA.FTZ R42, R6, R31, R43 ;  /* 0x0000001f062a7223 */ /* 0x000fe2000001002b */
[CC--:B------:R-:W-:Y:S01]  /*df50*/  FMUL.FTZ R24, R4.reuse, R29.reuse ;  /* 0x0000001d04187220 */ /* 0x0c0fe20000410000 */
[----:B------:R-:W-:Y:S01]  /*df60*/  FMUL.FTZ R40, R4, R26 ;  /* 0x0000001a04287220 */ /* 0x000fe20000410000 */
[----:B------:R-:W-:Y:S01]  /*df70*/  F2FP.F16.E4M3.UNPACK_B R4, R20.H1 ;  /* 0x00000014ff04723e */ /* 0x000fe200030006ff */
[--C-:B------:R-:W-:Y:S02]  /*df80*/  HADD2.F32 R6, -RZ, R5.reuse.H0_H0 ;  /* 0x20000005ff067230 */ /* 0x100fe40000004100 */
[C---:B------:R-:W-:Y:S01]  /*df90*/  FFMA.FTZ R30, R27.reuse, R26, -R24 ;  /* 0x0000001a1b1e7223 */ /* 0x040fe20000010818 */
[----:B------:R-:W-:Y:S02]  /*dfa0*/  HADD2.F32 R24, -RZ, R5.H1_H1 ;  /* 0x30000005ff187230 */ /* 0x000fe40000004100 */
[----:B------:R-:W-:Y:S01]  /*dfb0*/  FFMA.FTZ R27, R27, R29, R40 ;  /* 0x0000001d1b1b7223 */ /* 0x000fe20000010028 */
[----:B------:R-:W-:-:S02]  /*dfc0*/  HADD2.F32 R26, -RZ, R4.H1_H1 ;  /* 0x30000004ff1a7230 */ /* 0x000fc40000004100 */
[----:B------:R-:W-:Y:S02]  /*dfd0*/  HADD2.F32 R5, -RZ, R7.H1_H1 ;  /* 0x30000007ff057230 */ /* 0x000fe40000004100 */
[----:B------:R-:W-:Y:S02]  /*dfe0*/  HADD2.F32 R25, -RZ, R4.H0_H0 ;  /* 0x20000004ff197230 */ /* 0x000fe40000004100 */
[----:B------:R-:W-:Y:S02]  /*dff0*/  HADD2.F32 R4, -RZ, R21.H1_H1 ;  /* 0x30000015ff047230 */ /* 0x000fe40000004100 */
[C---:B------:R-:W-:Y:S01]  /*e000*/  FMUL.FTZ R44, R5.reuse, R26 ;  /* 0x0000001a052c7220 */ /* 0x040fe20000410000 */
[----:B------:R-:W-:Y:S02]  /*e010*/  HADD2.F32 R7, -RZ, R7.H0_H0 ;  /* 0x20000007ff077230 */ /* 0x000fe40000004100 */
[----:B------:R-:W-:Y:S01]  /*e020*/  FMUL.FTZ R5, R5, R24 ;  /* 0x0000001805057220 */ /* 0x000fe20000410000 */
[----:B------:R-:W-:-:S02]  /*e030*/  HADD2.F32 R21, -RZ, R21.H0_H0 ;  /* 0x20000015ff157230 */ /* 0x000fc40000004100 */
[CC--:B------:R-:W-:Y:S01]  /*e040*/  FMUL.FTZ R40, R4.reuse, R25.reuse ;  /* 0x0000001904287220 */ /* 0x0c0fe20000410000 */
[----:B------:R-:W-:Y:S01]  /*e050*/  FMUL.FTZ R4, R4, R6 ;  /* 0x0000000604047220 */ /* 0x000fe20000410000 */
[C---:B------:R-:W-:Y:S01]  /*e060*/  FFMA.FTZ R44, R7.reuse, R24, -R44 ;  /* 0x00000018072c7223 */ /* 0x040fe2000001082c */
[----:B------:R-:W-:Y:S01]  /*e070*/  FFMA.FTZ R5, R7, R26, R5 ;  /* 0x0000001a07057223 */ /* 0x000fe20000010005 */
[C---:B------:R-:W-:Y:S01]  /*e080*/  FFMA.FTZ R7, R21.reuse, R6, -R40 ;  /* 0x0000000615077223 */ /* 0x040fe20000010828 */
[----:B------:R-:W-:Y:S01]  /*e090*/  FFMA.FTZ R24, R21, R25, R4 ;  /* 0x0000001915187223 */ /* 0x000fe20000010004 */
[----:B------:R-:W-:Y:S02]  /*e0a0*/  F2FP.SATFINITE.E4M3.F32.PACK_AB_MERGE_C R4, R36, R35, RZ ;  /* 0x000000232404723e */ /* 0x000fe400048070ff */
[----:B------:R-:W-:Y:S02]  /*e0b0*/  F2FP.SATFINITE.E4M3.F32.PACK_AB_MERGE_C R6, R42, R41, RZ ;  /* 0x000000292a06723e */ /* 0x000fe400048070ff */
[----:B------:R-:W-:-:S02]  /*e0c0*/  F2FP.SATFINITE.E4M3.F32.PACK_AB_MERGE_C R44, R5, R44, RZ ;  /* 0x0000002c052c723e */ /* 0x000fc400048070ff */
[----:B------:R-:W-:Y:S02]  /*e0d0*/  F2FP.SATFINITE.E4M3.F32.PACK_AB_MERGE_C R4, R34, R33, R4 ;  /* 0x000000212204723e */ /* 0x000fe40004807004 */
[----:B------:R-:W-:Y:S02]  /*e0e0*/  F2FP.SATFINITE.E4M3.F32.PACK_AB_MERGE_C R5, R37, R38, R32 ;  /* 0x000000262505723e */ /* 0x000fe40004807020 */
[----:B------:R-:W-:Y:S02]  /*e0f0*/  F2FP.SATFINITE.E4M3.F32.PACK_AB_MERGE_C R6, R27, R30, R6 ;  /* 0x0000001e1b06723e */ /* 0x000fe40004807006 */
[----:B------:R-:W-:-:S05]  /*e100*/  F2FP.SATFINITE.E4M3.F32.PACK_AB_MERGE_C R7, R24, R7, R44 ;  /* 0x000000071807723e */ /* 0x000fca000480702c */
[----:B------:R1:W-:Y:S02]  /*e110*/  STS.128 [R10+0x1c400], R4 ;  /* 0x01c400040a007388 */ /* 0x0003e40000000c00 */
.L_x_451:
[----:B------:R-:W-:Y:S05]  /*e120*/  BSYNC B2 ;  /* 0x0000000000027941 */ /* 0x000fea0003800000 */
.L_x_450:
[----:B------:R-:W-:Y:S05]  /*e130*/  @P1 BRA `(.L_x_449) ;  /* 0x0000000400681947 */ /* 0x000fea0003800000 */
[----:B-1----:R-:W1:Y:S01]  /*e140*/  LDS.128 R4, [R0] ;  /* 0x0000000000047984 */ /* 0x002e620000000c00 */
        /* <DEDUP_REMOVED lines=60> */
[C---:B------:R-:W-:Y:S01]  /*e510*/  FMUL.FTZ R24, R4.reuse, R29 ;  /* 0x0000001d04187220 */ /* 0x040fe20000410000 */
[-C--:B------:R-:W-:Y:S01]  /*e520*/  FMUL.FTZ R40, R4, R26.reuse ;  /* 0x0000001a04287220 */ /* 0x080fe20000410000 */
        /* <DEDUP_REMOVED lines=26> */
[----:B------:R2:W-:Y:S02]  /*e6d0*/  STS.128 [R0], R4 ;  /* 0x0000000400007388 */ /* 0x0005e40000000c00 */
.L_x_449:
[----:B------:R-:W-:Y:S05]  /*e6e0*/  BSYNC B1 ;  /* 0x0000000000017941 */ /* 0x000fea0003800000 */
.L_x_448:
[----:B-12---:R-:W-:-:S05]  /*e6f0*/  VIADD R4, R228, 0x40 ;  /* 0x00000040e4047836 */ /* 0x006fca0000000000 */
[----:B------:R-:W-:-:S13]  /*e700*/  ISETP.GE.AND P0, PT, R4, R13, PT ;  /* 0x0000000d0400720c */ /* 0x000fda0003f06270 */
[----:B------:R-:W-:Y:S05]  /*e710*/  @P0 BRA `(.L_x_452) ;  /* 0x00000028009c0947 */ /* 0x000fea0003800000 */
        /* <DEDUP_REMOVED lines=10> */
[----:B------:R-:W-:Y:S01]  /*e7c0*/  HADD2.F32 R34, -RZ, R31.H0_H0 ;  /* 0x2000001fff227230 */ /* 0x000fe20000004100 */
[-C--:B-1----:R-:W-:Y:S02]  /*e7d0*/  F2FP.F16.E4M3.UNPACK_B R13, R4.reuse.H1 ;  /* 0x00000004ff0d723e */ /* 0x082fe400030006ff */
[----:B------:R-:W-:Y:S02]  /*e7e0*/  F2FP.F16.E4M3.UNPACK_B R4, R4 ;  /* 0x00000004ff04723e */ /* 0x000fe400020006ff */
[-C--:B------:R-:W-:Y:S01]  /*e7f0*/  F2FP.F16.E4M3.UNPACK_B R24, R5.reuse ;  /* 0x00000005ff18723e */ /* 0x080fe200020006ff */
[--C-:B------:R-:W-:Y:S01]  /*e800*/  HADD2.F32 R21, -RZ, R13.reuse.H0_H0 ;  /* 0x2000000dff157230 */ /* 0x100fe20000004100 */
[----:B------:R-:W-:Y:S01]  /*e810*/  F2FP.F16.E4M3.UNPACK_B R25, R5.H1 ;  /* 0x00000005ff19723e */ /* 0x000fe200030006ff */
[----:B------:R-:W-:Y:S01]  /*e820*/  HADD2.F32 R13, -RZ, R13.H1_H1 ;  /* 0x3000000dff0d7230 */ /* 0x000fe20000004100 */
[-C--:B------:R-:W-:Y:S01]  /*e830*/  F2FP.F16.E4M3.UNPACK_B R26, R6.reuse ;  /* 0x00000006ff1a723e */ /* 0x080fe200020006ff */
[--C-:B------:R-:W-:Y:S01]  /*e840*/  HADD2.F32 R5, -RZ, R4.reuse.H1_H1 ;  /* 0x30000004ff057230 */ /* 0x100fe20000004100 */
[----:B------:R-:W-:Y:S01]  /*e850*/  F2FP.F16.E4M3.UNPACK_B R6, R6.H1 ;  /* 0x00000006ff06723e */ /* 0x000fe200030006ff */
[----:B------:R-:W-:-:S02]  /*e860*/  HADD2.F32 R4, -RZ, R4.H0_H0 ;  /* 0x20000004ff047230 */ /* 0x000fc40000004100 */
[-C--:B------:R-:W-:Y:S01]  /*e870*/  FMUL.FTZ R30, R33, R13.reuse ;  /* 0x0000000d211e7220 */ /* 0x080fe20000410000 */
[C---:B------:R-:W-:Y:S01]  /*e880*/  FMUL.FTZ R32, R27.reuse, R13 ;  /* 0x0000000d1b207220 */ /* 0x040fe20000410000 */
[----:B------:R-:W-:Y:S02]  /*e890*/  F2FP.F16.E4M3.UNPACK_B R13, R7 ;  /* 0x00000007ff0d723e */ /* 0x000fe400020006ff */
[-C--:B------:R-:W-:Y:S01]  /*e8a0*/  FFMA.FTZ R27, R27, R21.reuse, -R30 ;  /* 0x000000151b1b7223 */ /* 0x080fe2000001081e */
[----:B------:R-:W-:Y:S02]  /*e8b0*/  HADD2.F32 R30, -RZ, R29.H0_H0 ;  /* 0x2000001dff1e7230 */ /* 0x000fe40000004100 */
[----:B------:R-:W-:Y:S01]  /*e8c0*/  FFMA.FTZ R32, R33, R21, R32 ;  /* 0x0000001521207223 */ /* 0x000fe20000010020 */
[----:B------:R-:W-:Y:S01]  /*e8d0*/  F2FP.F16.E4M3.UNPACK_B R21, R11.H1 ;  /* 0x0000000bff15723e */ /* 0x000fe200030006ff */
[----:B------:R-:W-:Y:S01]  /*e8e0*/  FMUL.FTZ R11, R34, R5 ;  /* 0x00000005220b7220 */ /* 0x000fe20000410000 */
[----:B------:R-:W-:Y:S01]  /*e8f0*/  F2FP.F16.E4M3.UNPACK_B R29, R15.H1 ;  /* 0x0000000fff1d723e */ /* 0x000fe200030006ff */
[----:B------:R-:W-:Y:S01]  /*e900*/  FMUL.FTZ R15, R30, R5 ;  /* 0x000000051e0f7220 */ /* 0x000fe20000410000 */
[----:B------:R-:W-:-:S02]  /*e910*/  HADD2.F32 R5, -RZ, R25.H1_H1 ;  /* 0x30000019ff057230 */ /* 0x000fc40000004100 */
[-C--:B------:R-:W-:Y:S01]  /*e920*/  FFMA.FTZ R11, R30, R4.reuse, -R11 ;  /* 0x000000041e0b7223 */ /* 0x080fe2000001080b */
[----:B------:R-:W-:Y:S02]  /*e930*/  HADD2.F32 R38, -RZ, R21.H0_H0 ;  /* 0x20000015ff267230 */ /* 0x000fe40000004100 */
[----:B------:R-:W-:Y:S01]  /*e940*/  FFMA.FTZ R30, R34, R4, R15 ;  /* 0x00000004221e7223 */ /* 0x000fe2000001000f */
[----:B------:R-:W-:Y:S01]  /*e950*/  HADD2.F32 R31, -RZ, R29.H1_H1 ;  /* 0x3000001dff1f7230 */ /* 0x000fe20000004100 */
[----:B------:R-:W-:Y:S01]  /*e960*/  F2FP.F16.E4M3.UNPACK_B R33, R20 ;  /* 0x00000014ff21723e */ /* 0x000fe200020006ff */
[----:B------:R-:W-:Y:S01]  /*e970*/  HADD2.F32 R15, -RZ, R21.H1_H1 ;  /* 0x30000015ff0f7230 */ /* 0x000fe20000004100 */
[----:B------:R-:W-:Y:S01]  /*e980*/  F2FP.F16.E4M3.UNPACK_B R7, R7.H1 ;  /* 0x00000007ff07723e */ /* 0x000fe200030006ff */
[----:B------:R-:W-:Y:S02]  /*e990*/  HADD2.F32 R40, -RZ, R29.H0_H0 ;  /* 0x2000001dff287230 */ /* 0x000fe40000004100 */
[----:B------:R-:W-:Y:S01]  /*e9a0*/  FMUL.FTZ R34, R31, R5 ;  /* 0x000000051f227220 */ /* 0x000fe20000410000 */
[----:B------:R-:W-:-:S02]  /*e9b0*/  HADD2.F32 R4, -RZ, R24.H1_H1 ;  /* 0x30000018ff047230 */ /* 0x000fc40000004100 */
[C---:B------:R-:W-:Y:S01]  /*e9c0*/  FMUL.FTZ R36, R15.reuse, R5 ;  /* 0x000000050f247220 */ /* 0x040fe20000410000 */
[----:B------:R-:W-:Y:S01]  /*e9d0*/  HADD2.F32 R25, -RZ, R25.H0_H0 ;  /* 0x20000019ff197230 */ /* 0x000fe20000004100 */
[----:B------:R-:W-:Y:S01]  /*e9e0*/  F2FP.F16.E4M3.UNPACK_B R29, R14 ;  /* 0x0000000eff1d723e */ /* 0x000fe200020006ff */
[----:B------:R-:W-:Y:S02]  /*e9f0*/  HADD2.F32 R24, -RZ, R24.H0_H0 ;  /* 0x20000018ff187230 */ /* 0x000fe40000004100 */
[-C--:B------:R-:W-:Y:S01]  /*ea00*/  FMUL.FTZ R5, R40, R4.reuse ;  /* 0x0000000428057220 */ /* 0x080fe20000410000 */
[C---:B------:R-:W-:Y:S01]  /*ea10*/  FMUL.FTZ R21, R38.reuse, R4 ;  /* 0x0000000426157220 */ /* 0x040fe20000410000 */
[----:B------:R-:W-:Y:S01]  /*ea20*/  FFMA.FTZ R34, R15, R25, -R34 ;  /* 0x000000190f227223 */ /* 0x000fe20000010822 */
[----:B------:R-:W-:Y:S02]  /*ea30*/  HADD2.F32 R42, -RZ, R33.H1_H1 ;  /* 0x30000021ff2a7230 */ /* 0x000fe40000004100 */
[----:B------:R-:W-:Y:S01]  /*ea40*/  FFMA.FTZ R15, R38, R24, -R5 ;  /* 0x00000018260f7223 */ /* 0x000fe20000010805 */
[----:B------:R-:W-:-:S02]  /*ea50*/  HADD2.F32 R5, -RZ, R6.H1_H1 ;  /* 0x30000006ff057230 */ /* 0x000fc40000004100 */
[----:B------:R-:W-:Y:S01]  /*ea60*/  FFMA.FTZ R24, R40, R24, R21 ;  /* 0x0000001828187223 */ /* 0x000fe20000010015 */
[----:B------:R-:W-:Y:S02]  /*ea70*/  HADD2.F32 R38, -RZ, R29.H1_H1 ;  /* 0x3000001dff267230 */ /* 0x000fe40000004100 */
[----:B------:R-:W-:Y:S01]  /*ea80*/  FFMA.FTZ R25, R31, R25, R36 ;  /* 0x000000191f197223 */ /* 0x000fe20000010024 */
[----:B------:R-:W-:Y:S02]  /*ea90*/  HADD2.F32 R40, -RZ, R33.H0_H0 ;  /* 0x20000021ff287230 */ /* 0x000fe40000004100 */
[-C--:B------:R-:W-:Y:S01]  /*eaa0*/  FMUL.FTZ R21, R42, R5.reuse ;  /* 0x000000052a157220 */ /* 0x080fe20000410000 */
[----:B------:R-:W-:Y:S02]  /*eab0*/  HADD2.F32 R4, -RZ, R26.H1_H1 ;  /* 0x3000001aff047230 */ /* 0x000fe40000004100 */
[----:B------:R-:W-:Y:S01]  /*eac0*/  FMUL.FTZ R31, R38, R5 ;  /* 0x00000005261f7220 */ /* 0x000fe20000410000 */
[----:B------:R-:W-:Y:S01]  /*ead0*/  HADD2.F32 R6, -RZ, R6.H0_H0 ;  /* 0x20000006ff067230 */ /* 0x000fe20000004100 */
[----:B------:R-:W-:Y:S01]  /*eae0*/  F2FP.F16.E4M3.UNPACK_B R33, R14.H1 ;  /* 0x0000000eff21723e */ /* 0x000fe200030006ff */
[----:B------:R-:W-:-:S02]  /*eaf0*/  HADD2.F32 R36, -RZ, R29.H0_H0 ;  /* 0x2000001dff247230 */ /* 0x000fc40000004100 */
[----:B------:R-:W-:Y:S01]  /*eb00*/  FMUL.FTZ R5, R40, R4 ;  /* 0x0000000428057220 */ /* 0x000fe20000410000 */
[----:B------:R-:W-:Y:S01]  /*eb10*/  HADD2.F32 R26, -RZ, R26.H0_H0 ;  /* 0x2000001aff1a7230 */ /* 0x000fe20000004100 */
[----:B------:R-:W-:Y:S01]  /*eb20*/  F2FP.F16.E4M3.UNPACK_B R20, R20.H1 ;  /* 0x00000014ff14723e */ /* 0x000fe200030006ff */
[-C--:B------:R-:W-:Y:S01]  /*eb30*/  FFMA.FTZ R29, R38, R6.reuse, -R21 ;  /* 0x00000006261d7223 */ /* 0x080fe20000010815 */
[----:B------:R-:W-:Y:S01]  /*eb40*/  FFMA.FTZ R14, R42, R6, R31 ;  /* 0x000000062a0e7223 */ /* 0x000fe2000001001f */
[C---:B------:R-:W-:Y:S01]  /*eb50*/  FMUL.FTZ R21, R36.reuse, R4 ;  /* 0x0000000424157220 */ /* 0x040fe20000410000 */
[----:B------:R-:W-:Y:S01]  /*eb60*/  FFMA.FTZ R6, R36, R26, -R5 ;  /* 0x0000001a24067223 */ /* 0x000fe20000010805 */
[----:B------:R-:W-:Y:S01]  /*eb70*/  HADD2.F32 R31, -RZ, R33.H1_H1 ;  /* 0x30000021ff1f7230 */ /* 0x000fe20000004100 */
[----:B------:R-:W-:Y:S01]  /*eb80*/  F2FP.SATFINITE.E4M3.F32.PACK_AB_MERGE_C R25, R25, R34, RZ ;  /* 0x000000221919723e */ /* 0x000fe200048070ff */
[--C-:B------:R-:W-:Y:S02]  /*eb90*/  HADD2.F32 R37, -RZ, R20.reuse.H1_H1 ;  /* 0x30000014ff257230 */ /* 0x100fe40000004100 */
[----:B------:R-:W-:Y:S01]  /*eba0*/  FFMA.FTZ R21, R40, R26, R21 ;  /* 0x0000001a28157223 */ /* 0x000fe20000010015 */
[----:B------:R-:W-:Y:S01]  /*ebb0*/  HADD2.F32 R5, -RZ, R7.H1_H1 ;  /* 0x30000007ff057230 */ /* 0x000fe20000004100 */
[----:B------:R-:W-:Y:S01]  /*ebc0*/  F2FP.SATFINITE.E4M3.F32.PACK_AB_MERGE_C R14, R14, R29, RZ ;  /* 0x0000001d0e0e723e */ /* 0x000fe200048070ff */
[----:B------:R-:W-:-:S02]  /*ebd0*/  HADD2.F32 R35, -RZ, R20.H0_H0 ;  /* 0x20000014ff237230 */ /* 0x000fc40000004100 */
[----:B------:R-:W-:Y:S02]  /*ebe0*/  HADD2.F32 R4, -RZ, R13.H1_H1 ;  /* 0x3000000dff047230 */ /* 0x000fe40000004100 */
[-C--:B------:R-:W-:Y:S01]  /*ebf0*/  FMUL.FTZ R26, R37, R5.reuse ;  /* 0x00000005251a7220 */ /* 0x080fe20000410000 */
[----:B------:R-:W-:Y:S02]  /*ec00*/  HADD2.F32 R33, -RZ, R33.H0_H0 ;  /* 0x20000021ff217230 */ /* 0x000fe40000004100 */
[----:B------:R-:W-:Y:S01]  /*ec10*/  FMUL.FTZ R36, R31, R5 ;  /* 0x000000051f247220 */ /* 0x000fe20000410000 */
[----:B------:R-:W-:Y:S02]  /*ec20*/  HADD2.F32 R7, -RZ, R7.H0_H0 ;  /* 0x20000007ff077230 */ /* 0x000fe40000004100 */
[-C--:B------:R-:W-:Y:S01]  /*ec30*/  FMUL.FTZ R20, R35, R4.reuse ;  /* 0x0000000423147220 */ /* 0x080fe20000410000 */
[----:B------:R-:W-:Y:S02]  /*ec40*/  HADD2.F32 R13, -RZ, R13.H0_H0 ;  /* 0x2000000dff0d7230 */ /* 0x000fe40000004100 */
[----:B------:R-:W-:Y:S01]  /*ec50*/  FMUL.FTZ R4, R33, R4 ;  /* 0x0000000421047220 */ /* 0x000fe20000410000 */
[----:B------:R-:W-:Y:S01]  /*ec60*/  F2FP.SATFINITE.E4M3.F32.PACK_AB_MERGE_C R6, R21, R6, R14 ;  /* 0x000000061506723e */ /* 0x000fe2000480700e */
[-C--:B------:R-:W-:Y:S01]  /*ec70*/  FFMA.FTZ R26, R31, R7.reuse, -R26 ;  /* 0x000000071f1a7223 */ /* 0x080fe2000001081a */
[----:B------:R-:W-:Y:S01]  /*ec80*/  FFMA.FTZ R5, R37, R7, R36 ;  /* 0x0000000725057223 */ /* 0x000fe20000010024 */
[-C--:B------:R-:W-:Y:S01]  /*ec90*/  FFMA.FTZ R7, R33, R13.reuse, -R20 ;  /* 0x0000000d21077223 */ /* 0x080fe20000010814 */
[----:B------:R-:W-:Y:S01]  /*eca0*/  FFMA.FTZ R20, R35, R13, R4 ;  /* 0x0000000d23147223 */ /* 0x000fe20000010004 */
[----:B------:R-:W-:-:S02]  /*ecb0*/  F2FP.SATFINITE.E4M3.F32.PACK_AB_MERGE_C R4, R32, R27, RZ ;  /* 0x0000001b2004723e */ /* 0x000fc400048070ff */
[----:B------:R-:W-:Y:S02]  /*ecc0*/  F2FP.SATFINITE.E4M3.F32.PACK_AB_MERGE_C R26, R5, R26, RZ ;  /* 0x0000001a051a723e */ /* 0x000fe400048070ff */
[----:B------:R-:W-:Y:S02]  /*ecd0*/  F2FP.SATFINITE.E4M3.F32.PACK_AB_MERGE_C R4, R30, R11, R4 ;  /* 0x0000000b1e04723e */ /* 0x000fe40004807004 */
[----:B------:R-:W-:Y:S02]  /*ece0*/  F2FP.SATFINITE.E4M3.F32.PACK_AB_MERGE_C R5, R24, R15, R25 ;  /* 0x0000000f1805723e */ /* 0x000fe40004807019 */
[----:B------:R-:W-:-:S05]  /*ecf0*/  F2FP.SATFINITE.E4M3.F32.PACK_AB_MERGE_C R7, R20, R7, R26 ;  /* 0x000000071407723e */ /* 0x000fca000480701a */
[----:B------:R1:W-:Y:S02]  /*ed00*/  STS.128 [R10+0x1e400], R4 ;  /* 0x01e400040a007388 */ /* 0x0003e40000000c00 */
.L_x_454:
[----:B------:R-:W-:Y:S05]  /*ed10*/  BSYNC B1 ;  /* 0x0000000000017941 */ /* 0x000fea0003800000 */
.L_x_453:
[----:B------:R-:W-:Y:S05]  /*ed20*/  @P1 BRA `(.L_x_452) ;  /* 0x0000002400181947 */ /* 0x000fea0003800000 */
[----:B-1----:R-:W1:Y:S01]  /*ed30*/  LDS.128 R4, [R0+0x2000] ;  /* 0x0020000000047984 */ /* 0x002e620000000c00 */
[----:B------:R-:W-:Y:S02]  /*ed40*/  F2FP.F16.E4M3.UNPACK_B R26, R8 ;  /* 0x00000008ff1a723e */ /* 0x000fe400020006ff */
[----:B------:R-:W-:Y:S02]  /*ed50*/  F2FP.F16.E4M3.UNPACK_B R25, R3 ;  /* 0x00000003ff19723e */ /* 0x000fe400020006ff */
[-C--:B------:R-:W-:Y:S01]  /*ed60*/  F2FP.F16.E4M3.UNPACK_B R33, R9.reuse ;  /* 0x00000009ff21723e */ /* 0x080fe200020006ff */
[--C-:B------:R-:W-:Y:S01]  /*ed70*/  HADD2.F32 R27, -RZ, R26.reuse.H1_H1 ;  /* 0x3000001aff1b7230 */ /* 0x100fe20000004100 */
[----:B------:R-:W-:Y:S01]  /*ed80*/  F2FP.F16.E4M3.UNPACK_B R9, R9.H1 ;  /* 0x00000009ff09723e */ /* 0x000fe200030006ff */
[----:B------:R-:W-:Y:S02]  /*ed90*/  HADD2.F32 R21, -RZ, R25.H1_H1 ;  /* 0x30000019ff157230 */ /* 0x000fe40000004100 */
[----:B------:R-:W-:-:S02]  /*eda0*/  HADD2.F32 R30, -RZ, R26.H0_H0 ;  /* 0x2000001aff1e7230 */ /* 0x000fc40000004100 */
        /* <DEDUP_REMOVED lines=15> */
[----:B------:R-:W-:Y:S01]  /*eea0*/  FFMA.FTZ R21, R27, R11, R24 ;  /* 0x0000000b1b157223 */ /* 0x000fe20000010018 */
[----:B------:R-:W-:Y:S01]  /*eeb0*/  F2FP.F16.E4M3.UNPACK_B R27, R8.H1 ;  /* 0x00000008ff1b723e */ /* 0x000fe200030006ff */
[----:B------:R-:W-:Y:S01]  /*eec0*/  FMUL.FTZ R11, R26, R5 ;  /* 0x000000051a0b7220 */ /* 0x000fe20000410000 */
[----:B------:R-:W-:Y:S01]  /*eed0*/  F2FP.F16.E4M3.UNPACK_B R24, R3.H1 ;  /* 0x00000003ff18723e */ /* 0x000fe200030006ff */
[----:B------:R-:W-:Y:S01]  /*eee0*/  FMUL.FTZ R3, R30, R5 ;  /* 0x000000051e037220 */ /* 0x000fe20000410000 */
[----:B------:R-:W-:-:S02]  /*eef0*/  HADD2.F32 R5, -RZ, R14.H1_H1 ;  /* 0x3000000eff057230 */ /* 0x000fc40000004100 */
[-C--:B------:R-:W-:Y:S01]  /*ef00*/  FFMA.FTZ R11, R30, R4.reuse, R11 ;  /* 0x000000041e0b7223 */ /* 0x080fe2000001000b */
[--C-:B------:R-:W-:Y:S02]  /*ef10*/  HADD2.F32 R32, -RZ, R27.reuse.H1_H1 ;  /* 0x3000001bff207230 */ /* 0x100fe40000004100 */
[----:B------:R-:W-:Y:S01]  /*ef20*/  FFMA.FTZ R8, R26, R4, -R3 ;  /* 0x000000041a087223 */ /* 0x000fe20000010803 */
[----:B------:R-:W-:Y:S01]  /*ef30*/  HADD2.F32 R4, -RZ, R24.H1_H1 ;  /* 0x30000018ff047230 */ /* 0x000fe20000004100 */
[----:B------:R-:W-:Y:S01]  /*ef40*/  F2FP.F16.E4M3.UNPACK_B R26, R12 ;  /* 0x0000000cff1a723e */ /* 0x000fe200020006ff */
[----:B------:R-:W-:Y:S02]  /*ef50*/  HADD2.F32 R14, -RZ, R14.H0_H0 ;  /* 0x2000000eff0e7230 */ /* 0x000fe40000004100 */
[-C--:B------:R-:W-:Y:S01]  /*ef60*/  FMUL.FTZ R25, R32, R5.reuse ;  /* 0x0000000520197220 */ /* 0x080fe20000410000 */
[----:B------:R-:W-:Y:S02]  /*ef70*/  HADD2.F32 R29, -RZ, R27.H0_H0 ;  /* 0x2000001bff1d7230 */ /* 0x000fe40000004100 */
[----:B------:R-:W-:Y:S01]  /*ef80*/  FMUL.FTZ R5, R4, R5 ;  /* 0x0000000504057220 */ /* 0x000fe20000410000 */
[----:B------:R-:W-:-:S02]  /*ef90*/  HADD2.F32 R3, -RZ, R13.H1_H1 ;  /* 0x3000000dff037230 */ /* 0x000fc40000004100 */
        /* <DEDUP_REMOVED lines=9> */
[--C-:B------:R-:W-:Y:S02]  /*f030*/  HADD2.F32 R4, -RZ, R6.reuse.H1_H1 ;  /* 0x30000006ff047230 */ /* 0x100fe40000004100 */
[----:B------:R-:W-:Y:S01]  /*f040*/  FFMA.FTZ R14, R29, R13, R14 ;  /* 0x0000000d1d0e7223 */ /* 0x000fe2000001000e */
[----:B------:R-:W-:Y:S01]  /*f050*/  HADD2.F32 R33, -RZ, R33.H0_H0 ;  /* 0x20000021ff217230 */ /* 0x000fe20000004100 */
[----:B------:R-:W-:Y:S01]  /*f060*/  F2FP.F16.E4M3.UNPACK_B R29, R12.H1 ;  /* 0x0000000cff1d723e */ /* 0x000fe200030006ff */
[--C-:B------:R-:W-:Y:S02]  /*f070*/  HADD2.F32 R3, -RZ, R15.reuse.H1_H1 ;  /* 0x3000000fff037230 */ /* 0x100fe40000004100 */
[-C--:B------:R-:W-:Y:S01]  /*f080*/  FMUL.FTZ R13, R32, R4.reuse ;  /* 0x00000004200d7220 */ /* 0x080fe20000410000 */
[----:B------:R-:W-:Y:S02]  /*f090*/  HADD2.F32 R6, -RZ, R6.H0_H0 ;  /* 0x20000006ff067230 */ /* 0x000fe40000004100 */
[----:B------:R-:W-:Y:S01]  /*f0a0*/  FMUL.FTZ R27, R30, R4 ;  /* 0x000000041e1b7220 */ /* 0x000fe20000410000 */
[----:B------:R-:W-:Y:S01]  /*f0b0*/  HADD2.F32 R31, -RZ, R26.H0_H0 ;  /* 0x2000001aff1f7230 */ /* 0x000fe20000004100 */
[----:B------:R-:W-:Y:S01]  /*f0c0*/  F2FP.F16.E4M3.UNPACK_B R7, R7.H1 ;  /* 0x00000007ff07723e */ /* 0x000fe200030006ff */
[----:B------:R-:W-:-:S02]  /*f0d0*/  HADD2.F32 R15, -RZ, R15.H0_H0 ;  /* 0x2000000fff0f7230 */ /* 0x000fc40000004100 */
[----:B------:R-:W-:Y:S01]  /*f0e0*/  FMUL.FTZ R4, R33, R3 ;  /* 0x0000000321047220 */ /* 0x000fe20000410000 */
[-C--:B------:R-:W-:Y:S01]  /*f0f0*/  FFMA.FTZ R13, R30, R6.reuse, -R13 ;  /* 0x000000061e0d7223 */ /* 0x080fe2000001080d */
[----:B------:R-:W-:Y:S01]  /*f100*/  FFMA.FTZ R26, R32, R6, R27 ;  /* 0x00000006201a7223 */ /* 0x000fe2000001001b */
[--C-:B------:R-:W-:Y:S02]  /*f110*/  HADD2.F32 R27, -RZ, R29.reuse.H1_H1 ;  /* 0x3000001dff1b7230 */ /* 0x100fe40000004100 */
[C---:B------:R-:W-:Y:S01]  /*f120*/  FFMA.FTZ R6, R31.reuse, R15, -R4 ;  /* 0x0000000f1f067223 */ /* 0x040fe20000010804 */
[----:B------:R-:W-:Y:S02]  /*f130*/  HADD2.F32 R30, -RZ, R29.H0_H0 ;  /* 0x2000001dff1e7230 */ /* 0x000fe40000004100 */
[----:B------:R-:W-:Y:S01]  /*f140*/  FMUL.FTZ R12, R31, R3 ;  /* 0x000000031f0c7220 */ /* 0x000fe20000410000 */
[----:B------:R-:W-:Y:S01]  /*f150*/  HADD2.F32 R29, -RZ, R9.H1_H1 ;  /* 0x30000009ff1d7230 */ /* 0x000fe20000004100 */
[----:B------:R-:W-:Y:S01]  /*f160*/  F2FP.SATFINITE.E4M3.F32.PACK_AB_MERGE_C R24, R24, R25, RZ ;  /* 0x000000191818723e */ /* 0x000fe200048070ff */
[----:B------:R-:W-:-:S02]  /*f170*/  HADD2.F32 R4, -RZ, R7.H1_H1 ;  /* 0x30000007ff047230 */ /* 0x000fc40000004100 */
[----:B------:R-:W-:Y:S01]  /*f180*/  FFMA.FTZ R15, R33, R15, R12 ;  /* 0x0000000f210f7223 */ /* 0x000fe2000001000c */
[----:B------:R-:W-:Y:S01]  /*f190*/  HADD2.F32 R32, -RZ, R9.H0_H0 ;  /* 0x20000009ff207230 */ /* 0x000fe20000004100 */
[----:B------:R-:W-:Y:S01]  /*f1a0*/  F2FP.SATFINITE.E4M3.F32.PACK_AB_MERGE_C R13, R26, R13, RZ ;  /* 0x0000000d1a0d723e */ /* 0x000fe200048070ff */
[--C-:B------:R-:W-:Y:S02]  /*f1b0*/  HADD2.F32 R3, -RZ, R10.reuse.H1_H1 ;  /* 0x3000000aff037230 */ /* 0x100fe40000004100 */
[-C--:B------:R-:W-:Y:S01]  /*f1c0*/  FMUL.FTZ R12, R29, R4.reuse ;  /* 0x000000041d0c7220 */ /* 0x080fe20000410000 */
[----:B------:R-:W-:Y:S02]  /*f1d0*/  HADD2.F32 R7, -RZ, R7.H0_H0 ;  /* 0x20000007ff077230 */ /* 0x000fe40000004100 */
[C---:B------:R-:W-:Y:S01]  /*f1e0*/  FMUL.FTZ R4, R27.reuse, R4 ;  /* 0x000000041b047220 */ /* 0x040fe20000410000 */
[----:B------:R-:W-:Y:S02]  /*f1f0*/  HADD2.F32 R10, -RZ, R10.H0_H0 ;  /* 0x2000000aff0a7230 */ /* 0x000fe40000004100 */
[-C--:B------:R-:W-:Y:S01]  /*f200*/  FMUL.FTZ R9, R32, R3.reuse ;  /* 0x0000000320097220 */ /* 0x080fe20000410000 */
[C---:B------:R-:W-:Y:S01]  /*f210*/  FMUL.FTZ R3, R30.reuse, R3 ;  /* 0x000000031e037220 */ /* 0x040fe20000410000 */
        /* <DEDUP_REMOVED lines=8> */
[----:B------:R-:W-:Y:S02]  /*f2a0*/  F2FP.SATFINITE.E4M3.F32.PACK_AB_MERGE_C R6, R15, R6, R13 ;  /* 0x000000060f06723e */ /* 0x000fe4000480700d */
[----:B------:R-:W-:-:S05]  /*f2b0*/  F2FP.SATFINITE.E4M3.F32.PACK_AB_MERGE_C R7, R10, R7, R12 ;  /* 0x000000070a07723e */ /* 0x000fca000480700c */
[----:B------:R2:W-:Y:S01]  /*f2c0*/  STS.128 [R0+0x2000], R4 ;  /* 0x0020000400007388 */ /* 0x0005e20000000c00 */
[----:B------:R-:W-:Y:S05]  /*f2d0*/  BRA `(.L_x_452) ;  /* 0x0000001c00ac7947 */ /* 0x000fea0003800000 */
.L_x_442:
[----:B------:R-:W-:-:S03]  /*f2e0*/  UMOV UR4, 0xffffffff ;  /* 0xffffffff00047882 */ /* 0x000fc60000000000 */
[----:B------:R-:W-:Y:S05]  /*f2f0*/  BRA.DIV UR4, `(.L_x_455) ;  /* 0x0000016604207947 */ /* 0x000fea000b800000 */
[----:B------:R1:W2:Y:S04]  /*f300*/  SHFL.IDX PT, R21, R24, RZ, 0x1c1f ;  /* 0x001c1fff18157589 */ /* 0x0002a800000e0000 */
[----:B0-----:R1:W0:Y:S04]  /*f310*/  SHFL.IDX PT, R14, R122, RZ, 0x1c1f ;  /* 0x001c1fff7a0e7589 */ /* 0x00122800000e0000 */
[----:B------:R1:W3:Y:S04]  /*f320*/  SHFL.IDX PT, R3, R26, RZ, 0x1c1f ;  /* 0x001c1fff1a037589 */ /* 0x0002e800000e0000 */
[----:B------:R1:W4:Y:S02]  /*f330*/  SHFL.IDX PT, R25, R27, RZ, 0x1c1f ;  /* 0x001c1fff1b197589 */ /* 0x00032400000e0000 */
.L_x_662:
[----:B-1----:R-:W5:Y:S01]  /*f340*/  LDL R24, [R1+0x88] ;  /* 0x0000880001187983 */ /* 0x002f620000100800 */
[----:B------:R-:W-:Y:S01]  /*f350*/  ULDC UR4, c[0x0][0x448] ;  /* 0x0001120000047ab9 */ /* 0x000fe20000000800 */
[----:B------:R-:W-:Y:S01]  /*f360*/  BSSY B1, `(.L_x_456) ;  /* 0x0000013000017945 */ /* 0x000fe20003800000 */
[----:B------:R-:W-:Y:S01]  /*f370*/  IMAD R32, R136, UR4, RZ ;  /* 0x0000000488207c24 */ /* 0x000fe2000f8e02ff */
[----:B------:R-:W-:Y:S02]  /*f380*/  CS2R R8, SRZ ;  /* 0x0000000000087805 */ /* 0x000fe4000001ff00 */
[----:B------:R-:W-:Y:S02]  /*f390*/  CS2R R6, SRZ ;  /* 0x0000000000067805 */ /* 0x000fe4000001ff00 */
[----:B------:R-:W-:Y:S02]  /*f3a0*/  CS2R R4, SRZ ;  /* 0x0000000000047805 */ /* 0x000fe4000001ff00 */
[----:B------:R-:W-:-:S02]  /*f3b0*/  CS2R R10, SRZ ;  /* 0x00000000000a7805 */ /* 0x000fc4000001ff00 */
[----:B------:R-:W-:Y:S02]  /*f3c0*/  ISETP.GE.AND P0, PT, R0, R32, PT ;  /* 0x000000200000720c */ /* 0x000fe40003f06270 */
[----:B-----5:R-:W-:-:S11]  /*f3d0*/  LEA.HI R20, R24, R24, RZ, 0x1 ;  /* 0x0000001818147211 */ /* 0x020fd600078f08ff */
[----:B------:R-:W-:Y:S05]  /*f3e0*/  @P0 BRA `(.L_x_457) ;  /* 0x0000000000280947 */ /* 0x000fea0003800000 */
[----:B------:R-:W-:Y:S01]  /*f3f0*/  ULDC UR4, c[0x0][0x3f4] ;  /* 0x0000fd0000047ab9 */ /* 0x000fe20000000800 */
[C---:B--2---:R-:W-:Y:S02]  /*f400*/  IADD3 R12, P0, R18.reuse, R21, RZ ;  /* 0x00000015120c7210 */ /* 0x044fe40007f1e0ff */
[----:B------:R-:W-:Y:S02]  /*f410*/  CS2R R8, SRZ ;  /* 0x0000000000087805 */ /* 0x000fe4000001ff00 */
[C---:B------:R-:W-:Y:S02]  /*f420*/  ISETP.GE.AND P2, PT, R18.reuse, UR4, PT ;  /* 0x0000000412007c0c */ /* 0x040fe4000bf46270 */
[----:B0-----:R-:W-:Y:S01]  /*f430*/  IADD3 R14, P1, R18, R14, RZ ;  /* 0x0000000e120e7210 */ /* 0x001fe20007f3e0ff */
[----:B---3--:R-:W-:-:S03]  /*f440*/  IMAD.X R13, R3, 0x1, R19, P0 ;  /* 0x00000001030d7824 */ /* 0x008fc600000e0613 */
[----:B----4-:R-:W-:-:S07]  /*f450*/  IADD3.X R15, R25, R19, RZ, P1, !PT ;  /* 0x00000013190f7210 */ /* 0x010fce0000ffe4ff */
[----:B------:R-:W-:Y:S05]  /*f460*/  @P2 BRA `(.L_x_457) ;  /* 0x0000000000082947 */ /* 0x000fea0003800000 */
[----:B------:R1:W5:Y:S04]  /*f470*/  LD.E.128 R4, desc[UR60][R12.64] ;  /* 0x0000003c0c047980 */ /* 0x000368000c101d00 */
[----:B------:R1:W5:Y:S02]  /*f480*/  LD.E.128 R8, desc[UR60][R14.64] ;  /* 0x0000003c0e087980 */ /* 0x000364000c101d00 */
.L_x_457:
[----:B------:R-:W-:Y:S05]  /*f490*/  BSYNC B1 ;  /* 0x0000000000017941 */ /* 0x000fea0003800000 */
.L_x_456:
[----:B------:R-:W-:Y:S01]  /*f4a0*/  LOP3.LUT R20, R20, 0xfffffffe, RZ, 0xc0, !PT ;  /* 0xfffffffe14147812 */ /* 0x000fe200078ec0ff */
[----:B------:R-:W-:Y:S01]  /*f4b0*/  IMAD R32, R121, -0x80, R32 ;  /* 0xffffff8079207824 */ /* 0x000fe200078e0220 */
[----:B-----5:R-:W-:Y:S01]  /*f4c0*/  SHF.R.U32.HI R0, RZ, 0x8, R4 ;  /* 0x00000008ff007819 */ /* 0x020fe20000011604 */
[----:B------:R-:W-:Y:S01]  /*f4d0*/  BSSY B1, `(.L_x_458) ;  /* 0x0000034000017945 */ /* 0x000fe20003800000 */
[----:B---3--:R-:W-:Y:S01]  /*f4e0*/  LOP3.LUT R3, R4, 0xff, RZ, 0xc0, !PT ;  /* 0x000000ff04037812 */ /* 0x008fe200078ec0ff */
[----:B------:R-:W-:Y:S01]  /*f4f0*/  IMAD.IADD R20, R24, 0x1, -R20 ;  /* 0x0000000118147824 */ /* 0x000fe200078e0a14 */
[----:B------:R-:W-:Y:S02]  /*f500*/  LOP3.LUT R0, R0, 0xff, RZ, 0xc0, !PT ;  /* 0x000000ff00007812 */ /* 0x000fe400078ec0ff */
[----:B----4-:R-:W-:Y:S02]  /*f510*/  SHF.R.U32.HI R25, RZ, 0x8, R7 ;  /* 0x00000008ff197819 */ /* 0x010fe40000011607 */
[----:B------:R-:W-:-:S02]  /*f520*/  SHF.L.U32 R35, R20, 0x1f, RZ ;  /* 0x0000001f14237819 */ /* 0x000fc400000006ff */
[----:B-1----:R-:W-:Y:S02]  /*f530*/  PRMT R13, R0, 0x7604, R3 ;  /* 0x00007604000d7816 */ /* 0x002fe40000000003 */
[----:B------:R-:W1:Y:S01]  /*f540*/  SYNCS.PHASECHK.TRANS64.TRYWAIT P1, [R16+URZ+0x2e800], R35 ;  /* 0x02e80023100075a7 */ /* 0x000e62000802017f */
[----:B------:R-:W-:Y:S02]  /*f550*/  SHF.R.U32.HI R0, RZ, 0x8, R6 ;  /* 0x00000008ff007819 */ /* 0x000fe40000011606 */
[----:B0-----:R-:W-:Y:S02]  /*f560*/  LOP3.LUT R14, R6, 0xff, RZ, 0xc0, !PT ;  /* 0x000000ff060e7812 */ /* 0x001fe400078ec0ff */
[----:B------:R-:W-:Y:S02]  /*f570*/  LOP3.LUT R20, R7, 0xff, RZ, 0xc0, !PT ;  /* 0x000000ff07147812 */ /* 0x000fe400078ec0ff */
[----:B--2---:R-:W-:Y:S02]  /*f580*/  LOP3.LUT R21, R0, 0xff, RZ, 0xc0, !PT ;  /* 0x000000ff00157812 */ /* 0x004fe400078ec0ff */
[----:B------:R-:W-:-:S02]  /*f590*/  LOP3.LUT R25, R25, 0xff, RZ, 0xc0, !PT ;  /* 0x000000ff19197812 */ /* 0x000fc400078ec0ff */
[----:B------:R-:W-:Y:S02]  /*f5a0*/  SHF.R.U32.HI R0, RZ, 0x8, R8 ;  /* 0x00000008ff007819 */ /* 0x000fe40000011608 */
[----:B------:R-:W-:Y:S02]  /*f5b0*/  SHF.R.U32.HI R29, RZ, 0x8, R9 ;  /* 0x00000008ff1d7819 */ /* 0x000fe40000011609 */
[----:B------:R-:W-:Y:S01]  /*f5c0*/  SHF.R.U32.HI R33, RZ, 0x8, R11 ;  /* 0x00000008ff217819 */ /* 0x000fe2000001160b */
[----:B------:R-:W0:Y:S01]  /*f5d0*/  LDC R3, c[0x0][0x3f4] ;  /* 0x0000fd00ff037b82 */ /* 0x000e220000000800 */
[----:B------:R-:W-:Y:S02]  /*f5e0*/  SHF.R.U32.HI R15, RZ, 0x8, R5 ;  /* 0x00000008ff0f7819 */ /* 0x000fe40000011605 */
[----:B------:R-:W-:Y:S02]  /*f5f0*/  PRMT R21, R21, 0x7604, R14 ;  /* 0x0000760415157816 */ /* 0x000fe4000000000e */
[----:B------:R-:W-:-:S02]  /*f600*/  PRMT R20, R25, 0x7604, R20 ;  /* 0x0000760419147816 */ /* 0x000fc40000000014 */
[----:B------:R-:W-:Y:S02]  /*f610*/  LOP3.LUT R14, R8, 0xff, RZ, 0xc0, !PT ;  /* 0x000000ff080e7812 */ /* 0x000fe400078ec0ff */
[----:B------:R-:W-:Y:S02]  /*f620*/  LOP3.LUT R24, R9, 0xff, RZ, 0xc0, !PT ;  /* 0x000000ff09187812 */ /* 0x000fe400078ec0ff */
[----:B------:R-:W-:Y:S02]  /*f630*/  LOP3.LUT R30, R11, 0xff, RZ, 0xc0, !PT ;  /* 0x000000ff0b1e7812 */ /* 0x000fe400078ec0ff */
[----:B------:R-:W-:Y:S02]  /*f640*/  LOP3.LUT R25, R0, 0xff, RZ, 0xc0, !PT ;  /* 0x000000ff00197812 */ /* 0x000fe400078ec0ff */
[----:B------:R-:W-:Y:S02]  /*f650*/  LOP3.LUT R29, R29, 0xff, RZ, 0xc0, !PT ;  /* 0x000000ff1d1d7812 */ /* 0x000fe400078ec0ff */
[----:B------:R-:W-:-:S02]  /*f660*/  LOP3.LUT R33, R33, 0xff, RZ, 0xc0, !PT ;  /* 0x000000ff21217812 */ /* 0x000fc400078ec0ff */
[----:B------:R-:W-:Y:S02]  /*f670*/  LOP3.LUT R12, R5, 0xff, RZ, 0xc0, !PT ;  /* 0x000000ff050c7812 */ /* 0x000fe400078ec0ff */
[----:B------:R-:W-:Y:S02]  /*f680*/  LOP3.LUT R15, R15, 0xff, RZ, 0xc0, !PT ;  /* 0x000000ff0f0f7812 */ /* 0x000fe400078ec0ff */
[----:B------:R-:W-:Y:S02]  /*f690*/  PRMT R27, R25, 0x7604, R14 ;  /* 0x00007604191b7816 */ /* 0x000fe4000000000e */
[----:B------:R-:W-:Y:S02]  /*f6a0*/  PRMT R24, R29, 0x7604, R24 ;  /* 0x000076041d187816 */ /* 0x000fe40000000018 */
[----:B------:R-:W-:Y:S02]  /*f6b0*/  PRMT R30, R33, 0x7604, R30 ;  /* 0x00007604211e7816 */ /* 0x000fe4000000001e */
[----:B------:R-:W-:-:S02]  /*f6c0*/  SHF.R.U32.HI R0, RZ, 0x10, R5 ;  /* 0x00000010ff007819 */ /* 0x000fc40000011605 */
[----:B------:R-:W-:Y:S02]  /*f6d0*/  SHF.R.U32.HI R25, RZ, 0x10, R7 ;  /* 0x00000010ff197819 */ /* 0x000fe40000011607 */
[----:B------:R-:W-:Y:S01]  /*f6e0*/  SHF.R.U32.HI R29, RZ, 0x10, R9 ;  /* 0x00000010ff1d7819 */ /* 0x000fe20000011609 */
[----:B------:R-:W-:Y:S01]  /*f6f0*/  IMAD.U32 R0, R0, 0x10000, RZ ;  /* 0x0001000000007824 */ /* 0x000fe200078e00ff */
[----:B------:R-:W-:Y:S01]  /*f700*/  SHF.R.U32.HI R33, RZ, 0x10, R11 ;  /* 0x00000010ff217819 */ /* 0x000fe2000001160b */
[----:B------:R-:W-:Y:S01]  /*f710*/  IMAD.U32 R25, R25, 0x10000, RZ ;  /* 0x0001000019197824 */ /* 0x000fe200078e00ff */
[----:B------:R-:W-:Y:S01]  /*f720*/  PRMT R15, R15, 0x7604, R12 ;  /* 0x000076040f0f7816 */ /* 0x000fe2000000000c */
[----:B------:R-:W-:Y:S01]  /*f730*/  IMAD.U32 R29, R29, 0x10000, RZ ;  /* 0x000100001d1d7824 */ /* 0x000fe200078e00ff */
[----:B------:R-:W-:Y:S01]  /*f740*/  SHF.R.U32.HI R12, RZ, 0x8, R10 ;  /* 0x00000008ff0c7819 */ /* 0x000fe2000001160a */
[----:B------:R-:W-:Y:S01]  /*f750*/  IMAD.U32 R33, R33, 0x10000, RZ ;  /* 0x0001000021217824 */ /* 0x000fe200078e00ff */
[----:B------:R-:W-:-:S02]  /*f760*/  LOP3.LUT R26, R10, 0xff, RZ, 0xc0, !PT ;  /* 0x000000ff0a1a7812 */ /* 0x000fc400078ec0ff */
[----:B------:R-:W-:Y:S02]  /*f770*/  LOP3.LUT R31, R12, 0xff, RZ, 0xc0, !PT ;  /* 0x000000ff0c1f7812 */ /* 0x000fe400078ec0ff */
[----:B0-----:R-:W-:Y:S02]  /*f780*/  ISETP.GE.AND P0, PT, R18, R3, PT ;  /* 0x000000031200720c */ /* 0x001fe40003f06270 */
[----:B------:R-:W-:Y:S02]  /*f790*/  PRMT R31, R31, 0x7604, R26 ;  /* 0x000076041f1f7816 */ /* 0x000fe4000000001a */
[----:B------:R-:W-:Y:S02]  /*f7a0*/  LOP3.LUT R15, R15, 0xff0000, R0, 0xf8, !PT ;  /* 0x00ff00000f0f7812 */ /* 0x000fe400078ef800 */
[----:B------:R-:W-:Y:S02]  /*f7b0*/  LOP3.LUT R25, R20, 0xff0000, R25, 0xf8, !PT ;  /* 0x00ff000014197812 */ /* 0x000fe400078ef819 */
[----:B------:R-:W-:-:S02]  /*f7c0*/  LOP3.LUT R29, R24, 0xff0000, R29, 0xf8, !PT ;  /* 0x00ff0000181d7812 */ /* 0x000fc400078ef81d */
[----:B------:R-:W-:Y:S02]  /*f7d0*/  LOP3.LUT R33, R30, 0xff0000, R33, 0xf8, !PT ;  /* 0x00ff00001e217812 */ /* 0x000fe400078ef821 */
[----:B------:R-:W-:Y:S02]  /*f7e0*/  VIMNMX R37, R32, 0x80, PT ;  /* 0x0000008020257848 */ /* 0x000fe40003fe0100 */
[----:B------:R-:W-:Y:S01]  /*f7f0*/  LOP3.LUT R13, R13, 0xff0000, R4, 0xf8, !PT ;  /* 0x00ff00000d0d7812 */ /* 0x000fe200078ef804 */
[----:B-1----:R-:W-:Y:S06]  /*f800*/  @!P1 BRA `(.L_x_459) ;  /* 0x00000160004c9947 */ /* 0x002fec0003800000 */
.L_x_663:
[----:B------:R-:W-:Y:S05]  /*f810*/  BSYNC B1 ;  /* 0x0000000000017941 */ /* 0x000fea0003800000 */
.L_x_458:
[C---:B------:R-:W-:Y:S01]  /*f820*/  ISETP.GE.OR P1, PT, R228.reuse, R37, P0 ;  /* 0x00000025e400720c */ /* 0x040fe20000726670 */
[----:B------:R-:W-:Y:S01]  /*f830*/  VIADD R14, R228, 0x40 ;  /* 0x00000040e40e7836 */ /* 0x000fe20000000000 */
[----:B------:R-:W-:Y:S01]  /*f840*/  LOP3.LUT R0, R13, 0xff000000, R4, 0xf8, !PT ;  /* 0xff0000000d007812 */ /* 0x000fe200078ef804 */
[----:B------:R-:W-:Y:S01]  /*f850*/  BSSY B1, `(.L_x_460) ;  /* 0x00000d1000017945 */ /* 0x000fe20003800000 */
[----:B------:R-:W-:Y:S02]  /*f860*/  LOP3.LUT R12, R15, 0xff000000, R5, 0xf8, !PT ;  /* 0xff0000000f0c7812 */ /* 0x000fe400078ef805 */
[----:B------:R-:W-:Y:S02]  /*f870*/  LOP3.LUT R13, R21, 0xff0000, R6, 0xf8, !PT ;  /* 0x00ff0000150d7812 */ /* 0x000fe400078ef806 */
[----:B------:R-:W-:Y:S02]  /*f880*/  LOP3.LUT R15, R27, 0xff0000, R8, 0xf8, !PT ;  /* 0x00ff00001b0f7812 */ /* 0x000fe400078ef808 */
[----:B------:R-:W-:-:S02]  /*f890*/  LOP3.LUT R21, R31, 0xff0000, R10, 0xf8, !PT ;  /* 0x00ff00001f157812 */ /* 0x000fc400078ef80a */
[----:B------:R-:W-:Y:S02]  /*f8a0*/  ISETP.GE.OR P0, PT, R14, R37, P0 ;  /* 0x000000250e00720c */ /* 0x000fe40000706670 */
[----:B------:R-:W-:Y:S02]  /*f8b0*/  LOP3.LUT R13, R13, 0xff000000, R6, 0xf8, !PT ;  /* 0xff0000000d0d7812 */ /* 0x000fe400078ef806 */
[----:B------:R-:W-:Y:S02]  /*f8c0*/  LOP3.LUT R14, R25, 0xff000000, R7, 0xf8, !PT ;  /* 0xff000000190e7812 */ /* 0x000fe400078ef807 */
[----:B------:R-:W-:Y:S02]  /*f8d0*/  LOP3.LUT R15, R15, 0xff000000, R8, 0xf8, !PT ;  /* 0xff0000000f0f7812 */ /* 0x000fe400078ef808 */
[----:B------:R-:W-:Y:S02]  /*f8e0*/  LOP3.LUT R20, R29, 0xff000000, R9, 0xf8, !PT ;  /* 0xff0000001d147812 */ /* 0x000fe400078ef809 */
[----:B------:R-:W-:-:S02]  /*f8f0*/  LOP3.LUT R21, R21, 0xff000000, R10, 0xf8, !PT ;  /* 0xff00000015157812 */ /* 0x000fc400078ef80a */
[----:B------:R-:W-:Y:S01]  /*f900*/  LOP3.LUT R24, R33, 0xff000000, R11, 0xf8, !PT ;  /* 0xff00000021187812 */ /* 0x000fe200078ef80b */
[----:B------:R-:W-:Y:S06]  /*f910*/  @P1 BRA `(.L_x_461) ;  /* 0x0000000c00101947 */ /* 0x000fec0003800000 */
[----:B------:R-:W1:Y:S01]  /*f920*/  S2R R26, SR_TID.X ;  /* 0x00000000001a7919 */ /* 0x000e620000002100 */
[----:B------:R-:W-:Y:S01]  /*f930*/  IMAD.SHL.U32 R4, R229, 0x80, RZ ;  /* 0x00000080e5047824 */ /* 0x000fe200078e00ff */
[----:B------:R-:W-:Y:S01]  /*f940*/  F2FP.F16.E4M3.UNPACK_B R38, R0.H1 ;  /* 0x00000000ff26723e */ /* 0x000fe200030006ff */
[----:B------:R-:W-:Y:S01]  /*f950*/  IMAD.IADD R5, R18, 0x1, R3 ;  /* 0x0000000112057824 */ /* 0x000fe200078e0203 */
[-C--:B------:R-:W-:Y:S02]  /*f960*/  F2FP.F16.E4M3.UNPACK_B R42, R15.reuse.H1 ;  /* 0x0000000fff2a723e */ /* 0x080fe400030006ff */
[----:B------:R-:W-:Y:S01]  /*f970*/  LOP3.LUT R6, R4, 0x380, RZ, 0xc0, !PT ;  /* 0x0000038004067812 */ /* 0x000fe200078ec0ff */
[----:B------:R-:W-:Y:S01]  /*f980*/  HADD2.F32 R39, -RZ, R38.H0_H0 ;  /* 0x20000026ff277230 */ /* 0x000fe20000004100 */
[----:B------:R-:W-:Y:S01]  /*f990*/  F2FP.F16.E4M3.UNPACK_B R41, R15 ;  /* 0x0000000fff29723e */ /* 0x000fe200020006ff */
[----:B------:R-:W-:Y:S01]  /*f9a0*/  HADD2.F32 R40, -RZ, R42.H0_H0 ;  /* 0x2000002aff287230 */ /* 0x000fe20000004100 */
[----:B------:R-:W-:-:S02]  /*f9b0*/  LOP3.LUT R4, R6, 0x70, R18, 0xf8, !PT ;  /* 0x0000007006047812 */ /* 0x000fc400078ef812 */
[----:B------:R-:W-:Y:S02]  /*f9c0*/  SHF.R.U32.HI R9, RZ, 0x3, R6 ;  /* 0x00000003ff097819 */ /* 0x000fe40000011606 */
[----:B------:R-:W-:Y:S02]  /*f9d0*/  LOP3.LUT R5, R6, 0x70, R5, 0xf8, !PT ;  /* 0x0000007006057812 */ /* 0x000fe400078ef805 */
[-C--:B------:R-:W-:Y:S02]  /*f9e0*/  LOP3.LUT R25, R4, R9.reuse, RZ, 0x3c, !PT ;  /* 0x0000000904197212 */ /* 0x080fe400078e3cff */
[----:B------:R-:W-:Y:S02]  /*f9f0*/  LOP3.LUT R9, R5, R9, RZ, 0x3c, !PT ;  /* 0x0000000905097212 */ /* 0x000fe400078e3cff */
[----:B-1----:R-:W-:-:S04]  /*fa00*/  IADD3 R34, R26, -0x80, RZ ;  /* 0xffffff801a227810 */ /* 0x002fc80007ffe0ff */
[----:B------:R-:W-:-:S04]  /*fa10*/  SHF.R.S32.HI R26, RZ, 0x1f, R34 ;  /* 0x0000001fff1a7819 */ /* 0x000fc80000011422 */
[----:B------:R-:W-:-:S05]  /*fa20*/  LEA.HI R26, R26, R34, RZ, 0x5 ;  /* 0x000000221a1a7211 */ /* 0x000fca00078f28ff */
[----:B------:R-:W-:-:S05]  /*fa30*/  IMAD.SHL.U32 R26, R26, 0x20, RZ ;  /* 0x000000201a1a7824 */ /* 0x000fca00078e00ff */
[----:B------:R-:W-:-:S04]  /*fa40*/  LOP3.LUT R26, R26, 0xfffffc00, RZ, 0xc0, !PT ;  /* 0xfffffc001a1a7812 */ /* 0x000fc800078ec0ff */
[C-C-:B------:R-:W-:Y:S02]  /*fa50*/  IADD3 R25, R16.reuse, R25, R26.reuse ;  /* 0x0000001910197210 */ /* 0x140fe40007ffe01a */
[----:B------:R-:W-:-:S03]  /*fa60*/  IADD3 R26, R16, R9, R26 ;  /* 0x00000009101a7210 */ /* 0x000fc60007ffe01a */
[----:B------:R-:W1:Y:S04]  /*fa70*/  LDS.128 R4, [R25+0x1c400] ;  /* 0x01c4000019047984 */ /* 0x000e680000000c00 */
[----:B------:R-:W2:Y:S01]  /*fa80*/  LDS.128 R8, [R26+0x1c400] ;  /* 0x01c400001a087984 */ /* 0x000ea20000000c00 */
[-C--:B-1----:R-:W-:Y:S02]  /*fa90*/  F2FP.F16.E4M3.UNPACK_B R27, R4.reuse ;  /* 0x00000004ff1b723e */ /* 0x082fe400020006ff */
[----:B------:R-:W-:Y:S02]  /*faa0*/  F2FP.F16.E4M3.UNPACK_B R4, R4.H1 ;  /* 0x00000004ff04723e */ /* 0x000fe400030006ff */
[----:B--2---:R-:W-:Y:S02]  /*fab0*/  F2FP.F16.E4M3.UNPACK_B R33, R8.H1 ;  /* 0x00000008ff21723e */ /* 0x004fe400030006ff */
[----:B------:R-:W-:-:S02]  /*fac0*/  F2FP.F16.E4M3.UNPACK_B R29, R5 ;  /* 0x00000005ff1d723e */ /* 0x000fc400020006ff */
[----:B------:R-:W-:Y:S01]  /*fad0*/  F2FP.F16.E4M3.UNPACK_B R30, R5.H1 ;  /* 0x00000005ff1e723e */ /* 0x000fe200030006ff */
[--C-:B------:R-:W-:Y:S01]  /*fae0*/  HADD2.F32 R34, -RZ, R33.reuse.H0_H0 ;  /* 0x20000021ff227230 */ /* 0x100fe20000004100 */
[-C--:B0-----:R-:W-:Y:S01]  /*faf0*/  F2FP.F16.E4M3.UNPACK_B R35, R9.reuse ;  /* 0x00000009ff23723e */ /* 0x081fe200020006ff */
[----:B------:R-:W-:Y:S01]  /*fb00*/  HADD2.F32 R5, -RZ, R4.H0_H0 ;  /* 0x20000004ff057230 */ /* 0x000fe20000004100 */
[----:B------:R-:W-:Y:S01]  /*fb10*/  F2FP.F16.E4M3.UNPACK_B R36, R9.H1 ;  /* 0x00000009ff24723e */ /* 0x000fe200030006ff */
[----:B------:R-:W-:Y:S02]  /*fb20*/  HADD2.F32 R33, -RZ, R33.H1_H1 ;  /* 0x30000021ff217230 */ /* 0x000fe40000004100 */
[CC--:B------:R-:W-:Y:S01]  /*fb30*/  FMUL.FTZ R9, R34.reuse, R39.reuse ;  /* 0x0000002722097220 */ /* 0x0c0fe20000410000 */
[----:B------:R-:W-:Y:S01]  /*fb40*/  FMUL.FTZ R44, R34, R40 ;  /* 0x00000028222c7220 */ /* 0x000fe20000410000 */
[----:B------:R-:W-:Y:S02]  /*fb50*/  F2FP.F16.E4M3.UNPACK_B R8, R8 ;  /* 0x00000008ff08723e */ /* 0x000fe400020006ff */
[C---:B------:R-:W-:Y:S01]  /*fb60*/  FFMA.FTZ R46, R5.reuse, R40, R9 ;  /* 0x00000028052e7223 */ /* 0x040fe20000010009 */
[----:B------:R-:W-:Y:S01]  /*fb70*/  FFMA.FTZ R45, R5, R39, -R44 ;  /* 0x00000027052d7223 */ /* 0x000fe2000001082c */
[----:B------:R-:W-:Y:S01]  /*fb80*/  HADD2.F32 R40, -RZ, R38.H1_H1 ;  /* 0x30000026ff287230 */ /* 0x000fe20000004100 */
[----:B------:R-:W-:Y:S01]  /*fb90*/  F2FP.F16.E4M3.UNPACK_B R38, R0 ;  /* 0x00000000ff26723e */ /* 0x000fe200020006ff */
[----:B------:R-:W-:Y:S01]  /*fba0*/  HADD2.F32 R44, -RZ, R42.H1_H1 ;  /* 0x3000002aff2c7230 */ /* 0x000fe20000004100 */
[----:B------:R-:W-:Y:S01]  /*fbb0*/  F2FP.F16.E4M3.UNPACK_B R37, R10 ;  /* 0x0000000aff25723e */ /* 0x000fe200020006ff */
[----:B------:R-:W-:-:S02]  /*fbc0*/  HADD2.F32 R42, -RZ, R41.H0_H0 ;  /* 0x20000029ff2a7230 */ /* 0x000fc40000004100 */
[C---:B------:R-:W-:Y:S01]  /*fbd0*/  FMUL.FTZ R43, R33.reuse, R40 ;  /* 0x00000028212b7220 */ /* 0x040fe20000410000 */
[----:B------:R-:W-:Y:S02]  /*fbe0*/  HADD2.F32 R9, -RZ, R8.H0_H0 ;  /* 0x20000008ff097230 */ /* 0x000fe40000004100 */
[----:B------:R-:W-:Y:S01]  /*fbf0*/  FMUL.FTZ R48, R33, R44 ;  /* 0x0000002c21307220 */ /* 0x000fe20000410000 */
[----:B------:R-:W-:Y:S01]  /*fc00*/  HADD2.F32 R5, -RZ, R4.H1_H1 ;  /* 0x30000004ff057230 */ /* 0x000fe20000004100 */
[----:B------:R-:W-:Y:S01]  /*fc10*/  F2FP.F16.E4M3.UNPACK_B R10, R10.H1 ;  /* 0x0000000aff0a723e */ /* 0x000fe200030006ff */
[----:B------:R-:W-:Y:S02]  /*fc20*/  HADD2.F32 R39, -RZ, R38.H0_H0 ;  /* 0x20000026ff277230 */ /* 0x000fe40000004100 */
[----:B------:R-:W-:Y:S01]  /*fc30*/  FMUL.FTZ R33, R9, R42 ;  /* 0x0000002a09217220 */ /* 0x000fe20000410000 */
[----:B------:R-:W-:Y:S02]  /*fc40*/  HADD2.F32 R4, -RZ, R27.H0_H0 ;  /* 0x2000001bff047230 */ /* 0x000fe40000004100 */
[C---:B------:R-:W-:Y:S01]  /*fc50*/  FFMA.FTZ R47, R5.reuse, R44, R43 ;  /* 0x0000002c052f7223 */ /* 0x040fe2000001002b */
[----:B------:R-:W-:Y:S01]  /*fc60*/  FFMA.FTZ R48, R5, R40, -R48 ;  /* 0x0000002805307223 */ /* 0x000fe20000010830 */
[----:B------:R-:W-:Y:S01]  /*fc70*/  FMUL.FTZ R9, R9, R39 ;  /* 0x0000002709097220 */ /* 0x000fe20000410000 */
[----:B------:R-:W-:-:S02]  /*fc80*/  HADD2.F32 R5, -RZ, R36.H0_H0 ;  /* 0x20000024ff057230 */ /* 0x000fc40000004100 */
[C---:B------:R-:W-:Y:S01]  /*fc90*/  FFMA.FTZ R43, R4.reuse, R39, -R33 ;  /* 0x00000027042b7223 */ /* 0x040fe20000010821 */
[----:B------:R-:W-:Y:S01]  /*fca0*/  F2FP.F16.E4M3.UNPACK_B R39, R20.H1 ;  /* 0x00000014ff27723e */ /* 0x000fe200030006ff */
[----:B------:R-:W-:Y:S01]  /*fcb0*/  FFMA.FTZ R42, R4, R42, R9 ;  /* 0x0000002a042a7223 */ /* 0x000fe20000010009 */
[----:B------:R-:W-:Y:S01]  /*fcc0*/  F2FP.F16.E4M3.UNPACK_B R9, R12.H1 ;  /* 0x0000000cff09723e */ /* 0x000fe200030006ff */
[----:B------:R-:W-:Y:S01]  /*fcd0*/  HADD2.F32 R41, -RZ, R41.H1_H1 ;  /* 0x30000029ff297230 */ /* 0x000fe20000004100 */
[-C--:B------:R-:W-:Y:S01]  /*fce0*/  F2FP.F16.E4M3.UNPACK_B R31, R6.reuse ;  /* 0x00000006ff1f723e */ /* 0x080fe200020006ff */
[----:B------:R-:W-:Y:S01]  /*fcf0*/  HADD2.F32 R40, -RZ, R39.H0_H0 ;  /* 0x20000027ff287230 */ /* 0x000fe20000004100 */
[----:B------:R-:W-:Y:S01]  /*fd00*/  F2FP.F16.E4M3.UNPACK_B R6, R6.H1 ;  /* 0x00000006ff06723e */ /* 0x000fe200030006ff */
[----:B------:R-:W-:Y:S01]  /*fd10*/  HADD2.F32 R8, -RZ, R8.H1_H1 ;  /* 0x30000008ff087230 */ /* 0x000fe20000004100 */
[----:B------:R-:W-:Y:S01]  /*fd20*/  F2FP.F16.E4M3.UNPACK_B R34, R11 ;  /* 0x0000000bff22723e */ /* 0x000fe200020006ff */
[----:B------:R-:W-:-:S02]  /*fd30*/  HADD2.F32 R38, -RZ, R38.H1_H1 ;  /* 0x30000026ff267230 */ /* 0x000fc40000004100 */
[C---:B------:R-:W-:Y:S01]  /*fd40*/  FMUL.FTZ R49, R5.reuse, R40 ;  /* 0x0000002805317220 */ /* 0x040fe20000410000 */
[----:B------:R-:W-:Y:S02]  /*fd50*/  HADD2.F32 R33, -RZ, R9.H0_H0 ;  /* 0x20000009ff217230 */ /* 0x000fe40000004100 */
[C---:B------:R-:W-:Y:S01]  /*fd60*/  FMUL.FTZ R44, R8.reuse, R41 ;  /* 0x00000029082c7220 */ /* 0x040fe20000410000 */
[----:B------:R-:W-:Y:S02]  /*fd70*/  HADD2.F32 R4, -RZ, R30.H0_H0 ;  /* 0x2000001eff047230 */ /* 0x000fe40000004100 */
[----:B------:R-:W-:Y:S01]  /*fd80*/  FMUL.FTZ R8, R8, R38 ;  /* 0x0000002608087220 */ /* 0x000fe20000410000 */
[----:B------:R-:W-:Y:S02]  /*fd90*/  HADD2.F32 R27, -RZ, R27.H1_H1 ;  /* 0x3000001bff1b7230 */ /* 0x000fe40000004100 */
[----:B------:R-:W-:Y:S01]  /*fda0*/  FMUL.FTZ R5, R5, R33 ;  /* 0x0000002105057220 */ /* 0x000fe20000410000 */
[----:B------:R-:W-:-:S02]  /*fdb0*/  HADD2.F32 R39, -RZ, R39.H1_H1 ;  /* 0x30000027ff277230 */ /* 0x000fc40000004100 */
[C---:B------:R-:W-:Y:S01]  /*fdc0*/  FFMA.FTZ R50, R4.reuse, R33, -R49 ;  /* 0x0000002104327223 */ /* 0x040fe20000010831 */
[----:B------:R-:W-:Y:S01]  /*fdd0*/  F2FP.F16.E4M3.UNPACK_B R33, R20 ;  /* 0x00000014ff21723e */ /* 0x000fe200020006ff */
[C---:B------:R-:W-:Y:S01]  /*fde0*/  FFMA.FTZ R44, R27.reuse, R38, -R44 ;  /* 0x000000261b2c7223 */ /* 0x040fe2000001082c */
[----:B------:R-:W-:Y:S01]  /*fdf0*/  FFMA.FTZ R41, R27, R41, R8 ;  /* 0x000000291b297223 */ /* 0x000fe20000010008 */
[----:B------:R-:W-:Y:S01]  /*fe00*/  HADD2.F32 R36, -RZ, R36.H1_H1 ;  /* 0x30000024ff247230 */ /* 0x000fe20000004100 */
[----:B------:R-:W-:Y:S01]  /*fe10*/  F2FP.F16.E4M3.UNPACK_B R8, R12 ;  /* 0x0000000cff08723e */ /* 0x000fe200020006ff */
[----:B------:R-:W-:Y:S02]  /*fe20*/  HADD2.F32 R27, -RZ, R9.H1_H1 ;  /* 0x30000009ff1b7230 */ /* 0x000fe40000004100 */
[----:B------:R-:W-:Y:S01]  /*fe30*/  FFMA.FTZ R51, R4, R40, R5 ;  /* 0x0000002804337223 */ /* 0x000fe20000010005 */
[----:B------:R-:W-:Y:S02]  /*fe40*/  HADD2.F32 R38, -RZ, R33.H0_H0 ;  /* 0x20000021ff267230 */ /* 0x000fe40000004100 */
[----:B------:R-:W-:Y:S01]  /*fe50*/  FMUL.FTZ R53, R36, R39 ;  /* 0x0000002724357220 */ /* 0x000fe20000410000 */
[----:B------:R-:W-:-:S02]  /*fe60*/  HADD2.F32 R5, -RZ, R35.H0_H0 ;  /* 0x20000023ff057230 */ /* 0x000fc40000004100 */
[----:B------:R-:W-:Y:S01]  /*fe70*/  FMUL.FTZ R36, R36, R27 ;  /* 0x0000001b24247220 */ /* 0x000fe20000410000 */
[----:B------:R-:W-:Y:S01]  /*fe80*/  HADD2.F32 R30, -RZ, R30.H1_H1 ;  /* 0x3000001eff1e7230 */ /* 0x000fe20000004100 */
[----:B------:R-:W-:Y:S01]  /*fe90*/  F2FP.F16.E4M3.UNPACK_B R11, R11.H1 ;  /* 0x0000000bff0b723e */ /* 0x000fe200030006ff */
[----:B------:R-:W-:Y:S02]  /*fea0*/  HADD2.F32 R9, -RZ, R8.H0_H0 ;  /* 0x20000008ff097230 */ /* 0x000fe40000004100 */
[C---:B------:R-:W-:Y:S01]  /*feb0*/  FMUL.FTZ R49, R5.reuse, R38 ;  /* 0x0000002605317220 */ /* 0x040fe20000410000 */
[----:B------:R-:W-:Y:S02]  /*fec0*/  HADD2.F32 R4, -RZ, R29.H0_H0 ;  /* 0x2000001dff047230 */ /* 0x000fe40000004100 */
[C---:B------:R-:W-:Y:S01]  /*fed0*/  FFMA.FTZ R52, R30.reuse, R39, R36 ;  /* 0x000000271e347223 */ /* 0x040fe20000010024 */
[----:B------:R-:W-:Y:S01]  /*fee0*/  FFMA.FTZ R53, R30, R27, -R53 ;  /* 0x0000001b1e357223 */ /* 0x000fe20000010835 */
[----:B------:R-:W-:Y:S01]  /*fef0*/  FMUL.FTZ R5, R5, R9 ;  /* 0x0000000905057220 */ /* 0x000fe20000410000 */
[----:B------:R-:W-:Y:S01]  /*ff00*/  F2FP.F16.E4M3.UNPACK_B R36, R21.H1 ;  /* 0x00000015ff24723e */ /* 0x000fe200030006ff */
[----:B------:R-:W-:Y:S01]  /*ff10*/  FFMA.FTZ R49, R4, R9, -R49 ;  /* 0x0000000904317223 */ /* 0x000fe20000010831 */
[----:B------:R-:W-:Y:S01]  /*ff20*/  HADD2.F32 R30, -RZ, R33.H1_H1 ;  /* 0x30000021ff1e7230 */ /* 0x000fe20000004100 */
[----:B------:R-:W-:Y:S01]  /*ff30*/  F2FP.F16.E4M3.UNPACK_B R9, R13.H1 ;  /* 0x0000000dff09723e */ /* 0x000fe200030006ff */
[----:B------:R-:W-:-:S02]  /*ff40*/  HADD2.F32 R35, -RZ, R35.H1_H1 ;  /* 0x30000023ff237230 */ /* 0x000fc40000004100 */
[----:B------:R-:W-:Y:S01]  /*ff50*/  FFMA.FTZ R38, R4, R38, R5 ;  /* 0x0000002604267223 */ /* 0x000fe20000010005 */
[----:B------:R-:W-:Y:S01]  /*ff60*/  HADD2.F32 R8, -RZ, R8.H1_H1 ;  /* 0x30000008ff087230 */ /* 0x000fe20000004100 */
[-C--:B------:R-:W-:Y:S01]  /*ff70*/  F2FP.F16.E4M3.UNPACK_B R32, R7.reuse ;  /* 0x00000007ff20723e */ /* 0x080fe200020006ff */
[----:B------:R-:W-:Y:S02]  /*ff80*/  HADD2.F32 R33, -RZ, R36.H0_H0 ;  /* 0x20000024ff217230 */ /* 0x000fe40000004100 */
[C---:B------:R-:W-:Y:S01]  /*ff90*/  FMUL.FTZ R40, R35.reuse, R30 ;  /* 0x0000001e23287220 */ /* 0x040fe20000410000 */
[----:B------:R-:W-:Y:S02]  /*ffa0*/  HADD2.F32 R5, -RZ, R10.H0_H0 ;  /* 0x2000000aff057230 */ /* 0x000fe40000004100 */
[----:B------:R-:W-:Y:S01]  /*ffb0*/  FMUL.FTZ R35, R35, R8 ;  /* 0x0000000823237220 */ /* 0x000fe20000410000 */
[----:B------:R-:W-:Y:S01]  /*ffc0*/  HADD2.F32 R29, -RZ, R29.H1_H1 ;  /* 0x3000001dff1d7230 */ /* 0x000fe20000004100 */
[----:B------:R-:W-:Y:S01]  /*ffd0*/  F2FP.F16.E4M3.UNPACK_B R7, R7.H1 ;  /* 0x00000007ff07723e */ /* 0x000fe200030006ff */
[----:B------:R-:W-:-:S02]  /*ffe0*/  HADD2.F32 R27, -RZ, R9.H0_H0 ;  /* 0x20000009ff1b7230 */ /* 0x000fc40000004100 */
[----:B------:R-:W-:Y:S01]  /*fff0*/  FMUL.FTZ R39, R5, R33 ;  /* 0x0000002105277220 */ /* 0x000fe20000410000 */
[----:B------:R-:W-:Y:S02]  /*10000*/  HADD2.F32 R4, -RZ, R6.H0_H0 ;  /* 0x20000006ff047230 */ /* 0x000fe40000004100 */
[C---:B------:R-:W-:Y:S01]  /*10010*/  FFMA.FTZ R40, R29.reuse, R8, -R40 ;  /* 0x000000081d287223 */ /* 0x040fe20000010828 */
[----:B------:R-:W-:Y:S01]  /*10020*/  FFMA.FTZ R35, R29, R30, R35 ;  /* 0x0000001e1d237223 */ /* 0x000fe20000010023 */
[-C--:B------:R-:W-:Y:S01]  /*10030*/  FMUL.FTZ R54, R5, R27.reuse ;  /* 0x0000001b05367220 */ /* 0x080fe20000410000 */
[----:B------:R-:W-:Y:S02]  /*10040*/  HADD2.F32 R29, -RZ, R36.H1_H1 ;  /* 0x30000024ff1d7230 */ /* 0x000fe40000004100 */
[----:B------:R-:W-:Y:S01]  /*10050*/  FFMA.FTZ R39, R4, R27, -R39 ;  /* 0x0000001b04277223 */ /* 0x000fe20000010827 */
[----:B------:R-:W-:Y:S01]  /*10060*/  HADD2.F32 R10, -RZ, R10.H1_H1 ;  /* 0x3000000aff0a7230 */ /* 0x000fe20000004100 */
[----:B------:R-:W-:Y:S01]  /*10070*/  F2FP.F16.E4M3.UNPACK_B R27, R21 ;  /* 0x00000015ff1b723e */ /* 0x000fe200020006ff */
[----:B------:R-:W-:-:S02]  /*10080*/  HADD2.F32 R9, -RZ, R9.H1_H1 ;  /* 0x30000009ff097230 */ /* 0x000fc40000004100 */
[----:B------:R-:W-:Y:S01]  /*10090*/  FFMA.FTZ R33, R4, R33, R54 ;  /* 0x0000002104217223 */ /* 0x000fe20000010036 */
[----:B------:R-:W-:Y:S01]  /*100a0*/  HADD2.F32 R6, -RZ, R6.H1_H1 ;  /* 0x30000006ff067230 */ /* 0x000fe20000004100 */
[----:B------:R-:W-:Y:S01]  /*100b0*/  F2FP.F16.E4M3.UNPACK_B R8, R13 ;  /* 0x0000000dff08723e */ /* 0x000fe200020006ff */
[C---:B------:R-:W-:Y:S01]  /*100c0*/  FMUL.FTZ R55, R10.reuse, R29 ;  /* 0x0000001d0a377220 */ /* 0x040fe20000410000 */
[-C--:B------:R-:W-:Y:S01]  /*100d0*/  FMUL.FTZ R4, R10, R9.reuse ;  /* 0x000000090a047220 */ /* 0x080fe20000410000 */
[----:B------:R-:W-:Y:S02]  /*100e0*/  HADD2.F32 R10, -RZ, R27.H0_H0 ;  /* 0x2000001bff0a7230 */ /* 0x000fe40000004100 */
[----:B------:R-:W-:Y:S02]  /*100f0*/  HADD2.F32 R5, -RZ, R37.H0_H0 ;  /* 0x20000025ff057230 */ /* 0x000fe40000004100 */
[C---:B------:R-:W-:Y:S01]  /*10100*/  FFMA.FTZ R56, R6.reuse, R9, -R55 ;  /* 0x0000000906387223 */ /* 0x040fe20000010837 */
[----:B------:R-:W-:Y:S01]  /*10110*/  FFMA.FTZ R58, R6, R29, R4 ;  /* 0x0000001d063a7223 */ /* 0x000fe20000010004 */
[----:B------:R-:W-:-:S02]  /*10120*/  HADD2.F32 R6, -RZ, R8.H0_H0 ;  /* 0x20000008ff067230 */ /* 0x000fc40000004100 */
[----:B------:R-:W-:Y:S02]  /*10130*/  HADD2.F32 R4, -RZ, R31.H0_H0 ;  /* 0x2000001fff047230 */ /* 0x000fe40000004100 */
[C---:B------:R-:W-:Y:S01]  /*10140*/  FMUL.FTZ R9, R5.reuse, R10 ;  /* 0x0000000a05097220 */ /* 0x040fe20000410000 */
[----:B------:R-:W-:Y:S02]  /*10150*/  HADD2.F32 R30, -RZ, R27.H1_H1 ;  /* 0x3000001bff1e7230 */ /* 0x000fe40000004100 */
[-C--:B------:R-:W-:Y:S01]  /*10160*/  FMUL.FTZ R5, R5, R6.reuse ;  /* 0x0000000605057220 */ /* 0x080fe20000410000 */
[----:B------:R-:W-:Y:S02]  /*10170*/  HADD2.F32 R37, -RZ, R37.H1_H1 ;  /* 0x30000025ff257230 */ /* 0x000fe40000004100 */
[----:B------:R-:W-:Y:S01]  /*10180*/  FFMA.FTZ R27, R4, R6, -R9 ;  /* 0x00000006041b7223 */ /* 0x000fe20000010809 */
[----:B------:R-:W-:Y:S01]  /*10190*/  HADD2.F32 R8, -RZ, R8.H1_H1 ;  /* 0x30000008ff087230 */ /* 0x000fe20000004100 */
[----:B------:R-:W-:Y:S01]  /*101a0*/  F2FP.F16.E4M3.UNPACK_B R9, R24.H1 ;  /* 0x00000018ff09723e */ /* 0x000fe200030006ff */
[----:B------:R-:W-:-:S02]  /*101b0*/  HADD2.F32 R31, -RZ, R31.H1_H1 ;  /* 0x3000001fff1f7230 */ /* 0x000fc40000004100 */
[----:B------:R-:W-:Y:S01]  /*101c0*/  FFMA.FTZ R29, R4, R10, R5 ;  /* 0x0000000a041d7223 */ /* 0x000fe20000010005 */
[C---:B------:R-:W-:Y:S01]  /*101d0*/  FMUL.FTZ R6, R37.reuse, R30 ;  /* 0x0000001e25067220 */ /* 0x040fe20000410000 */
[----:B------:R-:W-:Y:S01]  /*101e0*/  F2FP.F16.E4M3.UNPACK_B R4, R14.H1 ;  /* 0x0000000eff04723e */ /* 0x000fe200030006ff */
[-C--:B------:R-:W-:Y:S01]  /*101f0*/  FMUL.FTZ R37, R37, R8.reuse ;  /* 0x0000000825257220 */ /* 0x080fe20000410000 */
[----:B------:R-:W-:Y:S02]  /*10200*/  HADD2.F32 R10, -RZ, R9.H0_H0 ;  /* 0x20000009ff0a7230 */ /* 0x000fe40000004100 */
[C---:B------:R-:W-:Y:S01]  /*10210*/  FFMA.FTZ R36, R31.reuse, R8, -R6 ;  /* 0x000000081f247223 */ /* 0x040fe20000010806 */
[----:B------:R-:W-:Y:S02]  /*10220*/  HADD2.F32 R5, -RZ, R11.H0_H0 ;  /* 0x2000000bff057230 */ /* 0x000fe40000004100 */
[----:B------:R-:W-:Y:S01]  /*10230*/  FFMA.FTZ R54, R31, R30, R37 ;  /* 0x0000001e1f367223 */ /* 0x000fe20000010025 */
[----:B------:R-:W-:-:S02]  /*10240*/  HADD2.F32 R6, -RZ, R4.H0_H0 ;  /* 0x20000004ff067230 */ /* 0x000fc40000004100 */
[----:B------:R-:W-:Y:S02]  /*10250*/  HADD2.F32 R8, -RZ, R4.H1_H1 ;  /* 0x30000004ff087230 */ /* 0x000fe40000004100 */
[C---:B------:R-:W-:Y:S01]  /*10260*/  FMUL.FTZ R31, R5.reuse, R10 ;  /* 0x0000000a051f7220 */ /* 0x040fe20000410000 */
[----:B------:R-:W-:Y:S02]  /*10270*/  HADD2.F32 R4, -RZ, R7.H0_H0 ;  /* 0x20000007ff047230 */ /* 0x000fe40000004100 */
[----:B------:R-:W-:Y:S02]  /*10280*/  HADD2.F32 R30, -RZ, R9.H1_H1 ;  /* 0x30000009ff1e7230 */ /* 0x000fe40000004100 */
[-C--:B------:R-:W-:Y:S01]  /*10290*/  FMUL.FTZ R9, R5, R6.reuse ;  /* 0x0000000605097220 */ /* 0x080fe20000410000 */
[----:B------:R-:W-:Y:S02]  /*102a0*/  HADD2.F32 R11, -RZ, R11.H1_H1 ;  /* 0x3000000bff0b7230 */ /* 0x000fe40000004100 */
[C---:B------:R-:W-:Y:S01]  /*102b0*/  FFMA.FTZ R37, R4.reuse, R6, -R31 ;  /* 0x0000000604257223 */ /* 0x040fe2000001081f */
[----:B------:R-:W-:Y:S01]  /*102c0*/  HADD2.F32 R7, -RZ, R7.H1_H1 ;  /* 0x30000007ff077230 */ /* 0x000fe20000004100 */
[----:B------:R-:W-:Y:S01]  /*102d0*/  F2FP.F16.E4M3.UNPACK_B R5, R14 ;  /* 0x0000000eff05723e */ /* 0x000fe200020006ff */
[----:B------:R-:W-:Y:S01]  /*102e0*/  FFMA.FTZ R55, R4, R10, R9 ;  /* 0x0000000a04377223 */ /* 0x000fe20000010009 */
[C---:B------:R-:W-:Y:S01]  /*102f0*/  FMUL.FTZ R6, R11.reuse, R30 ;  /* 0x0000001e0b067220 */ /* 0x040fe20000410000 */
[----:B------:R-:W-:Y:S01]  /*10300*/  FMUL.FTZ R11, R11, R8 ;  /* 0x000000080b0b7220 */ /* 0x000fe20000410000 */
[----:B------:R-:W-:-:S02]  /*10310*/  F2FP.F16.E4M3.UNPACK_B R4, R24 ;  /* 0x00000018ff04723e */ /* 0x000fc400020006ff */
[C---:B------:R-:W-:Y:S01]  /*10320*/  FFMA.FTZ R60, R7.reuse, R8, -R6 ;  /* 0x00000008073c7223 */ /* 0x040fe20000010806 */
[----:B------:R-:W-:Y:S01]  /*10330*/  FFMA.FTZ R62, R7, R30, R11 ;  /* 0x0000001e073e7223 */ /* 0x000fe2000001000b */
[--C-:B------:R-:W-:Y:S02]  /*10340*/  HADD2.F32 R6, -RZ, R5.reuse.H0_H0 ;  /* 0x20000005ff067230 */ /* 0x100fe40000004100 */
[----:B------:R-:W-:Y:S02]  /*10350*/  HADD2.F32 R7, -RZ, R5.H1_H1 ;  /* 0x30000005ff077230 */ /* 0x000fe40000004100 */
[----:B------:R-:W-:Y:S01]  /*10360*/  HADD2.F32 R8, -RZ, R4.H0_H0 ;  /* 0x20000004ff087230 */ /* 0x000fe20000004100 */
[----:B------:R-:W-:Y:S01]  /*10370*/  F2FP.SATFINITE.E4M3.F32.PACK_AB_MERGE_C R55, R62, R55, RZ ;  /* 0x000000373e37723e */ /* 0x000fe200048070ff */
[----:B------:R-:W-:Y:S02]  /*10380*/  HADD2.F32 R5, -RZ, R34.H0_H0 ;  /* 0x20000022ff057230 */ /* 0x000fe40000004100 */
[----:B------:R-:W-:-:S02]  /*10390*/  HADD2.F32 R9, -RZ, R4.H1_H1 ;  /* 0x30000004ff097230 */ /* 0x000fc40000004100 */
[----:B------:R-:W-:Y:S02]  /*103a0*/  HADD2.F32 R34, -RZ, R34.H1_H1 ;  /* 0x30000022ff227230 */ /* 0x000fe40000004100 */
[C---:B------:R-:W-:Y:S01]  /*103b0*/  FMUL.FTZ R11, R5.reuse, R8 ;  /* 0x00000008050b7220 */ /* 0x040fe20000410000 */
[--C-:B------:R-:W-:Y:S02]  /*103c0*/  HADD2.F32 R4, -RZ, R32.reuse.H0_H0 ;  /* 0x20000020ff047230 */ /* 0x100fe40000004100 */
[-C--:B------:R-:W-:Y:S01]  /*103d0*/  FMUL.FTZ R5, R5, R6.reuse ;  /* 0x0000000605057220 */ /* 0x080fe20000410000 */
[----:B------:R-:W-:Y:S02]  /*103e0*/  HADD2.F32 R32, -RZ, R32.H1_H1 ;  /* 0x30000020ff207230 */ /* 0x000fe40000004100 */
[C---:B------:R-:W-:Y:S01]  /*103f0*/  FMUL.FTZ R31, R34.reuse, R9 ;  /* 0x00000009221f7220 */ /* 0x040fe20000410000 */
[-C--:B------:R-:W-:Y:S01]  /*10400*/  FMUL.FTZ R10, R34, R7.reuse ;  /* 0x00000007220a7220 */ /* 0x080fe20000410000 */
[C---:B------:R-:W-:Y:S01]  /*10410*/  FFMA.FTZ R11, R4.reuse, R6, -R11 ;  /* 0x00000006040b7223 */ /* 0x040fe2000001080b */
[----:B------:R-:W-:Y:S01]  /*10420*/  FFMA.FTZ R30, R4, R8, R5 ;  /* 0x00000008041e7223 */ /* 0x000fe20000010005 */
[C---:B------:R-:W-:Y:S01]  /*10430*/  FFMA.FTZ R34, R32.reuse, R7, -R31 ;  /* 0x0000000720227223 */ /* 0x040fe2000001081f */
[----:B------:R-:W-:Y:S01]  /*10440*/  FFMA.FTZ R31, R32, R9, R10 ;  /* 0x00000009201f7223 */ /* 0x000fe2000001000a */
[----:B------:R-:W-:-:S02]  /*10450*/  F2FP.SATFINITE.E4M3.F32.PACK_AB_MERGE_C R4, R48, R45, RZ ;  /* 0x0000002d3004723e */ /* 0x000fc400048070ff */
[----:B------:R-:W-:Y:S02]  /*10460*/  F2FP.SATFINITE.E4M3.F32.PACK_AB_MERGE_C R5, R53, R50, RZ ;  /* 0x000000323505723e */ /* 0x000fe400048070ff */
[----:B------:R-:W-:Y:S02]  /*10470*/  F2FP.SATFINITE.E4M3.F32.PACK_AB_MERGE_C R6, R56, R39, RZ ;  /* 0x000000273806723e */ /* 0x000fe400048070ff */
[----:B------:R-:W-:Y:S02]  /*10480*/  F2FP.SATFINITE.E4M3.F32.PACK_AB_MERGE_C R7, R60, R37, RZ ;  /* 0x000000253c07723e */ /* 0x000fe400048070ff */
[----:B------:R-:W-:Y:S02]  /*10490*/  F2FP.SATFINITE.E4M3.F32.PACK_AB_MERGE_C R8, R47, R46, RZ ;  /* 0x0000002e2f08723e */ /* 0x000fe400048070ff */
[----:B------:R-:W-:Y:S02]  /*104a0*/  F2FP.SATFINITE.E4M3.F32.PACK_AB_MERGE_C R9, R52, R51, RZ ;  /* 0x000000333409723e */ /* 0x000fe400048070ff */
[----:B------:R-:W-:-:S02]  /*104b0*/  F2FP.SATFINITE.E4M3.F32.PACK_AB_MERGE_C R10, R58, R33, RZ ;  /* 0x000000213a0a723e */ /* 0x000fc400048070ff */
[----:B------:R-:W-:Y:S02]  /*104c0*/  F2FP.SATFINITE.E4M3.F32.PACK_AB_MERGE_C R4, R44, R43, R4 ;  /* 0x0000002b2c04723e */ /* 0x000fe40004807004 */
[----:B------:R-:W-:Y:S02]  /*104d0*/  F2FP.SATFINITE.E4M3.F32.PACK_AB_MERGE_C R5, R40, R49, R5 ;  /* 0x000000312805723e */ /* 0x000fe40004807005 */
[----:B------:R-:W-:Y:S02]  /*104e0*/  F2FP.SATFINITE.E4M3.F32.PACK_AB_MERGE_C R6, R36, R27, R6 ;  /* 0x0000001b2406723e */ /* 0x000fe40004807006 */
[----:B------:R-:W-:Y:S02]  /*104f0*/  F2FP.SATFINITE.E4M3.F32.PACK_AB_MERGE_C R7, R34, R11, R7 ;  /* 0x0000000b2207723e */ /* 0x000fe40004807007 */
[----:B------:R-:W-:Y:S02]  /*10500*/  F2FP.SATFINITE.E4M3.F32.PACK_AB_MERGE_C R8, R41, R42, R8 ;  /* 0x0000002a2908723e */ /* 0x000fe40004807008 */
[----:B------:R-:W-:Y:S01]  /*10510*/  F2FP.SATFINITE.E4M3.F32.PACK_AB_MERGE_C R9, R35, R38, R9 ;  /* 0x000000262309723e */ /* 0x000fe20004807009 */
[----:B------:R1:W-:Y:S01]  /*10520*/  STS.128 [R25+0x1c400], R4 ;  /* 0x01c4000419007388 */ /* 0x0003e20000000c00 */
[----:B------:R-:W-:-:S02]  /*10530*/  F2FP.SATFINITE.E4M3.F32.PACK_AB_MERGE_C R10, R54, R29, R10 ;  /* 0x0000001d360a723e */ /* 0x000fc4000480700a */
[----:B------:R-:W-:-:S05]  /*10540*/  F2FP.SATFINITE.E4M3.F32.PACK_AB_MERGE_C R11, R31, R30, R55 ;  /* 0x0000001e1f0b723e */ /* 0x000fca0004807037 */
[----:B------:R1:W-:Y:S02]  /*10550*/  STS.128 [R26+0x1c400], R8 ;  /* 0x01c400081a007388 */ /* 0x0003e40000000c00 */
.L_x_461:
[----:B------:R-:W-:Y:S05]  /*10560*/  BSYNC B1 ;  /* 0x0000000000017941 */ /* 0x000fea0003800000 */
.L_x_460:
[----:B------:R-:W-:Y:S05]  /*10570*/  @P0 BRA `(.L_x_452) ;  /* 0x0000000c00040947 */ /* 0x000fea0003800000 */
[----:B-1----:R-:W2:Y:S01]  /*10580*/  LDL R8, [R1+0x68] ;  /* 0x0000680001087983 */ /* 0x002ea20000100800 */
[C---:B------:R-:W-:Y:S02]  /*10590*/  VIADD R4, R228.reuse, 0x40 ;  /* 0x00000040e4047836 */ /* 0x040fe40000000000 */
[----:B------:R-:W-:Y:S01]  /*105a0*/  VIADD R5, R228, 0x40 ;  /* 0x00000040e4057836 */ /* 0x000fe20000000000 */
[----:B------:R-:W3:Y:S01]  /*105b0*/  LDL R49, [R1+0x9c] ;  /* 0x00009c0001317983 */ /* 0x000ee20000100800 */
[----:B------:R-:W-:Y:S02]  /*105c0*/  IMAD.SHL.U32 R4, R4, 0x80, RZ ;  /* 0x0000008004047824 */ /* 0x000fe400078e00ff */
[----:B------:R-:W-:Y:S02]  /*105d0*/  IMAD.SHL.U32 R5, R5, 0x80, RZ ;  /* 0x0000008005057824 */ /* 0x000fe400078e00ff */
[----:B------:R-:W-:Y:S01]  /*105e0*/  IMAD.IADD R3, R18, 0x1, R3 ;  /* 0x0000000112037824 */ /* 0x000fe200078e0203 */
[----:B------:R-:W-:-:S02]  /*105f0*/  LOP3.LUT R4, R4, 0x380, RZ, 0xc0, !PT ;  /* 0x0000038004047812 */ /* 0x000fc400078ec0ff */
[----:B------:R-:W-:Y:S02]  /*10600*/  LOP3.LUT R5, R5, 0x380, RZ, 0xc0, !PT ;  /* 0x0000038005057812 */ /* 0x000fe400078ec0ff */
[----:B------:R-:W-:Y:S02]  /*10610*/  SHF.R.U32.HI R4, RZ, 0x3, R4 ;  /* 0x00000003ff047819 */ /* 0x000fe40000011604 */
[----:B------:R-:W-:-:S04]  /*10620*/  LOP3.LUT R3, R5, 0x70, R3, 0xf8, !PT ;  /* 0x0000007005037812 */ /* 0x000fc800078ef803 */
[----:B------:R-:W-:Y:S02]  /*10630*/  LOP3.LUT R3, R3, R4, RZ, 0x3c, !PT ;  /* 0x0000000403037212 */ /* 0x000fe400078e3cff */
[----:B------:R-:W-:Y:S02]  /*10640*/  F2FP.F16.E4M3.UNPACK_B R37, R0.H1 ;  /* 0x00000000ff25723e */ /* 0x000fe400030006ff */
[----:B------:R-:W-:-:S03]  /*10650*/  F2FP.F16.E4M3.UNPACK_B R41, R15.H1 ;  /* 0x0000000fff29723e */ /* 0x000fc600030006ff */
[----:B0-----:R-:W-:Y:S02]  /*10660*/  HADD2.F32 R35, -RZ, R37.H0_H0 ;  /* 0x20000025ff237230 */ /* 0x001fe40000004100 */
[--C-:B------:R-:W-:Y:S02]  /*10670*/  HADD2.F32 R39, -RZ, R41.reuse.H0_H0 ;  /* 0x20000029ff277230 */ /* 0x100fe40000004100 */
[----:B------:R-:W-:Y:S02]  /*10680*/  HADD2.F32 R46, -RZ, R41.H1_H1 ;  /* 0x30000029ff2e7230 */ /* 0x000fe40000004100 */
[----:B------:R-:W-:Y:S01]  /*10690*/  HADD2.F32 R40, -RZ, R37.H1_H1 ;  /* 0x30000025ff287230 */ /* 0x000fe20000004100 */
[----:B------:R-:W-:Y:S02]  /*106a0*/  F2FP.F16.E4M3.UNPACK_B R45, R20 ;  /* 0x00000014ff2d723e */ /* 0x000fe400020006ff */
[----:B--2---:R-:W-:Y:S01]  /*106b0*/  IADD3 R3, R16, R3, R8 ;  /* 0x0000000310037210 */ /* 0x004fe20007ffe008 */
[----:B---3--:R-:W0:Y:S04]  /*106c0*/  LDS.128 R4, [R49+0x1c400] ;  /* 0x01c4000031047984 */ /* 0x008e280000000c00 */
[----:B------:R-:W1:Y:S01]  /*106d0*/  LDS.128 R8, [R3+0x1c400] ;  /* 0x01c4000003087984 */ /* 0x000e620000000c00 */
[----:B0-----:R-:W-:-:S02]  /*106e0*/  F2FP.F16.E4M3.UNPACK_B R25, R4 ;  /* 0x00000004ff19723e */ /* 0x001fc400020006ff */
[----:B-1----:R-:W-:Y:S02]  /*106f0*/  F2FP.F16.E4M3.UNPACK_B R31, R8.H1 ;  /* 0x00000008ff1f723e */ /* 0x002fe400030006ff */
[----:B------:R-:W-:-:S03]  /*10700*/  F2FP.F16.E4M3.UNPACK_B R4, R4.H1 ;  /* 0x00000004ff04723e */ /* 0x000fc600030006ff */
[--C-:B------:R-:W-:Y:S01]  /*10710*/  HADD2.F32 R32, -RZ, R31.reuse.H0_H0 ;  /* 0x2000001fff207230 */ /* 0x100fe20000004100 */
[-C--:B------:R-:W-:Y:S02]  /*10720*/  F2FP.F16.E4M3.UNPACK_B R26, R5.reuse ;  /* 0x00000005ff1a723e */ /* 0x080fe400020006ff */
[----:B------:R-:W-:Y:S01]  /*10730*/  F2FP.F16.E4M3.UNPACK_B R27, R5.H1 ;  /* 0x00000005ff1b723e */ /* 0x000fe200030006ff */
[----:B------:R-:W-:Y:S02]  /*10740*/  HADD2.F32 R5, -RZ, R4.H0_H0 ;  /* 0x20000004ff057230 */ /* 0x000fe40000004100 */
[-C--:B------:R-:W-:Y:S01]  /*10750*/  FMUL.FTZ R38, R35, R32.reuse ;  /* 0x0000002023267220 */ /* 0x080fe20000410000 */
[C---:B------:R-:W-:Y:S01]  /*10760*/  FMUL.FTZ R36, R39.reuse, R32 ;  /* 0x0000002027247220 */ /* 0x040fe20000410000 */
[----:B------:R-:W-:Y:S02]  /*10770*/  F2FP.F16.E4M3.UNPACK_B R8, R8 ;  /* 0x00000008ff08723e */ /* 0x000fe400020006ff */
[----:B------:R-:W-:Y:S01]  /*10780*/  FFMA.FTZ R38, R39, R5, R38 ;  /* 0x0000000527267223 */ /* 0x000fe20000010026 */
[----:B------:R-:W-:Y:S01]  /*10790*/  F2FP.F16.E4M3.UNPACK_B R39, R15 ;  /* 0x0000000fff27723e */ /* 0x000fe200020006ff */
[----:B------:R-:W-:Y:S01]  /*107a0*/  FFMA.FTZ R35, R35, R5, -R36 ;  /* 0x0000000523237223 */ /* 0x000fe20000010824 */
[----:B------:R-:W-:Y:S01]  /*107b0*/  F2FP.F16.E4M3.UNPACK_B R36, R0 ;  /* 0x00000000ff24723e */ /* 0x000fe200020006ff */
[----:B------:R-:W-:-:S02]  /*107c0*/  HADD2.F32 R31, -RZ, R31.H1_H1 ;  /* 0x3000001fff1f7230 */ /* 0x000fc40000004100 */
[----:B------:R-:W-:Y:S02]  /*107d0*/  HADD2.F32 R44, -RZ, R39.H0_H0 ;  /* 0x20000027ff2c7230 */ /* 0x000fe40000004100 */
[----:B------:R-:W-:Y:S02]  /*107e0*/  HADD2.F32 R5, -RZ, R8.H0_H0 ;  /* 0x20000008ff057230 */ /* 0x000fe40000004100 */
[-C--:B------:R-:W-:Y:S01]  /*107f0*/  FMUL.FTZ R37, R46, R31.reuse ;  /* 0x0000001f2e257220 */ /* 0x080fe20000410000 */
[----:B------:R-:W-:Y:S02]  /*10800*/  HADD2.F32 R4, -RZ, R4.H1_H1 ;  /* 0x30000004ff047230 */ /* 0x000fe40000004100 */
[----:B------:R-:W-:Y:S01]  /*10810*/  FMUL.FTZ R31, R40, R31 ;  /* 0x0000001f281f7220 */ /* 0x000fe20000410000 */
[----:B------:R-:W-:Y:S02]  /*10820*/  HADD2.F32 R42, -RZ, R36.H0_H0 ;  /* 0x20000024ff2a7230 */ /* 0x000fe40000004100 */
[----:B------:R-:W-:Y:S01]  /*10830*/  FMUL.FTZ R15, R44, R5 ;  /* 0x000000052c0f7220 */ /* 0x000fe20000410000 */
[----:B------:R-:W-:-:S02]  /*10840*/  HADD2.F32 R0, -RZ, R25.H0_H0 ;  /* 0x20000019ff007230 */ /* 0x000fc40000004100 */
[----:B------:R-:W-:Y:S02]  /*10850*/  HADD2.F32 R43, -RZ, R39.H1_H1 ;  /* 0x30000027ff2b7230 */ /* 0x000fe40000004100 */
[----:B------:R-:W-:Y:S02]  /*10860*/  HADD2.F32 R8, -RZ, R8.H1_H1 ;  /* 0x30000008ff087230 */ /* 0x000fe40000004100 */
[----:B------:R-:W-:Y:S01]  /*10870*/  HADD2.F32 R41, -RZ, R36.H1_H1 ;  /* 0x30000024ff297230 */ /* 0x000fe20000004100 */
[----:B------:R-:W-:Y:S01]  /*10880*/  F2FP.F16.E4M3.UNPACK_B R33, R9 ;  /* 0x00000009ff21723e */ /* 0x000fe200020006ff */
[----:B------:R-:W-:Y:S01]  /*10890*/  FMUL.FTZ R5, R42, R5 ;  /* 0x000000052a057220 */ /* 0x000fe20000410000 */
[----:B------:R-:W-:Y:S01]  /*108a0*/  FFMA.FTZ R31, R46, R4, R31 ;  /* 0x000000042e1f7223 */ /* 0x000fe2000001001f */
[----:B------:R-:W-:Y:S01]  /*108b0*/  FFMA.FTZ R15, R42, R0, -R15 ;  /* 0x000000002a0f7223 */ /* 0x000fe2000001080f */
[----:B------:R-:W-:Y:S01]  /*108c0*/  F2FP.F16.E4M3.UNPACK_B R9, R9.H1 ;  /* 0x00000009ff09723e */ /* 0x000fe200030006ff */
[----:B------:R-:W-:Y:S01]  /*108d0*/  HADD2.F32 R25, -RZ, R25.H1_H1 ;  /* 0x30000019ff197230 */ /* 0x000fe20000004100 */
[----:B------:R-:W-:Y:S01]  /*108e0*/  F2FP.F16.E4M3.UNPACK_B R46, R20.H1 ;  /* 0x00000014ff2e723e */ /* 0x000fe200030006ff */
[----:B------:R-:W-:Y:S01]  /*108f0*/  FMUL.FTZ R36, R43, R8 ;  /* 0x000000082b247220 */ /* 0x000fe20000410000 */
[----:B------:R-:W-:Y:S01]  /*10900*/  F2FP.F16.E4M3.UNPACK_B R42, R12.H1 ;  /* 0x0000000cff2a723e */ /* 0x000fe200030006ff */
[----:B------:R-:W-:Y:S01]  /*10910*/  FMUL.FTZ R8, R41, R8 ;  /* 0x0000000829087220 */ /* 0x000fe20000410000 */
[----:B------:R-:W-:Y:S01]  /*10920*/  FFMA.FTZ R40, R40, R4, -R37 ;  /* 0x0000000428287223 */ /* 0x000fe20000010825 */
[----:B------:R-:W-:Y:S01]  /*10930*/  FFMA.FTZ R5, R44, R0, R5 ;  /* 0x000000002c057223 */ /* 0x000fe20000010005 */
[----:B------:R-:W-:-:S02]  /*10940*/  HADD2.F32 R48, -RZ, R46.H0_H0 ;  /* 0x2000002eff307230 */ /* 0x000fc40000004100 */
[-C--:B------:R-:W-:Y:S01]  /*10950*/  FFMA.FTZ R8, R43, R25.reuse, R8 ;  /* 0x000000192b087223 */ /* 0x080fe20000010008 */
[--C-:B------:R-:W-:Y:S02]  /*10960*/  HADD2.F32 R4, -RZ, R9.reuse.H0_H0 ;  /* 0x20000009ff047230 */ /* 0x100fe40000004100 */
[--C-:B------:R-:W-:Y:S02]  /*10970*/  HADD2.F32 R44, -RZ, R42.reuse.H0_H0 ;  /* 0x2000002aff2c7230 */ /* 0x100fe40000004100 */
[----:B------:R-:W-:Y:S02]  /*10980*/  HADD2.F32 R43, -RZ, R42.H1_H1 ;  /* 0x3000002aff2b7230 */ /* 0x000fe40000004100 */
[----:B------:R-:W-:Y:S02]  /*10990*/  HADD2.F32 R9, -RZ, R9.H1_H1 ;  /* 0x30000009ff097230 */ /* 0x000fe40000004100 */
[----:B------:R-:W-:Y:S01]  /*109a0*/  FFMA.FTZ R36, R41, R25, -R36 ;  /* 0x0000001929247223 */ /* 0x000fe20000010824 */
[----:B------:R-:W-:-:S02]  /*109b0*/  HADD2.F32 R0, -RZ, R27.H0_H0 ;  /* 0x2000001bff007230 */ /* 0x000fc40000004100 */
[-C--:B------:R-:W-:Y:S01]  /*109c0*/  FMUL.FTZ R37, R48, R4.reuse ;  /* 0x0000000430257220 */ /* 0x080fe20000410000 */
[C---:B------:R-:W-:Y:S01]  /*109d0*/  FMUL.FTZ R39, R44.reuse, R4 ;  /* 0x000000042c277220 */ /* 0x040fe20000410000 */
[----:B------:R-:W-:Y:S01]  /*109e0*/  HADD2.F32 R47, -RZ, R46.H1_H1 ;  /* 0x3000002eff2f7230 */ /* 0x000fe20000004100 */
[----:B------:R-:W-:Y:S01]  /*109f0*/  F2FP.F16.E4M3.UNPACK_B R41, R12 ;  /* 0x0000000cff29723e */ /* 0x000fe200020006ff */
[----:B------:R-:W-:Y:S02]  /*10a00*/  HADD2.F32 R27, -RZ, R27.H1_H1 ;  /* 0x3000001bff1b7230 */ /* 0x000fe40000004100 */
[----:B------:R-:W-:Y:S01]  /*10a10*/  FMUL.FTZ R42, R43, R9 ;  /* 0x000000092b2a7220 */ /* 0x000fe20000410000 */
[----:B------:R-:W-:Y:S02]  /*10a20*/  HADD2.F32 R46, -RZ, R45.H0_H0 ;  /* 0x2000002dff2e7230 */ /* 0x000fe40000004100 */
[----:B------:R-:W-:Y:S02]  /*10a30*/  HADD2.F32 R4, -RZ, R33.H0_H0 ;  /* 0x20000021ff047230 */ /* 0x000fe40000004100 */
[-C--:B------:R-:W-:Y:S01]  /*10a40*/  FFMA.FTZ R37, R44, R0.reuse, -R37 ;  /* 0x000000002c257223 */ /* 0x080fe20000010825 */
[----:B------:R-:W-:Y:S01]  /*10a50*/  FFMA.FTZ R39, R48, R0, R39 ;  /* 0x0000000030277223 */ /* 0x000fe20000010027 */
[----:B------:R-:W-:-:S02]  /*10a60*/  HADD2.F32 R44, -RZ, R41.H0_H0 ;  /* 0x20000029ff2c7230 */ /* 0x000fc40000004100 */
[C---:B------:R-:W-:Y:S01]  /*10a70*/  FMUL.FTZ R12, R47.reuse, R9 ;  /* 0x000000092f0c7220 */ /* 0x040fe20000410000 */
[----:B------:R-:W-:Y:S01]  /*10a80*/  HADD2.F32 R0, -RZ, R26.H0_H0 ;  /* 0x2000001aff007230 */ /* 0x000fe20000004100 */
[----:B------:R-:W-:Y:S01]  /*10a90*/  F2FP.F16.E4M3.UNPACK_B R34, R10 ;  /* 0x0000000aff22723e */ /* 0x000fe200020006ff */
[----:B------:R-:W-:Y:S01]  /*10aa0*/  FMUL.FTZ R9, R46, R4 ;  /* 0x000000042e097220 */ /* 0x000fe20000410000 */
[----:B------:R-:W-:Y:S01]  /*10ab0*/  FFMA.FTZ R42, R47, R27, R42 ;  /* 0x0000001b2f2a7223 */ /* 0x000fe2000001002a */
[----:B------:R-:W-:Y:S02]  /*10ac0*/  F2FP.F16.E4M3.UNPACK_B R10, R10.H1 ;  /* 0x0000000aff0a723e */ /* 0x000fe400030006ff */
[----:B------:R-:W-:Y:S01]  /*10ad0*/  F2FP.F16.E4M3.UNPACK_B R47, R21.H1 ;  /* 0x00000015ff2f723e */ /* 0x000fe200030006ff */
[C---:B------:R-:W-:Y:S01]  /*10ae0*/  FMUL.FTZ R25, R44.reuse, R4 ;  /* 0x000000042c197220 */ /* 0x040fe20000410000 */
[----:B------:R-:W-:Y:S01]  /*10af0*/  F2FP.F16.E4M3.UNPACK_B R29, R6 ;  /* 0x00000006ff1d723e */ /* 0x000fe200020006ff */
[----:B------:R-:W-:Y:S01]  /*10b00*/  FFMA.FTZ R9, R44, R0, -R9 ;  /* 0x000000002c097223 */ /* 0x000fe20000010809 */
[----:B------:R-:W-:Y:S01]  /*10b10*/  F2FP.F16.E4M3.UNPACK_B R6, R6.H1 ;  /* 0x00000006ff06723e */ /* 0x000fe200030006ff */
[----:B------:R-:W-:Y:S01]  /*10b20*/  HADD2.F32 R50, -RZ, R47.H0_H0 ;  /* 0x2000002fff327230 */ /* 0x000fe20000004100 */
[----:B------:R-:W-:Y:S01]  /*10b30*/  F2FP.F16.E4M3.UNPACK_B R44, R13.H1 ;  /* 0x0000000dff2c723e */ /* 0x000fe200030006ff */
[----:B------:R-:W-:-:S02]  /*10b40*/  HADD2.F32 R4, -RZ, R10.H0_H0 ;  /* 0x2000000aff047230 */ /* 0x000fc40000004100 */
[----:B------:R-:W-:Y:S01]  /*10b50*/  FFMA.FTZ R20, R43, R27, -R12 ;  /* 0x0000001b2b147223 */ /* 0x000fe2000001080c */
[----:B------:R-:W-:Y:S01]  /*10b60*/  FFMA.FTZ R25, R46, R0, R25 ;  /* 0x000000002e197223 */ /* 0x000fe20000010019 */
[----:B------:R-:W-:Y:S02]  /*10b70*/  HADD2.F32 R48, -RZ, R45.H1_H1 ;  /* 0x3000002dff307230 */ /* 0x000fe40000004100 */
[----:B------:R-:W-:Y:S02]  /*10b80*/  HADD2.F32 R33, -RZ, R33.H1_H1 ;  /* 0x30000021ff217230 */ /* 0x000fe40000004100 */
[----:B------:R-:W-:Y:S02]  /*10b90*/  HADD2.F32 R12, -RZ, R41.H1_H1 ;  /* 0x30000029ff0c7230 */ /* 0x000fe40000004100 */
[----:B------:R-:W-:Y:S01]  /*10ba0*/  FMUL.FTZ R41, R50, R4 ;  /* 0x0000000432297220 */ /* 0x000fe20000410000 */
[----:B------:R-:W-:Y:S02]  /*10bb0*/  HADD2.F32 R46, -RZ, R44.H0_H0 ;  /* 0x2000002cff2e7230 */ /* 0x000fe40000004100 */
[----:B------:R-:W-:-:S02]  /*10bc0*/  HADD2.F32 R0, -RZ, R6.H0_H0 ;  /* 0x20000006ff007230 */ /* 0x000fc40000004100 */
[-C--:B------:R-:W-:Y:S01]  /*10bd0*/  FMUL.FTZ R27, R48, R33.reuse ;  /* 0x00000021301b7220 */ /* 0x080fe20000410000 */
[----:B------:R-:W-:Y:S02]  /*10be0*/  HADD2.F32 R26, -RZ, R26.H1_H1 ;  /* 0x3000001aff1a7230 */ /* 0x000fe40000004100 */
[----:B------:R-:W-:Y:S01]  /*10bf0*/  FMUL.FTZ R33, R12, R33 ;  /* 0x000000210c217220 */ /* 0x000fe20000410000 */
[C---:B------:R-:W-:Y:S01]  /*10c00*/  FMUL.FTZ R43, R46.reuse, R4 ;  /* 0x000000042e2b7220 */ /* 0x040fe20000410000 */
[----:B------:R-:W-:Y:S01]  /*10c10*/  FFMA.FTZ R41, R46, R0, -R41 ;  /* 0x000000002e297223 */ /* 0x000fe20000010829 */
[----:B------:R-:W-:Y:S02]  /*10c20*/  HADD2.F32 R46, -RZ, R47.H1_H1 ;  /* 0x3000002fff2e7230 */ /* 0x000fe40000004100 */
[----:B------:R-:W-:Y:S02]  /*10c30*/  HADD2.F32 R10, -RZ, R10.H1_H1 ;  /* 0x3000000aff0a7230 */ /* 0x000fe40000004100 */
[----:B------:R-:W-:-:S02]  /*10c40*/  HADD2.F32 R44, -RZ, R44.H1_H1 ;  /* 0x3000002cff2c7230 */ /* 0x000fc40000004100 */
[-C--:B------:R-:W-:Y:S01]  /*10c50*/  FFMA.FTZ R12, R12, R26.reuse, -R27 ;  /* 0x0000001a0c0c7223 */ /* 0x080fe2000001081b */
[----:B------:R-:W-:Y:S01]  /*10c60*/  FFMA.FTZ R26, R48, R26, R33 ;  /* 0x0000001a301a7223 */ /* 0x000fe20000010021 */
[----:B------:R-:W-:Y:S01]  /*10c70*/  F2FP.F16.E4M3.UNPACK_B R33, R21 ;  /* 0x00000015ff21723e */ /* 0x000fe200020006ff */
[----:B------:R-:W-:Y:S01]  /*10c80*/  HADD2.F32 R6, -RZ, R6.H1_H1 ;  /* 0x30000006ff067230 */ /* 0x000fe20000004100 */
[----:B------:R-:W-:Y:S01]  /*10c90*/  F2FP.F16.E4M3.UNPACK_B R27, R13 ;  /* 0x0000000dff1b723e */ /* 0x000fe200020006ff */
[-C--:B------:R-:W-:Y:S01]  /*10ca0*/  FMUL.FTZ R13, R46, R10.reuse ;  /* 0x0000000a2e0d7220 */ /* 0x080fe20000410000 */
[C---:B------:R-:W-:Y:S01]  /*10cb0*/  FMUL.FTZ R21, R44.reuse, R10 ;  /* 0x0000000a2c157220 */ /* 0x040fe20000410000 */
[----:B------:R-:W-:Y:S02]  /*10cc0*/  HADD2.F32 R10, -RZ, R33.H0_H0 ;  /* 0x20000021ff0a7230 */ /* 0x000fe40000004100 */
[-C--:B------:R-:W-:Y:S01]  /*10cd0*/  FFMA.FTZ R44, R44, R6.reuse, -R13 ;  /* 0x000000062c2c7223 */ /* 0x080fe2000001080d */
[----:B------:R-:W-:Y:S01]  /*10ce0*/  FFMA.FTZ R46, R46, R6, R21 ;  /* 0x000000062e2e7223 */ /* 0x000fe20000010015 */
[----:B------:R-:W-:-:S02]  /*10cf0*/  HADD2.F32 R4, -RZ, R34.H0_H0 ;  /* 0x20000022ff047230 */ /* 0x000fc40000004100 */
[----:B------:R-:W-:Y:S02]  /*10d00*/  HADD2.F32 R6, -RZ, R27.H0_H0 ;  /* 0x2000001bff067230 */ /* 0x000fe40000004100 */
[----:B------:R-:W-:Y:S01]  /*10d10*/  FFMA.FTZ R43, R50, R0, R43 ;  /* 0x00000000322b7223 */ /* 0x000fe2000001002b */
[----:B------:R-:W-:Y:S02]  /*10d20*/  HADD2.F32 R33, -RZ, R33.H1_H1 ;  /* 0x30000021ff217230 */ /* 0x000fe40000004100 */
[----:B------:R-:W-:Y:S02]  /*10d30*/  HADD2.F32 R34, -RZ, R34.H1_H1 ;  /* 0x30000022ff227230 */ /* 0x000fe40000004100 */
[-C--:B------:R-:W-:Y:S01]  /*10d40*/  FMUL.FTZ R13, R10, R4.reuse ;  /* 0x000000040a0d7220 */ /* 0x080fe20000410000 */
[----:B------:R-:W-:Y:S02]  /*10d50*/  HADD2.F32 R0, -RZ, R29.H0_H0 ;  /* 0x2000001dff007230 */ /* 0x000fe40000004100 */
[C---:B------:R-:W-:Y:S01]  /*10d60*/  FMUL.FTZ R21, R6.reuse, R4 ;  /* 0x0000000406157220 */ /* 0x040fe20000410000 */
[----:B------:R-:W-:Y:S01]  /*10d70*/  HADD2.F32 R27, -RZ, R27.H1_H1 ;  /* 0x3000001bff1b7230 */ /* 0x000fe20000004100 */
[-C--:B------:R-:W-:Y:S01]  /*10d80*/  F2FP.F16.E4M3.UNPACK_B R32, R11.reuse ;  /* 0x0000000bff20723e */ /* 0x080fe200020006ff */
[----:B------:R-:W-:Y:S01]  /*10d90*/  HADD2.F32 R29, -RZ, R29.H1_H1 ;  /* 0x3000001dff1d7230 */ /* 0x000fe20000004100 */
[----:B------:R-:W-:Y:S01]  /*10da0*/  F2FP.F16.E4M3.UNPACK_B R11, R11.H1 ;  /* 0x0000000bff0b723e */ /* 0x000fe200030006ff */
[----:B------:R-:W-:Y:S01]  /*10db0*/  FMUL.FTZ R4, R33, R34 ;  /* 0x0000002221047220 */ /* 0x000fe20000410000 */
[----:B------:R-:W-:Y:S01]  /*10dc0*/  F2FP.F16.E4M3.UNPACK_B R47, R24.H1 ;  /* 0x00000018ff2f723e */ /* 0x000fe200030006ff */
[-C--:B------:R-:W-:Y:S01]  /*10dd0*/  FFMA.FTZ R6, R6, R0.reuse, -R13 ;  /* 0x0000000006067223 */ /* 0x080fe2000001080d */
[----:B------:R-:W-:Y:S01]  /*10de0*/  FFMA.FTZ R10, R10, R0, R21 ;  /* 0x000000000a0a7223 */ /* 0x000fe20000010015 */
[----:B------:R-:W-:Y:S01]  /*10df0*/  F2FP.F16.E4M3.UNPACK_B R0, R14.H1 ;  /* 0x0000000eff00723e */ /* 0x000fe200030006ff */
[C---:B------:R-:W-:Y:S01]  /*10e00*/  FMUL.FTZ R34, R27.reuse, R34 ;  /* 0x000000221b227220 */ /* 0x040fe20000410000 */
[----:B------:R-:W-:Y:S01]  /*10e10*/  F2FP.F16.E4M3.UNPACK_B R30, R7 ;  /* 0x00000007ff1e723e */ /* 0x000fe200020006ff */
[----:B------:R-:W-:Y:S01]  /*10e20*/  FFMA.FTZ R13, R27, R29, -R4 ;  /* 0x0000001d1b0d7223 */ /* 0x000fe20000010804 */
[----:B------:R-:W-:Y:S01]  /*10e30*/  F2FP.F16.E4M3.UNPACK_B R7, R7.H1 ;  /* 0x00000007ff07723e */ /* 0x000fe200030006ff */
[----:B------:R-:W-:-:S02]  /*10e40*/  HADD2.F32 R48, -RZ, R47.H0_H0 ;  /* 0x2000002fff307230 */ /* 0x000fc40000004100 */
[----:B------:R-:W-:Y:S01]  /*10e50*/  FFMA.FTZ R29, R33, R29, R34 ;  /* 0x0000001d211d7223 */ /* 0x000fe20000010022 */
[----:B------:R-:W-:Y:S02]  /*10e60*/  HADD2.F32 R4, -RZ, R11.H0_H0 ;  /* 0x2000000bff047230 */ /* 0x000fe40000004100 */
[--C-:B------:R-:W-:Y:S02]  /*10e70*/  HADD2.F32 R34, -RZ, R0.reuse.H0_H0 ;  /* 0x20000000ff227230 */ /* 0x100fe40000004100 */
[----:B------:R-:W-:Y:S02]  /*10e80*/  HADD2.F32 R45, -RZ, R0.H1_H1 ;  /* 0x30000000ff2d7230 */ /* 0x000fe40000004100 */
[-C--:B------:R-:W-:Y:S01]  /*10e90*/  FMUL.FTZ R21, R48, R4.reuse ;  /* 0x0000000430157220 */ /* 0x080fe20000410000 */
[----:B------:R-:W-:Y:S02]  /*10ea0*/  HADD2.F32 R0, -RZ, R7.H0_H0 ;  /* 0x20000007ff007230 */ /* 0x000fe40000004100 */
[----:B------:R-:W-:Y:S01]  /*10eb0*/  FMUL.FTZ R27, R34, R4 ;  /* 0x00000004221b7220 */ /* 0x000fe20000410000 */
[----:B------:R-:W-:-:S02]  /*10ec0*/  HADD2.F32 R47, -RZ, R47.H1_H1 ;  /* 0x3000002fff2f7230 */ /* 0x000fc40000004100 */
[----:B------:R-:W-:Y:S02]  /*10ed0*/  HADD2.F32 R11, -RZ, R11.H1_H1 ;  /* 0x3000000bff0b7230 */ /* 0x000fe40000004100 */
[----:B------:R-:W-:Y:S01]  /*10ee0*/  FFMA.FTZ R33, R34, R0, -R21 ;  /* 0x0000000022217223 */ /* 0x000fe20000010815 */
[----:B------:R-:W-:Y:S01]  /*10ef0*/  HADD2.F32 R7, -RZ, R7.H1_H1 ;  /* 0x30000007ff077230 */ /* 0x000fe20000004100 */
[----:B------:R-:W-:Y:S01]  /*10f00*/  F2FP.F16.E4M3.UNPACK_B R21, R14 ;  /* 0x0000000eff15723e */ /* 0x000fe200020006ff */
[----:B------:R-:W-:Y:S01]  /*10f10*/  FFMA.FTZ R14, R48, R0, R27 ;  /* 0x00000000300e7223 */ /* 0x000fe2000001001b */
[-C--:B------:R-:W-:Y:S01]  /*10f20*/  FMUL.FTZ R4, R47, R11.reuse ;  /* 0x0000000b2f047220 */ /* 0x080fe20000410000 */
[C---:B------:R-:W-:Y:S01]  /*10f30*/  FMUL.FTZ R34, R45.reuse, R11 ;  /* 0x0000000b2d227220 */ /* 0x040fe20000410000 */
[----:B------:R-:W-:Y:S02]  /*10f40*/  F2FP.F16.E4M3.UNPACK_B R0, R24 ;  /* 0x00000018ff00723e */ /* 0x000fe400020006ff */
[-C--:B------:R-:W-:Y:S01]  /*10f50*/  FFMA.FTZ R24, R45, R7.reuse, -R4 ;  /* 0x000000072d187223 */ /* 0x080fe20000010804 */
[----:B------:R-:W-:Y:S01]  /*10f60*/  FFMA.FTZ R45, R47, R7, R34 ;  /* 0x000000072f2d7223 */ /* 0x000fe20000010022 */
[----:B------:R-:W-:-:S02]  /*10f70*/  HADD2.F32 R34, -RZ, R21.H0_H0 ;  /* 0x20000015ff227230 */ /* 0x000fc40000004100 */
[----:B------:R-:W-:Y:S02]  /*10f80*/  HADD2.F32 R50, -RZ, R0.H0_H0 ;  /* 0x20000000ff327230 */ /* 0x000fe40000004100 */
[----:B------:R-:W-:Y:S02]  /*10f90*/  HADD2.F32 R4, -RZ, R32.H0_H0 ;  /* 0x20000020ff047230 */ /* 0x000fe40000004100 */
[----:B------:R-:W-:Y:S02]  /*10fa0*/  HADD2.F32 R52, -RZ, R0.H1_H1 ;  /* 0x30000000ff347230 */ /* 0x000fe40000004100 */
[----:B------:R-:W-:Y:S02]  /*10fb0*/  HADD2.F32 R32, -RZ, R32.H1_H1 ;  /* 0x30000020ff207230 */ /* 0x000fe40000004100 */
[----:B------:R-:W-:Y:S02]  /*10fc0*/  HADD2.F32 R48, -RZ, R21.H1_H1 ;  /* 0x30000015ff307230 */ /* 0x000fe40000004100 */
[----:B------:R-:W-:Y:S01]  /*10fd0*/  FMUL.FTZ R7, R50, R4 ;  /* 0x0000000432077220 */ /* 0x000fe20000410000 */
[----:B------:R-:W-:-:S02]  /*10fe0*/  HADD2.F32 R0, -RZ, R30.H0_H0 ;  /* 0x2000001eff007230 */ /* 0x000fc40000004100 */
[----:B------:R-:W-:Y:S01]  /*10ff0*/  FMUL.FTZ R11, R34, R4 ;  /* 0x00000004220b7220 */ /* 0x000fe20000410000 */
[----:B------:R-:W-:Y:S02]  /*11000*/  HADD2.F32 R30, -RZ, R30.H1_H1 ;  /* 0x3000001eff1e7230 */ /* 0x000fe40000004100 */
[-C--:B------:R-:W-:Y:S01]  /*11010*/  FMUL.FTZ R21, R52, R32.reuse ;  /* 0x0000002034157220 */ /* 0x080fe20000410000 */
[----:B------:R-:W-:Y:S01]  /*11020*/  FMUL.FTZ R27, R48, R32 ;  /* 0x00000020301b7220 */ /* 0x000fe20000410000 */
[-C--:B------:R-:W-:Y:S01]  /*11030*/  FFMA.FTZ R7, R34, R0.reuse, -R7 ;  /* 0x0000000022077223 */ /* 0x080fe20000010807 */
[----:B------:R-:W-:Y:S01]  /*11040*/  FFMA.FTZ R11, R50, R0, R11 ;  /* 0x00000000320b7223 */ /* 0x000fe2000001000b */
[----:B------:R-:W-:Y:S01]  /*11050*/  FFMA.FTZ R0, R48, R30, -R21 ;  /* 0x0000001e30007223 */ /* 0x000fe20000010815 */
[----:B------:R-:W-:Y:S01]  /*11060*/  F2FP.SATFINITE.E4M3.F32.PACK_AB_MERGE_C R31, R31, R38, RZ ;  /* 0x000000261f1f723e */ /* 0x000fe200048070ff */
        /* <DEDUP_REMOVED lines=13> */
[----:B------:R-:W-:-:S02]  /*11140*/  F2FP.SATFINITE.E4M3.F32.PACK_AB_MERGE_C R9, R26, R25, R39 ;  /* 0x000000191a09723e */ /* 0x000fc40004807027 */
[----:B------:R-:W-:Y:S02]  /*11150*/  F2FP.SATFINITE.E4M3.F32.PACK_AB_MERGE_C R10, R29, R10, R43 ;  /* 0x0000000a1d0a723e */ /* 0x000fe4000480702b */
[----:B------:R-:W-:Y:S01]  /*11160*/  F2FP.SATFINITE.E4M3.F32.PACK_AB_MERGE_C R11, R30, R11, R14 ;  /* 0x0000000b1e0b723e */ /* 0x000fe2000480700e */
[----:B------:R3:W-:Y:S04]  /*11170*/  STS.128 [R49+0x1c400], R4 ;  /* 0x01c4000431007388 */ /* 0x0007e80000000c00 */
[----:B------:R3:W-:Y:S02]  /*11180*/  STS.128 [R3+0x1c400], R8 ;  /* 0x01c4000803007388 */ /* 0x0007e40000000c00 */
.L_x_452:
[----:B------:R-:W-:Y:S05]  /*11190*/  BSYNC B0 ;  /* 0x0000000000007941 */ /* 0x000fea0003800000 */
.L_x_441:
[----:B------:R-:W-:Y:S01]  /*111a0*/  @!PT LDS RZ, [RZ] ;  /* 0x00000000fffff984 */ /* 0x000fe20000000800 */
[----:B------:R-:W-:Y:S01]  /*111b0*/  @!PT LDS RZ, [RZ] ;  /* 0x00000000fffff984 */ /* 0x000fe20000000800 */
[----:B------:R-:W-:Y:S01]  /*111c0*/  @!PT LDS RZ, [RZ] ;  /* 0x00000000fffff984 */ /* 0x000fe20000000800 */
[----:B------:R-:W-:Y:S01]  /*111d0*/  @!PT LDS RZ, [RZ] ;  /* 0x00000000fffff984 */ /* 0x000fe20000000800 */
[----:B------:R4:W-:Y:S06]  /*111e0*/  MEMBAR.ALL.CTA ;  /* 0x0000000000007992 */ /* 0x0009ec0000008000 */
[----:B----4-:R-:W4:Y:S01]  /*111f0*/  FENCE.VIEW.ASYNC.S ;  /* 0x00000000000073c6 */ /* 0x010f220000000000 */
[----:B------:R-:W-:Y:S05]  /*11200*/  WARPSYNC.ALL ;  /* 0x0000000000007948 */ /* 0x000fea0003800000 */
[----:B----4-:R-:W-:Y:S06]  /*11210*/  BAR.SYNC.DEFER_BLOCKING 0xd, 0x100 ;  /* 0x0344000000007b1d */ /* 0x010fec0000010000 */
.L_x_438:
[----:B------:R-:W-:-:S13]  /*11220*/  ISETP.NE.AND P0, PT, R232, 0x3, PT ;  /* 0x00000003e800780c */ /* 0x000fda0003f05270 */
[----:B------:R-:W-:Y:S05]  /*11230*/  @!P0 BRA `(.L_x_462) ;  /* 0x0000000000048947 */ /* 0x000fea0003800000 */
[----:B------:R-:W-:Y:S01]  /*11240*/  BPT.TRAP 0x1 ;  /* 0x000000040000795c */ /* 0x000fe20000300000 */
.L_x_462:
[----:B-123--:R-:W-:Y:S02]  /*11250*/  LEA R3, R234, R16, 0x3 ;  /* 0x00000010ea037211 */ /* 0x00efe400078e18ff */
[----:B------:R-:W-:-:S04]  /*11260*/  SHF.L.U32 R6, R237, 0x1f, RZ ;  /* 0x0000001fed067819 */ /* 0x000fc800000006ff */
[----:B------:R1:W2:Y:S01]  /*11270*/  SYNCS.PHASECHK.TRANS64.TRYWAIT P1, [R3+URZ+0x2e830], R6 ;  /* 0x02e83006030075a7 */ /* 0x0002a2000802017f */
[----:B------:R-:W-:Y:S05]  /*11280*/  @!P0 BRA `(.L_x_463) ;  /* 0x0000000000048947 */ /* 0x000fea0003800000 */
[----:B------:R-:W-:Y:S01]  /*11290*/  BPT.TRAP 0x1 ;  /* 0x000000040000795c */ /* 0x000fe20000300000 */
.L_x_463:
[----:B------:R-:W-:Y:S01]  /*112a0*/  VIADD R0, R16, 0x20400 ;  /* 0x0002040010007836 */ /* 0x000fe20000000000 */
[----:B------:R-:W-:Y:S01]  /*112b0*/  LOP3.LUT R4, R28, 0x10000, RZ, 0xfc, !PT ;  /* 0x000100001c047812 */ /* 0x000fe200078efcff */
[----:B------:R-:W-:-:S03]  /*112c0*/  IMAD.MOV.U32 R5, RZ, RZ, 0x40000040 ;  /* 0x40000040ff057424 */ /* 0x000fc600078e00ff */
[----:B------:R-:W-:-:S04]  /*112d0*/  SHF.R.U32.HI R0, RZ, 0x4, R0 ;  /* 0x00000004ff007819 */ /* 0x000fc80000011600 */
[----:B------:R-:W-:-:S04]  /*112e0*/  LOP3.LUT R0, R0, 0x3fff, RZ, 0xc0, !PT ;  /* 0x00003fff00007812 */ /* 0x000fc800078ec0ff */
[----:B------:R-:W-:-:S05]  /*112f0*/  LOP3.LUT R0, R0, 0x10000, RZ, 0xfc, !PT ;  /* 0x0001000000007812 */ /* 0x000fca00078efcff */
[----:B------:R3:W-:Y:S01]  /*11300*/  STL [R1+0x48], R0 ;  /* 0x0000480001007387 */ /* 0x0007e20000100800 */
[----:B--2---:R-:W-:Y:S05]  /*11310*/  @P1 BRA `(.L_x_464) ;  /* 0x0000000000081947 */ /* 0x004fea0003800000 */
[----:B------:R-:W2:Y:S02]  /*11320*/  SYNCS.PHASECHK.TRANS64.TRYWAIT P1, [R3+URZ+0x2e830], R6 ;  /* 0x02e83006030075a7 */ /* 0x000ea4000802017f */
[----:B--2---:R-:W-:Y:S05]  /*11330*/  @!P1 BRA `(.L_x_465) ;  /* 0x0000014400949947 */ /* 0x004fea0003800000 */
.L_x_464:
[----:B---3--:R-:W3:Y:S01]  /*11340*/  LDL R0, [R1+0x48] ;  /* 0x0000480001007983 */ /* 0x008ee20000100800 */
[----:B------:R-:W-:Y:S01]  /*11350*/  IMAD.MOV.U32 R13, RZ, RZ, 0x40000040 ;  /* 0x40000040ff0d7424 */ /* 0x000fe200078e00ff */
[----:B------:R-:W-:Y:S05]  /*11360*/  WARPSYNC.ALL ;  /* 0x0000000000007948 */ /* 0x000fea0003800000 */
[C---:B------:R-:W-:Y:S02]  /*11370*/  R2UR UR4, R4.reuse ;  /* 0x00000000040472ca */ /* 0x040fe400000e0000 */
[----:B------:R-:W-:Y:S02]  /*11380*/  R2UR UR5, R5 ;  /* 0x00000000050572ca */ /* 0x000fe400000e0000 */
[----:B------:R-:W-:Y:S01]  /*11390*/  R2UR UR7, R13 ;  /* 0x000000000d0772ca */ /* 0x000fe200000e0000 */
[----:B-----5:R-:W-:Y:S01]  /*113a0*/  WARPGROUP.ARRIVE ;  /* 0x00000000000079c5 */ /* 0x020fe20000000000 */
[----:B------:R-:W-:Y:S01]  /*113b0*/  IMAD.MOV.U32 R7, RZ, RZ, 0x40000040 ;  /* 0x40000040ff077424 */ /* 0x000fe200078e00ff */
[----:B------:R-:W-:-:S02]  /*113c0*/  R2UR UR8, R4 ;  /* 0x00000000040872ca */ /* 0x000fc400000e0000 */
[C---:B------:R-:W-:Y:S01]  /*113d0*/  R2UR UR9, R5.reuse ;  /* 0x00000000050972ca */ /* 0x040fe200000e0000 */
[----:B------:R-:W-:Y:S01]  /*113e0*/  IMAD.MOV.U32 R9, RZ, RZ, 0x40000040 ;  /* 0x40000040ff097424 */ /* 0x000fe200078e00ff */
[C---:B------:R-:W-:Y:S02]  /*113f0*/  R2UR UR12, R4.reuse ;  /* 0x00000000040c72ca */ /* 0x040fe400000e0000 */
[----:B------:R-:W-:Y:S02]  /*11400*/  R2UR UR13, R5 ;  /* 0x00000000050d72ca */ /* 0x000fe400000e0000 */
[----:B------:R-:W-:Y:S01]  /*11410*/  R2UR UR15, R9 ;  /* 0x00000000090f72ca */ /* 0x000fe200000e0000 */
[----:B------:R-:W-:Y:S01]  /*11420*/  IMAD.MOV.U32 R11, RZ, RZ, 0x40000040 ;  /* 0x40000040ff0b7424 */ /* 0x000fe200078e00ff */
[----:B------:R-:W-:Y:S02]  /*11430*/  R2UR UR16, R4 ;  /* 0x00000000041072ca */ /* 0x000fe400000e0000 */
[----:B------:R-:W-:-:S02]  /*11440*/  R2UR UR17, R5 ;  /* 0x00000000051172ca */ /* 0x000fc400000e0000 */
[----:B------:R-:W-:Y:S01]  /*11450*/  P2R R136, PR, RZ, 0x1 ;  /* 0x00000001ff887803 */ /* 0x000fe20000000000 */
[----:B---3--:R-:W-:Y:S01]  /*11460*/  IMAD R12, R234, 0x700, R0 ;  /* 0x00000700ea0c7824 */ /* 0x008fe200078e0200 */
[----:B------:R-:W-:Y:S01]  /*11470*/  R2UR UR19, R11 ;  /* 0x000000000b1372ca */ /* 0x000fe200000e0000 */
[----:B------:R-:W-:Y:S01]  /*11480*/  IMAD.MOV.U32 R9, RZ, RZ, 0x40000040 ;  /* 0x40000040ff097424 */ /* 0x000fe200078e00ff */
[----:B------:R-:W-:Y:S01]  /*11490*/  R2UR UR20, R4 ;  /* 0x00000000041472ca */ /* 0x000fe200000e0000 */
[----:B------:R-:W-:Y:S01]  /*114a0*/  IMAD.MOV.U32 R15, RZ, RZ, 0x40000040 ;  /* 0x40000040ff0f7424 */ /* 0x000fe200078e00ff */
[C---:B------:R-:W-:Y:S01]  /*114b0*/  R2UR UR6, R12.reuse ;  /* 0x000000000c0672ca */ /* 0x040fe200000e0000 */
[----:B------:R-:W-:Y:S01]  /*114c0*/  IMAD.MOV.U32 R21, RZ, RZ, 0x40000040 ;  /* 0x40000040ff157424 */ /* 0x000fe200078e00ff */
[----:B------:R-:W-:Y:S01]  /*114d0*/  R2UR UR21, R5 ;  /* 0x00000000051572ca */ /* 0x000fe200000e0000 */
[----:B------:R-:W3:Y:S01]  /*114e0*/  LDL R0, [R1+0x64] ;  /* 0x0000640001007983 */ /* 0x000ee20000100800 */
[C---:B-12---:R-:W-:Y:S01]  /*114f0*/  VIADD R6, R12.reuse, 0x100 ;  /* 0x000001000c067836 */ /* 0x046fe20000000000 */
[C---:B------:R-:W-:Y:S01]  /*11500*/  IADD3 R10, R12.reuse, 0x400, RZ ;  /* 0x000004000c0a7810 */ /* 0x040fe20007ffe0ff */
[C---:B------:R-:W-:Y:S01]  /*11510*/  VIADD R8, R12.reuse, 0x300 ;  /* 0x000003000c087836 */ /* 0x040fe20000000000 */
[----:B------:R-:W-:Y:S01]  /*11520*/  R2UR UR23, R9 ;  /* 0x00000000091772ca */ /* 0x000fe200000e0000 */
[----:B0-----:R-:W-:Y:S01]  /*11530*/  VIADD R14, R12, 0x2 ;  /* 0x000000020c0e7836 */ /* 0x001fe20000000000 */
[----:B------:R-:W-:Y:S01]  /*11540*/  R2UR UR18, R10 ;  /* 0x000000000a1272ca */ /* 0x000fe200000e0000 */
[----:B------:R-:W-:Y:S01]  /*11550*/  IMAD.MOV.U32 R11, RZ, RZ, 0x40000040 ;  /* 0x40000040ff0b7424 */ /* 0x000fe200078e00ff */
[----:B------:R-:W-:Y:S01]  /*11560*/  R2UR UR14, R8 ;  /* 0x00000000080e72ca */ /* 0x000fe200000e0000 */
[----:B------:R-:W-:Y:S01]  /*11570*/  VIADD R8, R12, 0x600 ;  /* 0x000006000c087836 */ /* 0x000fe20000000000 */
[----:B------:R-:W-:Y:S01]  /*11580*/  QGMMA.64x32x32.F32.E4M3.E4M3 R120, gdesc[UR4], RZ, !UPT, gsb0 ;  /* 0x00600000047879f3 */ /* 0x000fe2000c0008ff */
[----:B------:R-:W-:Y:S01]  /*11590*/  R2UR UR4, R4 ;  /* 0x00000000040472ca */ /* 0x000fe200000e0000 */
[----:B------:R-:W-:Y:S01]  /*115a0*/  IMAD.MOV.U32 R9, RZ, RZ, 0x40000040 ;  /* 0x40000040ff097424 */ /* 0x000fe200078e00ff */
[----:B------:R-:W-:Y:S01]  /*115b0*/  R2UR UR5, R5 ;  /* 0x00000000050572ca */ /* 0x000fe200000e0000 */
[----:B------:R-:W-:Y:S01]  /*115c0*/  VIADD R20, R12, 0x304 ;  /* 0x000003040c147836 */ /* 0x000fe20000000000 */
[----:B------:R-:W-:Y:S01]  /*115d0*/  R2UR UR6, R6 ;  /* 0x00000000060672ca */ /* 0x000fe200000e0000 */
[----:B------:R-:W-:Y:S01]  /*115e0*/  VIADD R6, R12, 0x200 ;  /* 0x000002000c067836 */ /* 0x000fe20000000000 */
        /* <DEDUP_REMOVED lines=8> */
[----:B------:R-:W-:Y:S01]  /*11670*/  IADD3 R10, R4, 0x2, RZ ;  /* 0x00000002040a7810 */ /* 0x000fe20007ffe0ff */
[----:B------:R-:W-:Y:S01]  /*11680*/  IMAD.MOV.U32 R13, RZ, RZ, 0x40000040 ;  /* 0x40000040ff0d7424 */ /* 0x000fe200078e00ff */
[----:B------:R-:W-:Y:S01]  /*11690*/  R2UR UR26, R14 ;  /* 0x000000000e1a72ca */ /* 0x000fe200000e0000 */
[----:B------:R-:W-:Y:S01]  /*116a0*/  VIADD R14, R12, 0x302 ;  /* 0x000003020c0e7836 */ /* 0x000fe20000000000 */
[----:B------:R-:W-:Y:S01]  /*116b0*/  R2UR UR27, R15 ;  /* 0x000000000f1b72ca */ /* 0x000fe200000e0000 */
[----:B------:R-:W-:Y:S01]  /*116c0*/  IMAD.MOV.U32 R15, RZ, RZ, 0x40000040 ;  /* 0x40000040ff0f7424 */ /* 0x000fe200078e00ff */
[----:B------:R-:W-:Y:S01]  /*116d0*/  R2UR UR24, R10 ;  /* 0x000000000a1872ca */ /* 0x000fe200000e0000 */
[----:B------:R-:W0:Y:S01]  /*116e0*/  S2R R138, SR_TID.X ;  /* 0x00000000008a7919 */ /* 0x000e220000002100 */
[----:B------:R-:W-:-:S02]  /*116f0*/  R2UR UR25, R11 ;  /* 0x000000000b1972ca */ /* 0x000fc400000e0000 */
[----:B0-----:R-:W-:Y:S01]  /*11700*/  LOP3.LUT R138, R138, 0x7f, RZ, 0xc0, !PT ;  /* 0x0000007f8a8a7812 */ /* 0x001fe200078ec0ff */
[----:B------:R-:W-:Y:S02]  /*11710*/  WARPGROUP.DEPBAR.LE gsb0, 0x0 ;  /* 0x00008000000079c5 */ /* 0x000fe40000010000 */
[----:B------:R-:W-:-:S06]  /*11720*/  WARPGROUP.ARRIVE ;  /* 0x00000000000079c5 */ /* 0x000fcc0000000000 */
[----:B------:R-:W-:Y:S01]  /*11730*/  QGMMA.64x32x32.F32.E4M3.E4M3 R104, gdesc[UR4], RZ, !UPT, gsb0 ;  /* 0x00600000046879f3 */ /* 0x000fe2000c0008ff */
[----:B------:R-:W-:Y:S01]  /*11740*/  R2UR UR6, R6 ;  /* 0x00000000060672ca */ /* 0x000fe200000e0000 */
[----:B------:R-:W-:Y:S01]  /*11750*/  VIADD R6, R12, 0x102 ;  /* 0x000001020c067836 */ /* 0x000fe20000000000 */
[----:B------:R-:W-:Y:S01]  /*11760*/  R2UR UR7, R7 ;  /* 0x00000000070772ca */ /* 0x000fe200000e0000 */
[----:B------:R-:W-:Y:S01]  /*11770*/  IMAD.MOV.U32 R7, RZ, RZ, 0x40000040 ;  /* 0x40000040ff077424 */ /* 0x000fe200078e00ff */
[----:B------:R-:W-:Y:S02]  /*11780*/  R2UR UR4, R4 ;  /* 0x00000000040472ca */ /* 0x000fe400000e0000 */
[----:B------:R-:W-:Y:S01]  /*11790*/  R2UR UR5, R5 ;  /* 0x00000000050572ca */ /* 0x000fe200000e0000 */
        /* <DEDUP_REMOVED lines=21> */
[----:B------:R-:W-:Y:S02]  /*118f0*/  R2UR UR16, R10 ;  /* 0x000000000a1072ca */ /* 0x000fe400000e0000 */
[----:B------:R-:W-:Y:S01]  /*11900*/  R2UR UR17, R11 ;  /* 0x000000000b1172ca */ /* 0x000fe200000e0000 */
[----:B------:R-:W-:Y:S02]  /*11910*/  WARPGROUP.DEPBAR.LE gsb0, 0x0 ;  /* 0x00008000000079c5 */ /* 0x000fe40000010000 */
[----:B------:R-:W-:-:S06]  /*11920*/  WARPGROUP.ARRIVE ;  /* 0x00000000000079c5 */ /* 0x000fcc0000000000 */
[----:B------:R-:W-:Y:S01]  /*11930*/  QGMMA.64x32x32.F32.E4M3.E4M3 R40, gdesc[UR4], RZ, !UPT, gsb0 ;  /* 0x00600000042879f3 */ /* 0x000fe2000c0008ff */
[----:B------:R-:W-:Y:S02]  /*11940*/  R2UR UR4, R10 ;  /* 0x000000000a0472ca */ /* 0x000fe400000e0000 */
[----:B------:R-:W-:Y:S02]  /*11950*/  R2UR UR5, R11 ;  /* 0x000000000b0572ca */ /* 0x000fe400000e0000 */
[----:B------:R-:W-:Y:S02]  /*11960*/  R2UR UR6, R6 ;  /* 0x00000000060672ca */ /* 0x000fe400000e0000 */
[----:B------:R-:W-:Y:S01]  /*11970*/  R2UR UR7, R7 ;  /* 0x00000000070772ca */ /* 0x000fe200000e0000 */
[----:B------:R-:W-:Y:S01]  /*11980*/  IMAD.MOV.U32 R7, RZ, RZ, 0x40000040 ;  /* 0x40000040ff077424 */ /* 0x000fe200078e00ff */
[----:B------:R-:W-:-:S04]  /*11990*/  IADD3 R6, R12, 0x402, RZ ;  /* 0x000004020c067810 */ /* 0x000fc80007ffe0ff */
[----:B------:R-:W-:Y:S01]  /*119a0*/  R2UR UR18, R6 ;  /* 0x00000000061272ca */ /* 0x000fe200000e0000 */
[----:B------:R-:W-:Y:S01]  /*119b0*/  VIADD R6, R12, 0x602 ;  /* 0x000006020c067836 */ /* 0x000fe20000000000 */
[----:B------:R-:W-:Y:S01]  /*119c0*/  R2UR UR19, R7 ;  /* 0x00000000071372ca */ /* 0x000fe200000e0000 */
[----:B------:R-:W-:Y:S01]  /*119d0*/  IMAD.MOV.U32 R7, RZ, RZ, 0x40000040 ;  /* 0x40000040ff077424 */ /* 0x000fe200078e00ff */
        /* <DEDUP_REMOVED lines=11> */
[----:B------:R-:W-:Y:S01]  /*11a90*/  QGMMA.64x32x32.F32.E4M3.E4M3 R120, gdesc[UR24], R120, gsb0 ;  /* 0x00600000187879f3 */ /* 0x000fe20008000878 */
[----:B------:R-:W-:Y:S02]  /*11aa0*/  R2UR UR26, R14 ;  /* 0x000000000e1a72ca */ /* 0x000fe400000e0000 */
[----:B------:R-:W-:Y:S01]  /*11ab0*/  R2UR UR27, R15 ;  /* 0x000000000f1b72ca */ /* 0x000fe200000e0000 */
[----:B------:R-:W-:Y:S01]  /*11ac0*/  IMAD.MOV.U32 R15, RZ, RZ, 0x40000040 ;  /* 0x40000040ff0f7424 */ /* 0x000fe200078e00ff */
[----:B------:R-:W-:Y:S01]  /*11ad0*/  IADD3 R14, R12, 0x404, RZ ;  /* 0x000004040c0e7810 */ /* 0x000fe20007ffe0ff */
[----:B------:R-:W-:Y:S02]  /*11ae0*/  WARPGROUP.DEPBAR.LE gsb0, 0x0 ;  /* 0x00008000000079c5 */ /* 0x000fe40000010000 */
[----:B------:R-:W-:-:S06]  /*11af0*/  WARPGROUP.ARRIVE ;  /* 0x00000000000079c5 */ /* 0x000fcc0000000000 */
[----:B------:R-:W-:Y:S01]  /*11b00*/  QGMMA.64x32x32.F32.E4M3.E4M3 R104, gdesc[UR4], R104, gsb0 ;  /* 0x00600000046879f3 */ /* 0x000fe20008000868 */
[----:B------:R-:W-:Y:S02]  /*11b10*/  R2UR UR6, R8 ;  /* 0x00000000080672ca */ /* 0x000fe400000e0000 */
[----:B------:R-:W-:Y:S01]  /*11b20*/  R2UR UR7, R9 ;  /* 0x00000000090772ca */ /* 0x000fe200000e0000 */
[----:B------:R-:W-:Y:S01]  /*11b30*/  IMAD.MOV.U32 R9, RZ, RZ, 0x40000040 ;  /* 0x40000040ff097424 */ /* 0x000fe200078e00ff */
[----:B------:R-:W-:Y:S02]  /*11b40*/  R2UR UR4, R10 ;  /* 0x000000000a0472ca */ /* 0x000fe400000e0000 */
[----:B------:R-:W-:Y:S02]  /*11b50*/  R2UR UR5, R11 ;  /* 0x000000000b0572ca */ /* 0x000fe400000e0000 */
[----:B------:R-:W-:Y:S02]  /*11b60*/  IADD3 R8, R4, 0x4, RZ ;  /* 0x0000000404087810 */ /* 0x000fe40007ffe0ff */
[----:B------:R-:W-:-:S02]  /*11b70*/  R2UR UR25, R9 ;  /* 0x00000000091972ca */ /* 0x000fc400000e0000 */
[----:B------:R-:W-:Y:S01]  /*11b80*/  R2UR UR24, R8 ;  /* 0x00000000081872ca */ /* 0x000fe200000e0000 */
[----:B------:R-:W-:Y:S02]  /*11b90*/  WARPGROUP.DEPBAR.LE gsb0, 0x0 ;  /* 0x00008000000079c5 */ /* 0x000fe40000010000 */
[----:B------:R-:W-:-:S06]  /*11ba0*/  WARPGROUP.ARRIVE ;  /* 0x00000000000079c5 */ /* 0x000fcc0000000000 */
[----:B------:R-:W-:Y:S01]  /*11bb0*/  QGMMA.64x32x32.F32.E4M3.E4M3 R88, gdesc[UR8], R88, gsb0 ;  /* 0x00600000085879f3 */ /* 0x000fe20008000858 */
[----:B------:R-:W-:Y:S02]  /*11bc0*/  R2UR UR8, R8 ;  /* 0x00000000080872ca */ /* 0x000fe400000e0000 */
[----:B------:R-:W-:Y:S01]  /*11bd0*/  R2UR UR9, R9 ;  /* 0x00000000090972ca */ /* 0x000fe200000e0000 */
[----:B------:R-:W-:Y:S02]  /*11be0*/  WARPGROUP.DEPBAR.LE gsb0, 0x0 ;  /* 0x00008000000079c5 */ /* 0x000fe40000010000 */
[----:B------:R-:W-:-:S06]  /*11bf0*/  WARPGROUP.ARRIVE ;  /* 0x00000000000079c5 */ /* 0x000fcc0000000000 */
[----:B------:R-:W-:Y:S01]  /*11c00*/  QGMMA.64x32x32.F32.E4M3.E4M3 R72, gdesc[UR12], R72, gsb0 ;  /* 0x006000000c4879f3 */ /* 0x000fe20008000848 */
        /* <DEDUP_REMOVED lines=19> */
[----:B------:R-:W-:Y:S02]  /*11d40*/  R2UR UR5, R9 ;  /* 0x00000000090572ca */ /* 0x000fe400000e0000 */
[----:B------:R-:W-:Y:S01]  /*11d50*/  R2UR UR6, R6 ;  /* 0x00000000060672ca */ /* 0x000fe200000e0000 */
[----:B------:R-:W-:Y:S01]  /*11d60*/  VIADD R6, R12, 0x204 ;  /* 0x000002040c067836 */ /* 0x000fe20000000000 */
[----:B------:R-:W-:Y:S01]  /*11d70*/  R2UR UR7, R7 ;  /* 0x00000000070772ca */ /* 0x000fe200000e0000 */
[----:B------:R-:W-:-:S03]  /*11d80*/  IMAD.MOV.U32 R7, RZ, RZ, 0x40000040 ;  /* 0x40000040ff077424 */ /* 0x000fc600078e00ff */
[----:B------:R-:W-:Y:S01]  /*11d90*/  R2UR UR10, R6 ;  /* 0x00000000060a72ca */ /* 0x000fe200000e0000 */
[----:B------:R-:W-:Y:S01]  /*11da0*/  VIADD R6, R12, 0x504 ;  /* 0x000005040c067836 */ /* 0x000fe20000000000 */
[----:B------:R-:W-:Y:S01]  /*11db0*/  R2UR UR11, R7 ;  /* 0x00000000070b72ca */ /* 0x000fe200000e0000 */
[----:B------:R-:W-:Y:S01]  /*11dc0*/  IMAD.MOV.U32 R7, RZ, RZ, 0x40000040 ;  /* 0x40000040ff077424 */ /* 0x000fe200078e00ff */
        /* <DEDUP_REMOVED lines=14> */
[----:B---3--:R-:W-:-:S05]  /*11eb0*/  IADD3 R20, R140, 0xe0, -R0 ;  /* 0x000000e08c147810 */ /* 0x008fca0007ffe800 */
        /* <DEDUP_REMOVED lines=38> */
[----:B------:R-:W-:Y:S01]  /*12120*/  IMAD.MOV.U32 R15, RZ, RZ, 0x40000040 ;  /* 0x40000040ff0f7424 */ /* 0x000fe200078e00ff */
[----:B------:R-:W-:Y:S02]  /*12130*/  WARPGROUP.DEPBAR.LE gsb0, 0x0 ;  /* 0x00008000000079c5 */ /* 0x000fe40000010000 */
[----:B------:R-:W-:-:S06]  /*12140*/  WARPGROUP.ARRIVE ;  /* 0x00000000000079c5 */ /* 0x000fcc0000000000 */
[----:B------:R-:W-:Y:S03]  /*12150*/  QGMMA.64x32x32.F32.E4M3.E4M3 R24, gdesc[UR20], R24, gsb0 ;  /* 0x00600000141879f3 */ /* 0x000fe60008000818 */
[----:B------:R-:W-:Y:S02]  /*12160*/  WARPGROUP.DEPBAR.LE gsb0, 0x0 ;  /* 0x00008000000079c5 */ /* 0x000fe40000010000 */
[----:B------:R-:W-:-:S06]  /*12170*/  WARPGROUP.ARRIVE ;  /* 0x00000000000079c5 */ /* 0x000fcc0000000000 */
[----:B------:R-:W-:Y:S03]  /*12180*/  QGMMA.64x32x32.F32.E4M3.E4M3 R120, gdesc[UR24], R120, gsb0 ;  /* 0x00600000187879f3 */ /* 0x000fe60008000878 */
[----:B------:R-:W-:Y:S02]  /*12190*/  WARPGROUP.DEPBAR.LE gsb0, 0x0 ;  /* 0x00008000000079c5 */ /* 0x000fe40000010000 */
[----:B------:R-:W-:Y:S01]  /*121a0*/  WARPGROUP.ARRIVE ;  /* 0x00000000000079c5 */ /* 0x000fe20000000000 */
[----:B------:R-:W-:Y:S02]  /*121b0*/  FSEL R139, R120, -INF , P2 ;  /* 0xff800000788b7808 */ /* 0x000fe40001000000 */
[----:B------:R-:W-:Y:S02]  /*121c0*/  FSEL R120, R121, -INF , P5 ;  /* 0xff80000079787808 */ /* 0x000fe40002800000 */
[----:B------:R-:W-:Y:S01]  /*121d0*/  FSEL R141, R124, -INF , P4 ;  /* 0xff8000007c8d7808 */ /* 0x000fe20002000000 */
[----:B------:R-:W-:Y:S01]  /*121e0*/  QGMMA.64x32x32.F32.E4M3.E4M3 R104, gdesc[UR4], R104, gsb0 ;  /* 0x00600000046879f3 */ /* 0x000fe20008000868 */
[----:B------:R-:W-:-:S02]  /*121f0*/  R2UR UR6, R14 ;  /* 0x000000000e0672ca */ /* 0x000fc400000e0000 */
[----:B------:R-:W-:Y:S01]  /*12200*/  R2UR UR7, R15 ;  /* 0x000000000f0772ca */ /* 0x000fe200000e0000 */
[----:B------:R-:W-:Y:S01]  /*12210*/  IMAD.MOV.U32 R15, RZ, RZ, 0x40000040 ;  /* 0x40000040ff0f7424 */ /* 0x000fe200078e00ff */
[----:B------:R-:W-:Y:S02]  /*12220*/  R2UR UR4, R6 ;  /* 0x00000000060472ca */ /* 0x000fe400000e0000 */
[----:B------:R-:W-:Y:S02]  /*12230*/  R2UR UR5, R7 ;  /* 0x00000000070572ca */ /* 0x000fe400000e0000 */
[----:B------:R-:W-:Y:S02]  /*12240*/  IADD3 R14, R12, 0x306, RZ ;  /* 0x000003060c0e7810 */ /* 0x000fe40007ffe0ff */
        /* <DEDUP_REMOVED lines=23> */
[----:B------:R-:W-:Y:S02]  /*123c0*/  ISETP.GT.AND P4, PT, R20, 0x28, PT ;  /* 0x000000281400780c */ /* 0x000fe40003f84270 */
[----:B------:R-:W-:Y:S01]  /*123d0*/  FSEL R127, R127, -INF , P1 ;  /* 0xff8000007f7f7808 */ /* 0x000fe20000800000 */
[----:B------:R-:W-:Y:S02]  /*123e0*/  WARPGROUP.DEPBAR.LE gsb0, 0x0 ;  /* 0x00008000000079c5 */ /* 0x000fe40000010000 */
[----:B------:R-:W-:Y:S01]  /*123f0*/  WARPGROUP.ARRIVE ;  /* 0x00000000000079c5 */ /* 0x000fe20000000000 */
[----:B------:R-:W-:Y:S01]  /*12400*/  FSEL R153, R104, -INF , P2 ;  /* 0xff80000068997808 */ /* 0x000fe20001000000 */
[----:B------:R-:W-:Y:S01]  /*12410*/  VIADD R104, R12, 0x506 ;  /* 0x000005060c687836 */ /* 0x000fe20000000000 */
[----:B------:R-:W-:Y:S01]  /*12420*/  FSEL R157, R105, -INF , P5 ;  /* 0xff800000699d7808 */ /* 0x000fe20002800000 */
[----:B------:R-:W-:Y:S01]  /*12430*/  IMAD.MOV.U32 R105, RZ, RZ, 0x40000040 ;  /* 0x40000040ff697424 */ /* 0x000fe200078e00ff */
[----:B------:R-:W-:Y:S01]  /*12440*/  FMNMX.FTZ R0, R153, R0, !PT ;  /* 0x0000000099007209 */ /* 0x000fe20007810000 */
[----:B------:R-:W-:Y:S01]  /*12450*/  QGMMA.64x32x32.F32.E4M3.E4M3 R88, gdesc[UR4], R88, gsb0 ;  /* 0x00600000045879f3 */ /* 0x000fe20008000858 */
[----:B------:R-:W-:Y:S01]  /*12460*/  R2UR UR6, R14 ;  /* 0x000000000e0672ca */ /* 0x000fe200000e0000 */
[----:B------:R-:W-:Y:S01]  /*12470*/  VIADD R14, R12, 0x406 ;  /* 0x000004060c0e7836 */ /* 0x000fe20000000000 */
[----:B------:R-:W-:Y:S01]  /*12480*/  R2UR UR7, R15 ;  /* 0x000000000f0772ca */ /* 0x000fe200000e0000 */
[----:B------:R-:W-:Y:S01]  /*12490*/  IMAD.MOV.U32 R15, RZ, RZ, 0x40000040 ;  /* 0x40000040ff0f7424 */ /* 0x000fe200078e00ff */
[----:B------:R-:W-:Y:S01]  /*124a0*/  R2UR UR4, R6 ;  /* 0x00000000060472ca */ /* 0x000fe200000e0000 */
[----:B------:R-:W-:Y:S01]  /*124b0*/  VIADD R12, R12, 0x606 ;  /* 0x000006060c0c7836 */ /* 0x000fe20000000000 */
[----:B------:R-:W-:-:S02]  /*124c0*/  R2UR UR5, R7 ;  /* 0x00000000070572ca */ /* 0x000fc400000e0000 */
        /* <DEDUP_REMOVED lines=14> */
[----:B------:R-:W-:Y:S02]  /*125b0*/  R2UR UR10, R104 ;  /* 0x00000000680a72ca */ /* 0x000fe400000e0000 */
[----:B------:R-:W-:Y:S02]  /*125c0*/  R2UR UR11, R105 ;  /* 0x00000000690b72ca */ /* 0x000fe400000e0000 */
        /* <DEDUP_REMOVED lines=9> */
[----:B------:R-:W-:Y:S01]  /*12660*/  FSEL R113, R118, -INF , P5 ;  /* 0xff80000076717808 */ /* 0x000fe20002800000 */
[----:B------:R-:W-:Y:S02]  /*12670*/  WARPGROUP.DEPBAR.LE gsb0, 0x0 ;  /* 0x00008000000079c5 */ /* 0x000fe40000010000 */
[----:B------:R-:W-:Y:S01]  /*12680*/  WARPGROUP.ARRIVE ;  /* 0x00000000000079c5 */ /* 0x000fe20000000000 */
[----:B------:R-:W-:Y:S02]  /*12690*/  ISETP.GT.AND P5, PT, R20, 0x41, PT ;  /* 0x000000411400780c */ /* 0x000fe40003fa4270 */
[----:B------:R-:W-:Y:S02]  /*126a0*/  FSEL R105, R88, -INF , P2 ;  /* 0xff80000058697808 */ /* 0x000fe40001000000 */
[----:B------:R-:W-:Y:S01]  /*126b0*/  FMNMX.FTZ R0, R117, R0, !PT ;  /* 0x0000000075007209 */ /* 0x000fe20007810000 */
[----:B------:R-:W-:Y:S01]  /*126c0*/  QGMMA.64x32x32.F32.E4M3.E4M3 R72, gdesc[UR4], R72, gsb0 ;  /* 0x00600000044879f3 */ /* 0x000fe20008000848 */
[----:B------:R-:W-:-:S02]  /*126d0*/  R2UR UR6, R14 ;  /* 0x000000000e0672ca */ /* 0x000fc400000e0000 */
[----:B------:R-:W-:Y:S02]  /*126e0*/  R2UR UR7, R15 ;  /* 0x000000000f0772ca */ /* 0x000fe400000e0000 */
[----:B------:R-:W-:Y:S02]  /*126f0*/  R2UR UR4, R6 ;  /* 0x00000000060472ca */ /* 0x000fe400000e0000 */
[----:B------:R-:W-:Y:S02]  /*12700*/  R2UR UR5, R7 ;  /* 0x00000000070572ca */ /* 0x000fe400000e0000 */
        /* <DEDUP_REMOVED lines=25> */
[----:B------:R-:W-:Y:S01]  /*128a0*/  FSEL R101, R101, -INF , P4 ;  /* 0xff80000065657808 */ /* 0x000fe20002000000 */
[----:B------:R-:W-:Y:S02]  /*128b0*/  WARPGROUP.DEPBAR.LE gsb0, 0x0 ;  /* 0x00008000000079c5 */ /* 0x000fe40000010000 */
[----:B------:R-:W-:Y:S01]  /*128c0*/  WARPGROUP.ARRIVE ;  /* 0x00000000000079c5 */ /* 0x000fe20000000000 */
[----:B------:R-:W-:-:S02]  /*128d0*/  ISETP.GT.AND P3, PT, R20, 0x60, PT ;  /* 0x000000601400780c */ /* 0x000fc40003f64270 */
[----:B------:R-:W-:Y:S02]  /*128e0*/  FMNMX.FTZ R0, R179, R0, !PT ;  /* 0x00000000b3007209 */ /* 0x000fe40007810000 */
[----:B------:R-:W-:Y:S01]  /*128f0*/  FSEL R95, R95, -INF , P1 ;  /* 0xff8000005f5f7808 */ /* 0x000fe20000800000 */
[----:B------:R-:W-:Y:S01]  /*12900*/  QGMMA.64x32x32.F32.E4M3.E4M3 R56, gdesc[UR4], R56, gsb0 ;  /* 0x00600000043879f3 */ /* 0x000fe20008000838 */
[----:B------:R-:W-:Y:S02]  /*12910*/  R2UR UR7, R13 ;  /* 0x000000000d0772ca */ /* 0x000fe400000e0000 */
[----:B------:R-:W-:Y:S02]  /*12920*/  ISETP.GT.AND P1, PT, R20, 0x61, PT ;  /* 0x000000611400780c */ /* 0x000fe40003f24270 */
        /* <DEDUP_REMOVED lines=22> */
[----:B------:R-:W-:Y:S02]  /*12a90*/  R2UR UR6, R12 ;  /* 0x000000000c0672ca */ /* 0x000fe400000e0000 */
[----:B------:R-:W-:Y:S02]  /*12aa0*/  FSEL R185, R78, -INF , P2 ;  /* 0xff8000004eb97808 */ /* 0x000fe40001000000 */
[----:B------:R-:W-:Y:S02]  /*12ab0*/  R2UR UR4, R6 ;  /* 0x00000000060472ca */ /* 0x000fe400000e0000 */
[----:B------:R-:W-:-:S02]  /*12ac0*/  R2UR UR5, R7 ;  /* 0x00000000070572ca */ /* 0x000fc400000e0000 */
[----:B------:R-:W-:Y:S02]  /*12ad0*/  ISETP.GT.AND P2, PT, R20, 0x79, PT ;  /* 0x000000791400780c */ /* 0x000fe40003f44270 */
[----:B------:R-:W-:Y:S01]  /*12ae0*/  FSEL R189, R84, -INF , P1 ;  /* 0xff80000054bd7808 */ /* 0x000fe20000800000 */
[----:B------:R-:W-:Y:S02]  /*12af0*/  WARPGROUP.DEPBAR.LE gsb0, 0x0 ;  /* 0x00008000000079c5 */ /* 0x000fe40000010000 */
[----:B------:R-:W-:Y:S01]  /*12b00*/  WARPGROUP.ARRIVE ;  /* 0x00000000000079c5 */ /* 0x000fe20000000000 */
[----:B------:R-:W-:Y:S02]  /*12b10*/  FMNMX.FTZ R0, R81, R0, !PT ;  /* 0x0000000051007209 */ /* 0x000fe40007810000 */
[----:B------:R-:W-:Y:S02]  /*12b20*/  FSEL R79, R79, -INF , P5 ;  /* 0xff8000004f4f7808 */ /* 0x000fe40002800000 */
[----:B------:R-:W-:Y:S01]  /*12b30*/  ISETP.GT.AND P5, PT, R20, 0x80, PT ;  /* 0x000000801400780c */ /* 0x000fe20003fa4270 */
[----:B------:R-:W-:Y:S01]  /*12b40*/  QGMMA.64x32x32.F32.E4M3.E4M3 R40, gdesc[UR8], R40, gsb0 ;  /* 0x00600000082879f3 */ /* 0x000fe20008000828 */
        /* <DEDUP_REMOVED lines=29> */
[----:B------:R-:W-:Y:S01]  /*12d20*/  FMNMX.FTZ R0, R203, R0, !PT ;  /* 0x00000000cb007209 */ /* 0x000fe20007810000 */
[----:B------:R-:W-:Y:S02]  /*12d30*/  WARPGROUP.DEPBAR.LE gsb0, 0x0 ;  /* 0x00008000000079c5 */ /* 0x000fe40000010000 */
[----:B------:R-:W-:Y:S01]  /*12d40*/  WARPGROUP.ARRIVE ;  /* 0x00000000000079c5 */ /* 0x000fe20000000000 */
[----:B------:R-:W-:-:S02]  /*12d50*/  FSEL R63, R63, -INF , P1 ;  /* 0xff8000003f3f7808 */ /* 0x000fc40000800000 */
[----:B------:R-:W-:Y:S02]  /*12d60*/  ISETP.GT.AND P1, PT, R20, 0xa0, PT ;  /* 0x000000a01400780c */ /* 0x000fe40003f24270 */
[----:B------:R-:W-:Y:S01]  /*12d70*/  FSEL R69, R69, -INF , P3 ;  /* 0xff80000045457808 */ /* 0x000fe20001800000 */
[----:B------:R-:W-:Y:S01]  /*12d80*/  QGMMA.64x32x32.F32.E4M3.E4M3 R24, gdesc[UR4], R24, gsb0 ;  /* 0x00600000041879f3 */ /* 0x000fe20008000818 */
        /* <DEDUP_REMOVED lines=26> */
[----:B------:R-:W-:Y:S02]  /*12f30*/  FMNMX.FTZ R0, R219, R0, !PT ;  /* 0x00000000db007209 */ /* 0x000fe40007810000 */
[----:B------:R-:W-:-:S02]  /*12f40*/  FSEL R223, R53, -INF , P0 ;  /* 0xff80000035df7808 */ /* 0x000fc40000000000 */
[----:B------:R-:W-:Y:S02]  /*12f50*/  FMNMX.FTZ R0, R221, R0, !PT ;  /* 0x00000000dd007209 */ /* 0x000fe40007810000 */
[----:B------:R-:W-:Y:S01]  /*12f60*/  ISETP.GT.AND P0, PT, R20, 0xc1, PT ;  /* 0x000000c11400780c */ /* 0x000fe20003f04270 */
[----:B------:R-:W-:Y:S02]  /*12f70*/  WARPGROUP.DEPBAR.LE gsb0, 0x0 ;  /* 0x00008000000079c5 */ /* 0x000fe40000010000 */
        /* <DEDUP_REMOVED lines=12> */
[----:B------:R-:W-:Y:S02]  /*13040*/  FMNMX.FTZ R0, R233, R0, !PT ;  /* 0x00000000e9007209 */ /* 0x000fe40007810000 */
[----:B------:R-:W-:Y:S02]  /*13050*/  ISETP.GT.AND P3, PT, R20, 0xd0, PT ;  /* 0x000000d01400780c */ /* 0x000fe40003f64270 */
[----:B------:R-:W-:Y:S02]  /*13060*/  FSEL R47, R47, -INF , P4 ;  /* 0xff8000002f2f7808 */ /* 0x000fe40002000000 */
[----:B------:R-:W-:-:S02]  /*13070*/  FSEL R235, R32, -INF , P3 ;  /* 0xff80000020eb7808 */ /* 0x000fc40001800000 */
[----:B------:R-:W-:Y:S02]  /*13080*/  FMNMX.FTZ R0, R29, R0, !PT ;  /* 0x000000001d007209 */ /* 0x000fe40007810000 */
[----:B------:R-:W-:Y:S02]  /*13090*/  ISETP.GT.AND P4, PT, R20, 0xd1, PT ;  /* 0x000000d11400780c */ /* 0x000fe40003f84270 */
[----:B------:R-:W-:Y:S02]  /*130a0*/  FSEL R49, R46, -INF , P5 ;  /* 0xff8000002e317808 */ /* 0x000fe40002800000 */
[----:B------:R-:W-:Y:S02]  /*130b0*/  FSEL R12, R33, -INF , P4 ;  /* 0xff800000210c7808 */ /* 0x000fe40002000000 */
[----:B------:R-:W-:Y:S02]  /*130c0*/  FMNMX.FTZ R0, R235, R0, !PT ;  /* 0x00000000eb007209 */ /* 0x000fe40007810000 */
[----:B------:R-:W-:-:S02]  /*130d0*/  ISETP.GT.AND P5, PT, R20, 0xd8, PT ;  /* 0x000000d81400780c */ /* 0x000fc40003fa4270 */
[----:B------:R-:W-:Y:S02]  /*130e0*/  FMNMX.FTZ R0, R12, R0, !PT ;  /* 0x000000000c007209 */ /* 0x000fe40007810000 */
[----:B------:R-:W-:Y:S02]  /*130f0*/  FSEL R33, R36, -INF , P5 ;  /* 0xff80000024217808 */ /* 0x000fe40002800000 */
[----:B------:R-:W-:Y:S02]  /*13100*/  ISETP.GT.AND P6, PT, R20, 0xd9, PT ;  /* 0x000000d91400780c */ /* 0x000fe40003fc4270 */
[----:B------:R-:W-:Y:S02]  /*13110*/  FMNMX.FTZ R0, R33, R0, !PT ;  /* 0x0000000021007209 */ /* 0x000fe40007810000 */
[----:B------:R-:W-:Y:S02]  /*13120*/  FSEL R37, R37, -INF , P6 ;  /* 0xff80000025257808 */ /* 0x000fe40003000000 */
[----:B------:R-:W-:-:S02]  /*13130*/  FMNMX.FTZ R46, R21, R123, !PT ;  /* 0x0000007b152e7209 */ /* 0x000fc40007810000 */
[----:B------:R-:W-:Y:S02]  /*13140*/  FMNMX.FTZ R24, R37, R0, !PT ;  /* 0x0000000025187209 */ /* 0x000fe40007810000 */
[----:B------:R-:W-:Y:S02]  /*13150*/  FMNMX.FTZ R46, R121, R46, !PT ;  /* 0x0000002e792e7209 */ /* 0x000fe40007810000 */
[----:B------:R-:W-:Y:S01]  /*13160*/  P2R R40, PR, RZ, 0x4 ;  /* 0x00000004ff287803 */ /* 0x000fe20000000000 */
[----:B------:R-:W0:Y:S01]  /*13170*/  SHFL.BFLY PT, R0, R24, 0x2, 0x1f ;  /* 0x0c401f0018007f89 */ /* 0x000e2200000e0000 */
[----:B------:R-:W-:Y:S02]  /*13180*/  FMNMX.FTZ R48, R127, R46, !PT ;  /* 0x0000002e7f307209 */ /* 0x000fe40007810000 */
[----:B------:R-:W-:Y:S02]  /*13190*/  P2R R42, PR, RZ, 0x2 ;  /* 0x00000002ff2a7803 */ /* 0x000fe40000000000 */
[----:B------:R-:W-:-:S02]  /*131a0*/  FMNMX.FTZ R48, R143, R48, !PT ;  /* 0x000000308f307209 */ /* 0x000fc40007810000 */
[C---:B------:R-:W-:Y:S02]  /*131b0*/  ISETP.GT.AND P1, PT, R20.reuse, 0xb9, PT ;  /* 0x000000b91400780c */ /* 0x040fe40003f24270 */
[----:B------:R-:W-:Y:S02]  /*131c0*/  FMNMX.FTZ R48, R131, R48, !PT ;  /* 0x0000003083307209 */ /* 0x000fe40007810000 */
[----:B------:R-:W-:Y:S02]  /*131d0*/  P2R R44, PR, RZ, 0x1 ;  /* 0x00000001ff2c7803 */ /* 0x000fe40000000000 */
[----:B------:R-:W-:Y:S02]  /*131e0*/  FMNMX.FTZ R48, R129, R48, !PT ;  /* 0x0000003081307209 */ /* 0x000fe40007810000 */
[----:B------:R-:W-:Y:S02]  /*131f0*/  ISETP.GT.AND P0, PT, R20, 0xc0, PT ;  /* 0x000000c01400780c */ /* 0x000fe40003f04270 */
[----:B------:R-:W-:-:S02]  /*13200*/  FMNMX.FTZ R50, R135, R48, !PT ;  /* 0x0000003087327209 */ /* 0x000fc40007810000 */
[----:B------:R-:W-:Y:S02]  /*13210*/  FSEL R55, R55, -INF , P1 ;  /* 0xff80000037377808 */ /* 0x000fe40000800000 */
[----:B------:R-:W-:Y:S02]  /*13220*/  FMNMX.FTZ R50, R151, R50, !PT ;  /* 0x0000003297327209 */ /* 0x000fe40007810000 */
[----:B------:R-:W-:Y:S02]  /*13230*/  FSEL R26, R26, -INF , P0 ;  /* 0xff8000001a1a7808 */ /* 0x000fe40000000000 */
[----:B0-----:R-:W-:Y:S02]  /*13240*/  FMNMX.FTZ R28, R24, R0, !PT ;  /* 0x00000000181c7209 */ /* 0x001fe40007810000 */
[----:B------:R-:W-:Y:S02]  /*13250*/  FMNMX.FTZ R50, R107, R50, !PT ;  /* 0x000000326b327209 */ /* 0x000fe40007810000 */
[----:B------:R-:W-:Y:S01]  /*13260*/  ISETP.NE.AND P0, PT, R44, RZ, PT ;  /* 0x000000ff2c00720c */ /* 0x000fe20003f05270 */
[----:B------:R-:W0:Y:S01]  /*13270*/  SHFL.BFLY PT, R0, R28, 0x1, 0x1f ;  /* 0x0c201f001c007f89 */ /* 0x000e2200000e0000 */
[----:B------:R-:W-:-:S02]  /*13280*/  FMNMX.FTZ R50, R155, R50, !PT ;  /* 0x000000329b327209 */ /* 0x000fc40007810000 */
[----:B------:R-:W-:Y:S02]  /*13290*/  ISETP.NE.AND P1, PT, R42, RZ, PT ;  /* 0x000000ff2a00720c */ /* 0x000fe40003f25270 */
[----:B------:R-:W-:Y:S02]  /*132a0*/  FSEL R27, R27, -INF , P0 ;  /* 0xff8000001b1b7808 */ /* 0x000fe40000000000 */
[----:B------:R-:W-:Y:S02]  /*132b0*/  FSEL R30, R30, -INF , P1 ;  /* 0xff8000001e1e7808 */ /* 0x000fe40000800000 */
[----:B------:R-:W-:Y:S02]  /*132c0*/  ISETP.NE.AND P0, PT, R136, RZ, PT ;  /* 0x000000ff8800720c */ /* 0x000fe40003f05270 */
[----:B0-----:R-:W-:-:S04]  /*132d0*/  FMNMX.FTZ R0, R28, R0, !PT ;  /* 0x000000001c007209 */ /* 0x001fc80007810000 */
[----:B------:R-:W-:Y:S01]  /*132e0*/  FSETP.NEU.FTZ.AND P2, PT, R0, -INF , PT ;  /* 0xff8000000000780b */ /* 0x000fe20003f5d000 */
[----:B------:R-:W-:-:S05]  /*132f0*/  FFMA.FTZ R14, R2, R0, -8 ;  /* 0xc1000000020e7423 */ /* 0x000fca0000010000 */
[----:B------:R-:W-:Y:S02]  /*13300*/  FSEL R14, R14, RZ, P2 ;  /* 0x000000ff0e0e7208 */ /* 0x000fe40001000000 */
[----:B------:R-:W-:-:S03]  /*13310*/  ISETP.NE.AND P2, PT, R40, RZ, PT ;  /* 0x000000ff2800720c */ /* 0x000fc60003f45270 */
[C-C-:B------:R-:W-:Y:S01]  /*13320*/  FFMA.FTZ R52, R2.reuse, R105, -R14.reuse ;  /* 0x0000006902347223 */ /* 0x140fe2000001080e */
[----:B------:R-:W-:-:S01]  /*13330*/  FFMA.FTZ R13, R2, R13, -R14 ;  /* 0x0000000d020d7223 */ /* 0x000fc2000001080e */
[C-C-:B------:R-:W-:Y:S01]  /*13340*/  FFMA.FTZ R72, R2.reuse, R69, -R14.reuse ;  /* 0x0000004502487223 */ /* 0x140fe2000001080e */
[----:B------:R-:W-:Y:S01]  /*13350*/  FSEL R69, R31, -INF , P2 ;  /* 0xff8000001f457808 */ /* 0x000fe20001000000 */
[----:B------:R0:W-:Y:S01]  /*13360*/  MUFU.EX2 R46, R52 ;  /* 0x00000034002e7308 */ /* 0x0001e20000000800 */
[----:B------:R-:W-:-:S01]  /*13370*/  FFMA.FTZ R42, R2, R163, -R14 ;  /* 0x000000a3022a7223 */ /* 0x000fc2000001080e */
[----:B------:R-:W-:Y:S01]  /*13380*/  FSEL R163, R34, -INF , P3 ;  /* 0xff80000022a37808 */ /* 0x000fe20001800000 */
[----:B------:R-:W-:-:S01]  /*13390*/  FFMA.FTZ R24, R2, R141, -R14 ;  /* 0x0000008d02187223 */ /* 0x000fc2000001080e */
[C-C-:B------:R-:W-:Y:S01]  /*133a0*/  FFMA.FTZ R141, R2.reuse, R147, -R14.reuse ;  /* 0x00000093028d7223 */ /* 0x140fe2000001080e */
[----:B------:R-:W-:-:S01]  /*133b0*/  FFMA.FTZ R147, R2, R165, -R14 ;  /* 0x000000a502937223 */ /* 0x000fc2000001080e */
[----:B------:R-:W-:Y:S01]  /*133c0*/  FSEL R165, R35, -INF , P4 ;  /* 0xff80000023a57808 */ /* 0x000fe20002000000 */
[----:B------:R-:W-:-:S01]  /*133d0*/  FFMA.FTZ R44, R2, R167, -R14 ;  /* 0x000000a7022c7223 */ /* 0x000fc2000001080e */
[----:B------:R-:W-:Y:S01]  /*133e0*/  FSEL R167, R38, -INF , P5 ;  /* 0xff80000026a77808 */ /* 0x000fe20002800000 */
[----:B------:R-:W-:-:S01]  /*133f0*/  FFMA.FTZ R105, R2, R169, -R14 ;  /* 0x000000a902697223 */ /* 0x000fc2000001080e */
[----:B0-----:R-:W-:Y:S01]  /*13400*/  FMNMX.FTZ R52, R111, R50, !PT ;  /* 0x000000326f347209 */ /* 0x001fe20007810000 */
[----:B------:R-:W-:-:S01]  /*13410*/  FFMA.FTZ R173, R2, R173, -R14 ;  /* 0x000000ad02ad7223 */ /* 0x000fc2000001080e */
[----:B------:R-:W-:Y:S01]  /*13420*/  FSEL R169, R39, -INF , P6 ;  /* 0xff80000027a97808 */ /* 0x000fe20003000000 */
[----:B------:R-:W-:-:S01]  /*13430*/  FFMA.FTZ R20, R2, R139, -R14 ;  /* 0x0000008b02147223 */ /* 0x000fc2000001080e */
[----:B------:R-:W-:Y:S01]  /*13440*/  FMNMX.FTZ R52, R161, R52, !PT ;  /* 0x00000034a1347209 */ /* 0x000fe20007810000 */
[----:B------:R-:W-:-:S01]  /*13450*/  FFMA.FTZ R171, R2, R171, -R14 ;  /* 0x000000ab02ab7223 */ /* 0x000fc2000001080e */
[C-C-:B------:R-:W-:Y:S01]  /*13460*/  FFMA.FTZ R139, R2.reuse, R120, -R14.reuse ;  /* 0x00000078028b7223 */ /* 0x140fe2000001080e */
[----:B------:R0:W-:Y:S01]  /*13470*/  MUFU.EX2 R50, R173 ;  /* 0x000000ad00327308 */ /* 0x0001e20000000800 */
[----:B------:R-:W-:Y:S01]  /*13480*/  FMNMX.FTZ R52, R115, R52, !PT ;  /* 0x0000003473347209 */ /* 0x000fe20007810000 */
[C-C-:B------:R-:W-:Y:S01]  /*13490*/  FFMA.FTZ R28, R2.reuse, R145, -R14.reuse ;  /* 0x00000091021c7223 */ /* 0x140fe2000001080e */
[----:B------:R-:W-:-:S01]  /*134a0*/  FFMA.FTZ R32, R2, R149, -R14 ;  /* 0x0000009502207223 */ /* 0x000fc2000001080e */
[C-C-:B------:R-:W-:Y:S01]  /*134b0*/  FFMA.FTZ R36, R2.reuse, R153, -R14.reuse ;  /* 0x0000009902247223 */ /* 0x140fe2000001080e */
[----:B------:R-:W-:Y:S01]  /*134c0*/  FMNMX.FTZ R52, R113, R52, !PT ;  /* 0x0000003471347209 */ /* 0x000fe20007810000 */
[C-C-:B------:R-:W-:Y:S01]  /*134d0*/  FFMA.FTZ R145, R2.reuse, R157, -R14.reuse ;  /* 0x0000009d02917223 */ /* 0x140fe2000001080e */
[----:B------:R-:W-:-:S01]  /*134e0*/  FFMA.FTZ R40, R2, R159, -R14 ;  /* 0x0000009f02287223 */ /* 0x000fc2000001080e */
[----:B------:R-:W-:Y:S01]  /*134f0*/  MUFU.EX2 R48, R171 ;  /* 0x000000ab00307308 */ /* 0x000fe20000000800 */
[----:B------:R-:W-:Y:S01]  /*13500*/  FMNMX.FTZ R54, R119, R52, !PT ;  /* 0x0000003477367209 */ /* 0x000fe20007810000 */
[C-C-:B0-----:R-:W-:Y:S01]  /*13510*/  FFMA.FTZ R173, R2.reuse, R12, -R14.reuse ;  /* 0x0000000c02ad7223 */ /* 0x141fe2000001080e */
[----:B------:R-:W-:-:S01]  /*13520*/  FFMA.FTZ R35, R2, R41, -R14 ;  /* 0x0000002902237223 */ /* 0x000fc2000001080e */
[C-C-:B------:R-:W-:Y:S01]  /*13530*/  FFMA.FTZ R12, R2.reuse, R33, -R14.reuse ;  /* 0x00000021020c7223 */ /* 0x140fe2000001080e */
[----:B------:R-:W-:Y:S01]  /*13540*/  FMNMX.FTZ R54, R15, R54, !PT ;  /* 0x000000360f367209 */ /* 0x000fe20007810000 */
[C-C-:B------:R-:W-:Y:S01]  /*13550*/  FFMA.FTZ R125, R2.reuse, R125, -R14.reuse ;  /* 0x0000007d027d7223 */ /* 0x140fe2000001080e */
[----:B------:R-:W-:-:S01]  /*13560*/  FFMA.FTZ R133, R2, R133, -R14 ;  /* 0x0000008502857223 */ /* 0x000fc2000001080e */
        /* <DEDUP_REMOVED lines=8> */
[C-C-:B------:R-:W-:Y:S01]  /*135f0*/  FFMA.FTZ R101, R2.reuse, R101, -R14.reuse ;  /* 0x0000006502657223 */ /* 0x140fe2000001080e */
[----:B------:R-:W-:Y:S01]  /*13600*/  FMNMX.FTZ R56, R95, R54, !PT ;  /* 0x000000365f387209 */ /* 0x000fe20007810000 */
[C-C-:B------:R-:W-:Y:S01]  /*13610*/  FFMA.FTZ R73, R2.reuse, R73, -R14.reuse ;  /* 0x0000004902497223 */ /* 0x140fe2000001080e */
[----:B------:R1:W-:Y:S01]  /*13620*/  MUFU.EX2 R54, R13 ;  /* 0x0000000d00367308 */ /* 0x0003e20000000800 */
[----:B------:R-:W-:-:S01]  /*13630*/  FFMA.FTZ R181, R2, R181, -R14 ;  /* 0x000000b502b57223 */ /* 0x000fc2000001080e */
[----:B------:R-:W-:Y:S01]  /*13640*/  FMNMX.FTZ R56, R175, R56, !PT ;  /* 0x00000038af387209 */ /* 0x000fe20007810000 */
[----:B------:R-:W-:-:S01]  /*13650*/  FFMA.FTZ R77, R2, R77, -R14 ;  /* 0x0000004d024d7223 */ /* 0x000fc2000001080e */
[C-C-:B------:R-:W-:Y:S01]  /*13660*/  FFMA.FTZ R187, R2.reuse, R187, -R14.reuse ;  /* 0x000000bb02bb7223 */ /* 0x140fe2000001080e */
        /* <DEDUP_REMOVED lines=19> */
[C-C-:B0-----:R-:W-:Y:S01]  /*137a0*/  FFMA.FTZ R72, R2.reuse, R221, -R14.reuse ;  /* 0x000000dd02487223 */ /* 0x141fe2000001080e */
[----:B------:R-:W-:-:S01]  /*137b0*/  FFMA.FTZ R171, R2, R223, -R14 ;  /* 0x000000df02ab7223 */ /* 0x000fc2000001080e */
[----:B------:R-:W-:Y:S01]  /*137c0*/  FMNMX.FTZ R58, R185, R58, !PT ;  /* 0x0000003ab93a7209 */ /* 0x000fe20007810000 */
[----:B------:R-:W-:-:S01]  /*137d0*/  FFMA.FTZ R25, R2, R25, -R14 ;  /* 0x0000001902197223 */ /* 0x000fc2000001080e */
[C-C-:B------:R-:W-:Y:S01]  /*137e0*/  FFMA.FTZ R76, R2.reuse, R233, -R14.reuse ;  /* 0x000000e9024c7223 */ /* 0x140fe2000001080e */
[----:B------:R-:W-:-:S01]  /*137f0*/  FFMA.FTZ R29, R2, R29, -R14 ;  /* 0x0000001d021d7223 */ /* 0x000fc2000001080e */
[----:B------:R-:W-:Y:S01]  /*13800*/  FMNMX.FTZ R60, R79, R58, !PT ;  /* 0x0000003a4f3c7209 */ /* 0x000fe20007810000 */
[----:B------:R-:W-:-:S01]  /*13810*/  FFMA.FTZ R78, R2, R235, -R14 ;  /* 0x000000eb024e7223 */ /* 0x000fc2000001080e */
[----:B------:R-:W-:Y:S01]  /*13820*/  FFMA.FTZ R33, R2, R37, -R14 ;  /* 0x0000002502217223 */ /* 0x000fe2000001080e */
[----:B------:R-:W-:Y:S01]  /*13830*/  MUFU.EX2 R20, R20 ;  /* 0x0000001400147308 */ /* 0x000fe20000000800 */
[----:B------:R-:W-:-:S04]  /*13840*/  FMNMX.FTZ R60, R191, R60, !PT ;  /* 0x0000003cbf3c7209 */ /* 0x000fc80007810000 */
[----:B------:R-:W-:-:S03]  /*13850*/  FMNMX.FTZ R60, R83, R60, !PT ;  /* 0x0000003c533c7209 */ /* 0x000fc60007810000 */
[----:B------:R-:W-:Y:S01]  /*13860*/  MUFU.EX2 R139, R139 ;  /* 0x0000008b008b7308 */ /* 0x000fe20000000800 */
[----:B------:R-:W-:-:S04]  /*13870*/  FMNMX.FTZ R60, R57, R60, !PT ;  /* 0x0000003c393c7209 */ /* 0x000fc80007810000 */
[----:B------:R-:W-:-:S03]  /*13880*/  FMNMX.FTZ R62, R87, R60, !PT ;  /* 0x0000003c573e7209 */ /* 0x000fc60007810000 */
        /* <DEDUP_REMOVED lines=15> */
[----:B------:R-:W2:Y:S01]  /*13980*/  MUFU.EX2 R133, R133 ;  /* 0x0000008500857308 */ /* 0x000ea20000000800 */
[----:B------:R-:W-:-:S04]  /*13990*/  FMNMX.FTZ R66, R49, R66, !PT ;  /* 0x0000004231427209 */ /* 0x000fc80007810000 */
[----:B------:R-:W-:-:S03]  /*139a0*/  FMNMX.FTZ R68, R47, R66, !PT ;  /* 0x000000422f447209 */ /* 0x000fc60007810000 */
[----:B------:R-:W-:Y:S01]  /*139b0*/  MUFU.EX2 R36, R36 ;  /* 0x0000002400247308 */ /* 0x000fe20000000800 */
[----:B------:R-:W-:-:S04]  /*139c0*/  FMNMX.FTZ R68, R53, R68, !PT ;  /* 0x0000004435447209 */ /* 0x000fc80007810000 */
[----:B------:R-:W-:-:S03]  /*139d0*/  FMNMX.FTZ R68, R51, R68, !PT ;  /* 0x0000004433447209 */ /* 0x000fc60007810000 */
[----:B------:R-:W-:Y:S01]  /*139e0*/  MUFU.EX2 R145, R145 ;  /* 0x0000009100917308 */ /* 0x000fe20000000800 */
[----:B------:R-:W-:-:S04]  /*139f0*/  FMNMX.FTZ R68, R227, R68, !PT ;  /* 0x00000044e3447209 */ /* 0x000fc80007810000 */
[----:B-1----:R-:W-:-:S03]  /*13a00*/  FMNMX.FTZ R13, R55, R68, !PT ;  /* 0x00000044370d7209 */ /* 0x002fc60007810000 */
        /* <DEDUP_REMOVED lines=11> */
[----:B------:R-:W-:Y:S01]  /*13ac0*/  FMNMX.FTZ R13, R169, R70, !PT ;  /* 0x00000046a90d7209 */ /* 0x000fe20007810000 */
[----:B------:R-:W-:-:S02]  /*13ad0*/  FFMA.FTZ R70, R2, R219, -R14 ;  /* 0x000000db02467223 */ /* 0x000fc4000001080e */
[----:B------:R-:W-:Y:S02]  /*13ae0*/  MUFU.EX2 R44, R44 ;  /* 0x0000002c002c7308 */ /* 0x000fe40000000800 */
[----:B------:R-:W1:Y:S06]  /*13af0*/  SHFL.BFLY PT, R74, R13, 0x2, 0x1f ;  /* 0x0c401f000d4a7f89 */ /* 0x000e6c00000e0000 */
[----:B------:R-:W-:Y:S08]  /*13b00*/  MUFU.EX2 R117, R117 ;  /* 0x0000007500757308 */ /* 0x000ff00000000800 */
[----:B------:R-:W-:Y:S08]  /*13b10*/  MUFU.EX2 R105, R105 ;  /* 0x0000006900697308 */ /* 0x000ff00000000800 */
[----:B------:R-:W-:Y:S01]  /*13b20*/  MUFU.EX2 R93, R93 ;  /* 0x0000005d005d7308 */ /* 0x000fe20000000800 */
[----:B-1----:R-:W-:Y:S01]  /*13b30*/  FMNMX.FTZ R80, R13, R74, !PT ;  /* 0x0000004a0d507209 */ /* 0x002fe20007810000 */
[----:B------:R-:W-:-:S04]  /*13b40*/  FFMA.FTZ R74, R2, R225, -R14 ;  /* 0x000000e1024a7223 */ /* 0x000fc8000001080e */
[----:B------:R-:W1:Y:S02]  /*13b50*/  SHFL.BFLY PT, R13, R80, 0x1, 0x1f ;  /* 0x0c201f00500d7f89 */ /* 0x000e6400000e0000 */
[----:B------:R-:W-:Y:S08]  /*13b60*/  MUFU.EX2 R149, R149 ;  /* 0x0000009500957308 */ /* 0x000ff00000000800 */
[----:B------:R-:W-:Y:S08]  /*13b70*/  MUFU.EX2 R52, R179 ;  /* 0x000000b300347308 */ /* 0x000ff00000000800 */
[----:B------:R-:W-:Y:S01]  /*13b80*/  MUFU.EX2 R101, R101 ;  /* 0x0000006500657308 */ /* 0x000fe20000000800 */
[----:B-1----:R-:W-:-:S07]  /*13b90*/  FMNMX.FTZ R13, R80, R13, !PT ;  /* 0x0000000d500d7209 */ /* 0x002fce0007810000 */
[----:B------:R-:W-:Y:S01]  /*13ba0*/  MUFU.EX2 R73, R73 ;  /* 0x0000004900497308 */ /* 0x000fe20000000800 */
[----:B------:R-:W-:Y:S01]  /*13bb0*/  FSETP.NEU.FTZ.AND P1, PT, R13, -INF , PT ;  /* 0xff8000000d00780b */ /* 0x000fe20003f3d000 */
[----:B------:R-:W-:Y:S01]  /*13bc0*/  FFMA.FTZ R92, R2, R13, -8 ;  /* 0xc1000000025c7423 */ /* 0x000fe2000001000d */
[----:B0-----:R-:W-:Y:S02]  /*13bd0*/  F2FP.SATFINITE.E4M3.F32.PACK_AB_MERGE_C R224, R125, R24, RZ ;  /* 0x000000187de0723e */ /* 0x001fe400048070ff */
[----:B--2---:R-:W-:-:S03]  /*13be0*/  F2FP.SATFINITE.E4M3.F32.PACK_AB_MERGE_C R226, R133, R32, RZ ;  /* 0x0000002085e2723e */ /* 0x004fc600048070ff */
[----:B------:R-:W-:Y:S01]  /*13bf0*/  MUFU.EX2 R56, R181 ;  /* 0x000000b500387308 */ /* 0x000fe20000000800 */
[----:B------:R-:W-:-:S07]  /*13c00*/  FSEL R92, R92, RZ, P1 ;  /* 0x000000ff5c5c7208 */ /* 0x000fce0000800000 */
[----:B------:R-:W-:Y:S01]  /*13c10*/  MUFU.EX2 R77, R77 ;  /* 0x0000004d004d7308 */ /* 0x000fe20000000800 */
[----:B------:R-:W-:-:S01]  /*13c20*/  FFMA.FTZ R86, R2, R91, -R92 ;  /* 0x0000005b02567223 */ /* 0x000fc2000001085c */
[C-C-:B------:R-:W-:Y:S01]  /*13c30*/  FFMA.FTZ R91, R2.reuse, R89, -R92.reuse ;  /* 0x00000059025b7223 */ /* 0x140fe2000001085c */
[----:B------:R-:W-:-:S01]  /*13c40*/  FFMA.FTZ R89, R2, R99, -R92 ;  /* 0x0000006302597223 */ /* 0x000fc2000001085c */
[C-C-:B------:R-:W-:Y:S01]  /*13c50*/  FFMA.FTZ R14, R2.reuse, R21, -R92.reuse ;  /* 0x00000015020e7223 */ /* 0x140fe2000001085c */
[----:B------:R-:W2:Y:S01]  /*13c60*/  LDL R99, [R1+0x40] ;  /* 0x0000400001637983 */ /* 0x000ea20000100800 */
[----:B------:R-:W-:-:S01]  /*13c70*/  FFMA.FTZ R21, R2, R123, -R92 ;  /* 0x0000007b02157223 */ /* 0x000fc2000001085c */
[C-C-:B------:R-:W-:Y:S01]  /*13c80*/  FFMA.FTZ R94, R2.reuse, R121, -R92.reuse ;  /* 0x00000079025e7223 */ /* 0x140fe2000001085c */
[----:B------:R-:W-:-:S01]  /*13c90*/  FFMA.FTZ R121, R2, R127, -R92 ;  /* 0x0000007f02797223 */ /* 0x000fc2000001085c */
[C-C-:B------:R-:W-:Y:S01]  /*13ca0*/  FFMA.FTZ R37, R2.reuse, R143, -R92.reuse ;  /* 0x0000008f02257223 */ /* 0x140fe2000001085c */
        /* <DEDUP_REMOVED lines=8> */
[----:B------:R-:W0:Y:S01]  /*13d30*/  MUFU.EX2 R21, R21 ;  /* 0x0000001500157308 */ /* 0x000e220000000800 */
[----:B------:R-:W-:-:S01]  /*13d40*/  FADD.FTZ R57, R20, R139 ;  /* 0x0000008b14397221 */ /* 0x000fc20000010000 */
[C-C-:B------:R-:W-:Y:S01]  /*13d50*/  FFMA.FTZ R107, R2.reuse, R107, -R92.reuse ;  /* 0x0000006b026b7223 */ /* 0x140fe2000001085c */
[----:B------:R-:W-:-:S01]  /*13d60*/  FFMA.FTZ R98, R2, R155, -R92 ;  /* 0x0000009b02627223 */ /* 0x000fc2000001085c */
[C-C-:B------:R-:W-:Y:S01]  /*13d70*/  FFMA.FTZ R127, R2.reuse, R111, -R92.reuse ;  /* 0x0000006f027f7223 */ /* 0x140fe2000001085c */
[----:B------:R-:W-:-:S01]  /*13d80*/  FFMA.FTZ R84, R2, R161, -R92 ;  /* 0x000000a102547223 */ /* 0x000fc2000001085c */
[C-C-:B------:R-:W-:Y:S01]  /*13d90*/  FFMA.FTZ R100, R2.reuse, R113, -R92.reuse ;  /* 0x0000007102647223 */ /* 0x140fe2000001085c */
[----:B------:R-:W-:-:S01]  /*13da0*/  FFMA.FTZ R15, R2, R15, -R92 ;  /* 0x0000000f020f7223 */ /* 0x000fc2000001085c */
[----:B------:R-:W1:Y:S01]  /*13db0*/  MUFU.EX2 R94, R94 ;  /* 0x0000005e005e7308 */ /* 0x000e620000000800 */
[----:B------:R-:W-:-:S01]  /*13dc0*/  FADD.FTZ R108, R24, R57 ;  /* 0x00000039186c7221 */ /* 0x000fc20000010000 */
[C-C-:B------:R-:W-:Y:S01]  /*13dd0*/  FFMA.FTZ R104, R2.reuse, R95, -R92.reuse ;  /* 0x0000005f02687223 */ /* 0x140fe2000001085c */
[----:B------:R-:W-:-:S01]  /*13de0*/  FFMA.FTZ R88, R2, R175, -R92 ;  /* 0x000000af02587223 */ /* 0x000fc2000001085c */
[C-C-:B------:R-:W-:Y:S01]  /*13df0*/  FFMA.FTZ R106, R2.reuse, R103, -R92.reuse ;  /* 0x00000067026a7223 */ /* 0x140fe2000001085c */
[----:B------:R-:W-:-:S01]  /*13e00*/  FFMA.FTZ R90, R2, R183, -R92 ;  /* 0x000000b7025a7223 */ /* 0x000fc2000001085c */
[C-C-:B------:R-:W-:Y:S01]  /*13e10*/  FFMA.FTZ R75, R2.reuse, R75, -R92.reuse ;  /* 0x0000004b024b7223 */ /* 0x140fe2000001085c */
[----:B------:R-:W-:-:S01]  /*13e20*/  FFMA.FTZ R110, R2, R79, -R92 ;  /* 0x0000004f026e7223 */ /* 0x000fc2000001085c */
[----:B------:R-:W3:Y:S01]  /*13e30*/  MUFU.EX2 R121, R121 ;  /* 0x0000007900797308 */ /* 0x000ee20000000800 */
[----:B------:R-:W-:-:S01]  /*13e40*/  FFMA.FTZ R57, R2, R61, -R92 ;  /* 0x0000003d02397223 */ /* 0x000fc2000001085c */
[----:B0-----:R-:W-:-:S06]  /*13e50*/  FADD.FTZ R61, R14, R21 ;  /* 0x000000150e3d7221 */ /* 0x001fcc0000010000 */
[----:B------:R-:W-:Y:S01]  /*13e60*/  MUFU.EX2 R58, R187 ;  /* 0x000000bb003a7308 */ /* 0x000fe20000000800 */
[----:B------:R-:W-:Y:S02]  /*13e70*/  F2FP.SATFINITE.E4M3.F32.PACK_AB_MERGE_C R222, R117, R44, RZ ;  /* 0x0000002c75de723e */ /* 0x000fe400048070ff */
[----:B------:R-:W-:-:S05]  /*13e80*/  ISETP.NE.AND P1, PT, R138, RZ, PT ;  /* 0x000000ff8a00720c */ /* 0x000fca0003f25270 */
[----:B------:R-:W0:Y:S01]  /*13e90*/  MUFU.EX2 R37, R37 ;  /* 0x0000002500257308 */ /* 0x000e220000000800 */
[----:B------:R-:W-:-:S01]  /*13ea0*/  FADD.FTZ R87, R125, R108 ;  /* 0x0000006c7d577221 */ /* 0x000fc20000010000 */
[----:B-1----:R-:W-:Y:S01]  /*13eb0*/  FADD.FTZ R114, R94, R61 ;  /* 0x0000003d5e727221 */ /* 0x002fe20000010000 */
[----:B------:R-:W-:-:S01]  /*13ec0*/  FFMA.FTZ R111, R2, R115, -R92 ;  /* 0x00000073026f7223 */ /* 0x000fc2000001085c */
[----:B------:R-:W-:-:S04]  /*13ed0*/  FFMA.FTZ R113, R2, R119, -R92 ;  /* 0x0000007702717223 */ /* 0x000fc8000001085c */
[----:B------:R-:W1:Y:S01]  /*13ee0*/  MUFU.EX2 R80, R80 ;  /* 0x0000005000507308 */ /* 0x000e620000000800 */
[----:B------:R-:W-:-:S01]  /*13ef0*/  FADD.FTZ R116, R28, R87 ;  /* 0x000000571c747221 */ /* 0x000fc20000010000 */
[----:B---3--:R-:W-:-:S06]  /*13f00*/  FADD.FTZ R114, R121, R114 ;  /* 0x0000007279727221 */ /* 0x008fcc0000010000 */
[----:B------:R-:W3:Y:S01]  /*13f10*/  MUFU.EX2 R96, R96 ;  /* 0x0000006000607308 */ /* 0x000ee20000000800 */
[----:B------:R-:W-:-:S01]  /*13f20*/  FFMA.FTZ R108, R2, R59, -R92 ;  /* 0x0000003b026c7223 */ /* 0x000fc2000001085c */
[----:B------:R-:W-:Y:S01]  /*13f30*/  FADD.FTZ R59, R141, R116 ;  /* 0x000000748d3b7221 */ /* 0x000fe20000010000 */
[----:B0-----:R-:W-:-:S01]  /*13f40*/  FADD.FTZ R61, R37, R114 ;  /* 0x00000072253d7221 */ /* 0x001fc20000010000 */
[----:B------:R-:W-:-:S04]  /*13f50*/  FFMA.FTZ R95, R2, R97, -R92 ;  /* 0x00000061025f7223 */ /* 0x000fc8000001085c */
[----:B------:R-:W0:Y:S01]  /*13f60*/  MUFU.EX2 R123, R123 ;  /* 0x0000007b007b7308 */ /* 0x000e220000000800 */
[----:B------:R-:W-:-:S01]  /*13f70*/  FADD.FTZ R114, R32, R59 ;  /* 0x0000003b20727221 */ /* 0x000fc20000010000 */
[----:B-1----:R-:W-:-:S06]  /*13f80*/  FADD.FTZ R61, R80, R61 ;  /* 0x0000003d503d7221 */ /* 0x002fcc0000010000 */
[----:B------:R-:W1:Y:S01]  /*13f90*/  MUFU.EX2 R82, R82 ;  /* 0x0000005200527308 */ /* 0x000e620000000800 */
[----:B------:R-:W-:-:S01]  /*13fa0*/  FFMA.FTZ R116, R2, R63, -R92 ;  /* 0x0000003f02747223 */ /* 0x000fc2000001085c */
[----:B------:R-:W-:Y:S01]  /*13fb0*/  FADD.FTZ R63, R133, R114 ;  /* 0x00000072853f7221 */ /* 0x000fe20000010000 */
[----:B---3--:R-:W-:-:S01]  /*13fc0*/  FADD.FTZ R118, R96, R61 ;  /* 0x0000003d60767221 */ /* 0x008fc20000010000 */
[C-C-:B------:R-:W-:Y:S01]  /*13fd0*/  FFMA.FTZ R97, R2.reuse, R185, -R92.reuse ;  /* 0x000000b902617223 */ /* 0x140fe2000001085c */
[----:B------:R-:W-:-:S03]  /*13fe0*/  FFMA.FTZ R79, R2, R191, -R92 ;  /* 0x000000bf024f7223 */ /* 0x000fc6000001085c */
[----:B------:R-:W3:Y:S01]  /*13ff0*/  MUFU.EX2 R107, R107 ;  /* 0x0000006b006b7308 */ /* 0x000ee20000000800 */
[----:B------:R-:W-:-:S01]  /*14000*/  FADD.FTZ R120, R36, R63 ;  /* 0x0000003f24787221 */ /* 0x000fc20000010000 */
[----:B0-----:R-:W-:-:S06]  /*14010*/  FADD.FTZ R61, R123, R118 ;  /* 0x000000767b3d7221 */ /* 0x001fcc0000010000 */
[----:B------:R-:W0:Y:S01]  /*14020*/  MUFU.EX2 R98, R98 ;  /* 0x0000006200627308 */ /* 0x000e220000000800 */
[----:B------:R-:W-:-:S01]  /*14030*/  FADD.FTZ R63, R145, R120 ;  /* 0x00000078913f7221 */ /* 0x000fc20000010000 */
[----:B-1----:R-:W-:-:S06]  /*14040*/  FADD.FTZ R120, R82, R61 ;  /* 0x0000003d52787221 */ /* 0x002fcc0000010000 */
[----:B------:R-:W1:Y:S01]  /*14050*/  MUFU.EX2 R127, R127 ;  /* 0x0000007f007f7308 */ /* 0x000e620000000800 */
[----:B------:R-:W-:-:S01]  /*14060*/  FADD.FTZ R122, R40, R63 ;  /* 0x0000003f287a7221 */ /* 0x000fc20000010000 */
[----:B------:R-:W-:Y:S01]  /*14070*/  FFMA.FTZ R61, R2, R45, -R92 ;  /* 0x0000002d023d7223 */ /* 0x000fe2000001085c */
[----:B---3--:R-:W-:-:S05]  /*14080*/  FADD.FTZ R45, R107, R120 ;  /* 0x000000786b2d7221 */ /* 0x008fca0000010000 */
[----:B------:R-:W3:Y:S01]  /*14090*/  MUFU.EX2 R84, R84 ;  /* 0x0000005400547308 */ /* 0x000ee20000000800 */
[----:B------:R-:W-:-:S01]  /*140a0*/  FFMA.FTZ R63, R2, R43, -R92 ;  /* 0x0000002b023f7223 */ /* 0x000fc2000001085c */
[----:B------:R-:W-:Y:S01]  /*140b0*/  FADD.FTZ R43, R109, R122 ;  /* 0x0000007a6d2b7221 */ /* 0x000fe20000010000 */
[----:B0-----:R-:W-:-:S05]  /*140c0*/  FADD.FTZ R120, R98, R45 ;  /* 0x0000002d62787221 */ /* 0x001fca0000010000 */
[----:B------:R-:W0:Y:S01]  /*140d0*/  MUFU.EX2 R111, R111 ;  /* 0x0000006f006f7308 */ /* 0x000e220000000800 */
[----:B------:R-:W-:-:S01]  /*140e0*/  FADD.FTZ R122, R42, R43 ;  /* 0x0000002b2a7a7221 */ /* 0x000fc20000010000 */
[----:B-1----:R-:W-:-:S06]  /*140f0*/  FADD.FTZ R43, R127, R120 ;  /* 0x000000787f2b7221 */ /* 0x002fcc0000010000 */
[----:B------:R-:W1:Y:S01]  /*14100*/  MUFU.EX2 R100, R100 ;  /* 0x0000006400647308 */ /* 0x000e620000000800 */
[----:B------:R-:W-:-:S01]  /*14110*/  FADD.FTZ R45, R147, R122 ;  /* 0x0000007a932d7221 */ /* 0x000fc20000010000 */
[----:B---3--:R-:W-:-:S06]  /*14120*/  FADD.FTZ R120, R84, R43 ;  /* 0x0000002b54787221 */ /* 0x008fcc0000010000 */
[----:B------:R-:W3:Y:S01]  /*14130*/  MUFU.EX2 R113, R113 ;  /* 0x0000007100717308 */ /* 0x000ee20000000800 */
[----:B------:R-:W-:-:S01]  /*14140*/  FADD.FTZ R122, R44, R45 ;  /* 0x0000002d2c7a7221 */ /* 0x000fc20000010000 */
[----:B------:R-:W-:Y:S01]  /*14150*/  FFMA.FTZ R59, R2, R65, -R92 ;  /* 0x00000041023b7223 */ /* 0x000fe2000001085c */
[----:B0-----:R-:W-:-:S05]  /*14160*/  FADD.FTZ R45, R111, R120 ;  /* 0x000000786f2d7221 */ /* 0x001fca0000010000 */
[----:B------:R-:W0:Y:S01]  /*14170*/  MUFU.EX2 R15, R15 ;  /* 0x0000000f000f7308 */ /* 0x000e220000000800 */
[----:B------:R-:W-:-:S01]  /*14180*/  FFMA.FTZ R65, R2, R49, -R92 ;  /* 0x0000003102417223 */ /* 0x000fc2000001085c */
[----:B------:R-:W-:Y:S01]  /*14190*/  FFMA.FTZ R49, R2, R47, -R92 ;  /* 0x0000002f02317223 */ /* 0x000fe2000001085c */
[----:B------:R-:W-:-:S05]  /*141a0*/  FADD.FTZ R47, R117, R122 ;  /* 0x0000007a752f7221 */ /* 0x000fca0000010000 */
[----:B------:R-:W4:Y:S01]  /*141b0*/  MUFU.EX2 R86, R86 ;  /* 0x0000005600567308 */ /* 0x000f220000000800 */
[----:B-1----:R-:W-:-:S01]  /*141c0*/  FADD.FTZ R120, R100, R45 ;  /* 0x0000002d64787221 */ /* 0x002fc20000010000 */
[----:B------:R-:W-:Y:S01]  /*141d0*/  FFMA.FTZ R45, R2, R26, -R92 ;  /* 0x0000001a022d7223 */ /* 0x000fe2000001085c */
[----:B------:R-:W-:-:S05]  /*141e0*/  FADD.FTZ R26, R46, R47 ;  /* 0x0000002f2e1a7221 */ /* 0x000fca0000010000 */
[----:B------:R-:W1:Y:S01]  /*141f0*/  MUFU.EX2 R91, R91 ;  /* 0x0000005b005b7308 */ /* 0x000e620000000800 */
[----:B---3--:R-:W-:-:S01]  /*14200*/  FADD.FTZ R120, R113, R120 ;  /* 0x0000007871787221 */ /* 0x008fc20000010000 */
[----:B------:R-:W-:Y:S01]  /*14210*/  FFMA.FTZ R114, R2, R67, -R92 ;  /* 0x0000004302727223 */ /* 0x000fe2000001085c */
[----:B------:R-:W-:-:S05]  /*14220*/  FADD.FTZ R67, R105, R26 ;  /* 0x0000001a69437221 */ /* 0x000fca0000010000 */
[----:B------:R-:W3:Y:S01]  /*14230*/  MUFU.EX2 R104, R104 ;  /* 0x0000006800687308 */ /* 0x000ee20000000800 */
[----:B0-----:R-:W-:-:S01]  /*14240*/  FADD.FTZ R47, R15, R120 ;  /* 0x000000780f2f7221 */ /* 0x001fc20000010000 */
[----:B------:R-:W-:-:S06]  /*14250*/  FADD.FTZ R26, R48, R67 ;  /* 0x00000043301a7221 */ /* 0x000fcc0000010000 */
[----:B------:R-:W0:Y:S01]  /*14260*/  MUFU.EX2 R88, R88 ;  /* 0x0000005800587308 */ /* 0x000e220000000800 */
[----:B----4-:R-:W-:-:S01]  /*14270*/  FADD.FTZ R120, R86, R47 ;  /* 0x0000002f56787221 */ /* 0x010fc20000010000 */
[----:B------:R-:W-:-:S06]  /*14280*/  FADD.FTZ R67, R93, R26 ;  /* 0x0000001a5d437221 */ /* 0x000fcc0000010000 */
[----:B------:R-:W4:Y:S01]  /*14290*/  MUFU.EX2 R89, R89 ;  /* 0x0000005900597308 */ /* 0x000f220000000800 */
[----:B-1----:R-:W-:-:S01]  /*142a0*/  FADD.FTZ R47, R91, R120 ;  /* 0x000000785b2f7221 */ /* 0x002fc20000010000 */
[----:B------:R-:W-:-:S06]  /*142b0*/  FADD.FTZ R120, R50, R67 ;  /* 0x0000004332787221 */ /* 0x000fcc0000010000 */
        /* <DEDUP_REMOVED lines=10> */
[----:B------:R-:W4:Y:S08]  /*14360*/  MUFU.EX2 R75, R75 ;  /* 0x0000004b004b7308 */ /* 0x000f300000000800 */
[----:B------:R-:W4:Y:S08]  /*14370*/  MUFU.EX2 R97, R97 ;  /* 0x0000006100617308 */ /* 0x000f300000000800 */
[----:B------:R1:W-:Y:S08]  /*14380*/  MUFU.EX2 R26, R61 ;  /* 0x0000003d001a7308 */ /* 0x0003f00000000800 */
[----:B------:R-:W4:Y:S01]  /*14390*/  MUFU.EX2 R110, R110 ;  /* 0x0000006e006e7308 */ /* 0x000f220000000800 */
[----:B-1----:R-:W-:-:S01]  /*143a0*/  FADD.FTZ R61, R95, R32 ;  /* 0x000000205f3d7221 */ /* 0x002fc20000010000 */
[----:B------:R-:W-:-:S03]  /*143b0*/  FADD.FTZ R32, R54, R67 ;  /* 0x0000004336207221 */ /* 0x000fc60000010000 */
[----:B---3--:R-:W-:-:S03]  /*143c0*/  FADD.FTZ R61, R106, R61 ;  /* 0x0000003d6a3d7221 */ /* 0x008fc60000010000 */
[----:B------:R-:W1:Y:S01]  /*143d0*/  MUFU.EX2 R81, R81 ;  /* 0x0000005100517308 */ /* 0x000e620000000800 */
[----:B------:R-:W-:-:S07]  /*143e0*/  F2FP.SATFINITE.E4M3.F32.PACK_AB_MERGE_C R220, R109, R40, RZ ;  /* 0x000000286ddc723e */ /* 0x000fce00048070ff */
[----:B------:R3:W-:Y:S01]  /*143f0*/  MUFU.EX2 R47, R63 ;  /* 0x0000003f002f7308 */ /* 0x0007e20000000800 */
[----:B------:R-:W-:-:S07]  /*14400*/  F2FP.SATFINITE.E4M3.F32.PACK_AB_MERGE_C R204, R77, R56, RZ ;  /* 0x000000384dcc723e */ /* 0x000fce00048070ff */
[----:B------:R-:W1:Y:S01]  /*14410*/  MUFU.EX2 R79, R79 ;  /* 0x0000004f004f7308 */ /* 0x000e620000000800 */
[----:B---3--:R-:W-:-:S01]  /*14420*/  FADD.FTZ R63, R73, R32 ;  /* 0x00000020493f7221 */ /* 0x008fc20000010000 */
[----:B0-----:R-:W-:-:S03]  /*14430*/  FADD.FTZ R32, R90, R61 ;  /* 0x0000003d5a207221 */ /* 0x001fc60000010000 */
[----:B------:R-:W-:Y:S01]  /*14440*/  FADD.FTZ R44, R56, R63 ;  /* 0x0000003f382c7221 */ /* 0x000fe20000010000 */
[----:B----4-:R-:W-:-:S02]  /*14450*/  FADD.FTZ R40, R75, R32 ;  /* 0x000000204b287221 */ /* 0x010fc40000010000 */
[----:B------:R-:W0:Y:S01]  /*14460*/  MUFU.EX2 R60, R189 ;  /* 0x000000bd003c7308 */ /* 0x000e220000000800 */
[----:B------:R-:W-:-:S01]  /*14470*/  FADD.FTZ R77, R77, R44 ;  /* 0x0000002c4d4d7221 */ /* 0x000fc20000010000 */
[----:B------:R-:W-:-:S06]  /*14480*/  FADD.FTZ R61, R97, R40 ;  /* 0x00000028613d7221 */ /* 0x000fcc0000010000 */
[----:B------:R-:W3:Y:S01]  /*14490*/  MUFU.EX2 R102, R102 ;  /* 0x0000006600667308 */ /* 0x000ee20000000800 */
[----:B------:R-:W-:-:S07]  /*144a0*/  FADD.FTZ R44, R58, R77 ;  /* 0x0000004d3a2c7221 */ /* 0x000fce0000010000 */
[----:B------:R-:W4:Y:S01]  /*144b0*/  MUFU.EX2 R85, R85 ;  /* 0x0000005500557308 */ /* 0x000f220000000800 */
[----:B------:R-:W-:-:S07]  /*144c0*/  FADD.FTZ R40, R110, R61 ;  /* 0x0000003d6e287221 */ /* 0x000fce0000010000 */
[----:B------:R-:W-:Y:S01]  /*144d0*/  MUFU.EX2 R83, R83 ;  /* 0x0000005300537308 */ /* 0x000fe20000000800 */
[----:B-1----:R-:W-:-:S01]  /*144e0*/  FADD.FTZ R63, R81, R44 ;  /* 0x0000002c513f7221 */ /* 0x002fc20000010000 */
[----:B------:R-:W-:-:S06]  /*144f0*/  @!P1 IADD3 R3, R3, 0x2e840, RZ ;  /* 0x0002e84003039810 */ /* 0x000fcc0007ffe0ff */
[----:B------:R-:W1:Y:S01]  /*14500*/  MUFU.EX2 R62, R193 ;  /* 0x000000c1003e7308 */ /* 0x000e620000000800 */
[----:B------:R-:W-:-:S07]  /*14510*/  FADD.FTZ R61, R79, R40 ;  /* 0x000000284f3d7221 */ /* 0x000fce0000010000 */
[----:B------:R-:W-:Y:S01]  /*14520*/  MUFU.EX2 R112, R112 ;  /* 0x0000007000707308 */ /* 0x000fe20000000800 */
[----:B------:R-:W-:-:S01]  /*14530*/  FFMA.FTZ R53, R2, R53, -R92 ;  /* 0x0000003502357223 */ /* 0x000fc2000001085c */
[----:B0-----:R-:W-:-:S06]  /*14540*/  FADD.FTZ R44, R60, R63 ;  /* 0x0000003f3c2c7221 */ /* 0x001fcc0000010000 */
[----:B------:R-:W0:Y:S01]  /*14550*/  MUFU.EX2 R153, R153 ;  /* 0x0000009900997308 */ /* 0x000e220000000800 */
[----:B------:R-:W-:Y:S01]  /*14560*/  @!P1 PRMT R3, RZ, 0x654, R3 ;  /* 0x00000654ff039816 */ /* 0x000fe20000000003 */
[----:B---3--:R-:W-:-:S06]  /*14570*/  FADD.FTZ R40, R102, R61 ;  /* 0x0000003d66287221 */ /* 0x008fcc0000010000 */
[----:B------:R-:W3:Y:S01]  /*14580*/  MUFU.EX2 R57, R57 ;  /* 0x0000003900397308 */ /* 0x000ee20000000800 */
[C---:B----4-:R-:W-:Y:S01]  /*14590*/  F2FP.SATFINITE.E4M3.F32.PACK_AB_MERGE_C R206, R85.reuse, R60, RZ ;  /* 0x0000003c55ce723e */ /* 0x050fe200048070ff */
[----:B------:R-:W-:Y:S01]  /*145a0*/  FADD.FTZ R85, R85, R44 ;  /* 0x0000002c55557221 */ /* 0x000fe20000010000 */
[----:B------:R4:W-:Y:S05]  /*145b0*/  @!P1 SYNCS.ARRIVE.TRANS64.RED.A1T0 RZ, [R3+URZ], RZ ;  /* 0x000000ff03ff99a7 */ /* 0x0009ea000810043f */
[----:B------:R-:W2:Y:S01]  /*145c0*/  MUFU.EX2 R64, R197 ;  /* 0x000000c500407308 */ /* 0x000ea20000000800 */
[----:B------:R-:W-:-:S07]  /*145d0*/  F2FP.SATFINITE.E4M3.F32.PACK_AB_MERGE_C R226, R141, R28, R226 ;  /* 0x0000001c8de2723e */ /* 0x000fce00048070e2 */
[----:B------:R-:W2:Y:S01]  /*145e0*/  MUFU.EX2 R108, R108 ;  /* 0x0000006c006c7308 */ /* 0x000ea20000000800 */
[----:B----4-:R-:W-:-:S01]  /*145f0*/  FFMA.FTZ R3, R2, R207, -R92 ;  /* 0x000000cf02037223 */ /* 0x010fc2000001085c */
[----:B-1----:R-:W-:-:S06]  /*14600*/  FADD.FTZ R28, R62, R85 ;  /* 0x000000553e1c7221 */ /* 0x002fcc0000010000 */
[----:B------:R-:W1:Y:S08]  /*14610*/  MUFU.EX2 R157, R157 ;  /* 0x0000009d009d7308 */ /* 0x000e700000000800 */
[----:B------:R-:W4:Y:S08]  /*14620*/  MUFU.EX2 R59, R59 ;  /* 0x0000003b003b7308 */ /* 0x000f300000000800 */
[----:B------:R3:W-:Y:S01]  /*14630*/  MUFU.EX2 R32, R53 ;  /* 0x0000003500207308 */ /* 0x0007e20000000800 */
[----:B0-----:R-:W-:-:S07]  /*14640*/  FADD.FTZ R61, R153, R28 ;  /* 0x0000001c993d7221 */ /* 0x001fce0000010000 */
[----:B------:R-:W0:Y:S01]  /*14650*/  MUFU.EX2 R66, R201 ;  /* 0x000000c900427308 */ /* 0x000e220000000800 */
[----:B---3--:R-:W-:-:S01]  /*14660*/  FADD.FTZ R53, R83, R40 ;  /* 0x0000002853357221 */ /* 0x008fc20000010000 */
[----:B------:R-:W-:-:S03]  /*14670*/  F2FP.SATFINITE.E4M3.F32.PACK_AB_MERGE_C R83, R112, R83, RZ ;  /* 0x000000537053723e */ /* 0x000fc600048070ff */
[----:B------:R-:W-:-:S03]  /*14680*/  FADD.FTZ R112, R112, R53 ;  /* 0x0000003570707221 */ /* 0x000fc60000010000 */
[----:B------:R-:W3:Y:S01]  /*14690*/  MUFU.EX2 R116, R116 ;  /* 0x0000007400747308 */ /* 0x000ee20000000800 */
[----:B------:R-:W-:-:S01]  /*146a0*/  FADD.FTZ R53, R57, R112 ;  /* 0x0000007039357221 */ /* 0x000fc20000010000 */
[----:B------:R-:W-:Y:S01]  /*146b0*/  F2FP.SATFINITE.E4M3.F32.PACK_AB_MERGE_C R220, R145, R36, R220 ;  /* 0x0000002491dc723e */ /* 0x000fe200048070dc */
[----:B------:R-:W-:-:S05]  /*146c0*/  FFMA.FTZ R211, R2, R211, -R92 ;  /* 0x000000d302d37223 */ /* 0x000fca000001085c */
[----:B------:R-:W3:Y:S01]  /*146d0*/  MUFU.EX2 R159, R159 ;  /* 0x0000009f009f7308 */ /* 0x000ee20000000800 */
[----:B--2---:R-:W-:-:S01]  /*146e0*/  FADD.FTZ R36, R64, R61 ;  /* 0x0000003d40247221 */ /* 0x004fc20000010000 */
[----:B------:R-:W-:-:S06]  /*146f0*/  FADD.FTZ R28, R108, R53 ;  /* 0x000000356c1c7221 */ /* 0x000fcc0000010000 */
[----:B------:R-:W2:Y:S01]  /*14700*/  MUFU.EX2 R3, R3 ;  /* 0x0000000300037308 */ /* 0x000ea20000000800 */
[C---:B-1----:R-:W-:Y:S01]  /*14710*/  F2FP.SATFINITE.E4M3.F32.PACK_AB_MERGE_C R208, R157.reuse, R64, RZ ;  /* 0x000000409dd0723e */ /* 0x042fe200048070ff */
[----:B------:R-:W-:-:S06]  /*14720*/  FADD.FTZ R157, R157, R36 ;  /* 0x000000249d9d7221 */ /* 0x000fcc0000010000 */
[----:B------:R-:W1:Y:S01]  /*14730*/  MUFU.EX2 R68, R205 ;  /* 0x000000cd00447308 */ /* 0x000e620000000800 */
[----:B----4-:R-:W-:-:S07]  /*14740*/  FADD.FTZ R53, R59, R28 ;  /* 0x0000001c3b357221 */ /* 0x010fce0000010000 */
[----:B------:R-:W4:Y:S01]  /*14750*/  MUFU.EX2 R114, R114 ;  /* 0x0000007200727308 */ /* 0x000f220000000800 */
[----:B------:R-:W-:Y:S01]  /*14760*/  F2FP.SATFINITE.E4M3.F32.PACK_AB_MERGE_C R222, R147, R42, R222 ;  /* 0x0000002a93de723e */ /* 0x000fe200048070de */
[----:B0-----:R-:W-:Y:S01]  /*14770*/  FADD.FTZ R28, R66, R157 ;  /* 0x0000009d421c7221 */ /* 0x001fe20000010000 */
[----:B---3--:R-:W-:-:S05]  /*14780*/  F2FP.SATFINITE.E4M3.F32.PACK_AB_MERGE_C R42, R116, R59, RZ ;  /* 0x0000003b742a723e */ /* 0x008fca00048070ff */
[----:B------:R-:W0:Y:S01]  /*14790*/  MUFU.EX2 R43, R211 ;  /* 0x000000d3002b7308 */ /* 0x000e220000000800 */
[----:B------:R-:W-:-:S01]  /*147a0*/  FADD.FTZ R116, R116, R53 ;  /* 0x0000003574747221 */ /* 0x000fc20000010000 */
[----:B------:R-:W-:-:S06]  /*147b0*/  FADD.FTZ R59, R159, R28 ;  /* 0x0000001c9f3b7221 */ /* 0x000fcc0000010000 */
[----:B------:R-:W-:Y:S01]  /*147c0*/  MUFU.EX2 R38, R38 ;  /* 0x0000002600267308 */ /* 0x000fe20000000800 */
[----:B--2---:R-:W-:-:S07]  /*147d0*/  FADD.FTZ R53, R3, R116 ;  /* 0x0000007403357221 */ /* 0x004fce0000010000 */
[----:B------:R-:W2:Y:S08]  /*147e0*/  MUFU.EX2 R39, R39 ;  /* 0x0000002700277308 */ /* 0x000eb00000000800 */
[----:B------:R-:W3:Y:S01]  /*147f0*/  MUFU.EX2 R118, R118 ;  /* 0x0000007600767308 */ /* 0x000ee20000000800 */
[----:B-1----:R-:W-:-:S01]  /*14800*/  FADD.FTZ R40, R68, R59 ;  /* 0x0000003b44287221 */ /* 0x002fc20000010000 */
[----:B----4-:R-:W-:-:S06]  /*14810*/  FADD.FTZ R36, R114, R53 ;  /* 0x0000003572247221 */ /* 0x010fcc0000010000 */
[----:B------:R-:W1:Y:S08]  /*14820*/  MUFU.EX2 R34, R34 ;  /* 0x0000002200227308 */ /* 0x000e700000000800 */
[----:B------:R-:W4:Y:S01]  /*14830*/  MUFU.EX2 R35, R35 ;  /* 0x0000002300237308 */ /* 0x000f220000000800 */
[C---:B------:R-:W-:Y:S01]  /*14840*/  F2FP.SATFINITE.E4M3.F32.PACK_AB_MERGE_C R210, R31.reuse, R68, RZ ;  /* 0x000000441fd2723e */ /* 0x040fe200048070ff */
[----:B------:R-:W-:Y:S01]  /*14850*/  FADD.FTZ R53, R31, R40 ;  /* 0x000000281f357221 */ /* 0x000fe20000010000 */
[----:B0-----:R-:W-:-:S01]  /*14860*/  FADD.FTZ R31, R43, R36 ;  /* 0x000000242b1f7221 */ /* 0x001fc20000010000 */
[----:B--2---:R-:W-:-:S04]  /*14870*/  F2FP.SATFINITE.E4M3.F32.PACK_AB_MERGE_C R212, R39, R38, RZ ;  /* 0x0000002627d4723e */ /* 0x004fc800048070ff */
[----:B------:R-:W0:Y:S01]  /*14880*/  MUFU.EX2 R24, R65 ;  /* 0x0000004100187308 */ /* 0x000e220000000800 */
[----:B---3--:R-:W-:-:S01]  /*14890*/  FADD.FTZ R31, R118, R31 ;  /* 0x0000001f761f7221 */ /* 0x008fc20000010000 */
[----:B------:R-:W-:Y:S01]  /*148a0*/  FFMA.FTZ R51, R2, R51, -R92 ;  /* 0x0000003302337223 */ /* 0x000fe2000001085c */
[----:B------:R-:W-:-:S05]  /*148b0*/  F2FP.SATFINITE.E4M3.F32.PACK_AB_MERGE_C R225, R121, R94, RZ ;  /* 0x0000005e79e1723e */ /* 0x000fca00048070ff */
[----:B------:R-:W2:Y:S01]  /*148c0*/  MUFU.EX2 R49, R49 ;  /* 0x0000003100317308 */ /* 0x000ea20000000800 */
[----:B-1----:R-:W-:-:S01]  /*148d0*/  FADD.FTZ R36, R34, R53 ;  /* 0x0000003522247221 */ /* 0x002fc20000010000 */
[----:B----4-:R-:W-:Y:S01]  /*148e0*/  F2FP.SATFINITE.E4M3.F32.PACK_AB_MERGE_C R212, R35, R34, R212 ;  /* 0x0000002223d4723e */ /* 0x010fe200048070d4 */
[----:B------:R-:W-:-:S05]  /*148f0*/  FADD.FTZ R34, R26, R31 ;  /* 0x0000001f1a227221 */ /* 0x000fca0000010000 */
[----:B------:R-:W1:Y:S01]  /*14900*/  MUFU.EX2 R41, R41 ;  /* 0x0000002900297308 */ /* 0x000e620000000800 */
[----:B------:R-:W-:-:S01]  /*14910*/  FFMA.FTZ R227, R2, R227, -R92 ;  /* 0x000000e302e37223 */ /* 0x000fc2000001085c */
[----:B------:R-:W-:Y:S01]  /*14920*/  FADD.FTZ R35, R35, R36 ;  /* 0x0000002423237221 */ /* 0x000fe20000010000 */
[----:B------:R-:W-:Y:S01]  /*14930*/  F2FP.SATFINITE.E4M3.F32.PACK_AB_MERGE_C R225, R21, R14, R225 ;  /* 0x0000000e15e1723e */ /* 0x000fe200048070e1 */
[----:B------:R-:W-:Y:S01]  /*14940*/  FADD.FTZ R21, R47, R34 ;  /* 0x000000222f157221 */ /* 0x000fe20000010000 */
[----:B------:R-:W-:-:S03]  /*14950*/  FFMA.FTZ R55, R2, R55, -R92 ;  /* 0x0000003702377223 */ /* 0x000fc6000001085c */
[----:B------:R-:W3:Y:S01]  /*14960*/  MUFU.EX2 R70, R70 ;  /* 0x0000004600467308 */ /* 0x000ee20000000800 */
[----:B------:R-:W-:Y:S01]  /*14970*/  F2FP.SATFINITE.E4M3.F32.PACK_AB_MERGE_C R224, R139, R20, R224 ;  /* 0x000000148be0723e */ /* 0x000fe200048070e0 */
[----:B------:R-:W-:Y:S01]  /*14980*/  FADD.FTZ R38, R38, R35 ;  /* 0x0000002326267221 */ /* 0x000fe20000010000 */
[----:B0-----:R-:W-:-:S05]  /*14990*/  FADD.FTZ R14, R24, R21 ;  /* 0x00000015180e7221 */ /* 0x001fca0000010000 */
[----:B------:R-:W0:Y:S01]  /*149a0*/  MUFU.EX2 R51, R51 ;  /* 0x0000003300337308 */ /* 0x000e220000000800 */
[----:B------:R-:W-:-:S01]  /*149b0*/  FADD.FTZ R38, R39, R38 ;  /* 0x0000002627267221 */ /* 0x000fc20000010000 */
[----:B--2---:R-:W-:-:S06]  /*149c0*/  F2FP.SATFINITE.E4M3.F32.PACK_AB_MERGE_C R24, R49, R24, RZ ;  /* 0x000000183118723e */ /* 0x004fcc00048070ff */
[----:B------:R-:W-:Y:S01]  /*149d0*/  MUFU.EX2 R72, R72 ;  /* 0x0000004800487308 */ /* 0x000fe20000000800 */
[----:B------:R-:W-:-:S07]  /*149e0*/  FADD.FTZ R49, R49, R14 ;  /* 0x0000000e31317221 */ /* 0x000fce0000010000 */
[----:B------:R-:W2:Y:S08]  /*149f0*/  MUFU.EX2 R171, R171 ;  /* 0x000000ab00ab7308 */ /* 0x000eb00000000800 */
[----:B------:R-:W4:Y:S01]  /*14a00*/  MUFU.EX2 R20, R227 ;  /* 0x000000e300147308 */ /* 0x000f220000000800 */
[----:B------:R-:W-:-:S01]  /*14a10*/  FFMA.FTZ R27, R2, R27, -R92 ;  /* 0x0000001b021b7223 */ /* 0x000fc2000001085c */
[----:B------:R-:W-:Y:S01]  /*14a20*/  F2FP.SATFINITE.E4M3.F32.PACK_AB_MERGE_C R91, R104, R91, RZ ;  /* 0x0000005b685b723e */ /* 0x000fe200048070ff */
[----:B-1----:R-:W-:-:S05]  /*14a30*/  FADD.FTZ R21, R41, R38 ;  /* 0x0000002629157221 */ /* 0x002fca0000010000 */
[----:B------:R-:W1:Y:S01]  /*14a40*/  MUFU.EX2 R55, R55 ;  /* 0x0000003700377308 */ /* 0x000e620000000800 */
[----:B------:R-:W-:-:S01]  /*14a50*/  FADD.FTZ R14, R32, R49 ;  /* 0x00000031200e7221 */ /* 0x000fc20000010000 */
[----:B------:R-:W-:-:S06]  /*14a60*/  FFMA.FTZ R30, R2, R30, -R92 ;  /* 0x0000001e021e7223 */ /* 0x000fcc000001085c */
[----:B------:R-:W-:Y:S01]  /*14a70*/  MUFU.EX2 R76, R76 ;  /* 0x0000004c004c7308 */ /* 0x000fe20000000800 */
[----:B---3--:R-:W-:-:S01]  /*14a80*/  FADD.FTZ R21, R70, R21 ;  /* 0x0000001546157221 */ /* 0x008fc20000010000 */
[----:B------:R-:W-:-:S06]  /*14a90*/  F2FP.SATFINITE.E4M3.F32.PACK_AB_MERGE_C R201, R86, R15, R91 ;  /* 0x0000000f56c9723e */ /* 0x000fcc000480705b */
[----:B------:R-:W-:Y:S01]  /*14aa0*/  MUFU.EX2 R29, R29 ;  /* 0x0000001d001d7308 */ /* 0x000fe20000000800 */
[----:B0-----:R-:W-:-:S07]  /*14ab0*/  FADD.FTZ R15, R51, R14 ;  /* 0x0000000e330f7221 */ /* 0x001fce0000010000 */
[----:B------:R-:W0:Y:S01]  /*14ac0*/  MUFU.EX2 R74, R74 ;  /* 0x0000004a004a7308 */ /* 0x000e220000000800 */
[----:B------:R-:W-:-:S07]  /*14ad0*/  FFMA.FTZ R69, R2, R69, -R92 ;  /* 0x0000004502457223 */ /* 0x000fce000001085c */
[----:B------:R-:W3:Y:S01]  /*14ae0*/  MUFU.EX2 R45, R45 ;  /* 0x0000002d002d7308 */ /* 0x000ee20000000800 */
[----:B--2---:R-:W-:Y:S01]  /*14af0*/  F2FP.SATFINITE.E4M3.F32.PACK_AB_MERGE_C R214, R171, R72, RZ ;  /* 0x00000048abd6723e */ /* 0x004fe200048070ff */
[----:B------:R-:W-:-:S06]  /*14b00*/  FADD.FTZ R72, R72, R21 ;  /* 0x0000001548487221 */ /* 0x000fcc0000010000 */
[----:B------:R-:W2:Y:S01]  /*14b10*/  MUFU.EX2 R25, R25 ;  /* 0x0000001900197308 */ /* 0x000ea20000000800 */
[----:B----4-:R-:W-:-:S01]  /*14b20*/  FADD.FTZ R14, R20, R15 ;  /* 0x0000000f140e7221 */ /* 0x010fc20000010000 */
[----:B------:R-:W-:-:S06]  /*14b30*/  FFMA.FTZ R163, R2, R163, -R92 ;  /* 0x000000a302a37223 */ /* 0x000fcc000001085c */
[----:B------:R4:W2:Y:S01]  /*14b40*/  MUFU.EX2 R28, R27 ;  /* 0x0000001b001c7308 */ /* 0x0008a20000000800 */
[----:B------:R-:W-:-:S01]  /*14b50*/  FFMA.FTZ R165, R2, R165, -R92 ;  /* 0x000000a502a57223 */ /* 0x000fc2000001085c */
[----:B------:R-:W-:Y:S01]  /*14b60*/  FFMA.FTZ R167, R2, R167, -R92 ;  /* 0x000000a702a77223 */ /* 0x000fe2000001085c */
[----:B------:R-:W-:-:S05]  /*14b70*/  FADD.FTZ R171, R171, R72 ;  /* 0x00000048abab7221 */ /* 0x000fca0000010000 */
[----:B------:R-:W2:Y:S01]  /*14b80*/  MUFU.EX2 R30, R30 ;  /* 0x0000001e001e7308 */ /* 0x000ea20000000800 */
[----:B------:R-:W-:-:S01]  /*14b90*/  FFMA.FTZ R92, R2, R169, -R92 ;  /* 0x000000a9025c7223 */ /* 0x000fc2000001085c */
[C---:B-1----:R-:W-:Y:S01]  /*14ba0*/  FADD.FTZ R14, R55.reuse, R14 ;  /* 0x0000000e370e7221 */ /* 0x042fe20000010000 */
[----:B------:R-:W-:Y:S01]  /*14bb0*/  F2FP.SATFINITE.E4M3.F32.PACK_AB_MERGE_C R21, R55, R20, RZ ;  /* 0x000000143715723e */ /* 0x000fe200048070ff */
[----:B0-----:R-:W-:Y:S01]  /*14bc0*/  FADD.FTZ R20, R74, R171 ;  /* 0x000000ab4a147221 */ /* 0x001fe20000010000 */
[----:B----4-:R-:W-:-:S03]  /*14bd0*/  F2FP.SATFINITE.E4M3.F32.PACK_AB_MERGE_C R27, R29, R76, RZ ;  /* 0x0000004c1d1b723e */ /* 0x010fc600048070ff */
[----:B------:R-:W0:Y:S01]  /*14be0*/  MUFU.EX2 R69, R69 ;  /* 0x0000004500457308 */ /* 0x000e220000000800 */
[----:B---3--:R-:W-:-:S01]  /*14bf0*/  FADD.FTZ R15, R45, R14 ;  /* 0x0000000e2d0f7221 */ /* 0x008fc20000010000 */
[----:B--2---:R-:W-:-:S06]  /*14c00*/  F2FP.SATFINITE.E4M3.F32.PACK_AB_MERGE_C R216, R25, R74, R27 ;  /* 0x0000004a19d8723e */ /* 0x004fcc000480701b */
[----:B------:R-:W-:Y:S01]  /*14c10*/  MUFU.EX2 R12, R12 ;  /* 0x0000000c000c7308 */ /* 0x000fe20000000800 */
[----:B------:R-:W-:-:S07]  /*14c20*/  FADD.FTZ R25, R25, R20 ;  /* 0x0000001419197221 */ /* 0x000fce0000010000 */
[----:B------:R-:W-:Y:S01]  /*14c30*/  MUFU.EX2 R33, R33 ;  /* 0x0000002100217308 */ /* 0x000fe20000000800 */
[----:B------:R-:W-:-:S07]  /*14c40*/  FADD.FTZ R15, R28, R15 ;  /* 0x0000000f1c0f7221 */ /* 0x000fce0000010000 */
[----:B------:R-:W1:Y:S08]  /*14c50*/  MUFU.EX2 R78, R78 ;  /* 0x0000004e004e7308 */ /* 0x000e700000000800 */
[----:B------:R-:W2:Y:S01]  /*14c60*/  MUFU.EX2 R163, R163 ;  /* 0x000000a300a37308 */ /* 0x000ea20000000800 */
[----:B------:R-:W-:-:S07]  /*14c70*/  FADD.FTZ R76, R76, R25 ;  /* 0x000000194c4c7221 */ /* 0x000fce0000010000 */
[----:B------:R-:W3:Y:S01]  /*14c80*/  MUFU.EX2 R173, R173 ;  /* 0x000000ad00ad7308 */ /* 0x000ee20000000800 */
[----:B------:R-:W-:-:S01]  /*14c90*/  FADD.FTZ R20, R30, R15 ;  /* 0x0000000f1e147221 */ /* 0x000fc20000010000 */
[----:B------:R-:W-:-:S06]  /*14ca0*/  VIADD R233, R137, 0xfffffffe ;  /* 0xfffffffe89e97836 */ /* 0x000fcc0000000000 */
[----:B------:R-:W-:Y:S08]  /*14cb0*/  MUFU.EX2 R167, R167 ;  /* 0x000000a700a77308 */ /* 0x000ff00000000800 */
[----:B------:R-:W4:Y:S08]  /*14cc0*/  MUFU.EX2 R92, R92 ;  /* 0x0000005c005c7308 */ /* 0x000f300000000800 */
[----:B------:R-:W4:Y:S01]  /*14cd0*/  MUFU.EX2 R14, R165 ;  /* 0x000000a5000e7308 */ /* 0x000f220000000800 */
[----:B------:R-:W-:Y:S01]  /*14ce0*/  F2FP.SATFINITE.E4M3.F32.PACK_AB_MERGE_C R43, R118, R43, RZ ;  /* 0x0000002b762b723e */ /* 0x000fe200048070ff */
[----:B------:R-:W-:Y:S01]  /*14cf0*/  FADD.FTZ R29, R29, R76 ;  /* 0x0000004c1d1d7221 */ /* 0x000fe20000010000 */
[----:B0-----:R-:W-:-:S01]  /*14d00*/  FADD.FTZ R20, R69, R20 ;  /* 0x0000001445147221 */ /* 0x001fc20000010000 */
[----:B------:R-:W-:-:S02]  /*14d10*/  ISETP.GE.AND P1, PT, R233, R99, PT ;  /* 0x00000063e900720c */ /* 0x000fc40003f26270 */
[----:B------:R-:W-:Y:S01]  /*14d20*/  F2FP.SATFINITE.E4M3.F32.PACK_AB_MERGE_C R213, R47, R26, R24 ;  /* 0x0000001a2fd5723e */ /* 0x000fe20004807018 */
[----:B-1----:R-:W-:Y:S01]  /*14d30*/  FADD.FTZ R24, R78, R29 ;  /* 0x0000001d4e187221 */ /* 0x002fe20000010000 */
[----:B------:R-:W-:Y:S02]  /*14d40*/  F2FP.SATFINITE.E4M3.F32.PACK_AB_MERGE_C R15, R33, R12, RZ ;  /* 0x0000000c210f723e */ /* 0x000fe400048070ff */
[----:B------:R-:W-:Y:S01]  /*14d50*/  F2FP.SATFINITE.E4M3.F32.PACK_AB_MERGE_C R211, R114, R3, R43 ;  /* 0x0000000372d3723e */ /* 0x000fe2000480702b */
[----:B--2---:R-:W-:-:S01]  /*14d60*/  FADD.FTZ R3, R163, R20 ;  /* 0x00000014a3037221 */ /* 0x004fc20000010000 */
[C---:B---3--:R-:W-:Y:S01]  /*14d70*/  F2FP.SATFINITE.E4M3.F32.PACK_AB_MERGE_C R218, R173.reuse, R78, R15 ;  /* 0x0000004eadda723e */ /* 0x048fe2000480700f */
[----:B------:R-:W-:-:S01]  /*14d80*/  FADD.FTZ R173, R173, R24 ;  /* 0x00000018adad7221 */ /* 0x000fc20000010000 */
[----:B----4-:R-:W-:Y:S01]  /*14d90*/  F2FP.SATFINITE.E4M3.F32.PACK_AB_MERGE_C R15, R92, R167, RZ ;  /* 0x000000a75c0f723e */ /* 0x010fe200048070ff */
[----:B------:R-:W-:-:S01]  /*14da0*/  FADD.FTZ R20, R14, R3 ;  /* 0x000000030e147221 */ /* 0x000fc20000010000 */
[----:B------:R-:W-:Y:S01]  /*14db0*/  F2FP.SATFINITE.E4M3.F32.PACK_AB_MERGE_C R200, R93, R48, RZ ;  /* 0x000000305dc8723e */ /* 0x000fe200048070ff */
[----:B------:R-:W-:-:S01]  /*14dc0*/  FADD.FTZ R12, R12, R173 ;  /* 0x000000ad0c0c7221 */ /* 0x000fc20000010000 */
[----:B------:R-:W-:Y:S01]  /*14dd0*/  F2FP.SATFINITE.E4M3.F32.PACK_AB_MERGE_C R202, R101, R52, RZ ;  /* 0x0000003465ca723e */ /* 0x000fe200048070ff */
[----:B------:R-:W-:Y:S01]  /*14de0*/  IMAD.MOV.U32 R25, RZ, RZ, RZ ;  /* 0x000000ffff197224 */ /* 0x000fe200078e00ff */
[----:B------:R-:W-:-:S02]  /*14df0*/  F2FP.SATFINITE.E4M3.F32.PACK_AB_MERGE_C R96, R123, R96, RZ ;  /* 0x000000607b60723e */ /* 0x000fc400048070ff */
[----:B------:R-:W-:Y:S02]  /*14e00*/  F2FP.SATFINITE.E4M3.F32.PACK_AB_MERGE_C R221, R127, R98, RZ ;  /* 0x000000627fdd723e */ /* 0x000fe400048070ff */
[----:B------:R-:W-:Y:S02]  /*14e10*/  F2FP.SATFINITE.E4M3.F32.PACK_AB_MERGE_C R223, R113, R100, RZ ;  /* 0x0000006471df723e */ /* 0x000fe400048070ff */
[----:B------:R-:W-:Y:S02]  /*14e20*/  F2FP.SATFINITE.E4M3.F32.PACK_AB_MERGE_C R205, R110, R97, RZ ;  /* 0x000000616ecd723e */ /* 0x000fe400048070ff */
[----:B------:R-:W-:Y:S02]  /*14e30*/  F2FP.SATFINITE.E4M3.F32.PACK_AB_MERGE_C R30, R69, R30, RZ ;  /* 0x0000001e451e723e */ /* 0x000fe400048070ff */
[----:B------:R-:W-:Y:S01]  /*14e40*/  F2FP.SATFINITE.E4M3.F32.PACK_AB_MERGE_C R219, R14, R163, R15 ;  /* 0x000000a30edb723e */ /* 0x000fe2000480700f */
[----:B------:R-:W-:Y:S01]  /*14e50*/  FADD.FTZ R15, R167, R20 ;  /* 0x00000014a70f7221 */ /* 0x000fe20000010000 */
[----:B------:R-:W-:Y:S01]  /*14e60*/  F2FP.SATFINITE.E4M3.F32.PACK_AB_MERGE_C R95, R106, R95, RZ ;  /* 0x0000005f6a5f723e */ /* 0x000fe200048070ff */
[----:B------:R-:W-:Y:S01]  /*14e70*/  FADD.FTZ R236, R33, R12 ;  /* 0x0000000c21ec7221 */ /* 0x000fe20000010000 */
[----:B------:R-:W-:Y:S01]  /*14e80*/  F2FP.SATFINITE.E4M3.F32.PACK_AB_MERGE_C R200, R105, R46, R200 ;  /* 0x0000002e69c8723e */ /* 0x000fe200048070c8 */
[----:B------:R-:W-:Y:S01]  /*14e90*/  FADD.FTZ R15, R92, R15 ;  /* 0x0000000f5c0f7221 */ /* 0x000fe20000010000 */
[----:B------:R-:W-:Y:S01]  /*14ea0*/  F2FP.SATFINITE.E4M3.F32.PACK_AB_MERGE_C R202, R149, R50, R202 ;  /* 0x0000003295ca723e */ /* 0x000fe200048070ca */
[--C-:B------:R-:W-:Y:S01]  /*14eb0*/  IMAD.MOV.U32 R24, RZ, RZ, R25.reuse ;  /* 0x000000ffff187224 */ /* 0x100fe200078e0019 */
        /* <DEDUP_REMOVED lines=9> */
[----:B------:R-:W-:Y:S01]  /*14f50*/  IMAD.MOV.U32 R35, RZ, RZ, R25 ;  /* 0x000000ffff237224 */ /* 0x000fe200078e0019 */
[----:B------:R-:W-:Y:S01]  /*14f60*/  F2FP.SATFINITE.E4M3.F32.PACK_AB_MERGE_C R221, R107, R82, R221 ;  /* 0x000000526bdd723e */ /* 0x000fe200048070dd */
[----:B------:R-:W-:Y:S01]  /*14f70*/  IMAD.MOV.U32 R34, RZ, RZ, R25 ;  /* 0x000000ffff227224 */ /* 0x000fe200078e0019 */
        /* <DEDUP_REMOVED lines=16> */
[-C--:B------:R-:W-:Y:S01]  /*15080*/  MOV R31, R25.reuse ;  /* 0x00000019001f7202 */ /* 0x080fe20000000f00 */
        /* <DEDUP_REMOVED lines=13> */
[----:B------:R-:W-:Y:S01]  /*15160*/  MOV R87, R25 ;  /* 0x0000001900577202 */ /* 0x000fe20000000f00 */
[----:B------:R-:W-:-:S02]  /*15170*/  IMAD.MOV.U32 R51, RZ, RZ, R25 ;  /* 0x000000ffff337224 */ /* 0x000fc400078e0019 */
[--C-:B------:R-:W-:Y:S02]  /*15180*/  IMAD.MOV.U32 R50, RZ, RZ, R25.reuse ;  /* 0x000000ffff327224 */ /* 0x100fe400078e0019 */
[--C-:B------:R-:W-:Y:S02]  /*15190*/  IMAD.MOV.U32 R53, RZ, RZ, R25.reuse ;  /* 0x000000ffff357224 */ /* 0x100fe400078e0019 */
[--C-:B------:R-:W-:Y:S02]  /*151a0*/  IMAD.MOV.U32 R52, RZ, RZ, R25.reuse ;  /* 0x000000ffff347224 */ /* 0x100fe400078e0019 */
[--C-:B------:R-:W-:Y:S02]  /*151b0*/  IMAD.MOV.U32 R54, RZ, RZ, R25.reuse ;  /* 0x000000ffff367224 */ /* 0x100fe400078e0019 */
[--C-:B------:R-:W-:Y:S02]  /*151c0*/  IMAD.MOV.U32 R57, RZ, RZ, R25.reuse ;  /* 0x000000ffff397224 */ /* 0x100fe400078e0019 */
        /* <DEDUP_REMOVED lines=26> */
[----:B------:R-:W-:Y:S01]  /*15370*/  IMAD.MOV.U32 R86, RZ, RZ, R25 ;  /* 0x000000ffff567224 */ /* 0x000fe200078e0019 */
[----:B------:R-:W-:Y:S06]  /*15380*/  @!P1 BRA `(.L_x_466) ;  /* 0x0000004000bc9947 */ /* 0x000fec0003800000 */
[----:B------:R-:W-:Y:S01]  /*15390*/  IMAD.MOV.U32 R14, RZ, RZ, R13 ;  /* 0x000000ffff0e7224 */ /* 0x000fe200078e000d */
[----:B------:R-:W-:Y:S01]  /*153a0*/  CS2R R86, SRZ ;  /* 0x0000000000567805 */ /* 0x000fe2000001ff00 */
[----:B------:R-:W-:Y:S01]  /*153b0*/  IMAD.MOV.U32 R3, RZ, RZ, R0 ;  /* 0x000000ffff037224 */ /* 0x000fe200078e0000 */
[----:B------:R-:W-:Y:S01]  /*153c0*/  CS2R R84, SRZ ;  /* 0x0000000000547805 */ /* 0x000fe2000001ff00 */
[----:B------:R-:W-:Y:S01]  /*153d0*/  IMAD.MOV.U32 R12, RZ, RZ, R237 ;  /* 0x000000ffff0c7224 */ /* 0x000fe200078e00ed */
        /* <DEDUP_REMOVED lines=29> */
[----:B------:R-:W-:-:S07]  /*155b0*/  CS2R R24, SRZ ;  /* 0x0000000000187805 */ /* 0x000fce000001ff00 */
.L_x_477:
[----:B------:R-:W2:Y:S01]  /*155c0*/  LDL R0, [R1+0x44] ;  /* 0x0000440001007983 */ /* 0x000ea20000100800 */
[----:B------:R-:W-:Y:S01]  /*155d0*/  ISETP.NE.AND P1, PT, R234, 0x1, PT ;  /* 0x00000001ea00780c */ /* 0x000fe20003f25270 */
[----:B------:R-:W-:Y:S05]  /*155e0*/  YIELD ;  /* 0x0000000000007946 */ /* 0x000fea0003800000 */
[----:B------:R-:W-:-:S04]  /*155f0*/  SEL R237, RZ, 0x1, P1 ;  /* 0x00000001ffed7807 */ /* 0x000fc80000800000 */
[----:B------:R-:W-:Y:S02]  /*15600*/  LOP3.LUT R237, R12, R237, RZ, 0x3c, !PT ;  /* 0x000000ed0ced7212 */ /* 0x000fe400078e3cff */
[----:B--2---:R-:W-:-:S13]  /*15610*/  ISETP.NE.AND P1, PT, R0, RZ, PT ;  /* 0x000000ff0000720c */ /* 0x004fda0003f25270 */
[----:B------:R-:W-:Y:S05]  /*15620*/  @P1 BRA `(.L_x_467) ;  /* 0x00000000003c1947 */ /* 0x000fea0003800000 */
[----:B------:R-:W-:Y:S05]  /*15630*/  @!P0 BRA `(.L_x_468) ;  /* 0x0000000000048947 */ /* 0x000fea0003800000 */
[----:B------:R-:W-:Y:S01]  /*15640*/  BPT.TRAP 0x1 ;  /* 0x000000040000795c */ /* 0x000fe20000300000 */
.L_x_468:
[----:B------:R-:W-:-:S05]  /*15650*/  VIADD R0, R234, 0x1 ;  /* 0x00000001ea007836 */ /* 0x000fca0000000000 */
[----:B------:R-:W-:-:S04]  /*15660*/  ISETP.NE.AND P2, PT, R0, 0x2, PT ;  /* 0x000000020000780c */ /* 0x000fc80003f45270 */
[----:B------:R-:W-:Y:S02]  /*15670*/  SEL R13, R0, RZ, P2 ;  /* 0x000000ff000d7207 */ /* 0x000fe40001000000 */
[----:B------:R-:W-:-:S03]  /*15680*/  SHF.L.U32 R0, R237, 0x1f, RZ ;  /* 0x0000001fed007819 */ /* 0x000fc600000006ff */
[----:B------:R-:W-:-:S04]  /*15690*/  IMAD R13, R13, 0x8, R16 ;  /* 0x000000080d0d7824 */ /* 0x000fc800078e0210 */
[----:B------:R0:W1:Y:S01]  /*156a0*/  SYNCS.PHASECHK.TRANS64.TRYWAIT P2, [R13+URZ+0x2e830], R0 ;  /* 0x02e830000d0075a7 */ /* 0x000062000804017f */
[----:B------:R-:W-:Y:S05]  /*156b0*/  @!P0 BRA `(.L_x_469) ;  /* 0x0000000000048947 */ /* 0x000fea0003800000 */
[----:B------:R-:W-:Y:S01]  /*156c0*/  BPT.TRAP 0x1 ;  /* 0x000000040000795c */ /* 0x000fe20000300000 */
.L_x_469:
[----:B------:R-:W-:Y:S04]  /*156d0*/  BSSY B0, `(.L_x_467) ;  /* 0x0000004000007945 */ /* 0x000fe80003800000 */
[----:B-1----:R-:W-:Y:S05]  /*156e0*/  @P2 BRA `(.L_x_470) ;  /* 0x0000000000082947 */ /* 0x002fea0003800000 */
[----:B------:R-:W1:Y:S02]  /*156f0*/  SYNCS.PHASECHK.TRANS64.TRYWAIT P2, [R13+URZ+0x2e830], R0 ;  /* 0x02e830000d0075a7 */ /* 0x000e64000804017f */
[----:B-1----:R-:W-:Y:S05]  /*15700*/  @!P2 BRA `(.L_x_471) ;  /* 0x0000010000b4a947 */ /* 0x002fea0003800000 */
.L_x_470:
[----:B------:R-:W-:Y:S05]  /*15710*/  BSYNC B0 ;  /* 0x0000000000007941 */ /* 0x000fea0003800000 */
.L_x_467:
[----:B01----:R-:W2:Y:S01]  /*15720*/  LDL R0, [R1+0x48] ;  /* 0x0000480001007983 */ /* 0x003ea20000100800 */
[----:B------:R-:W-:Y:S01]  /*15730*/  VIADD R235, R234, 0x1 ;  /* 0x00000001eaeb7836 */ /* 0x000fe20000000000 */
[----:B------:R-:W-:Y:S05]  /*15740*/  WARPSYNC.ALL ;  /* 0x0000000000007948 */ /* 0x000fea0003800000 */
[----:B------:R-:W0:Y:S01]  /*15750*/  S2R R13, SR_TID.X ;  /* 0x00000000000d7919 */ /* 0x000e220000002100 */
[C---:B------:R-:W-:Y:S01]  /*15760*/  ISETP.NE.AND P2, PT, R235.reuse, 0x2, PT ;  /* 0x00000002eb00780c */ /* 0x040fe20003f45270 */
[----:B------:R-:W-:Y:S01]  /*15770*/  IMAD.MOV.U32 R95, RZ, RZ, 0x40000040 ;  /* 0x40000040ff5f7424 */ /* 0x000fe200078e00ff */
[----:B------:R-:W-:Y:S01]  /*15780*/  MOV R21, UR38 ;  /* 0x0000002600157c02 */ /* 0x000fe20008000f00 */
[----:B------:R-:W-:Y:S01]  /*15790*/  STL [R1+0xf0], R28 ;  /* 0x0000f01c01007387 */ /* 0x000fe20000100800 */
[----:B------:R-:W-:Y:S01]  /*157a0*/  SEL R235, R235, RZ, P2 ;  /* 0x000000ffebeb7207 */ /* 0x000fe20001000000 */
[----:B------:R-:W-:Y:S01]  /*157b0*/  IMAD.MOV.U32 R91, RZ, RZ, 0x40000040 ;  /* 0x40000040ff5b7424 */ /* 0x000fe200078e00ff */
[C---:B------:R-:W-:Y:S01]  /*157c0*/  R2UR UR47, R95.reuse ;  /* 0x000000005f2f72ca */ /* 0x040fe200000e0000 */
[----:B------:R-:W-:Y:S01]  /*157d0*/  STL [R1+0xec], R27 ;  /* 0x0000ec1b01007387 */ /* 0x000fe20000100800 */
[----:B------:R-:W-:Y:S01]  /*157e0*/  R2UR UR9, R95 ;  /* 0x000000005f0972ca */ /* 0x000fe200000e0000 */
[----:B------:R-:W-:Y:S01]  /*157f0*/  IMAD.MOV.U32 R89, RZ, RZ, 0x40000040 ;  /* 0x40000040ff597424 */ /* 0x000fe200078e00ff */
[----:B------:R-:W-:Y:S01]  /*15800*/  R2UR UR11, R91 ;  /* 0x000000005b0b72ca */ /* 0x000fe200000e0000 */
[----:B------:R-:W-:Y:S01]  /*15810*/  STL [R1+0xe8], R26 ;  /* 0x0000e81a01007387 */ /* 0x000fe20000100800 */
[----:B------:R-:W-:Y:S01]  /*15820*/  IMAD.MOV.U32 R93, RZ, RZ, 0x40000040 ;  /* 0x40000040ff5d7424 */ /* 0x000fe200078e00ff */
[----:B------:R-:W-:Y:S01]  /*15830*/  R2UR UR13, R95 ;  /* 0x000000005f0d72ca */ /* 0x000fe200000e0000 */
[----:B------:R-:W-:Y:S01]  /*15840*/  IMAD.MOV.U32 R97, RZ, RZ, 0x40000040 ;  /* 0x40000040ff617424 */ /* 0x000fe200078e00ff */
[----:B------:R-:W-:Y:S01]  /*15850*/  STL [R1+0xe4], R25 ;  /* 0x0000e41901007387 */ /* 0x000fe20000100800 */
[----:B------:R-:W-:Y:S01]  /*15860*/  R2UR UR43, R89 ;  /* 0x00000000592b72ca */ /* 0x000fe200000e0000 */
[----:B------:R-:W-:Y:S01]  /*15870*/  IMAD.MOV.U32 R91, RZ, RZ, 0x40000040 ;  /* 0x40000040ff5b7424 */ /* 0x000fe200078e00ff */
[C---:B------:R-:W-:Y:S01]  /*15880*/  R2UR UR21, R93.reuse ;  /* 0x000000005d1572ca */ /* 0x040fe200000e0000 */
[----:B------:R-:W-:Y:S01]  /*15890*/  STL [R1+0xe0], R24 ;  /* 0x0000e01801007387 */ /* 0x000fe20000100800 */
[----:B------:R-:W-:-:S02]  /*158a0*/  R2UR UR19, R93 ;  /* 0x000000005d1372ca */ /* 0x000fc400000e0000 */
[C---:B------:R-:W-:Y:S01]  /*158b0*/  R2UR UR27, R93.reuse ;  /* 0x000000005d1b72ca */ /* 0x040fe200000e0000 */
[----:B------:R-:W-:Y:S01]  /*158c0*/  STL [R1+0xdc], R23 ;  /* 0x0000dc1701007387 */ /* 0x000fe20000100800 */
[C---:B------:R-:W-:Y:S02]  /*158d0*/  R2UR UR5, R93.reuse ;  /* 0x000000005d0572ca */ /* 0x040fe400000e0000 */
[C---:B------:R-:W-:Y:S01]  /*158e0*/  R2UR UR29, R93.reuse ;  /* 0x000000005d1d72ca */ /* 0x040fe200000e0000 */
[----:B------:R1:W-:Y:S01]  /*158f0*/  STL [R1+0xd8], R22 ;  /* 0x0000d81601007387 */ /* 0x0003e20000100800 */
[----:B------:R-:W-:Y:S02]  /*15900*/  R2UR UR35, R93 ;  /* 0x000000005d2372ca */ /* 0x000fe400000e0000 */
[----:B------:R-:W-:Y:S01]  /*15910*/  R2UR UR15, R89 ;  /* 0x00000000590f72ca */ /* 0x000fe200000e0000 */
[----:B------:R-:W-:Y:S01]  /*15920*/  STL [R1+0xd4], R19 ;  /* 0x0000d41301007387 */ /* 0x000fe20000100800 */
[----:B0-----:R-:W-:-:S02]  /*15930*/  SHF.R.U32.HI R13, RZ, 0x7, R13 ;  /* 0x00000007ff0d7819 */ /* 0x001fc4000001160d */
[----:B------:R-:W-:Y:S01]  /*15940*/  R2UR UR25, R89 ;  /* 0x00000000591972ca */ /* 0x000fe200000e0000 */
[----:B------:R0:W-:Y:S01]  /*15950*/  STL [R1+0xd0], R18 ;  /* 0x0000d01201007387 */ /* 0x0001e20000100800 */
[----:B------:R-:W-:Y:S02]  /*15960*/  IADD3 R96, R13, 0x8, RZ ;  /* 0x000000080d607810 */ /* 0x000fe40007ffe0ff */
[----:B-1----:R-:W-:Y:S01]  /*15970*/  MOV R22, UR47 ;  /* 0x0000002f00167c02 */ /* 0x002fe20008000f00 */
[----:B------:R-:W-:Y:S01]  /*15980*/  UMOV UR47, UR9 ;  /* 0x00000009002f7c82 */ /* 0x000fe20008000000 */
[----:B------:R-:W-:Y:S01]  /*15990*/  R2UR UR9, R5 ;  /* 0x00000000050972ca */ /* 0x000fe200000e0000 */
[----:B------:R1:W-:Y:S01]  /*159a0*/  BAR.SYNC.DEFER_BLOCKING R96, 0x100 ;  /* 0x000400600000751d */ /* 0x0003e20000010000 */
[C---:B------:R-:W-:Y:S02]  /*159b0*/  R2UR UR17, R89.reuse ;  /* 0x00000000591172ca */ /* 0x040fe400000e0000 */
[----:B------:R-:W-:-:S02]  /*159c0*/  R2UR UR23, R89 ;  /* 0x00000000591772ca */ /* 0x000fc400000e0000 */
[----:B0-----:R-:W-:Y:S01]  /*159d0*/  MOV R18, UR43 ;  /* 0x0000002b00127c02 */ /* 0x001fe20008000f00 */
[----:B------:R-:W-:Y:S01]  /*159e0*/  UMOV UR43, UR21 ;  /* 0x00000015002b7c82 */ /* 0x000fe20008000000 */
[C---:B------:R-:W-:Y:S01]  /*159f0*/  R2UR UR21, R5.reuse ;  /* 0x00000000051572ca */ /* 0x040fe200000e0000 */
[----:B------:R-:W-:Y:S01]  /*15a00*/  STL [R1+0xcc], R17 ;  /* 0x0000cc1101007387 */ /* 0x000fe20000100800 */
[----:B------:R-:W-:Y:S02]  /*15a10*/  R2UR UR40, R4 ;  /* 0x00000000042872ca */ /* 0x000fe400000e0000 */
[----:B------:R-:W-:Y:S01]  /*15a20*/  R2UR UR41, R5 ;  /* 0x00000000052972ca */ /* 0x000fe200000e0000 */
[----:B------:R0:W-:Y:S01]  /*15a30*/  STL [R1+0xc8], R16 ;  /* 0x0000c81001007387 */ /* 0x0001e20000100800 */
[----:B------:R-:W-:Y:S02]  /*15a40*/  MOV R20, UR39 ;  /* 0x0000002700147c02 */ /* 0x000fe40008000f00 */
[----:B------:R-:W-:Y:S01]  /*15a50*/  R2UR UR39, R89 ;  /* 0x00000000592772ca */ /* 0x000fe200000e0000 */
[----:B------:R-:W-:Y:S01]  /*15a60*/  STL [R1+0xc4], R15 ;  /* 0x0000c40f01007387 */ /* 0x000fe20000100800 */
[----:B------:R-:W-:-:S02]  /*15a70*/  R2UR UR31, R95 ;  /* 0x000000005f1f72ca */ /* 0x000fc400000e0000 */
[----:B------:R-:W-:Y:S01]  /*15a80*/  R2UR UR7, R89 ;  /* 0x00000000590772ca */ /* 0x000fe200000e0000 */
[----:B------:R-:W-:Y:S01]  /*15a90*/  STL [R1+0xc0], R14 ;  /* 0x0000c00e01007387 */ /* 0x000fe20000100800 */
[----:B------:R-:W-:Y:S02]  /*15aa0*/  R2UR UR59, R95 ;  /* 0x000000005f3b72ca */ /* 0x000fe400000e0000 */
[----:B0-----:R-:W-:Y:S01]  /*15ab0*/  MOV R16, UR35 ;  /* 0x0000002300107c02 */ /* 0x001fe20008000f00 */
[----:B------:R-:W-:Y:S01]  /*15ac0*/  WARPGROUP.ARRIVE ;  /* 0x00000000000079c5 */ /* 0x000fe20000000000 */
[----:B------:R-:W-:Y:S01]  /*15ad0*/  UMOV UR35, UR25 ;  /* 0x0000001900237c82 */ /* 0x000fe20008000000 */
[C---:B------:R-:W-:Y:S01]  /*15ae0*/  R2UR UR25, R5.reuse ;  /* 0x00000000051972ca */ /* 0x040fe200000e0000 */
[----:B------:R-:W-:Y:S01]  /*15af0*/  STL [R1+0xbc], R12 ;  /* 0x0000bc0c01007387 */ /* 0x000fe20000100800 */
[----:B------:R-:W-:Y:S01]  /*15b00*/  MOV R28, UR35 ;  /* 0x00000023001c7c02 */ /* 0x000fe20008000f00 */
[----:B------:R-:W-:Y:S01]  /*15b10*/  UMOV UR35, UR17 ;  /* 0x0000001100237c82 */ /* 0x000fe20008000000 */
[----:B------:R-:W-:Y:S01]  /*15b20*/  R2UR UR17, R5 ;  /* 0x00000000051172ca */ /* 0x000fe200000e0000 */
[----:B------:R0:W-:Y:S01]  /*15b30*/  STL [R1+0xb8], R3 ;  /* 0x0000b80301007387 */ /* 0x0001e20000100800 */
[----:B------:R-:W-:-:S02]  /*15b40*/  R2UR UR51, R89 ;  /* 0x00000000593372ca */ /* 0x000fc400000e0000 */
[----:B------:R-:W-:Y:S01]  /*15b50*/  R2UR UR55, R95 ;  /* 0x000000005f3772ca */ /* 0x000fe200000e0000 */
[----:B------:R3:W-:Y:S01]  /*15b60*/  STL [R1+0xb4], R2 ;  /* 0x0000b40201007387 */ /* 0x0007e20000100800 */
[----:B------:R-:W-:Y:S01]  /*15b70*/  IMAD.MOV.U32 R95, RZ, RZ, 0x40000040 ;  /* 0x40000040ff5f7424 */ /* 0x000fe200078e00ff */
[----:B------:R-:W-:Y:S02]  /*15b80*/  R2UR UR32, R4 ;  /* 0x00000000042072ca */ /* 0x000fe400000e0000 */
[----:B------:R-:W-:Y:S02]  /*15b90*/  R2UR UR33, R5 ;  /* 0x00000000052172ca */ /* 0x000fe400000e0000 */
[----:B0-----:R-:W-:Y:S01]  /*15ba0*/  MOV R3, UR39 ;  /* 0x0000002700037c02 */ /* 0x001fe20008000f00 */
[----:B------:R-:W-:Y:S01]  /*15bb0*/  UMOV UR39, UR31 ;  /* 0x0000001f00277c82 */ /* 0x000fe20008000000 */
[----:B------:R-:W-:Y:S02]  /*15bc0*/  R2UR UR31, R91 ;  /* 0x000000005b1f72ca */ /* 0x000fe400000e0000 */
[----:B------:R-:W-:Y:S01]  /*15bd0*/  MOV R24, UR39 ;  /* 0x0000002700187c02 */ /* 0x000fe20008000f00 */
[----:B------:R-:W-:Y:S01]  /*15be0*/  UMOV UR39, UR7 ;  /* 0x0000000700277c82 */ /* 0x000fe20008000000 */
[----:B------:R-:W-:Y:S01]  /*15bf0*/  R2UR UR7, R89 ;  /* 0x00000000590772ca */ /* 0x000fe200000e0000 */
[----:B------:R-:W-:Y:S01]  /*15c00*/  IMAD.MOV.U32 R89, RZ, RZ, 0x40000040 ;  /* 0x40000040ff597424 */ /* 0x000fe200078e00ff */
[----:B------:R-:W-:-:S02]  /*15c10*/  R2UR UR56, R10 ;  /* 0x000000000a3872ca */ /* 0x000fc400000e0000 */
[----:B------:R-:W-:Y:S02]  /*15c20*/  R2UR UR57, R11 ;  /* 0x000000000b3972ca */ /* 0x000fe400000e0000 */
[----:B------:R-:W-:Y:S01]  /*15c30*/  MOV R14, UR59 ;  /* 0x0000003b000e7c02 */ /* 0x000fe20008000f00 */
[----:B------:R-:W-:Y:S01]  /*15c40*/  UMOV UR59, UR29 ;  /* 0x0000001d003b7c82 */ /* 0x000fe20008000000 */
[----:B------:R-:W-:Y:S02]  /*15c50*/  MOV R13, UR36 ;  /* 0x00000024000d7c02 */ /* 0x000fe40008000f00 */
[----:B------:R-:W-:Y:S01]  /*15c60*/  MOV R26, UR59 ;  /* 0x0000003b001a7c02 */ /* 0x000fe20008000f00 */
[----:B------:R-:W-:Y:S01]  /*15c70*/  UMOV UR59, UR5 ;  /* 0x00000005003b7c82 */ /* 0x000fe20008000000 */
[----:B--2---:R-:W-:Y:S01]  /*15c80*/  IMAD R90, R235, 0x700, R0 ;  /* 0x00000700eb5a7824 */ /* 0x004fe200078e0200 */
[----:B------:R-:W-:-:S03]  /*15c90*/  MOV R0, UR37 ;  /* 0x0000002500007c02 */ /* 0x000fc60008000f00 */
[C---:B------:R-:W-:Y:S01]  /*15ca0*/  VIADD R88, R90.reuse, 0x100 ;  /* 0x000001005a587836 */ /* 0x040fe20000000000 */
[C---:B------:R-:W-:Y:S01]  /*15cb0*/  IADD3 R94, R90.reuse, 0x500, RZ ;  /* 0x000005005a5e7810 */ /* 0x040fe20007ffe0ff */
[C---:B------:R-:W-:Y:S01]  /*15cc0*/  VIADD R92, R90.reuse, 0x200 ;  /* 0x000002005a5c7836 */ /* 0x040fe20000000000 */
[C---:B------:R-:W-:Y:S01]  /*15cd0*/  R2UR UR10, R90.reuse ;  /* 0x000000005a0a72ca */ /* 0x040fe200000e0000 */
[----:B-1----:R-:W-:Y:S01]  /*15ce0*/  VIADD R96, R90, 0x306 ;  /* 0x000003065a607836 */ /* 0x002fe20000000000 */
[----:B------:R-:W-:Y:S01]  /*15cf0*/  R2UR UR12, R94 ;  /* 0x000000005e0c72ca */ /* 0x000fe200000e0000 */
[----:B------:R-:W-:Y:S01]  /*15d00*/  VIADD R94, R90, 0x202 ;  /* 0x000002025a5e7836 */ /* 0x000fe20000000000 */
        /* <DEDUP_REMOVED lines=20> */
[----:B------:R-:W-:-:S02]  /*15e50*/  R2UR UR20, R92 ;  /* 0x000000005c1472ca */ /* 0x000fc400000e0000 */
[----:B------:R-:W-:Y:S02]  /*15e60*/  R2UR UR46, R94 ;  /* 0x000000005e2e72ca */ /* 0x000fe400000e0000 */
[----:B------:R-:W-:Y:S01]  /*15e70*/  R2UR UR24, R88 ;  /* 0x00000000581872ca */ /* 0x000fe200000e0000 */
[C---:B------:R-:W-:Y:S01]  /*15e80*/  VIADD R88, R90.reuse, 0x4 ;  /* 0x000000045a587836 */ /* 0x040fe20000000000 */
[C---:B------:R-:W-:Y:S02]  /*15e90*/  IADD3 R92, R90.reuse, 0x502, RZ ;  /* 0x000005025a5c7810 */ /* 0x040fe40007ffe0ff */
[----:B------:R-:W-:Y:S02]  /*15ea0*/  IADD3 R94, R90, 0x604, RZ ;  /* 0x000006045a5e7810 */ /* 0x000fe40007ffe0ff */
[----:B------:R-:W-:Y:S01]  /*15eb0*/  R2UR UR38, R88 ;  /* 0x00000000582672ca */ /* 0x000fe200000e0000 */
[----:B------:R-:W-:Y:S01]  /*15ec0*/  VIADD R88, R90, 0x304 ;  /* 0x000003045a587836 */ /* 0x000fe20000000000 */
[----:B------:R-:W-:Y:S01]  /*15ed0*/  R2UR UR28, R92 ;  /* 0x000000005c1c72ca */ /* 0x000fe200000e0000 */
[----:B------:R-:W-:Y:S01]  /*15ee0*/  VIADD R92, R90, 0x204 ;  /* 0x000002045a5c7836 */ /* 0x000fe20000000000 */
[----:B------:R-:W-:Y:S01]  /*15ef0*/  R2UR UR54, R94 ;  /* 0x000000005e3672ca */ /* 0x000fe200000e0000 */
[----:B------:R-:W-:Y:S01]  /*15f00*/  VIADD R94, R90, 0x106 ;  /* 0x000001065a5e7836 */ /* 0x000fe20000000000 */
[----:B------:R-:W-:Y:S01]  /*15f10*/  MOV R19, UR46 ;  /* 0x0000002e00137c02 */ /* 0x000fe20008000f00 */
[----:B------:R-:W-:Y:S01]  /*15f20*/  UMOV UR46, UR8 ;  /* 0x00000008002e7c82 */ /* 0x000fe20008000000 */
[----:B------:R-:W-:-:S02]  /*15f30*/  R2UR UR8, R4 ;  /* 0x00000000040872ca */ /* 0x000fc400000e0000 */
[----:B------:R-:W-:Y:S01]  /*15f40*/  R2UR UR42, R88 ;  /* 0x00000000582a72ca */ /* 0x000fe200000e0000 */
[----:B------:R-:W-:Y:S01]  /*15f50*/  VIADD R88, R90, 0x504 ;  /* 0x000005045a587836 */ /* 0x000fe20000000000 */
[----:B------:R-:W-:Y:S02]  /*15f60*/  R2UR UR34, R92 ;  /* 0x000000005c2272ca */ /* 0x000fe400000e0000 */
[----:B------:R-:W-:Y:S01]  /*15f70*/  MOV R92, UR43 ;  /* 0x0000002b005c7c02 */ /* 0x000fe20008000f00 */
[----:B------:R-:W-:Y:S01]  /*15f80*/  UMOV UR43, UR13 ;  /* 0x0000000d002b7c82 */ /* 0x000fe20008000000 */
[----:B------:R-:W-:Y:S02]  /*15f90*/  R2UR UR13, R5 ;  /* 0x00000000050d72ca */ /* 0x000fe400000e0000 */
[----:B------:R-:W-:Y:S01]  /*15fa0*/  R2UR UR50, R88 ;  /* 0x00000000583272ca */ /* 0x000fe200000e0000 */
[----:B------:R-:W-:Y:S01]  /*15fb0*/  VIADD R88, R90, 0x6 ;  /* 0x000000065a587836 */ /* 0x000fe20000000000 */
[----:B---3--:R-:W-:Y:S01]  /*15fc0*/  MOV R2, UR38 ;  /* 0x0000002600027c02 */ /* 0x008fe20008000f00 */
[----:B------:R-:W-:Y:S01]  /*15fd0*/  QGMMA.64x32x32.F32.E4M3.E4M3 R184, gdesc[UR8], RZ, !UPT, gsb0 ;  /* 0x0060000008b879f3 */ /* 0x000fe2000c0008ff */
[----:B------:R-:W-:Y:S01]  /*15fe0*/  UMOV UR38, UR30 ;  /* 0x0000001e00267c82 */ /* 0x000fe20008000000 */
[----:B------:R-:W-:Y:S01]  /*15ff0*/  MOV R17, UR42 ;  /* 0x0000002a00117c02 */ /* 0x000fe20008000f00 */
[----:B------:R-:W-:Y:S01]  /*16000*/  UMOV UR42, UR20 ;  /* 0x00000014002a7c82 */ /* 0x000fe20008000000 */
[----:B------:R-:W-:Y:S01]  /*16010*/  MOV R15, UR34 ;  /* 0x00000022000f7c02 */ /* 0x000fe20008000f00 */
[----:B------:R-:W-:Y:S01]  /*16020*/  UMOV UR34, UR24 ;  /* 0x0000001800227c82 */ /* 0x000fe20008000000 */
[----:B------:R-:W-:Y:S01]  /*16030*/  MOV R93, UR42 ;  /* 0x0000002a005d7c02 */ /* 0x000fe20008000f00 */
[----:B------:R-:W-:Y:S01]  /*16040*/  UMOV UR42, UR12 ;  /* 0x0000000c002a7c82 */ /* 0x000fe20008000000 */
[----:B------:R-:W-:-:S02]  /*16050*/  R2UR UR12, R4 ;  /* 0x00000000040c72ca */ /* 0x000fc400000e0000 */
[----:B------:R-:W-:Y:S01]  /*16060*/  MOV R27, UR34 ;  /* 0x00000022001b7c02 */ /* 0x000fe20008000f00 */
[----:B------:R-:W-:Y:S01]  /*16070*/  UMOV UR34, UR16 ;  /* 0x0000001000227c82 */ /* 0x000fe20008000000 */
[C---:B------:R-:W-:Y:S02]  /*16080*/  R2UR UR16, R4.reuse ;  /* 0x00000000041072ca */ /* 0x040fe400000e0000 */
[C---:B------:R-:W-:Y:S02]  /*16090*/  R2UR UR20, R4.reuse ;  /* 0x00000000041472ca */ /* 0x040fe400000e0000 */
[----:B------:R-:W-:Y:S02]  /*160a0*/  R2UR UR24, R4 ;  /* 0x00000000041872ca */ /* 0x000fe400000e0000 */
[----:B------:R-:W-:Y:S01]  /*160b0*/  MOV R23, UR38 ;  /* 0x0000002600177c02 */ /* 0x000fe20008000f00 */
[----:B------:R-:W-:Y:S01]  /*160c0*/  UMOV UR38, UR6 ;  /* 0x0000000600267c82 */ /* 0x000fe20008000000 */
[----:B------:R-:W-:Y:S01]  /*160d0*/  R2UR UR6, R88 ;  /* 0x00000000580672ca */ /* 0x000fe200000e0000 */
[----:B------:R-:W-:Y:S01]  /*160e0*/  VIADD R88, R90, 0x206 ;  /* 0x000002065a587836 */ /* 0x000fe20000000000 */
[----:B------:R-:W-:Y:S01]  /*160f0*/  R2UR UR10, R94 ;  /* 0x000000005e0a72ca */ /* 0x000fe200000e0000 */
[----:B------:R-:W-:Y:S01]  /*16100*/  VIADD R94, R90, 0x406 ;  /* 0x000004065a5e7836 */ /* 0x000fe20000000000 */
[----:B------:R-:W-:Y:S01]  /*16110*/  R2UR UR11, R95 ;  /* 0x000000005f0b72ca */ /* 0x000fe200000e0000 */
[----:B------:R-:W-:Y:S01]  /*16120*/  IMAD.MOV.U32 R95, RZ, RZ, 0x40000040 ;  /* 0x40000040ff5f7424 */ /* 0x000fe200078e00ff */
[----:B------:R-:W-:Y:S01]  /*16130*/  MOV R12, UR58 ;  /* 0x0000003a000c7c02 */ /* 0x000fe20008000f00 */
[----:B------:R-:W-:-:S02]  /*16140*/  UMOV UR58, UR28 ;  /* 0x0000001c003a7c82 */ /* 0x000fc40008000000 */
[----:B------:R-:W-:Y:S01]  /*16150*/  MOV R25, UR58 ;  /* 0x0000003a00197c02 */ /* 0x000fe20008000f00 */
[----:B------:R-:W-:Y:S01]  /*16160*/  UMOV UR58, UR4 ;  /* 0x00000004003a7c82 */ /* 0x000fe20008000000 */
[----:B------:R-:W-:Y:S02]  /*16170*/  WARPGROUP.DEPBAR.LE gsb0, 0x0 ;  /* 0x00008000000079c5 */ /* 0x000fe40000010000 */
[----:B------:R-:W-:-:S06]  /*16180*/  WARPGROUP.ARRIVE ;  /* 0x00000000000079c5 */ /* 0x000fcc0000000000 */
[----:B------:R-:W-:Y:S01]  /*16190*/  QGMMA.64x32x32.F32.E4M3.E4M3 R168, gdesc[UR12], RZ, !UPT, gsb0 ;  /* 0x006000000ca879f3 */ /* 0x000fe2000c0008ff */
[----:B------:R-:W-:Y:S02]  /*161a0*/  R2UR UR14, R88 ;  /* 0x00000000580e72ca */ /* 0x000fe400000e0000 */
[----:B------:R-:W-:Y:S01]  /*161b0*/  R2UR UR15, R89 ;  /* 0x00000000590f72ca */ /* 0x000fe200000e0000 */
[----:B------:R-:W-:Y:S01]  /*161c0*/  IMAD.MOV.U32 R89, RZ, RZ, 0x40000040 ;  /* 0x40000040ff597424 */ /* 0x000fe200078e00ff */
[C---:B------:R-:W-:Y:S01]  /*161d0*/  IADD3 R88, R90.reuse, 0x506, RZ ;  /* 0x000005065a587810 */ /* 0x040fe20007ffe0ff */
[----:B------:R-:W-:-:S05]  /*161e0*/  VIADD R90, R90, 0x606 ;  /* 0x000006065a5a7836 */ /* 0x000fca0000000000 */
        /* <DEDUP_REMOVED lines=24> */
[C---:B------:R-:W-:Y:S02]  /*16370*/  R2UR UR36, R10.reuse ;  /* 0x000000000a2472ca */ /* 0x040fe400000e0000 */
[C---:B------:R-:W-:Y:S02]  /*16380*/  R2UR UR37, R11.reuse ;  /* 0x000000000b2572ca */ /* 0x040fe400000e0000 */
[C---:B------:R-:W-:Y:S02]  /*16390*/  R2UR UR44, R10.reuse ;  /* 0x000000000a2c72ca */ /* 0x040fe400000e0000 */
[C---:B------:R-:W-:Y:S02]  /*163a0*/  R2UR UR45, R11.reuse ;  /* 0x000000000b2d72ca */ /* 0x040fe400000e0000 */
[----:B------:R-:W-:Y:S02]  /*163b0*/  R2UR UR40, R10 ;  /* 0x000000000a2872ca */ /* 0x000fe400000e0000 */
[----:B------:R-:W-:-:S02]  /*163c0*/  R2UR UR41, R11 ;  /* 0x000000000b2972ca */ /* 0x000fc400000e0000 */
[----:B------:R-:W-:Y:S02]  /*163d0*/  R2UR UR35, R28 ;  /* 0x000000001c2372ca */ /* 0x000fe400000e0000 */
[----:B------:R-:W-:Y:S01]  /*163e0*/  R2UR UR34, R27 ;  /* 0x000000001b2272ca */ /* 0x000fe200000e0000 */
[----:B------:R0:W5:Y:S01]  /*163f0*/  LDL.LU R28, [R1+0xf0] ;  /* 0x0000f000011c7983 */ /* 0x0001620000300800 */
[----:B------:R-:W-:Y:S02]  /*16400*/  R2UR UR32, R10 ;  /* 0x000000000a2072ca */ /* 0x000fe400000e0000 */
[----:B------:R-:W-:Y:S01]  /*16410*/  R2UR UR33, R11 ;  /* 0x000000000b2172ca */ /* 0x000fe200000e0000 */
[----:B------:R0:W5:Y:S01]  /*16420*/  LDL.LU R27, [R1+0xec] ;  /* 0x0000ec00011b7983 */ /* 0x0001620000300800 */
        /* <DEDUP_REMOVED lines=16> */
[----:B------:R-:W-:Y:S01]  /*16530*/  R2UR UR58, R25 ;  /* 0x00000000193a72ca */ /* 0x000fe200000e0000 */
[----:B------:R0:W5:Y:S01]  /*16540*/  LDL.LU R26, [R1+0xe8] ;  /* 0x0000e800011a7983 */ /* 0x0001620000300800 */
[----:B------:R-:W-:Y:S02]  /*16550*/  R2UR UR56, R10 ;  /* 0x000000000a3872ca */ /* 0x000fe400000e0000 */
[----:B------:R-:W-:Y:S01]  /*16560*/  R2UR UR57, R11 ;  /* 0x000000000b3972ca */ /* 0x000fe200000e0000 */
[----:B------:R0:W5:Y:S01]  /*16570*/  LDL.LU R25, [R1+0xe4] ;  /* 0x0000e40001197983 */ /* 0x0001620000300800 */
[----:B------:R-:W-:Y:S02]  /*16580*/  WARPGROUP.DEPBAR.LE gsb0, 0x0 ;  /* 0x00008000000079c5 */ /* 0x000fe40000010000 */
[----:B------:R-:W-:-:S09]  /*16590*/  WARPGROUP.ARRIVE ;  /* 0x00000000000079c5 */ /* 0x000fd20000000000 */
        /* <DEDUP_REMOVED lines=11> */
[----:B------:R-:W-:Y:S02]  /*16650*/  R2UR UR38, R2 ;  /* 0x00000000022672ca */ /* 0x000fe400000e0000 */
[----:B------:R-:W-:Y:S02]  /*16660*/  R2UR UR36, R8 ;  /* 0x00000000082472ca */ /* 0x000fe400000e0000 */
[----:B------:R-:W-:Y:S01]  /*16670*/  R2UR UR37, R9 ;  /* 0x00000000092572ca */ /* 0x000fe200000e0000 */
[----:B------:R-:W-:Y:S02]  /*16680*/  WARPGROUP.DEPBAR.LE gsb0, 0x0 ;  /* 0x00008000000079c5 */ /* 0x000fe40000010000 */
[----:B------:R-:W-:-:S10]  /*16690*/  WARPGROUP.ARRIVE ;  /* 0x00000000000079c5 */ /* 0x000fd40000000000 */
        /* <DEDUP_REMOVED lines=23> */
[----:B------:R-:W-:Y:S01]  /*16810*/  R2UR UR46, R19 ;  /* 0x00000000132e72ca */ /* 0x000fe200000e0000 */
[----:B------:R0:W5:Y:S01]  /*16820*/  LDL.LU R22, [R1+0xd8] ;  /* 0x0000d80001167983 */ /* 0x0001620000300800 */
[C---:B------:R-:W-:Y:S02]  /*16830*/  R2UR UR44, R8.reuse ;  /* 0x00000000082c72ca */ /* 0x040fe400000e0000 */
[C---:B------:R-:W-:Y:S01]  /*16840*/  R2UR UR45, R9.reuse ;  /* 0x00000000092d72ca */ /* 0x040fe200000e0000 */
[----:B------:R0:W5:Y:S01]  /*16850*/  LDL.LU R19, [R1+0xd4] ;  /* 0x0000d40001137983 */ /* 0x0001620000300800 */
[C---:B------:R-:W-:Y:S02]  /*16860*/  R2UR UR48, R8.reuse ;  /* 0x00000000083072ca */ /* 0x040fe400000e0000 */
[----:B------:R-:W-:Y:S01]  /*16870*/  R2UR UR49, R9 ;  /* 0x00000000093172ca */ /* 0x000fe200000e0000 */
[----:B------:R0:W5:Y:S01]  /*16880*/  LDL.LU R18, [R1+0xd0] ;  /* 0x0000d00001127983 */ /* 0x0001620000300800 */
[----:B------:R-:W-:-:S02]  /*16890*/  R2UR UR52, R8 ;  /* 0x00000000083472ca */ /* 0x000fc400000e0000 */
        /* <DEDUP_REMOVED lines=10> */
[----:B------:R0:W5:Y:S04]  /*16940*/  LDL.LU R14, [R1+0xc0] ;  /* 0x0000c000010e7983 */ /* 0x0001680000300800 */
[----:B------:R0:W5:Y:S04]  /*16950*/  LDL.LU R12, [R1+0xbc] ;  /* 0x0000bc00010c7983 */ /* 0x0001680000300800 */
[----:B------:R0:W5:Y:S04]  /*16960*/  LDL.LU R3, [R1+0xb8] ;  /* 0x0000b80001037983 */ /* 0x0001680000300800 */
[----:B------:R0:W5:Y:S01]  /*16970*/  LDL.LU R2, [R1+0xb4] ;  /* 0x0000b40001027983 */ /* 0x0001620000300800 */
[----:B------:R-:W-:-:S02]  /*16980*/  WARPGROUP.DEPBAR.LE gsb0, 0x0 ;  /* 0x00008000000079c5 */ /* 0x000fc40000010000 */
        /* <DEDUP_REMOVED lines=19> */
[----:B------:R-:W-:Y:S02]  /*16ac0*/  WARPGROUP.DEPBAR.LE gsb0, 0x0 ;  /* 0x00008000000079c5 */ /* 0x000fe40000010000 */
[----:B------:R-:W-:-:S10]  /*16ad0*/  WARPGROUP.ARRIVE ;  /* 0x00000000000079c5 */ /* 0x000fd40000000000 */
        /* <DEDUP_REMOVED lines=21> */
[----:B0-----:R-:W-:-:S12]  /*16c30*/  @P1 BRA `(.L_x_472) ;  /* 0x0000000000281947 */ /* 0x001fd80003800000 */
[----:B------:R-:W-:Y:S05]  /*16c40*/  @!P0 BRA `(.L_x_473) ;  /* 0x0000000000048947 */ /* 0x000fea0003800000 */
[----:B------:R-:W-:Y:S01]  /*16c50*/  BPT.TRAP 0x1 ;  /* 0x000000040000795c */ /* 0x000fe20000300000 */
.L_x_473:
[----:B-----5:R-:W-:Y:S01]  /*16c60*/  SHF.L.U32 R0, R12, 0x1f, RZ ;  /* 0x0000001f0c007819 */ /* 0x020fe200000006ff */
[----:B------:R-:W-:-:S04]  /*16c70*/  IMAD R12, R234, 0x8, R16 ;  /* 0x00000008ea0c7824 */ /* 0x000fc800078e0210 */
[----:B------:R0:W1:Y:S01]  /*16c80*/  SYNCS.PHASECHK.TRANS64.TRYWAIT P1, [R12+URZ+0x2e850], R0 ;  /* 0x02e850000c0075a7 */ /* 0x000062000802017f */
[----:B------:R-:W-:Y:S05]  /*16c90*/  @!P0 BRA `(.L_x_474) ;  /* 0x0000000000048947 */ /* 0x000fea0003800000 */
[----:B------:R-:W-:Y:S01]  /*16ca0*/  BPT.TRAP 0x1 ;  /* 0x000000040000795c */ /* 0x000fe20000300000 */
.L_x_474:
[----:B-1----:R-:W-:Y:S05]  /*16cb0*/  @P1 BRA `(.L_x_472) ;  /* 0x0000000000081947 */ /* 0x002fea0003800000 */
[----:B------:R-:W1:Y:S02]  /*16cc0*/  SYNCS.PHASECHK.TRANS64.TRYWAIT P1, [R12+URZ+0x2e850], R0 ;  /* 0x02e850000c0075a7 */ /* 0x000e64000802017f */
[----:B-1----:R-:W-:Y:S05]  /*16cd0*/  @!P1 BRA `(.L_x_475) ;  /* 0x000000ec00549947 */ /* 0x002fea0003800000 */
.L_x_472:
[----:B01---5:R-:W-:Y:S01]  /*16ce0*/  VIADD R0, R16, 0x400 ;  /* 0x0000040010007836 */ /* 0x023fe20000000000 */
[----:B------:R-:W-:Y:S01]  /*16cf0*/  MOV R13, 0xc0000010 ;  /* 0xc0000010000d7802 */ /* 0x000fe20000000f00 */
[----:B------:R-:W-:Y:S05]  /*16d00*/  WARPSYNC.ALL ;  /* 0x0000000000007948 */ /* 0x000fea0003800000 */
[----:B------:R-:W-:Y:S01]  /*16d10*/  SHF.R.U32.HI R0, RZ, 0x4, R0 ;  /* 0x00000004ff007819 */ /* 0x000fe20000011600 */
[----:B------:R-:W-:Y:S01]  /*16d20*/  WARPGROUP.ARRIVE ;  /* 0x00000000000079c5 */ /* 0x000fe20000000000 */
[----:B------:R-:W-:Y:S01]  /*16d30*/  R2UR UR7, R13 ;  /* 0x000000000d0772ca */ /* 0x000fe200000e0000 */
[----:B------:R-:W-:Y:S01]  /*16d40*/  IMAD.MOV.U32 R21, RZ, RZ, -0x3ffffff0 ;  /* 0xc0000010ff157424 */ /* 0x000fe200078e00ff */
[----:B------:R-:W-:-:S02]  /*16d50*/  LOP3.LUT R0, R0, 0x3fff, RZ, 0xc0, !PT ;  /* 0x00003fff00007812 */ /* 0x000fc400078ec0ff */
[----:B------:R-:W-:Y:S02]  /*16d60*/  FMNMX.FTZ R13, R186, R14, !PT ;  /* 0x0000000eba0d7209 */ /* 0x000fe40007810000 */
[----:B------:R-:W-:Y:S02]  /*16d70*/  LOP3.LUT R0, R0, 0x10000, RZ, 0xfc, !PT ;  /* 0x0001000000007812 */ /* 0x000fe400078efcff */
[----:B------:R-:W-:-:S03]  /*16d80*/  FMNMX.FTZ R13, R187, R13, !PT ;  /* 0x0000000dbb0d7209 */ /* 0x000fc60007810000 */
[----:B------:R-:W-:Y:S01]  /*16d90*/  IMAD R12, R234, 0x700, R0 ;  /* 0x00000700ea0c7824 */ /* 0x000fe200078e0200 */
[----:B------:R-:W-:Y:S02]  /*16da0*/  FMNMX.FTZ R0, R184, R3, !PT ;  /* 0x00000003b8007209 */ /* 0x000fe40007810000 */
[----:B------:R-:W-:Y:S01]  /*16db0*/  FMNMX.FTZ R13, R190, R13, !PT ;  /* 0x0000000dbe0d7209 */ /* 0x000fe20007810000 */
[C---:B------:R-:W-:Y:S01]  /*16dc0*/  VIADD R20, R12.reuse, 0x100 ;  /* 0x000001000c147836 */ /* 0x040fe20000000000 */
[----:B------:R-:W-:Y:S02]  /*16dd0*/  R2UR UR6, R12 ;  /* 0x000000000c0672ca */ /* 0x000fe400000e0000 */
[----:B------:R-:W-:Y:S02]  /*16de0*/  FMNMX.FTZ R0, R185, R0, !PT ;  /* 0x00000000b9007209 */ /* 0x000fe40007810000 */
[----:B------:R-:W-:Y:S02]  /*16df0*/  FMNMX.FTZ R13, R191, R13, !PT ;  /* 0x0000000dbf0d7209 */ /* 0x000fe40007810000 */
[----:B------:R-:W-:-:S02]  /*16e00*/  FMNMX.FTZ R0, R188, R0, !PT ;  /* 0x00000000bc007209 */ /* 0x000fc40007810000 */
[----:B------:R-:W-:Y:S02]  /*16e10*/  FMNMX.FTZ R13, R194, R13, !PT ;  /* 0x0000000dc20d7209 */ /* 0x000fe40007810000 */
[----:B------:R-:W-:Y:S02]  /*16e20*/  FMNMX.FTZ R0, R189, R0, !PT ;  /* 0x00000000bd007209 */ /* 0x000fe40007810000 */
[----:B------:R-:W-:Y:S01]  /*16e30*/  FMNMX.FTZ R13, R195, R13, !PT ;  /* 0x0000000dc30d7209 */ /* 0x000fe20007810000 */
[----:B------:R-:W-:Y:S01]  /*16e40*/  QGMMA.64x128x32.F32.E4M3.E4M3 R24, R224, gdesc[UR4], R24, gsb0 ;  /* 0x01e00004e0187df3 */ /* 0x000fe20008000818 */
[----:B------:R-:W-:Y:S01]  /*16e50*/  R2UR UR6, R20 ;  /* 0x00000000140672ca */ /* 0x000fe200000e0000 */
[----:B------:R-:W-:Y:S01]  /*16e60*/  VIADD R20, R12, 0x200 ;  /* 0x000002000c147836 */ /* 0x000fe20000000000 */
[----:B------:R-:W-:Y:S01]  /*16e70*/  R2UR UR7, R21 ;  /* 0x00000000150772ca */ /* 0x000fe200000e0000 */
[----:B------:R-:W-:Y:S01]  /*16e80*/  IMAD.MOV.U32 R21, RZ, RZ, -0x3ffffff0 ;  /* 0xc0000010ff157424 */ /* 0x000fe200078e00ff */
        /* <DEDUP_REMOVED lines=76> */
[----:B------:R-:W-:Y:S01]  /*17350*/  R2UR UR6, R20 ;  /* 0x00000000140672ca */ /* 0x000fe200000e0000 */
[----:B------:R-:W-:Y:S01]  /*17360*/  VIADD R20, R12, 0x300 ;  /* 0x000003000c147836 */ /* 0x000fe20000000000 */
[----:B------:R-:W-:Y:S01]  /*17370*/  R2UR UR7, R21 ;  /* 0x00000000150772ca */ /* 0x000fe200000e0000 */
[----:B------:R-:W-:Y:S01]  /*17380*/  IMAD.MOV.U32 R21, RZ, RZ, -0x3ffffff0 ;  /* 0xc0000010ff157424 */ /* 0x000fe200078e00ff */
        /* <DEDUP_REMOVED lines=30> */
[----:B0-----:R-:W-:-:S04]  /*17570*/  LOP3.LUT R227, R227, 0x7f, RZ, 0xc0, !PT ;  /* 0x0000007fe3e37812 */ /* 0x001fc800078ec0ff */
[----:B------:R-:W-:Y:S02]  /*17580*/  ISETP.NE.AND P1, PT, R227, RZ, PT ;  /* 0x000000ffe300720c */ /* 0x000fe40003f25270 */
[----:B------:R-:W0:Y:S02]  /*17590*/  S2R R227, SR_TID.X ;  /* 0x0000000000e37919 */ /* 0x000e240000002100 */
[----:B0-----:R-:W-:Y:S01]  /*175a0*/  SHF.R.U32.HI R227, RZ, 0x7, R227 ;  /* 0x00000007ffe37819 */ /* 0x001fe200000116e3 */
[----:B------:R-:W-:Y:S02]  /*175b0*/  WARPGROUP.DEPBAR.LE gsb0, 0x0 ;  /* 0x00008000000079c5 */ /* 0x000fe40000010000 */
[----:B------:R-:W-:-:S06]  /*175c0*/  WARPGROUP.ARRIVE ;  /* 0x00000000000079c5 */ /* 0x000fcc0000000000 */
[----:B------:R-:W-:Y:S01]  /*175d0*/  QGMMA.64x128x32.F32.E4M3.E4M3 R24, R200, gdesc[UR4], R24, gsb0 ;  /* 0x01e00004c8187df3 */ /* 0x000fe20008000818 */
[----:B------:R-:W-:Y:S01]  /*175e0*/  R2UR UR6, R20 ;  /* 0x00000000140672ca */ /* 0x000fe200000e0000 */
[----:B------:R-:W-:Y:S01]  /*175f0*/  VIADD R20, R12, 0x400 ;  /* 0x000004000c147836 */ /* 0x000fe20000000000 */
[----:B------:R-:W-:Y:S02]  /*17600*/  R2UR UR7, R21 ;  /* 0x00000000150772ca */ /* 0x000fe400000e0000 */
[----:B------:R-:W-:Y:S01]  /*17610*/  MOV R21, 0xc0000010 ;  /* 0xc000001000157802 */ /* 0x000fe20000000f00 */
[----:B------:R-:W-:Y:S02]  /*17620*/  WARPGROUP.DEPBAR.LE gsb0, 0x0 ;  /* 0x00008000000079c5 */ /* 0x000fe40000010000 */
[----:B------:R-:W-:-:S08]  /*17630*/  WARPGROUP.ARRIVE ;  /* 0x00000000000079c5 */ /* 0x000fd00000000000 */
[----:B------:R-:W-:Y:S01]  /*17640*/  QGMMA.64x128x32.F32.E4M3.E4M3 R24, R204, gdesc[UR4], R24, gsb0 ;  /* 0x01e00004cc187df3 */ /* 0x000fe20008000818 */
[----:B------:R-:W-:Y:S02]  /*17650*/  R2UR UR7, R21 ;  /* 0x00000000150772ca */ /* 0x000fe400000e0000 */
[----:B------:R-:W0:Y:S01]  /*17660*/  SHFL.BFLY PT, R21, R0, 0x2, 0x1f ;  /* 0x0c401f0000157f89 */ /* 0x000e2200000e0000 */
[----:B------:R-:W-:-:S03]  /*17670*/  R2UR UR6, R20 ;  /* 0x00000000140672ca */ /* 0x000fc600000e0000 */
[----:B------:R-:W1:Y:S01]  /*17680*/  SHFL.BFLY PT, R20, R13, 0x2, 0x1f ;  /* 0x0c401f000d147f89 */ /* 0x000e6200000e0000 */
[----:B0-----:R-:W-:Y:S01]  /*17690*/  FMNMX.FTZ R0, R0, R21, !PT ;  /* 0x0000001500007209 */ /* 0x001fe20007810000 */
[----:B------:R-:W-:Y:S01]  /*176a0*/  IMAD.MOV.U32 R21, RZ, RZ, -0x3ffffff0 ;  /* 0xc0000010ff157424 */ /* 0x000fe200078e00ff */
[----:B-1----:R-:W-:-:S03]  /*176b0*/  FMNMX.FTZ R13, R13, R20, !PT ;  /* 0x000000140d0d7209 */ /* 0x002fc60007810000 */
[----:B------:R-:W0:Y:S01]  /*176c0*/  SHFL.BFLY PT, R201, R0, 0x1, 0x1f ;  /* 0x0c201f0000c97f89 */ /* 0x000e2200000e0000 */
[----:B------:R-:W-:-:S03]  /*176d0*/  VIADD R20, R12, 0x500 ;  /* 0x000005000c147836 */ /* 0x000fc60000000000 */
[----:B------:R-:W1:Y:S01]  /*176e0*/  SHFL.BFLY PT, R200, R13, 0x1, 0x1f ;  /* 0x0c201f000dc87f89 */ /* 0x000e6200000e0000 */
[----:B0-----:R-:W-:Y:S02]  /*176f0*/  FMNMX.FTZ R0, R0, R201, !PT ;  /* 0x000000c900007209 */ /* 0x001fe40007810000 */
[----:B-1----:R-:W-:-:S03]  /*17700*/  FMNMX.FTZ R13, R13, R200, !PT ;  /* 0x000000c80d0d7209 */ /* 0x002fc60007810000 */
[----:B------:R-:W-:Y:S02]  /*17710*/  FADD.FTZ R3, -R0, R3 ;  /* 0x0000000300037221 */ /* 0x000fe40000010100 */
[----:B------:R-:W-:-:S02]  /*17720*/  FADD.FTZ R14, -R13, R14 ;  /* 0x0000000e0d0e7221 */ /* 0x000fc40000010100 */
[C---:B------:R-:W-:Y:S02]  /*17730*/  FMUL.FTZ R3, R2.reuse, R3 ;  /* 0x0000000302037220 */ /* 0x040fe40000410000 */
[----:B------:R-:W-:-:S04]  /*17740*/  FMUL.FTZ R14, R2, R14 ;  /* 0x0000000e020e7220 */ /* 0x000fc80000410000 */
[----:B------:R-:W-:Y:S08]  /*17750*/  MUFU.EX2 R3, R3 ;  /* 0x0000000300037308 */ /* 0x000ff00000000800 */
[----:B------:R-:W-:Y:S01]  /*17760*/  MUFU.EX2 R14, R14 ;  /* 0x0000000e000e7308 */ /* 0x000fe20000000800 */
[----:B------:R-:W-:Y:S02]  /*17770*/  WARPGROUP.DEPBAR.LE gsb0, 0x0 ;  /* 0x00008000000079c5 */ /* 0x000fe40000010000 */
[----:B------:R-:W-:-:S06]  /*17780*/  WARPGROUP.ARRIVE ;  /* 0x00000000000079c5 */ /* 0x000fcc0000000000 */
[----:B------:R-:W-:Y:S01]  /*17790*/  QGMMA.64x128x32.F32.E4M3.E4M3 R24, R208, gdesc[UR4], R24, gsb0 ;  /* 0x01e00004d0187df3 */ /* 0x000fe20008000818 */
[----:B------:R-:W-:Y:S01]  /*177a0*/  R2UR UR7, R21 ;  /* 0x00000000150772ca */ /* 0x000fe200000e0000 */
[----:B------:R-:W-:Y:S01]  /*177b0*/  FFMA.FTZ R21, R2, R0, -8 ;  /* 0xc100000002157423 */ /* 0x000fe20000010000 */
[----:B------:R-:W-:-:S03]  /*177c0*/  R2UR UR6, R20 ;  /* 0x00000000140672ca */ /* 0x000fc600000e0000 */
        /* <DEDUP_REMOVED lines=56> */
[C---:B------:R-:W-:Y:S01]  /*17b50*/  FFMA.FTZ R101, R2.reuse, R13, -8 ;  /* 0xc100000002657423 */ /* 0x040fe2000001000d */
[----:B------:R-:W0:Y:S03]  /*17b60*/  MUFU.EX2 R20, R20 ;  /* 0x0000001400147308 */ /* 0x000e260000000800 */
[----:B------:R-:W-:-:S01]  /*17b70*/  FFMA.FTZ R186, R2, R186, -R101 ;  /* 0x000000ba02ba7223 */ /* 0x000fc20000010865 */
[C-C-:B------:R-:W-:Y:S01]  /*17b80*/  FFMA.FTZ R187, R2.reuse, R187, -R101.reuse ;  /* 0x000000bb02bb7223 */ /* 0x140fe20000010865 */
[----:B------:R-:W-:-:S01]  /*17b90*/  FFMA.FTZ R190, R2, R190, -R101 ;  /* 0x000000be02be7223 */ /* 0x000fc20000010865 */
[C-C-:B------:R-:W-:Y:S01]  /*17ba0*/  FFMA.FTZ R191, R2.reuse, R191, -R101.reuse ;  /* 0x000000bf02bf7223 */ /* 0x140fe20000010865 */
[----:B------:R-:W-:-:S01]  /*17bb0*/  FFMA.FTZ R194, R2, R194, -R101 ;  /* 0x000000c202c27223 */ /* 0x000fc20000010865 */
[C-C-:B------:R-:W-:Y:S01]  /*17bc0*/  FFMA.FTZ R195, R2.reuse, R195, -R101.reuse ;  /* 0x000000c302c37223 */ /* 0x140fe20000010865 */
[----:B------:R-:W1:Y:S01]  /*17bd0*/  MUFU.EX2 R186, R186 ;  /* 0x000000ba00ba7308 */ /* 0x000e620000000800 */
        /* <DEDUP_REMOVED lines=40> */
[----:B-1----:R-:W-:-:S01]  /*17e60*/  FADD.FTZ R15, R191, R15 ;  /* 0x0000000fbf0f7221 */ /* 0x002fc20000010000 */
        /* <DEDUP_REMOVED lines=10> */
[----:B------:R-:W-:-:S04]  /*17f10*/  FFMA.FTZ R119, R2, R119, -R101 ;  /* 0x0000007702777223 */ /* 0x000fc80000010865 */
[----:B------:R-:W2:Y:S01]  /*17f20*/  MUFU.EX2 R184, R184 ;  /* 0x000000b800b87308 */ /* 0x000ea20000000800 */
[----:B0-----:R-:W-:-:S07]  /*17f30*/  FADD.FTZ R15, R195, R15 ;  /* 0x0000000fc30f7221 */ /* 0x001fce0000010000 */
[----:B------:R-:W0:Y:S01]  /*17f40*/  MUFU.EX2 R199, R199 ;  /* 0x000000c700c77308 */ /* 0x000e220000000800 */
[----:B-1----:R-:W-:-:S01]  /*17f50*/  FADD.FTZ R15, R198, R15 ;  /* 0x0000000fc60f7221 */ /* 0x002fc20000010000 */
[----:B------:R-:W-:-:S06]  /*17f60*/  WARPGROUP.DEPBAR.LE gsb0, 0x0 ;  /* 0x00008000000079c5 */ /* 0x000fcc0000010000 */
[----:B------:R-:W1:Y:S01]  /*17f70*/  MUFU.EX2 R185, R185 ;  /* 0x000000b900b97308 */ /* 0x000e620000000800 */
[----:B--2---:R-:W-:-:S01]  /*17f80*/  FADD.FTZ R236, R184, R236 ;  /* 0x000000ecb8ec7221 */ /* 0x004fc20000010000 */
[----:B------:R-:W-:-:S06]  /*17f90*/  WARPGROUP.ARRIVE ;  /* 0x00000000000079c5 */ /* 0x000fcc0000000000 */
[----:B------:R-:W2:Y:S01]  /*17fa0*/  MUFU.EX2 R170, R170 ;  /* 0x000000aa00aa7308 */ /* 0x000ea20000000800 */
[----:B0-----:R-:W-:-:S01]  /*17fb0*/  FADD.FTZ R15, R199, R15 ;  /* 0x0000000fc70f7221 */ /* 0x001fc20000010000 */
[----:B------:R-:W-:Y:S06]  /*17fc0*/  QGMMA.64x128x32.F32.E4M3.E4M3 R24, R212, gdesc[UR4], R24, gsb0 ;  /* 0x01e00004d4187df3 */ /* 0x000fec0008000818 */
        /* <DEDUP_REMOVED lines=35> */
[----:B0-----:R-:W-:-:S01]  /*18200*/  FADD.FTZ R15, R154, R15 ;  /* 0x0000000f9a0f7221 */ /* 0x001fc20000010000 */
[----:B------:R-:W-:Y:S02]  /*18210*/  WARPGROUP.DEPBAR.LE gsb0, 0x0 ;  /* 0x00008000000079c5 */ /* 0x000fe40000010000 */
[----:B------:R-:W-:-:S04]  /*18220*/  WARPGROUP.ARRIVE ;  /* 0x00000000000079c5 */ /* 0x000fc80000000000 */
        /* <DEDUP_REMOVED lines=48> */
[----:B------:R-:W-:Y:S02]  /*18530*/  VIADD R88, R12, 0x600 ;  /* 0x000006000c587836 */ /* 0x000fe40000000000 */
[----:B------:R-:W-:-:S03]  /*18540*/  FFMA.FTZ R12, R2, R114, -R101 ;  /* 0x00000072020c7223 */ /* 0x000fc60000010865 */
[----:B------:R-:W-:Y:S01]  /*18550*/  R2UR UR6, R88 ;  /* 0x00000000580672ca */ /* 0x000fe200000e0000 */
[----:B------:R-:W0:Y:S01]  /*18560*/  MUFU.EX2 R136, R136 ;  /* 0x0000008800887308 */ /* 0x000e220000000800 */
[----:B-1----:R-:W-:-:S01]  /*18570*/  FADD.FTZ R236, R165, R236 ;  /* 0x000000eca5ec7221 */ /* 0x002fc20000010000 */
[----:B------:R-:W-:-:S06]  /*18580*/  FFMA.FTZ R88, R2, R118, -R101 ;  /* 0x0000007602587223 */ /* 0x000fcc0000010865 */
[----:B------:R-:W1:Y:S01]  /*18590*/  MUFU.EX2 R150, R150 ;  /* 0x0000009600967308 */ /* 0x000e620000000800 */
[----:B--2---:R-:W-:-:S07]  /*185a0*/  FADD.FTZ R89, R147, R89 ;  /* 0x0000005993597221 */ /* 0x004fce0000010000 */
[----:B------:R-:W2:Y:S01]  /*185b0*/  MUFU.EX2 R137, R137 ;  /* 0x0000008900897308 */ /* 0x000ea20000000800 */
[----:B0-----:R-:W-:-:S07]  /*185c0*/  FADD.FTZ R236, R136, R236 ;  /* 0x000000ec88ec7221 */ /* 0x001fce0000010000 */
[----:B------:R-:W0:Y:S01]  /*185d0*/  MUFU.EX2 R140, R140 ;  /* 0x0000008c008c7308 */ /* 0x000e220000000800 */
[----:B-1----:R-:W-:-:S01]  /*185e0*/  FADD.FTZ R114, R150, R89 ;  /* 0x0000005996727221 */ /* 0x002fc20000010000 */
[----:B------:R-:W-:-:S05]  /*185f0*/  IMAD.MOV.U32 R89, RZ, RZ, -0x3ffffff0 ;  /* 0xc0000010ff597424 */ /* 0x000fca00078e00ff */
[----:B------:R-:W-:Y:S01]  /*18600*/  R2UR UR7, R89 ;  /* 0x00000000590772ca */ /* 0x000fe200000e0000 */
        /* <DEDUP_REMOVED lines=12> */
[----:B------:R-:W-:Y:S04]  /*186d0*/  QGMMA.64x128x32.F32.E4M3.E4M3 R24, R216, gdesc[UR4], R24, gsb0 ;  /* 0x01e00004d8187df3 */ /* 0x000fe80008000818 */
        /* <DEDUP_REMOVED lines=36> */
[----:B------:R-:W-:-:S06]  /*18920*/  WARPGROUP.DEPBAR.LE gsb0, 0x0 ;  /* 0x00008000000079c5 */ /* 0x000fcc0000010000 */
        /* <DEDUP_REMOVED lines=48> */
[----:B------:R-:W-:-:S04]  /*18c30*/  @!P1 IMAD R114, R235, 0x8, R16 ;  /* 0x00000008eb729824 */ /* 0x000fc800078e0210 */
[----:B------:R-:W-:Y:S02]  /*18c40*/  @!P1 VIADD R114, R114, 0x2e840 ;  /* 0x0002e84072729836 */ /* 0x000fe40000000000 */
[----:B------:R-:W0:Y:S01]  /*18c50*/  MUFU.EX2 R93, R93 ;  /* 0x0000005d005d7308 */ /* 0x000e220000000800 */
[----:B-1----:R-:W-:-:S01]  /*18c60*/  FADD.FTZ R102, R92, R15 ;  /* 0x0000000f5c667221 */ /* 0x002fc20000010000 */
[----:B------:R-:W-:Y:S02]  /*18c70*/  IADD3 R15, -R227, 0xb, RZ ;  /* 0x0000000be30f7810 */ /* 0x000fe40007ffe1ff */
[----:B------:R-:W-:-:S03]  /*18c80*/  @!P1 PRMT R114, RZ, 0x654, R114 ;  /* 0x00000654ff729816 */ /* 0x000fc60000000072 */
[----:B------:R1:W-:Y:S06]  /*18c90*/  BAR.ARV R15, 0x100 ;  /* 0x0004000f0000751d */ /* 0x0003ec0000002000 */
[----:B------:R-:W3:Y:S01]  /*18ca0*/  MUFU.EX2 R94, R94 ;  /* 0x0000005e005e7308 */ /* 0x000ee20000000800 */
[----:B--2---:R-:W-:-:S01]  /*18cb0*/  FADD.FTZ R103, R91, R103 ;  /* 0x000000675b677221 */ /* 0x004fc20000010000 */
[----:B------:R2:W-:Y:S01]  /*18cc0*/  @!P1 SYNCS.ARRIVE.TRANS64.RED.A1T0 RZ, [R114+URZ], RZ ;  /* 0x000000ff72ff99a7 */ /* 0x0005e2000810043f */
[----:B0-----:R-:W-:-:S05]  /*18cd0*/  FADD.FTZ R102, R93, R102 ;  /* 0x000000665d667221 */ /* 0x001fca0000010000 */
[----:B------:R-:W0:Y:S08]  /*18ce0*/  MUFU.EX2 R96, R96 ;  /* 0x0000006000607308 */ /* 0x000e300000000800 */
[----:B------:R-:W4:Y:S01]  /*18cf0*/  MUFU.EX2 R95, R95 ;  /* 0x0000005f005f7308 */ /* 0x000f220000000800 */
[----:B---3--:R-:W-:-:S07]  /*18d00*/  FADD.FTZ R103, R94, R103 ;  /* 0x000000675e677221 */ /* 0x008fce0000010000 */
[----:B------:R-:W3:Y:S01]  /*18d10*/  MUFU.EX2 R97, R97 ;  /* 0x0000006100617308 */ /* 0x000ee20000000800 */
[----:B0-----:R-:W-:-:S07]  /*18d20*/  FADD.FTZ R102, R96, R102 ;  /* 0x0000006660667221 */ /* 0x001fce0000010000 */
[----:B------:R-:W0:Y:S01]  /*18d30*/  MUFU.EX2 R98, R98 ;  /* 0x0000006200627308 */ /* 0x000e220000000800 */
[----:B----4-:R-:W-:-:S07]  /*18d40*/  FADD.FTZ R103, R95, R103 ;  /* 0x000000675f677221 */ /* 0x010fce0000010000 */
[----:B------:R-:W4:Y:S01]  /*18d50*/  MUFU.EX2 R100, R100 ;  /* 0x0000006400647308 */ /* 0x000f220000000800 */
[----:B---3--:R-:W-:-:S07]  /*18d60*/  FADD.FTZ R102, R97, R102 ;  /* 0x0000006661667221 */ /* 0x008fce0000010000 */
[----:B------:R-:W3:Y:S01]  /*18d70*/  MUFU.EX2 R99, R99 ;  /* 0x0000006300637308 */ /* 0x000ee20000000800 */
[----:B0-----:R-:W-:-:S07]  /*18d80*/  FADD.FTZ R103, R98, R103 ;  /* 0x0000006762677221 */ /* 0x001fce0000010000 */
[----:B------:R-:W0:Y:S01]  /*18d90*/  MUFU.EX2 R21, R21 ;  /* 0x0000001500157308 */ /* 0x000e220000000800 */
[----:B----4-:R-:W-:-:S07]  /*18da0*/  FADD.FTZ R102, R100, R102 ;  /* 0x0000006664667221 */ /* 0x010fce0000010000 */
[----:B------:R-:W1:Y:S01]  /*18db0*/  MUFU.EX2 R101, R101 ;  /* 0x0000006500657308 */ /* 0x000e620000000800 */
[----:B---3--:R-:W-:-:S01]  /*18dc0*/  FADD.FTZ R103, R99, R103 ;  /* 0x0000006763677221 */ /* 0x008fc20000010000 */
[----:B0-----:R-:W-:-:S03]  /*18dd0*/  FADD.FTZ R236, R21, R102 ;  /* 0x0000006615ec7221 */ /* 0x001fc60000010000 */
[----:B-1----:R-:W-:Y:S01]  /*18de0*/  FADD.FTZ R15, R101, R103 ;  /* 0x00000067650f7221 */ /* 0x002fe20000010000 */
[----:B--2---:R-:W-:Y:S06]  /*18df0*/  @!P0 BRA `(.L_x_476) ;  /* 0x0000000000048947 */ /* 0x004fec0003800000 */
[----:B------:R-:W-:Y:S01]  /*18e00*/  BPT.TRAP 0x1 ;  /* 0x000000040000795c */ /* 0x000fe20000300000 */
.L_x_476:
[----:B------:R-:W0:Y:S01]  /*18e10*/  S2R R103, SR_CgaCtaId ;  /* 0x0000000000677919 */ /* 0x000e220000008800 */
[----:B------:R-:W-:-:S05]  /*18e20*/  IMAD R102, R234, 0x8, R16 ;  /* 0x00000008ea667824 */ /* 0x000fca00078e0210 */
[----:B------:R-:W-:-:S04]  /*18e30*/  IADD3 R102, R102, 0x2e860, RZ ;  /* 0x0002e86066667810 */ /* 0x000fc80007ffe0ff */
[----:B0-----:R-:W-:Y:S02]  /*18e40*/  PRMT R102, R103, 0x654, R102 ;  /* 0x0000065467667816 */ /* 0x001fe40000000066 */
[----:B------:R-:W2:Y:S01]  /*18e50*/  LDL R103, [R1+0x40] ;  /* 0x0000400001677983 */ /* 0x000ea20000100800 */
[----:B------:R-:W-:Y:S01]  /*18e60*/  F2FP.SATFINITE.E4M3.F32.PACK_AB_MERGE_C R156, R157, R156, RZ ;  /* 0x0000009c9d9c723e */ /* 0x000fe200048070ff */
[----:B------:R0:W-:Y:S01]  /*18e70*/  SYNCS.ARRIVE.TRANS64.RED.A1T0 RZ, [R102+URZ], RZ ;  /* 0x000000ff66ff79a7 */ /* 0x0001e2000810043f */
[----:B------:R-:W-:Y:S01]  /*18e80*/  F2FP.SATFINITE.E4M3.F32.PACK_AB_MERGE_C R88, R119, R88, RZ ;  /* 0x000000587758723e */ /* 0x000fe200048070ff */
[-C--:B------:R-:W-:Y:S01]  /*18e90*/  FMUL.FTZ R24, R24, R3.reuse ;  /* 0x0000000318187220 */ /* 0x080fe20000410000 */
[----:B------:R-:W-:Y:S01]  /*18ea0*/  F2FP.SATFINITE.E4M3.F32.PACK_AB_MERGE_C R92, R93, R92, RZ ;  /* 0x0000005c5d5c723e */ /* 0x000fe200048070ff */
[-C--:B------:R-:W-:Y:S01]  /*18eb0*/  FMUL.FTZ R25, R25, R3.reuse ;  /* 0x0000000319197220 */ /* 0x080fe20000410000 */
[----:B------:R-:W-:Y:S01]  /*18ec0*/  F2FP.SATFINITE.E4M3.F32.PACK_AB_MERGE_C R156, R153, R152, R156 ;  /* 0x00000098999c723e */ /* 0x000fe2000480709c */
[----:B------:R-:W-:Y:S01]  /*18ed0*/  FMUL.FTZ R28, R28, R3 ;  /* 0x000000031c1c7220 */ /* 0x000fe20000410000 */
[----:B------:R-:W-:Y:S01]  /*18ee0*/  F2FP.SATFINITE.E4M3.F32.PACK_AB_MERGE_C R185, R188, R185, RZ ;  /* 0x000000b9bcb9723e */ /* 0x000fe200048070ff */
[-C--:B------:R-:W-:Y:S01]  /*18ef0*/  FMUL.FTZ R29, R29, R3.reuse ;  /* 0x000000031d1d7220 */ /* 0x080fe20000410000 */
[----:B------:R-:W-:Y:S01]  /*18f00*/  F2FP.SATFINITE.E4M3.F32.PACK_AB_MERGE_C R190, R191, R190, RZ ;  /* 0x000000bebfbe723e */ /* 0x000fe200048070ff */
[----:B------:R-:W-:Y:S01]  /*18f10*/  FMUL.FTZ R32, R32, R3 ;  /* 0x0000000320207220 */ /* 0x000fe20000410000 */
[----:B------:R-:W-:Y:S01]  /*18f20*/  F2FP.SATFINITE.E4M3.F32.PACK_AB_MERGE_C R193, R196, R193, RZ ;  /* 0x000000c1c4c1723e */ /* 0x000fe200048070ff */
[-C--:B------:R-:W-:Y:S01]  /*18f30*/  FMUL.FTZ R33, R33, R3.reuse ;  /* 0x0000000321217220 */ /* 0x080fe20000410000 */
        /* <DEDUP_REMOVED lines=37> */
[----:B------:R-:W-:Y:S01]  /*19190*/  FMUL.FTZ R72, R72, R3 ;  /* 0x0000000348487220 */ /* 0x000fe20000410000 */
[----:B------:R-:W-:Y:S01]  /*191a0*/  F2FP.SATFINITE.E4M3.F32.PACK_AB_MERGE_C R91, R94, R91, RZ ;  /* 0x0000005b5e5b723e */ /* 0x000fe200048070ff */
[-C--:B------:R-:W-:Y:S01]  /*191b0*/  FMUL.FTZ R73, R73, R3.reuse ;  /* 0x0000000349497220 */ /* 0x080fe20000410000 */
[----:B------:R-:W-:Y:S01]  /*191c0*/  F2FP.SATFINITE.E4M3.F32.PACK_AB_MERGE_C R21, R21, R100, RZ ;  /* 0x000000641515723e */ /* 0x000fe200048070ff */
[----:B------:R-:W-:Y:S01]  /*191d0*/  FMUL.FTZ R76, R76, R3 ;  /* 0x000000034c4c7220 */ /* 0x000fe20000410000 */
[----:B------:R-:W-:Y:S01]  /*191e0*/  F2FP.SATFINITE.E4M3.F32.PACK_AB_MERGE_C R99, R101, R99, RZ ;  /* 0x000000636563723e */ /* 0x000fe200048070ff */
[-C--:B------:R-:W-:Y:S01]  /*191f0*/  FMUL.FTZ R77, R77, R3.reuse ;  /* 0x000000034d4d7220 */ /* 0x080fe20000410000 */
[----:B------:R-:W-:Y:S01]  /*19200*/  F2FP.SATFINITE.E4M3.F32.PACK_AB_MERGE_C R215, R115, R12, R88 ;  /* 0x0000000c73d7723e */ /* 0x000fe20004807058 */
[----:B------:R-:W-:Y:S01]  /*19210*/  FMUL.FTZ R80, R80, R3 ;  /* 0x0000000350507220 */ /* 0x000fe20000410000 */
[----:B------:R-:W-:Y:S01]  /*19220*/  F2FP.SATFINITE.E4M3.F32.PACK_AB_MERGE_C R216, R200, R197, R92 ;  /* 0x000000c5c8d8723e */ /* 0x000fe2000480705c */
        /* <DEDUP_REMOVED lines=65> */
[C---:B--2---:R-:W-:Y:S01]  /*19640*/  ISETP.GT.AND P1, PT, R233.reuse, R103, PT ;  /* 0x00000067e900720c */ /* 0x044fe20003f24270 */
[----:B------:R-:W-:-:S12]  /*19650*/  VIADD R233, R233, 0xffffffff ;  /* 0xffffffffe9e97836 */ /* 0x000fd80000000000 */
[----:B0-----:R-:W-:Y:S05]  /*19660*/  @P1 BRA `(.L_x_477) ;  /* 0xffffffbc00d41947 */ /* 0x001fea000383ffff */
[----:B------:R-:W-:-:S07]  /*19670*/  IMAD.MOV.U32 R234, RZ, RZ, R235 ;  /* 0x000000ffffea7224 */ /* 0x000fce00078e00eb */
.L_x_466:
[----:B------:R-:W-:Y:S05]  /*19680*/  WARPSYNC.ALL ;  /* 0x0000000000007948 */ /* 0x000fea0003800000 */
[----:B------:R-:W-:Y:S06]  /*19690*/  BAR.ARV 0x8, 0x180 ;  /* 0x0206000000007b1d */ /* 0x000fec0000002000 */
[----:B------:R-:W-:Y:S05]  /*196a0*/  @!P0 BRA `(.L_x_478) ;  /* 0x0000000000048947 */ /* 0x000fea0003800000 */
[----:B------:R-:W-:Y:S01]  /*196b0*/  BPT.TRAP 0x1 ;  /* 0x000000040000795c */ /* 0x000fe20000300000 */
.L_x_478:
[----:B------:R-:W-:Y:S02]  /*196c0*/  LEA R12, R234, R16, 0x3 ;  /* 0x00000010ea0c7211 */ /* 0x000fe400078e18ff */
[----:B------:R-:W-:-:S04]  /*196d0*/  SHF.L.U32 R3, R237, 0x1f, RZ ;  /* 0x0000001fed037819 */ /* 0x000fc800000006ff */
[----:B------:R0:W1:Y:S01]  /*196e0*/  SYNCS.PHASECHK.TRANS64.TRYWAIT P1, [R12+URZ+0x2e850], R3 ;  /* 0x02e850030c0075a7 */ /* 0x000062000802017f */
[----:B------:R-:W-:Y:S05]  /*196f0*/  @!P0 BRA `(.L_x_479) ;  /* 0x0000000000048947 */ /* 0x000fea0003800000 */
[----:B------:R-:W-:Y:S01]  /*19700*/  BPT.TRAP 0x1 ;  /* 0x000000040000795c */ /* 0x000fe20000300000 */
.L_x_479:
[----:B------:R-:W-:-:S05]  /*19710*/  VIADD R16, R16, 0x400 ;  /* 0x0000040010107836 */ /* 0x000fca0000000000 */
[----:B------:R-:W-:-:S04]  /*19720*/  SHF.R.U32.HI R16, RZ, 0x4, R16 ;  /* 0x00000004ff107819 */ /* 0x000fc80000011610 */
[----:B------:R-:W-:-:S04]  /*19730*/  LOP3.LUT R16, R16, 0x3fff, RZ, 0xc0, !PT ;  /* 0x00003fff10107812 */ /* 0x000fc800078ec0ff */
[----:B------:R-:W-:Y:S01]  /*19740*/  LOP3.LUT R5, R16, 0x10000, RZ, 0xfc, !PT ;  /* 0x0001000010057812 */ /* 0x000fe200078efcff */
[----:B-1----:R-:W-:Y:S06]  /*19750*/  @P1 BRA `(.L_x_480) ;  /* 0x0000000000081947 */ /* 0x002fec0003800000 */
[----:B------:R-:W1:Y:S02]  /*19760*/  SYNCS.PHASECHK.TRANS64.TRYWAIT P1, [R12+URZ+0x2e850], R3 ;  /* 0x02e850030c0075a7 */ /* 0x000e64000802017f */
[----:B-1----:R-:W-:Y:S05]  /*19770*/  @!P1 BRA `(.L_x_481) ;  /* 0x000000c000c09947 */ /* 0x002fea0003800000 */
.L_x_480:
[----:B------:R-:W-:Y:S01]  /*19780*/  IMAD R4, R234, 0x700, R5 ;  /* 0x00000700ea047824 */ /* 0x000fe200078e0205 */
[----:B------:R-:W2:Y:S01]  /*19790*/  LDL R20, [R1+0x8c] ;  /* 0x00008c0001147983 */ /* 0x000ea20000100800 */
[----:B------:R-:W-:Y:S01]  /*197a0*/  IMAD.MOV.U32 R5, RZ, RZ, -0x3ffffff0 ;  /* 0xc0000010ff057424 */ /* 0x000fe200078e00ff */
[----:B------:R-:W-:Y:S05]  /*197b0*/  WARPSYNC.ALL ;  /* 0x0000000000007948 */ /* 0x000fea0003800000 */
[C---:B------:R-:W-:Y:S01]  /*197c0*/  R2UR UR6, R4.reuse ;  /* 0x00000000040672ca */ /* 0x040fe200000e0000 */
[----:B------:R-:W-:Y:S01]  /*197d0*/  VIADD R6, R4, 0x100 ;  /* 0x0000010004067836 */ /* 0x000fe20000000000 */
[----:B------:R-:W-:Y:S01]  /*197e0*/  R2UR UR7, R5 ;  /* 0x00000000050772ca */ /* 0x000fe200000e0000 */
[----:B------:R-:W-:Y:S01]  /*197f0*/  WARPGROUP.ARRIVE ;  /* 0x00000000000079c5 */ /* 0x000fe20000000000 */
[----:B------:R-:W-:Y:S01]  /*19800*/  IMAD.MOV.U32 R7, RZ, RZ, -0x3ffffff0 ;  /* 0xc0000010ff077424 */ /* 0x000fe200078e00ff */
[----:B------:R-:W0:Y:S01]  /*19810*/  LDL R16, [R1+0x74] ;  /* 0x0000740001107983 */ /* 0x000e220000100800 */
[----:B------:R-:W-:-:S03]  /*19820*/  ULDC.64 UR4, c[0x0][0x9a0] ;  /* 0x0002680000047ab9 */ /* 0x000fc60000000a00 */
[----:B------:R-:W3:Y:S01]  /*19830*/  LDL R14, [R1+0x60] ;  /* 0x00006000010e7983 */ /* 0x000ee20000100800 */
[----:B------:R-:W-:-:S04]  /*19840*/  ISETP.NE.U32.AND P1, PT, RZ, UR4, PT ;  /* 0x00000004ff007c0c */ /* 0x000fc8000bf25070 */
[----:B------:R-:W-:Y:S01]  /*19850*/  ISETP.NE.AND.EX P1, PT, RZ, UR5, PT, P1 ;  /* 0x00000005ff007c0c */ /* 0x000fe2000bf25310 */
[----:B------:R-:W-:Y:S01]  /*19860*/  QGMMA.64x128x32.F32.E4M3.E4M3 R24, R224, gdesc[UR4], R24, gsb0 ;  /* 0x01e00004e0187df3 */ /* 0x000fe20008000818 */
[----:B------:R-:W-:Y:S01]  /*19870*/  R2UR UR6, R6 ;  /* 0x00000000060672ca */ /* 0x000fe200000e0000 */
[----:B------:R-:W-:Y:S01]  /*19880*/  VIADD R6, R4, 0x200 ;  /* 0x0000020004067836 */ /* 0x000fe20000000000 */
[----:B------:R-:W-:Y:S01]  /*19890*/  R2UR UR7, R7 ;  /* 0x00000000070772ca */ /* 0x000fe200000e0000 */
[----:B------:R-:W-:-:S08]  /*198a0*/  IMAD.MOV.U32 R7, RZ, RZ, -0x3ffffff0 ;  /* 0xc0000010ff077424 */ /* 0x000fd000078e00ff */
[----:B------:R-:W2:Y:S08]  /*198b0*/  @P1 LDC.64 R8, c[0x0][0x9c8] ;  /* 0x00027200ff081b82 */ /* 0x000eb00000000a00 */
[----:B------:R-:W3:Y:S01]  /*198c0*/  @P1 LDC.64 R10, c[0x0][0x9d0] ;  /* 0x00027400ff0a1b82 */ /* 0x000ee20000000a00 */
        /* <DEDUP_REMOVED lines=10> */
[----:B------:R-:W-:Y:S01]  /*19970*/  R2UR UR6, R6 ;  /* 0x00000000060672ca */ /* 0x000fe200000e0000 */
[----:B--2---:R-:W-:Y:S01]  /*19980*/  @P1 IMAD R6, R20, R8, RZ ;  /* 0x0000000814061224 */ /* 0x004fe200078e02ff */
[----:B------:R-:W-:-:S03]  /*19990*/  R2UR UR7, R7 ;  /* 0x00000000070772ca */ /* 0x000fc600000e0000 */
[C---:B01----:R-:W-:Y:S02]  /*199a0*/  @P1 IMAD R3, R16.reuse, R9, R6 ;  /* 0x0000000910031224 */ /* 0x043fe400078e0206 */
[----:B------:R-:W-:-:S04]  /*199b0*/  @P1 IMAD.WIDE.U32 R6, R16, R8, RZ ;  /* 0x0000000810061225 */ /* 0x000fc800078e00ff */
[----:B------:R-:W-:Y:S02]  /*199c0*/  @P1 IMAD.IADD R7, R7, 0x1, R3 ;  /* 0x0000000107071824 */ /* 0x000fe400078e0203 */
[----:B---3--:R-:W-:-:S04]  /*199d0*/  @P1 IMAD.WIDE.U32 R6, R14, R10, R6 ;  /* 0x0000000a0e061225 */ /* 0x008fc800078e0006 */
[----:B------:R-:W-:Y:S01]  /*199e0*/  @P1 IMAD R3, R14, R11, R7 ;  /* 0x0000000b0e031224 */ /* 0x000fe200078e0207 */
[----:B------:R-:W-:Y:S01]  /*199f0*/  @P1 LEA R8, P2, R6, UR4, 0x2 ;  /* 0x0000000406081c11 */ /* 0x000fe2000f8410ff */
[----:B------:R-:W-:Y:S02]  /*19a00*/  VIADD R10, R4, 0x400 ;  /* 0x00000400040a7836 */ /* 0x000fe40000000000 */
[----:B------:R-:W-:Y:S01]  /*19a10*/  IMAD.MOV.U32 R11, RZ, RZ, -0x3ffffff0 ;  /* 0xc0000010ff0b7424 */ /* 0x000fe200078e00ff */
[----:B------:R-:W-:Y:S01]  /*19a20*/  @P1 LEA.HI.X R9, R6, UR5, R3, 0x2, P2 ;  /* 0x0000000506091c11 */ /* 0x000fe200090f1403 */
[----:B------:R-:W-:-:S06]  /*19a30*/  IMAD.MOV.U32 R3, RZ, RZ, 0x3f800000 ;  /* 0x3f800000ff037424 */ /* 0x000fcc00078e00ff */
        /* <DEDUP_REMOVED lines=13> */
[----:B------:R-:W-:Y:S01]  /*19b10*/  VIADD R4, R4, 0x600 ;  /* 0x0000060004047836 */ /* 0x000fe20000000000 */
[----:B------:R-:W-:Y:S01]  /*19b20*/  MOV R5, 0xc0000010 ;  /* 0xc000001000057802 */ /* 0x000fe20000000f00 */
        /* <DEDUP_REMOVED lines=9> */
[----:B------:R-:W0:Y:S04]  /*19bc0*/  SHFL.BFLY PT, R4, R7, 0x1, 0x1f ;  /* 0x0c201f0007047f89 */ /* 0x000e2800000e0000 */
[----:B------:R-:W1:Y:S01]  /*19bd0*/  SHFL.BFLY PT, R5, R6, 0x1, 0x1f ;  /* 0x0c201f0006057f89 */ /* 0x000e6200000e0000 */
[----:B0-----:R-:W-:-:S01]  /*19be0*/  FADD.FTZ R9, R7, R4 ;  /* 0x0000000407097221 */ /* 0x001fc20000010000 */
[----:B-1----:R-:W-:-:S04]  /*19bf0*/  FADD.FTZ R10, R6, R5 ;  /* 0x00000005060a7221 */ /* 0x002fc80000010000 */
[C---:B------:R-:W-:Y:S01]  /*19c00*/  FSETP.NE.FTZ.AND P1, PT, R9.reuse, RZ, PT ;  /* 0x000000ff0900720b */ /* 0x040fe20003f35000 */
[----:B------:R-:W-:Y:S01]  /*19c10*/  FMUL.FTZ R11, R9, 0.00390625 ;  /* 0x3b800000090b7820 */ /* 0x000fe20000410000 */
[----:B------:R-:W-:Y:S01]  /*19c20*/  FMUL.FTZ R14, R10, 0.00390625 ;  /* 0x3b8000000a0e7820 */ /* 0x000fe20000410000 */
[----:B------:R-:W-:-:S03]  /*19c30*/  IMAD.MOV.U32 R4, RZ, RZ, RZ ;  /* 0x000000ffff047224 */ /* 0x000fc600078e00ff */
        /* <DEDUP_REMOVED lines=17> */
[----:B------:R-:W-:-:S01]  /*19d50*/  @P3 FFMA.FTZ R89, R15, R13, R8 ;  /* 0x0000000d0f593223 */ /* 0x000fc20000010008 */
[----:B--2---:R-:W-:Y:S02]  /*19d60*/  FMUL.FTZ R7, R4, R3 ;  /* 0x0000000304077220 */ /* 0x004fe40000410000 */
[----:B------:R-:W-:-:S01]  /*19d70*/  @P2 FFMA.FTZ R88, R5, R0, R2 ;  /* 0x0000000005582223 */ /* 0x000fc20000010002 */
[----:B---3--:R-:W-:Y:S01]  /*19d80*/  FMUL.FTZ R8, R6, R3 ;  /* 0x0000000306087220 */ /* 0x008fe20000410000 */
[----:B------:R-:W-:Y:S02]  /*19d90*/  WARPGROUP.DEPBAR.LE gsb0, 0x0 ;  /* 0x00008000000079c5 */ /* 0x000fe40000010000 */
[----:B------:R-:W-:Y:S05]  /*19da0*/  @!P0 BRA `(.L_x_482) ;  /* 0x0000000000048947 */ /* 0x000fea0003800000 */
[----:B------:R-:W-:Y:S01]  /*19db0*/  BPT.TRAP 0x1 ;  /* 0x000000040000795c */ /* 0x000fe20000300000 */
.L_x_482:
[----:B------:R-:W2:Y:S01]  /*19dc0*/  LDL.LU R10, [R1+0x88] ;  /* 0x00008800010a7983 */ /* 0x000ea20000300800 */
[----:B------:R-:W-:Y:S02]  /*19dd0*/  VIADD R0, R12, 0x2e860 ;  /* 0x0002e8600c007836 */ /* 0x000fe40000000000 */
[-C--:B------:R-:W-:Y:S01]  /*19de0*/  FMUL.FTZ R3, R24, R7.reuse ;  /* 0x0000000718037220 */ /* 0x080fe20000410000 */
[----:B------:R-:W0:Y:S01]  /*19df0*/  S2R R2, SR_CgaCtaId ;  /* 0x0000000000027919 */ /* 0x000e220000008800 */
[----:B------:R-:W-:Y:S02]  /*19e00*/  VIADD R234, R234, 0x1 ;  /* 0x00000001eaea7836 */ /* 0x000fe40000000000 */
[----:B------:R-:W-:-:S03]  /*19e10*/  FMUL.FTZ R90, R29, R7 ;  /* 0x000000071d5a7220 */ /* 0x000fc60000410000 */
[----:B------:R-:W-:Y:S01]  /*19e20*/  ISETP.NE.AND P1, PT, R234, 0x2, PT ;  /* 0x00000002ea00780c */ /* 0x000fe20003f25270 */
        /* <DEDUP_REMOVED lines=17> */
[----:B------:R-:W-:Y:S01]  /*19f40*/  FMUL.FTZ R24, R48, R7 ;  /* 0x0000000730187220 */ /* 0x000fe20000410000 */
[----:B0-----:R-:W-:-:S04]  /*19f50*/  PRMT R2, R2, 0x654, R0 ;  /* 0x0000065402027816 */ /* 0x001fc80000000000 */
[----:B------:R0:W-:Y:S01]  /*19f60*/  SYNCS.ARRIVE.TRANS64.RED.A1T0 RZ, [R2+URZ], RZ ;  /* 0x000000ff02ff79a7 */ /* 0x0001e2000810043f */
[-C--:B------:R-:W-:Y:S01]  /*19f70*/  FMUL.FTZ R53, R61, R7.reuse ;  /* 0x000000073d357220 */ /* 0x080fe20000410000 */
[-C--:B------:R-:W-:Y:S01]  /*19f80*/  FMUL.FTZ R95, R77, R7.reuse ;  /* 0x000000074d5f7220 */ /* 0x080fe20000410000 */
[-C--:B------:R-:W-:Y:S01]  /*19f90*/  FMUL.FTZ R5, R28, R7.reuse ;  /* 0x000000071c057220 */ /* 0x080fe20000410000 */
[-C--:B------:R-:W-:Y:S01]  /*19fa0*/  FMUL.FTZ R52, R57, R7.reuse ;  /* 0x0000000739347220 */ /* 0x080fe20000410000 */
[-C--:B------:R-:W-:Y:S01]  /*19fb0*/  FMUL.FTZ R44, R31, R8.reuse ;  /* 0x000000081f2c7220 */ /* 0x080fe20000410000 */
[----:B0-----:R-:W-:Y:S01]  /*19fc0*/  SEL R2, RZ, 0x1, P1 ;  /* 0x00000001ff027807 */ /* 0x001fe20000800000 */
        /* <DEDUP_REMOVED lines=39> */
[----:B------:R-:W-:Y:S01]  /*1a240*/  FMUL.FTZ R34, R83, R8 ;  /* 0x0000000853227220 */ /* 0x000fe20000410000 */
[----:B------:R-:W-:-:S02]  /*1a250*/  LOP3.LUT R237, R237, R2, RZ, 0x3c, !PT ;  /* 0x00000002eded7212 */ /* 0x000fc400078e3cff */
[----:B------:R-:W-:Y:S01]  /*1a260*/  SEL R234, R234, RZ, P1 ;  /* 0x000000ffeaea7207 */ /* 0x000fe20000800000 */
[----:B--2---:R-:W-:-:S05]  /*1a270*/  VIADD R10, R10, 0x1 ;  /* 0x000000010a0a7836 */ /* 0x004fca0000000000 */
[----:B------:R0:W-:Y:S02]  /*1a280*/  STL [R1+0x88], R10 ;  /* 0x0000880a01007387 */ /* 0x0001e40000100800 */
.L_x_430:
[----:B------:R-:W-:Y:S05]  /*1a290*/  WARPSYNC.ALL ;  /* 0x0000000000007948 */ /* 0x000fea0003800000 */
[----:B------:R-:W2:Y:S01]  /*1a2a0*/  LDL R124, [R1+0x7c] ;  /* 0x00007c00017c7983 */ /* 0x000ea20000100800 */
[----:B------:R-:W-:Y:S01]  /*1a2b0*/  MOV R16, 0x400 ;  /* 0x0000040000107802 */ /* 0x000fe20000000f00 */
[----:B------:R-:W-:Y:S01]  /*1a2c0*/  BSSY B0, `(.L_x_483) ;  /* 0x000041e000007945 */ /* 0x000fe20003800000 */
[----:B------:R-:W1:Y:S02]  /*1a2d0*/  S2R R2, SR_CgaCtaId ;  /* 0x0000000000027919 */ /* 0x000e640000008800 */
[----:B-1----:R-:W-:Y:S01]  /*1a2e0*/  LEA R16, R2, R16, 0x18 ;  /* 0x0000001002107211 */ /* 0x002fe200078ec0ff */
[----:B------:R-:W-:Y:S06]  /*1a2f0*/  BAR.SYNC.DEFER_BLOCKING 0x5, 0x180 ;  /* 0x0146000000007b1d */ /* 0x000fec0000010000 */
[----:B-----5:R1:W3:Y:S02]  /*1a300*/  LDS.128 R120, [R16+0x2e8d0] ;  /* 0x02e8d00010787984 */ /* 0x0202e40000000c00 */
[----:B------:R-:W-:Y:S06]  /*1a310*/  BAR.ARV 0x4, 0x180 ;  /* 0x0106000000007b1d */ /* 0x000fec0000002000 */
[----:B--2---:R-:W-:-:S13]  /*1a320*/  ISETP.NE.AND P1, PT, R124, RZ, PT ;  /* 0x000000ff7c00720c */ /* 0x004fda0003f25270 */
[----:B------:R-:W2:Y:S02]  /*1a330*/  @!P1 LDC R124, c[0x0][0xad4] ;  /* 0x0002b500ff7c9b82 */ /* 0x000ea40000000800 */
[----:B--2---:R1:W-:Y:S01]  /*1a340*/  @!P1 STL [R1+0x7c], R124 ;  /* 0x00007c7c01009387 */ /* 0x0043e20000100800 */
[----:B---3--:R-:W-:Y:S05]  /*1a350*/  @P0 BRA `(.L_x_484) ;  /* 0x0000003000d80947 */ /* 0x008fea0003800000 */
[----:B0-----:R-:W2:Y:S01]  /*1a360*/  LDL R10, [R1+0xa8] ;  /* 0x0000a800010a7983 */ /* 0x001ea20000100800 */
[----:B------:R-:W-:Y:S01]  /*1a370*/  ULDC.64 UR4, c[0x4][0x38] ;  /* 0x01000e0000047ab9 */ /* 0x000fe20000000a00 */
[----:B------:R-:W0:Y:S01]  /*1a380*/  S2R R11, SR_TID.X ;  /* 0x00000000000b7919 */ /* 0x000e220000002100 */
[----:B------:R-:W3:Y:S01]  /*1a390*/  S2R R7, SR_SWINHI ;  /* 0x0000000000077919 */ /* 0x000ee20000002f00 */
[----:B0-----:R-:W-:-:S04]  /*1a3a0*/  SHF.L.U32 R2, R11, 0x2, RZ ;  /* 0x000000020b027819 */ /* 0x001fc800000006ff */
[----:B------:R-:W-:Y:S02]  /*1a3b0*/  LOP3.LUT R2, R2, 0xc, RZ, 0xc0, !PT ;  /* 0x0000000c02027812 */ /* 0x000fe400078ec0ff */
[----:B------:R-:W-:Y:S02]  /*1a3c0*/  MOV R68, R16 ;  /* 0x0000001000447202 */ /* 0x000fe40000000f00 */
[----:B---3--:R-:W-:Y:S02]  /*1a3d0*/  MOV R69, R7 ;  /* 0x0000000700457202 */ /* 0x008fe40000000f00 */
[----:B------:R-:W-:-:S05]  /*1a3e0*/  IADD3 R12, P0, R2, UR4, RZ ;  /* 0x00000004020c7c10 */ /* 0x000fca000ff1e0ff */
[----:B------:R-:W-:Y:S01]  /*1a3f0*/  IMAD.X R13, RZ, RZ, UR5, P0 ;  /* 0x00000005ff0d7e24 */ /* 0x000fe200080e06ff */
[----:B------:R-:W-:-:S04]  /*1a400*/  LOP3.LUT P0, R2, R11, 0x3, RZ, 0xc0, !PT ;  /* 0x000000030b027812 */ /* 0x000fc8000780c0ff */
[----:B------:R-:W-:Y:S01]  /*1a410*/  ISETP.EQ.OR P0, PT, R2, 0x3, !P0 ;  /* 0x000000030200780c */ /* 0x000fe20004702670 */
[----:B------:R0:W5:Y:S03]  /*1a420*/  LDG.E.CONSTANT R8, desc[UR60][R12.64] ;  /* 0x0000003c0c087981 */ /* 0x000166000c1e9900 */
[----:B0-----:R-:W-:Y:S02]  /*1a430*/  SEL R13, R5, R90, P0 ;  /* 0x0000005a050d7207 */ /* 0x001fe40000000000 */
[----:B------:R-:W-:Y:S01]  /*1a440*/  SEL R5, R90, R5, P0 ;  /* 0x000000055a057207 */ /* 0x000fe20000000000 */
[----:B------:R-:W-:Y:S01]  /*1a450*/  UMOV UR4, 0xffffffff ;  /* 0xffffffff00047882 */ /* 0x000fe20000000000 */
[----:B------:R-:W-:Y:S02]  /*1a460*/  SEL R7, R3, R72, P0 ;  /* 0x0000004803077207 */ /* 0x000fe40000000000 */
[----:B------:R-:W-:Y:S01]  /*1a470*/  SEL R3, R72, R3, P0 ;  /* 0x0000000348037207 */ /* 0x000fe20000000000 */
[----:B--2---:R-:W-:-:S03]  /*1a480*/  IMAD.WIDE R10, R10, 0x2, R68 ;  /* 0x000000020a0a7825 */ /* 0x004fc600078e0244 */
[C---:B------:R-:W-:Y:S02]  /*1a490*/  IADD3 R93, P5, R10.reuse, 0x4060, RZ ;  /* 0x000040600a5d7810 */ /* 0x040fe40007fbe0ff */
[----:B------:R-:W-:Y:S02]  /*1a4a0*/  IADD3 R91, P1, R10, 0x4040, RZ ;  /* 0x000040400a5b7810 */ /* 0x000fe40007f3e0ff */
[----:B------:R-:W-:Y:S02]  /*1a4b0*/  LOP3.LUT R92, R93, 0x380, RZ, 0xc0, !PT ;  /* 0x000003805d5c7812 */ /* 0x000fe400078ec0ff */
[----:B------:R-:W-:Y:S02]  /*1a4c0*/  LOP3.LUT R2, R91, 0x380, RZ, 0xc0, !PT ;  /* 0x000003805b027812 */ /* 0x000fe400078ec0ff */
[----:B------:R-:W-:Y:S02]  /*1a4d0*/  SHF.R.U64 R92, R92, 0x3, RZ ;  /* 0x000000035c5c7819 */ /* 0x000fe400000012ff */
[----:B------:R-:W-:-:S02]  /*1a4e0*/  SHF.R.U64 R90, R2, 0x3, RZ ;  /* 0x00000003025a7819 */ /* 0x000fc400000012ff */
[----:B------:R-:W-:Y:S01]  /*1a4f0*/  LOP3.LUT R92, R92, R93, RZ, 0x3c, !PT ;  /* 0x0000005d5c5c7212 */ /* 0x000fe200078e3cff */
[--C-:B------:R-:W-:Y:S01]  /*1a500*/  IMAD.X R93, RZ, RZ, R11.reuse, P5 ;  /* 0x000000ffff5d7224 */ /* 0x100fe200028e060b */
[----:B------:R-:W-:Y:S01]  /*1a510*/  LOP3.LUT R90, R90, R91, RZ, 0x3c, !PT ;  /* 0x0000005b5a5a7212 */ /* 0x000fe200078e3cff */
[----:B------:R-:W-:Y:S01]  /*1a520*/  IMAD.X R91, RZ, RZ, R11, P1 ;  /* 0x000000ffff5b7224 */ /* 0x000fe200008e060b */
[C---:B------:R-:W-:Y:S02]  /*1a530*/  IADD3 R87, P2, R10.reuse, 0x4020, RZ ;  /* 0x000040200a577810 */ /* 0x040fe40007f5e0ff */
[C---:B------:R-:W-:Y:S02]  /*1a540*/  IADD3 R85, P3, R10.reuse, 0x4000, RZ ;  /* 0x000040000a557810 */ /* 0x040fe40007f7e0ff */
[C---:B------:R-:W-:Y:S02]  /*1a550*/  IADD3 R103, P4, R10.reuse, 0x60, RZ ;  /* 0x000000600a677810 */ /* 0x040fe40007f9e0ff */
[----:B------:R-:W-:-:S02]  /*1a560*/  IADD3 R101, P5, R10, 0x40, RZ ;  /* 0x000000400a657810 */ /* 0x000fc40007fbe0ff */
[----:B------:R-:W-:Y:S02]  /*1a570*/  IADD3 R99, P1, R10, 0x20, RZ ;  /* 0x000000200a637810 */ /* 0x000fe40007f3e0ff */
[----:B------:R-:W-:Y:S02]  /*1a580*/  LOP3.LUT R86, R87, 0x380, RZ, 0xc0, !PT ;  /* 0x0000038057567812 */ /* 0x000fe400078ec0ff */
[----:B------:R-:W-:Y:S02]  /*1a590*/  LOP3.LUT R84, R85, 0x380, RZ, 0xc0, !PT ;  /* 0x0000038055547812 */ /* 0x000fe400078ec0ff */
[----:B------:R-:W-:Y:S02]  /*1a5a0*/  LOP3.LUT R102, R103, 0x380, RZ, 0xc0, !PT ;  /* 0x0000038067667812 */ /* 0x000fe400078ec0ff */
[----:B------:R-:W-:Y:S02]  /*1a5b0*/  LOP3.LUT R100, R101, 0x380, RZ, 0xc0, !PT ;  /* 0x0000038065647812 */ /* 0x000fe400078ec0ff */
[----:B------:R-:W-:-:S02]  /*1a5c0*/  LOP3.LUT R98, R99, 0x380, RZ, 0xc0, !PT ;  /* 0x0000038063627812 */ /* 0x000fc400078ec0ff */
[----:B------:R-:W-:Y:S02]  /*1a5d0*/  LOP3.LUT R29, R10, 0x380, RZ, 0xc0, !PT ;  /* 0x000003800a1d7812 */ /* 0x000fe400078ec0ff */
[----:B------:R-:W-:Y:S02]  /*1a5e0*/  SHF.R.U64 R86, R86, 0x3, RZ ;  /* 0x0000000356567819 */ /* 0x000fe400000012ff */
[----:B------:R-:W-:Y:S02]  /*1a5f0*/  SHF.R.U64 R84, R84, 0x3, RZ ;  /* 0x0000000354547819 */ /* 0x000fe400000012ff */
[----:B------:R-:W-:Y:S02]  /*1a600*/  SHF.R.U64 R102, R102, 0x3, RZ ;  /* 0x0000000366667819 */ /* 0x000fe400000012ff */
[----:B------:R-:W-:Y:S02]  /*1a610*/  SHF.R.U64 R100, R100, 0x3, RZ ;  /* 0x0000000364647819 */ /* 0x000fe400000012ff */
[----:B------:R-:W-:-:S02]  /*1a620*/  SHF.R.U64 R98, R98, 0x3, RZ ;  /* 0x0000000362627819 */ /* 0x000fc400000012ff */
[----:B------:R-:W-:Y:S02]  /*1a630*/  SHF.R.U64 R29, R29, 0x3, RZ ;  /* 0x000000031d1d7819 */ /* 0x000fe400000012ff */
        /* <DEDUP_REMOVED lines=8> */
[----:B------:R-:W-:-:S02]  /*1a6c0*/  LOP3.LUT R98, R98, R99, RZ, 0x3c, !PT ;  /* 0x0000006362627212 */ /* 0x000fc400078e3cff */
[----:B------:R-:W-:Y:S02]  /*1a6d0*/  LOP3.LUT R10, R29, R10, RZ, 0x3c, !PT ;  /* 0x0000000a1d0a7212 */ /* 0x000fe400078e3cff */
[-C--:B------:R-:W-:Y:S02]  /*1a6e0*/  IADD3.X R99, RZ, R11.reuse, RZ, P1, !PT ;  /* 0x0000000bff637210 */ /* 0x080fe40000ffe4ff */
[----:B------:R-:W-:Y:S02]  /*1a6f0*/  MOV R104, R10 ;  /* 0x0000000a00687202 */ /* 0x000fe40000000f00 */
[----:B------:R-:W-:Y:S02]  /*1a700*/  MOV R92, R92 ;  /* 0x0000005c005c7202 */ /* 0x000fe40000000f00 */
[----:B------:R-:W-:Y:S02]  /*1a710*/  MOV R90, R90 ;  /* 0x0000005a005a7202 */ /* 0x000fe40000000f00 */
[----:B------:R-:W-:-:S02]  /*1a720*/  MOV R86, R86 ;  /* 0x0000005600567202 */ /* 0x000fc40000000f00 */
[----:B------:R-:W-:Y:S02]  /*1a730*/  MOV R84, R84 ;  /* 0x0000005400547202 */ /* 0x000fe40000000f00 */
[----:B------:R-:W-:Y:S02]  /*1a740*/  MOV R102, R102 ;  /* 0x0000006600667202 */ /* 0x000fe40000000f00 */
[----:B------:R-:W-:Y:S02]  /*1a750*/  MOV R100, R100 ;  /* 0x0000006400647202 */ /* 0x000fe40000000f00 */
[----:B------:R-:W-:Y:S01]  /*1a760*/  MOV R98, R98 ;  /* 0x0000006200627202 */ /* 0x000fe20000000f00 */
[----:B------:R-:W-:Y:S06]  /*1a770*/  BRA.DIV UR4, `(.L_x_485) ;  /* 0x000000b204d47947 */ /* 0x000fec000b800000 */
[----:B------:R-:W-:Y:S01]  /*1a780*/  SEL R147, R64, R21, P0 ;  /* 0x0000001540937207 */ /* 0x000fe20000000000 */
[----:B-----5:R-:W-:Y:S01]  /*1a790*/  SHFL.IDX PT, R7, R7, R8, 0x1c1f ;  /* 0x001c1f0807077589 */ /* 0x020fe200000e0000 */
[----:B------:R-:W-:Y:S02]  /*1a7a0*/  SEL R115, R40, R111, P0 ;  /* 0x0000006f28737207 */ /* 0x000fe40000000000 */
[----:B------:R-:W-:Y:S01]  /*1a7b0*/  SEL R47, R111, R40, P0 ;  /* 0x000000286f2f7207 */ /* 0x000fe20000000000 */
[----:B------:R-:W-:Y:S01]  /*1a7c0*/  SHFL.IDX PT, R10, R147, R8, 0x1c1f ;  /* 0x001c1f08930a7589 */ /* 0x000fe200000e0000 */
[----:B------:R-:W-:Y:S02]  /*1a7d0*/  SEL R129, R4, R81, P0 ;  /* 0x0000005104817207 */ /* 0x000fe40000000000 */
[----:B------:R-:W-:Y:S02]  /*1a7e0*/  SEL R101, R81, R4, P0 ;  /* 0x0000000451657207 */ /* 0x000fe40000000000 */
[----:B------:R-:W-:-:S02]  /*1a7f0*/  SEL R21, R21, R64, P0 ;  /* 0x0000004015157207 */ /* 0x000fc40000000000 */
[----:B------:R-:W-:Y:S02]  /*1a800*/  SEL R111, R24, R49, P0 ;  /* 0x00000031186f7207 */ /* 0x000fe40000000000 */
[----:B------:R-:W-:Y:S02]  /*1a810*/  SEL R51, R49, R24, P0 ;  /* 0x0000001831337207 */ /* 0x000fe40000000000 */
[----:B------:R-:W-:Y:S01]  /*1a820*/  LOP3.LUT R4, R8, 0x2, RZ, 0x3c, !PT ;  /* 0x0000000208047812 */ /* 0x000fe200078e3cff */
[----:B------:R-:W-:Y:S01]  /*1a830*/  SHFL.IDX PT, R40, R111, R8, 0x1c1f ;  /* 0x001c1f086f287589 */ /* 0x000fe200000e0000 */
[----:B------:R-:W-:Y:S02]  /*1a840*/  SEL R145, R94, R113, P0 ;  /* 0x000000715e917207 */ /* 0x000fe40000000000 */
[----:B------:R-:W-:Y:S01]  /*1a850*/  SEL R43, R113, R94, P0 ;  /* 0x0000005e712b7207 */ /* 0x000fe20000000000 */
[----:B------:R-:W-:Y:S01]  /*1a860*/  SHFL.IDX PT, R5, R5, R4, 0x1c1f ;  /* 0x001c1f0405057589 */ /* 0x000fe200000e0000 */
[----:B------:R-:W-:-:S02]  /*1a870*/  SEL R49, R20, R41, P0 ;  /* 0x0000002914317207 */ /* 0x000fc40000000000 */
[----:B------:R-:W-:Y:S01]  /*1a880*/  SEL R113, R41, R20, P0 ;  /* 0x0000001429717207 */ /* 0x000fe20000000000 */
[----:B------:R-:W-:Y:S01]  /*1a890*/  SHFL.IDX PT, R21, R21, R4, 0x1c1f ;  /* 0x001c1f0415157589 */ /* 0x000fe200000e0000 */
[----:B------:R-:W-:Y:S02]  /*1a8a0*/  SEL R91, R6, R77, P0 ;  /* 0x0000004d065b7207 */ /* 0x000fe40000000000 */
[----:B------:R-:W-:Y:S01]  /*1a8b0*/  SEL R139, R77, R6, P0 ;  /* 0x000000064d8b7207 */ /* 0x000fe20000000000 */
        /* <DEDUP_REMOVED lines=12> */
[----:B------:R-:W0:Y:S01]  /*1a980*/  SHFL.IDX PT, R0, R13, R8, 0x1c1f ;  /* 0x001c1f080d007589 */ /* 0x000e2200000e0000 */
        /* <DEDUP_REMOVED lines=32> */
[----:B------:R-:W2:Y:S01]  /*1ab90*/  SHFL.IDX PT, R26, R115, R8, 0x1c1f ;  /* 0x001c1f08731a7589 */ /* 0x000ea200000e0000 */
[----:B------:R-:W-:Y:S02]  /*1aba0*/  SEL R73, R70, R37, P0 ;  /* 0x0000002546497207 */ /* 0x000fe40000000000 */
[----:B------:R-:W-:Y:S01]  /*1abb0*/  SEL R39, R31, R30, P0 ;  /* 0x0000001e1f277207 */ /* 0x000fe20000000000 */
[----:B------:R3:W4:Y:S01]  /*1abc0*/  SHFL.IDX PT, R28, R113, R8, 0x1c1f ;  /* 0x001c1f08711c7589 */ /* 0x00072200000e0000 */
        /* <DEDUP_REMOVED lines=17> */
[----:B------:R-:W1:Y:S01]  /*1ace0*/  SHFL.IDX PT, R32, R139, R8, 0x1c1f ;  /* 0x001c1f088b207589 */ /* 0x000e6200000e0000 */
[----:B------:R-:W-:-:S02]  /*1acf0*/  SEL R29, R9, R34, P0 ;  /* 0x00000022091d7207 */ /* 0x000fc40000000000 */
[----:B------:R-:W-:Y:S01]  /*1ad00*/  SEL R9, R34, R9, P0 ;  /* 0x0000000922097207 */ /* 0x000fe20000000000 */
[----:B------:R-:W-:Y:S01]  /*1ad10*/  SHFL.IDX PT, R58, R117, R8, 0x1c1f ;  /* 0x001c1f08753a7589 */ /* 0x000fe200000e0000 */
[----:B0-----:R-:W-:Y:S02]  /*1ad20*/  SEL R3, R0, R5, P0 ;  /* 0x0000000500037207 */ /* 0x001fe40000000000 */
[----:B------:R-:W-:Y:S01]  /*1ad30*/  SEL R94, R7, R6, P0 ;  /* 0x00000006075e7207 */ /* 0x000fe20000000000 */
[----:B------:R-:W-:Y:S01]  /*1ad40*/  SHFL.IDX PT, R107, R107, R4, 0x1c1f ;  /* 0x001c1f046b6b7589 */ /* 0x000fe200000e0000 */
[----:B------:R-:W-:Y:S02]  /*1ad50*/  SEL R96, R6, R7, P0 ;  /* 0x0000000706607207 */ /* 0x000fe40000000000 */
[----:B------:R-:W-:Y:S01]  /*1ad60*/  SEL R5, R5, R0, P0 ;  /* 0x0000000005057207 */ /* 0x000fe20000000000 */
[----:B------:R-:W0:Y:S01]  /*1ad70*/  SHFL.IDX PT, R79, R79, R4, 0x1c1f ;  /* 0x001c1f044f4f7589 */ /* 0x000e2200000e0000 */
[----:B------:R-:W-:-:S02]  /*1ad80*/  SEL R111, R10, R21, P0 ;  /* 0x000000150a6f7207 */ /* 0x000fc40000000000 */
[----:B---3--:R-:W-:Y:S01]  /*1ad90*/  SEL R113, R21, R10, P0 ;  /* 0x0000000a15717207 */ /* 0x008fe20000000000 */
[----:B------:R3:W-:Y:S01]  /*1ada0*/  SHFL.IDX PT, R85, R57, R4, 0x1c1f ;  /* 0x001c1f0439557589 */ /* 0x0007e200000e0000 */
[----:B--2---:R-:W-:Y:S02]  /*1adb0*/  SEL R0, R26, R47, P0 ;  /* 0x0000002f1a007207 */ /* 0x004fe40000000000 */
[----:B------:R-:W-:Y:S01]  /*1adc0*/  SEL R6, R47, R26, P0 ;  /* 0x0000001a2f067207 */ /* 0x000fe20000000000 */
[----:B------:R-:W2:Y:S01]  /*1add0*/  SHFL.IDX PT, R72, R63, R4, 0x1c1f ;  /* 0x001c1f043f487589 */ /* 0x000ea200000e0000 */
[----:B----4-:R-:W-:Y:S02]  /*1ade0*/  SEL R21, R28, R49, P0 ;  /* 0x000000311c157207 */ /* 0x010fe40000000000 */
[----:B------:R-:W-:Y:S01]  /*1adf0*/  SEL R41, R49, R28, P0 ;  /* 0x0000001c31297207 */ /* 0x000fe20000000000 */
[----:B------:R-:W-:Y:S01]  /*1ae00*/  SHFL.IDX PT, R30, R141, R8, 0x1c1f ;  /* 0x001c1f088d1e7589 */ /* 0x000fe200000e0000 */
[----:B-1----:R-:W-:-:S02]  /*1ae10*/  SEL R47, R32, R91, P0 ;  /* 0x0000005b202f7207 */ /* 0x002fc40000000000 */
        /* <DEDUP_REMOVED lines=16> */
[----:B------:R2:W-:Y:S01]  /*1af20*/  SHFL.IDX PT, R78, R71, R8, 0x1c1f ;  /* 0x001c1f08474e7589 */ /* 0x0005e200000e0000 */
[----:B------:R-:W-:-:S02]  /*1af30*/  SEL R114, R101, R52, P0 ;  /* 0x0000003465727207 */ /* 0x000fc40000000000 */
[----:B0-----:R-:W-:Y:S01]  /*1af40*/  SEL R56, R58, R79, P0 ;  /* 0x0000004f3a387207 */ /* 0x001fe20000000000 */
[----:B------:R-:W-:Y:S01]  /*1af50*/  SHFL.IDX PT, R39, R39, R8, 0x1c1f ;  /* 0x001c1f0827277589 */ /* 0x000fe200000e0000 */
[----:B---3--:R-:W-:Y:S02]  /*1af60*/  SEL R57, R107, R60, P0 ;  /* 0x0000003c6b397207 */ /* 0x008fe40000000000 */
[----:B------:R-:W-:Y:S01]  /*1af70*/  SEL R40, R51, R40, P0 ;  /* 0x0000002833287207 */ /* 0x000fe20000000000 */
[----:B------:R-:W0:Y:S01]  /*1af80*/  SHFL.IDX PT, R53, R53, R4, 0x1c1f ;  /* 0x001c1f0435357589 */ /* 0x000e2200000e0000 */
[----:B------:R-:W-:Y:S02]  /*1af90*/  SEL R58, R79, R58, P0 ;  /* 0x0000003a4f3a7207 */ /* 0x000fe40000000000 */
[----:B--2---:R-:W-:Y:S01]  /*1afa0*/  SEL R71, R72, R77, P0 ;  /* 0x0000004d48477207 */ /* 0x004fe20000000000 */
[----:B------:R-:W1:Y:S04]  /*1afb0*/  SHFL.IDX PT, R93, R93, R4, 0x1c1f ;  /* 0x001c1f045d5d7589 */ /* 0x000e6800000e0000 */
[----:B------:R-:W2:Y:S04]  /*1afc0*/  SHFL.IDX PT, R99, R99, R4, 0x1c1f ;  /* 0x001c1f0463637589 */ /* 0x000ea800000e0000 */
[----:B------:R-:W3:Y:S04]  /*1afd0*/  SHFL.IDX PT, R105, R105, R4, 0x1c1f ;  /* 0x001c1f0469697589 */ /* 0x000ee800000e0000 */
[----:B------:R4:W3:Y:S04]  /*1afe0*/  SHFL.IDX PT, R109, R55, R4, 0x1c1f ;  /* 0x001c1f04376d7589 */ /* 0x0008e800000e0000 */
[----:B------:R1:W3:Y:S04]  /*1aff0*/  SHFL.IDX PT, R66, R67, R4, 0x1c1f ;  /* 0x001c1f0443427589 */ /* 0x0002e800000e0000 */
[----:B------:R3:W-:Y:S01]  /*1b000*/  SHFL.IDX PT, R70, R65, R4, 0x1c1f ;  /* 0x001c1f0441467589 */ /* 0x0007e200000e0000 */
[----:B0-----:R-:W-:-:S02]  /*1b010*/  SEL R43, R30, R53, P0 ;  /* 0x000000351e2b7207 */ /* 0x001fc40000000000 */
[----:B----4-:R-:W-:Y:S01]  /*1b020*/  SEL R55, R60, R107, P0 ;  /* 0x0000006b3c377207 */ /* 0x010fe20000000000 */
[----:B------:R-:W0:Y:S01]  /*1b030*/  SHFL.IDX PT, R33, R33, R4, 0x1c1f ;  /* 0x001c1f0421217589 */ /* 0x000e2200000e0000 */
[----:B------:R-:W-:Y:S02]  /*1b040*/  SEL R45, R53, R30, P0 ;  /* 0x0000001e352d7207 */ /* 0x000fe40000000000 */
[----:B-1----:R-:W-:Y:S01]  /*1b050*/  SEL R67, R77, R72, P0 ;  /* 0x000000484d437207 */ /* 0x002fe20000000000 */
[----:B------:R-:W1:Y:S01]  /*1b060*/  SHFL.IDX PT, R82, R31, R4, 0x1c1f ;  /* 0x001c1f041f527589 */ /* 0x000e6200000e0000 */
[----:B------:R-:W-:Y:S02]  /*1b070*/  SEL R46, R48, R93, P0 ;  /* 0x0000005d302e7207 */ /* 0x000fe40000000000 */
[----:B--2---:R-:W-:Y:S01]  /*1b080*/  SEL R87, R38, R99, P0 ;  /* 0x0000006326577207 */ /* 0x004fe20000000000 */
[----:B------:R-:W-:Y:S01]  /*1b090*/  SHFL.IDX PT, R36, R133, R8, 0x1c1f ;  /* 0x001c1f0885247589 */ /* 0x000fe200000e0000 */
[----:B---3--:R-:W-:-:S02]  /*1b0a0*/  SEL R52, R54, R105, P0 ;  /* 0x0000006936347207 */ /* 0x008fc40000000000 */
        /* <DEDUP_REMOVED lines=10> */
[----:B------:R2:W-:Y:S01]  /*1b150*/  SHFL.IDX PT, R80, R61, R8, 0x1c1f ;  /* 0x001c1f083d507589 */ /* 0x0005e200000e0000 */
[----:B0-----:R-:W-:Y:S02]  /*1b160*/  SEL R72, R78, R33, P0 ;  /* 0x000000214e487207 */ /* 0x001fe40000000000 */
[----:B------:R-:W-:Y:S01]  /*1b170*/  SEL R78, R33, R78, P0 ;  /* 0x0000004e214e7207 */ /* 0x000fe20000000000 */
[----:B------:R-:W0:Y:S01]  /*1b180*/  SHFL.IDX PT, R95, R95, R4, 0x1c1f ;  /* 0x001c1f045f5f7589 */ /* 0x000e2200000e0000 */
[----:B-1----:R-:W-:Y:S02]  /*1b190*/  SEL R116, R39, R82, P0 ;  /* 0x0000005227747207 */ /* 0x002fe40000000000 */
[----:B------:R-:W-:Y:S01]  /*1b1a0*/  SEL R82, R82, R39, P0 ;  /* 0x0000002752527207 */ /* 0x000fe20000000000 */
[----:B------:R-:W1:Y:S01]  /*1b1b0*/  SHFL.IDX PT, R97, R97, R4, 0x1c1f ;  /* 0x001c1f0461617589 */ /* 0x000e6200000e0000 */
[----:B--2---:R-:W-:-:S03]  /*1b1c0*/  SEL R61, R85, R64, P0 ;  /* 0x00000040553d7207 */ /* 0x004fc60000000000 */
[----:B------:R2:W3:Y:S04]  /*1b1d0*/  SHFL.IDX PT, R74, R59, R4, 0x1c1f ;  /* 0x001c1f043b4a7589 */ /* 0x0004e800000e0000 */
[----:B------:R-:W4:Y:S04]  /*1b1e0*/  SHFL.IDX PT, R37, R37, R4, 0x1c1f ;  /* 0x001c1f0425257589 */ /* 0x000f2800000e0000 */
[----:B------:R-:W4:Y:S01]  /*1b1f0*/  SHFL.IDX PT, R35, R35, R4, 0x1c1f ;  /* 0x001c1f0423237589 */ /* 0x000f2200000e0000 */
[----:B--2---:R-:W-:Y:S01]  /*1b200*/  SEL R59, R64, R85, P0 ;  /* 0x00000055403b7207 */ /* 0x004fe20000000000 */
[----:B------:R-:W-:-:S02]  /*1b210*/  IMAD.MOV.U32 R85, RZ, RZ, RZ ;  /* 0x000000ffff557224 */ /* 0x000fc400078e00ff */
[----:B------:R-:W2:Y:S01]  /*1b220*/  SHFL.IDX PT, R2, R29, R8, 0x1c1f ;  /* 0x001c1f081d027589 */ /* 0x000ea200000e0000 */
[----:B------:R-:W-:-:S03]  /*1b230*/  SEL R64, R70, R81, P0 ;  /* 0x0000005146407207 */ /* 0x000fc60000000000 */
[----:B------:R-:W2:Y:S01]  /*1b240*/  SHFL.IDX PT, R27, R27, R8, 0x1c1f ;  /* 0x001c1f081b1b7589 */ /* 0x000ea200000e0000 */
[----:B0-----:R-:W-:Y:S02]  /*1b250*/  SEL R51, R34, R95, P0 ;  /* 0x0000005f22337207 */ /* 0x001fe40000000000 */
[----:B------:R-:W-:Y:S01]  /*1b260*/  SEL R53, R95, R34, P0 ;  /* 0x000000225f357207 */ /* 0x000fe20000000000 */
[----:B------:R-:W0:Y:S01]  /*1b270*/  SHFL.IDX PT, R8, R25, R4, 0x1c1f ;  /* 0x001c1f0419087589 */ /* 0x000e2200000e0000 */
[----:B-1----:R-:W-:Y:S02]  /*1b280*/  SEL R50, R36, R97, P0 ;  /* 0x0000006124327207 */ /* 0x002fe40000000000 */
[----:B------:R-:W-:Y:S01]  /*1b290*/  SEL R106, R97, R36, P0 ;  /* 0x00000024616a7207 */ /* 0x000fe20000000000 */
[----:B------:R1:W0:Y:S01]  /*1b2a0*/  SHFL.IDX PT, R14, R9, R4, 0x1c1f ;  /* 0x001c1f04090e7589 */ /* 0x00022200000e0000 */
[----:B---3--:R-:W-:Y:S02]  /*1b2b0*/  SEL R66, R75, R74, P0 ;  /* 0x0000004a4b427207 */ /* 0x008fe40000000000 */
[----:B----4-:R-:W-:-:S02]  /*1b2c0*/  SEL R73, R76, R37, P0 ;  /* 0x000000254c497207 */ /* 0x010fc40000000000 */
[----:B------:R-:W-:Y:S02]  /*1b2d0*/  SEL R79, R37, R76, P0 ;  /* 0x0000004c254f7207 */ /* 0x000fe40000000000 */
[----:B------:R-:W-:Y:S02]  /*1b2e0*/  SEL R83, R35, R80, P0 ;  /* 0x0000005023537207 */ /* 0x000fe40000000000 */
[----:B-1----:R-:W-:Y:S02]  /*1b2f0*/  SEL R4, R81, R70, P0 ;  /* 0x0000004651047207 */ /* 0x002fe40000000000 */
[----:B------:R-:W-:Y:S02]  /*1b300*/  SEL R70, R74, R75, P0 ;  /* 0x0000004b4a467207 */ /* 0x000fe40000000000 */
[----:B------:R-:W-:-:S07]  /*1b310*/  SEL R81, R80, R35, P0 ;  /* 0x0000002350517207 */ /* 0x000fce0000000000 */
.L_x_728:
[----:B------:R-:W3:Y:S04]  /*1b320*/  LDL.LU R93, [R1+0x80] ;  /* 0x00008000015d7983 */ /* 0x000ee80000300800 */
[----:B------:R-:W4:Y:S01]  /*1b330*/  LDL.LU R80, [R1+0x84] ;  /* 0x0000840001507983 */ /* 0x000f220000300800 */
[----:B------:R-:W-:Y:S05]  /*1b340*/  WARPSYNC.ALL ;  /* 0x0000000000007948 */ /* 0x000fea0003800000 */
[----:B0-2---:R-:W-:Y:S01]  /*1b350*/  SEL R75, R27, R8, P0 ;  /* 0x000000081b4b7207 */ /* 0x005fe20000000000 */
[----:B------:R-:W-:Y:S01]  /*1b360*/  ULDC.64 UR6, c[0x0][0xc08] ;  /* 0x0003020000067ab9 */ /* 0x000fe20000000a00 */
[----:B------:R-:W-:Y:S01]  /*1b370*/  SEL R77, R8, R27, P0 ;  /* 0x0000001b084d7207 */ /* 0x000fe20000000000 */
[----:B------:R-:W-:Y:S01]  /*1b380*/  ULDC.64 UR4, c[0x0][0xc00] ;  /* 0x0003000000047ab9 */ /* 0x000fe20000000a00 */
[----:B------:R-:W-:-:S02]  /*1b390*/  SEL R74, R2, R14, P0 ;  /* 0x0000000e024a7207 */ /* 0x000fc40000000000 */
[----:B------:R-:W-:Y:S02]  /*1b3a0*/  SEL R76, R14, R2, P0 ;  /* 0x000000020e4c7207 */ /* 0x000fe40000000000 */
[----:B------:R-:W-:Y:S01]  /*1b3b0*/  F2FP.BF16.F32.PACK_AB R8, R3, R94 ;  /* 0x0000005e0308723e */ /* 0x000fe200000010ff */
[----:B------:R-:W0:Y:S01]  /*1b3c0*/  LDC R2, c[0x0][0xbe8] ;  /* 0x0002fa00ff027b82 */ /* 0x000e220000000800 */
[----:B------:R-:W-:Y:S02]  /*1b3d0*/  F2FP.BF16.F32.PACK_AB R9, R91, R52 ;  /* 0x000000345b09723e */ /* 0x000fe400000010ff */
[----:B------:R-:W-:Y:S02]  /*1b3e0*/  F2FP.BF16.F32.PACK_AB R10, R5, R96 ;  /* 0x00000060050a723e */ /* 0x000fe400000010ff */
[----:B------:R-:W-:-:S03]  /*1b3f0*/  F2FP.BF16.F32.PACK_AB R11, R103, R54 ;  /* 0x00000036670b723e */ /* 0x000fc600000010ff */
[----:B------:R-:W-:Y:S01]  /*1b400*/  BAR.SYNC.DEFER_BLOCKING 0x1, 0x100 ;  /* 0x0044000000007b1d */ /* 0x000fe20000010000 */
[----:B------:R-:W-:Y:S02]  /*1b410*/  F2FP.BF16.F32.PACK_AB R12, R111, R110 ;  /* 0x0000006e6f0c723e */ /* 0x000fe400000010ff */
[----:B------:R-:W-:Y:S02]  /*1b420*/  F2FP.BF16.F32.PACK_AB R13, R55, R56 ;  /* 0x00000038370d723e */ /* 0x000fe400000010ff */
[----:B------:R-:W-:Y:S02]  /*1b430*/  F2FP.BF16.F32.PACK_AB R14, R113, R112 ;  /* 0x00000070710e723e */ /* 0x000fe400000010ff */
[----:B------:R-:W-:Y:S02]  /*1b440*/  F2FP.BF16.F32.PACK_AB R15, R57, R58 ;  /* 0x0000003a390f723e */ /* 0x000fe400000010ff */
[----:B------:R-:W-:Y:S02]  /*1b450*/  F2FP.BF16.F32.PACK_AB R24, R115, R0 ;  /* 0x000000007318723e */ /* 0x000fe400000010ff */
[----:B------:R-:W-:-:S02]  /*1b460*/  F2FP.BF16.F32.PACK_AB R25, R59, R60 ;  /* 0x0000003c3b19723e */ /* 0x000fc400000010ff */
[----:B------:R-:W-:Y:S02]  /*1b470*/  F2FP.BF16.F32.PACK_AB R26, R7, R6 ;  /* 0x00000006071a723e */ /* 0x000fe400000010ff */
[----:B------:R-:W-:Y:S02]  /*1b480*/  F2FP.BF16.F32.PACK_AB R27, R61, R62 ;  /* 0x0000003e3d1b723e */ /* 0x000fe400000010ff */
[----:B------:R-:W-:Y:S02]  /*1b490*/  F2FP.BF16.F32.PACK_AB R28, R21, R20 ;  /* 0x00000014151c723e */ /* 0x000fe400000010ff */
[----:B------:R-:W-:Y:S02]  /*1b4a0*/  F2FP.BF16.F32.PACK_AB R29, R63, R4 ;  /* 0x000000043f1d723e */ /* 0x000fe400000010ff */
[----:B------:R-:W-:Y:S02]  /*1b4b0*/  F2FP.BF16.F32.PACK_AB R30, R41, R40 ;  /* 0x00000028291e723e */ /* 0x000fe400000010ff */
[----:B------:R-:W-:Y:S01]  /*1b4c0*/  F2FP.BF16.F32.PACK_AB R31, R65, R64 ;  /* 0x00000040411f723e */ /* 0x000fe200000010ff */
[----:B------:R1:W-:Y:S01]  /*1b4d0*/  STSM.16.M88.4 [R104], R8 ;  /* 0x0000000868007844 */ /* 0x0003e20000000200 */
[----:B------:R-:W-:-:S02]  /*1b4e0*/  F2FP.BF16.F32.PACK_AB R32, R43, R42 ;  /* 0x0000002a2b20723e */ /* 0x000fc400000010ff */
[----:B------:R-:W-:Y:S01]  /*1b4f0*/  F2FP.BF16.F32.PACK_AB R33, R67, R66 ;  /* 0x000000424321723e */ /* 0x000fe200000010ff */
[----:B------:R2:W-:Y:S01]  /*1b500*/  STSM.16.M88.4 [R98], R12 ;  /* 0x0000000c62007844 */ /* 0x0005e20000000200 */
[----:B------:R-:W-:Y:S02]  /*1b510*/  F2FP.BF16.F32.PACK_AB R34, R45, R44 ;  /* 0x0000002c2d22723e */ /* 0x000fe400000010ff */
[----:B------:R-:W-:Y:S01]  /*1b520*/  F2FP.BF16.F32.PACK_AB R35, R71, R70 ;  /* 0x000000464723723e */ /* 0x000fe200000010ff */
[----:B------:R3:W-:Y:S01]  /*1b530*/  STSM.16.M88.4 [R100], R24 ;  /* 0x0000001864007844 */ /* 0x0007e20000000200 */
[----:B------:R-:W-:Y:S02]  /*1b540*/  F2FP.BF16.F32.PACK_AB R36, R47, R46 ;  /* 0x0000002e2f24723e */ /* 0x000fe400000010ff */
[----:B------:R-:W-:Y:S01]  /*1b550*/  F2FP.BF16.F32.PACK_AB R37, R73, R72 ;  /* 0x000000484925723e */ /* 0x000fe200000010ff */
[----:B------:R0:W-:Y:S01]  /*1b560*/  STSM.16.M88.4 [R102], R28 ;  /* 0x0000001c66007844 */ /* 0x0001e20000000200 */
[----:B------:R-:W-:-:S02]  /*1b570*/  F2FP.BF16.F32.PACK_AB R38, R49, R48 ;  /* 0x000000303126723e */ /* 0x000fc400000010ff */
[----:B------:R-:W-:Y:S01]  /*1b580*/  F2FP.BF16.F32.PACK_AB R39, R79, R78 ;  /* 0x0000004e4f27723e */ /* 0x000fe200000010ff */
[----:B------:R-:W-:Y:S01]  /*1b590*/  STSM.16.M88.4 [R84], R32 ;  /* 0x0000002054007844 */ /* 0x000fe20000000200 */
[----:B-1----:R-:W-:Y:S02]  /*1b5a0*/  F2FP.BF16.F32.PACK_AB R8, R51, R50 ;  /* 0x000000323308723e */ /* 0x002fe400000010ff */
[----:B------:R-:W-:Y:S01]  /*1b5b0*/  F2FP.BF16.F32.PACK_AB R9, R81, R116 ;  /* 0x000000745109723e */ /* 0x000fe200000010ff */
[----:B------:R-:W-:Y:S01]  /*1b5c0*/  STSM.16.M88.4 [R86], R36 ;  /* 0x0000002456007844 */ /* 0x000fe20000000200 */
[----:B------:R-:W-:Y:S02]  /*1b5d0*/  F2FP.BF16.F32.PACK_AB R10, R53, R106 ;  /* 0x0000006a350a723e */ /* 0x000fe400000010ff */
[----:B------:R-:W-:Y:S02]  /*1b5e0*/  F2FP.BF16.F32.PACK_AB R11, R83, R82 ;  /* 0x00000052530b723e */ /* 0x000fe400000010ff */
[----:B--2---:R-:W-:-:S02]  /*1b5f0*/  F2FP.BF16.F32.PACK_AB R12, R87, R108 ;  /* 0x0000006c570c723e */ /* 0x004fc400000010ff */
[----:B------:R-:W-:Y:S01]  /*1b600*/  F2FP.BF16.F32.PACK_AB R14, R99, R114 ;  /* 0x00000072630e723e */ /* 0x000fe200000010ff */
[----:B------:R-:W-:Y:S01]  /*1b610*/  STSM.16.M88.4 [R90], R8 ;  /* 0x000000085a007844 */ /* 0x000fe20000000200 */
[----:B------:R-:W-:Y:S02]  /*1b620*/  F2FP.BF16.F32.PACK_AB R13, R75, R74 ;  /* 0x0000004a4b0d723e */ /* 0x000fe400000010ff */
[----:B------:R-:W-:Y:S02]  /*1b630*/  F2FP.BF16.F32.PACK_AB R15, R77, R76 ;  /* 0x0000004c4d0f723e */ /* 0x000fe400000010ff */
[----:B------:R-:W-:Y:S02]  /*1b640*/  ISETP.NE.U32.AND P3, PT, RZ, UR6, PT ;  /* 0x00000006ff007c0c */ /* 0x000fe4000bf65070 */
[----:B------:R-:W-:Y:S01]  /*1b650*/  ISETP.NE.U32.AND P0, PT, RZ, UR4, PT ;  /* 0x00000004ff007c0c */ /* 0x000fe2000bf05070 */
[----:B------:R1:W-:Y:S01]  /*1b660*/  STSM.16.M88.4 [R92], R12 ;  /* 0x0000000c5c007844 */ /* 0x0003e20000000200 */
[----:B------:R-:W-:Y:S01]  /*1b670*/  BAR.SYNC.DEFER_BLOCKING 0x1, 0x100 ;  /* 0x0044000000007b1d */ /* 0x000fe20000010000 */
[----:B------:R-:W-:-:S02]  /*1b680*/  ISETP.NE.AND.EX P3, PT, RZ, UR7, PT, P3 ;  /* 0x00000007ff007c0c */ /* 0x000fc4000bf65330 */
[----:B------:R-:W-:Y:S02]  /*1b690*/  ISETP.NE.AND.EX P0, PT, RZ, UR5, PT, P0 ;  /* 0x00000005ff007c0c */ /* 0x000fe4000bf05300 */
[----:B---3--:R-:W-:-:S04]  /*1b6a0*/  IADD3 R24, P1, R93, UR4, RZ ;  /* 0x000000045d187c10 */ /* 0x008fc8000ff3e0ff */
[----:B----4-:R-:W-:-:S05]  /*1b6b0*/  IADD3.X R25, R80, UR5, RZ, P1, !PT ;  /* 0x0000000550197c10 */ /* 0x010fca0008ffe4ff */
[----:B------:R-:W-:Y:S01]  /*1b6c0*/  @P3 IADD3 R26, P1, R93, UR6, RZ ;  /* 0x000000065d1a3c10 */ /* 0x000fe2000ff3e0ff */
[----:B------:R-:W-:Y:S02]  /*1b6d0*/  ULDC UR6, c[0x0][0xa88] ;  /* 0x0002a20000067ab9 */ /* 0x000fe40000000800 */
[----:B0-----:R-:W-:Y:S01]  /*1b6e0*/  IMAD.U32 R29, RZ, RZ, UR6 ;  /* 0x00000006ff1d7e24 */ /* 0x001fe2000f8e00ff */
[----:B------:R-:W-:Y:S01]  /*1b6f0*/  @P3 IADD3.X R27, R80, UR7, RZ, P1, !PT ;  /* 0x00000007501b3c10 */ /* 0x000fe20008ffe4ff */
[----:B------:R0:W5:Y:S04]  /*1b700*/  @P0 LDG.E R85, desc[UR60][R24.64] ;  /* 0x0000003c18550981 */ /* 0x000168000c1e1900 */
[----:B------:R0:W5:Y:S01]  /*1b710*/  @P3 LDG.E R29, desc[UR60][R26.64] ;  /* 0x0000003c1a1d3981 */ /* 0x000162000c1e1900 */
[----:B-1----:R-:W-:Y:S01]  /*1b720*/  IMAD.MOV.U32 R14, RZ, RZ, 0x9b8 ;  /* 0x000009b8ff0e7424 */ /* 0x002fe200078e00ff */
[----:B------:R-:W-:-:S02]  /*1b730*/  ISETP.GT.AND P2, PT, R124, 0x1, PT ;  /* 0x000000017c00780c */ /* 0x000fc40003f44270 */
[----:B------:R-:W-:Y:S02]  /*1b740*/  ISETP.NE.AND P1, PT, R2, 0x1, PT ;  /* 0x000000010200780c */ /* 0x000fe40003f25270 */
[----:B------:R-:W-:-:S04]  /*1b750*/  SEL R14, R14, 0x978, P2 ;  /* 0x000009780e0e7807 */ /* 0x000fc80001000000 */
[----:B------:R0:W1:Y:S08]  /*1b760*/  LDC.64 R8, c[0x0][R14+0x220] ;  /* 0x000088000e087b82 */ /* 0x0000700000000a00 */
[----:B------:R0:W2:Y:S08]  /*1b770*/  LDC.64 R12, c[0x0][R14+0x218] ;  /* 0x000086000e0c7b82 */ /* 0x0000b00000000a00 */
[----:B------:R0:W3:Y:S01]  /*1b780*/  LDC.64 R10, c[0x0][R14+0x228] ;  /* 0x00008a000e0a7b82 */ /* 0x0000e20000000a00 */
[----:B------:R-:W-:Y:S05]  /*1b790*/  @P3 BRA `(.L_x_486) ;  /* 0x0000000000103947 */ /* 0x000fea0003800000 */
[----:B------:R-:W-:Y:S05]  /*1b7a0*/  @!P0 BRA `(.L_x_486) ;  /* 0x00000000000c8947 */ /* 0x000fea0003800000 */
[----:B0-----:R-:W4:Y:S04]  /*1b7b0*/  LDG.E R26, desc[UR60][R24.64] ;  /* 0x0000003c181a7981 */ /* 0x001f28000c1e1900 */
[----:B-----5:R-:W4:Y:S02]  /*1b7c0*/  LDG.E R29, desc[UR60][R24.64+0x4] ;  /* 0x0000043c181d7981 */ /* 0x020f24000c1e1900 */
[----:B----4-:R-:W-:-:S07]  /*1b7d0*/  IMAD.IADD R29, R29, 0x1, -R26 ;  /* 0x000000011d1d7824 */ /* 0x010fce00078e0a1a */
.L_x_486:
[----:B------:R-:W4:Y:S01]  /*1b7e0*/  LDL R15, [R1+0x60] ;  /* 0x00006000010f7983 */ /* 0x000f220000100800 */
[----:B------:R-:W-:Y:S01]  /*1b7f0*/  ISETP.NE.U32.AND P0, PT, RZ, UR4, PT ;  /* 0x00000004ff007c0c */ /* 0x000fe2000bf05070 */
[----:B0-----:R-:W0:Y:S02]  /*1b800*/  @P1 LDC R26, c[0x0][0xbec] ;  /* 0x0002fb00ff1a1b82 */ /* 0x001e240000000800 */
[----:B------:R-:W2:Y:S04]  /*1b810*/  LDL.LU R24, [R1+0x74] ;  /* 0x0000740001187983 */ /* 0x000ea80000300800 */
[----:B------:R-:W3:Y:S02]  /*1b820*/  LDL.LU R27, [R1+0x8c] ;  /* 0x00008c00011b7983 */ /* 0x000ee40000300800 */
[----:B------:R-:W0:Y:S02]  /*1b830*/  @P1 LDC R35, c[0x0][0xbf0] ;  /* 0x0002fc00ff231b82 */ /* 0x000e240000000800 */
[----:B------:R-:W3:Y:S04]  /*1b840*/  LDL R28, [R1+0xa4] ;  /* 0x0000a400011c7983 */ /* 0x000ee80000100800 */
[----:B------:R-:W3:Y:S04]  /*1b850*/  LDL R95, [R1+0x90] ;  /* 0x00009000015f7983 */ /* 0x000ee80000100800 */
[----:B------:R-:W3:Y:S04]  /*1b860*/  LDL R86, [R1+0x94] ;  /* 0x0000940001567983 */ /* 0x000ee80000100800 */
[----:B------:R-:W3:Y:S01]  /*1b870*/  LDL R30, [R1+0xa0] ;  /* 0x0000a000011e7983 */ /* 0x000ee20000100800 */
[----:B------:R-:W-:-:S02]  /*1b880*/  ISETP.NE.AND.EX P0, PT, RZ, UR5, PT, P0 ;  /* 0x00000005ff007c0c */ /* 0x000fc4000bf05300 */
[----:B-----5:R-:W-:Y:S01]  /*1b890*/  SHF.R.S32.HI R84, RZ, 0x1f, R85 ;  /* 0x0000001fff547819 */ /* 0x020fe20000011455 */
[----:B------:R-:W-:Y:S02]  /*1b8a0*/  IMAD R80, R29, R2, RZ ;  /* 0x000000021d507224 */ /* 0x000fe400078e02ff */
[----:B----4-:R-:W-:Y:S02]  /*1b8b0*/  IMAD.MOV.U32 R90, RZ, RZ, R15 ;  /* 0x000000ffff5a7224 */ /* 0x010fe400078e000f */
[----:B------:R-:W4:Y:S01]  /*1b8c0*/  LDC.64 R14, c[0x0][R14+0x210] ;  /* 0x000084000e0e7b82 */ /* 0x000f220000000a00 */
[----:B--2---:R-:W-:-:S07]  /*1b8d0*/  SEL R93, R24, RZ, !P0 ;  /* 0x000000ff185d7207 */ /* 0x004fce0004000000 */
[----:B------:R-:W2:Y:S01]  /*1b8e0*/  LDC.64 R24, c[0x0][0xba8] ;  /* 0x0002ea00ff187b82 */ /* 0x000ea20000000a00 */
[----:B---3--:R-:W-:Y:S01]  /*1b8f0*/  SEL R27, R27, RZ, !P0 ;  /* 0x000000ff1b1b7207 */ /* 0x008fe20004000000 */
[----:B-1----:R-:W-:Y:S02]  /*1b900*/  IMAD R9, R9, R93, RZ ;  /* 0x0000005d09097224 */ /* 0x002fe400078e02ff */
[----:B------:R-:W-:Y:S02]  /*1b910*/  IMAD R37, R95, 0x80, R28 ;  /* 0x000000805f257824 */ /* 0x000fe400078e021c */
[----:B------:R-:W1:Y:S01]  /*1b920*/  S2R R28, SR_TID.X ;  /* 0x00000000001c7919 */ /* 0x000e620000002100 */
[----:B------:R-:W-:Y:S02]  /*1b930*/  IMAD R33, R8, R27, R9 ;  /* 0x0000001b08217224 */ /* 0x000fe400078e0209 */
[-C--:B------:R-:W-:Y:S02]  /*1b940*/  IMAD R31, R13, R90.reuse, RZ ;  /* 0x0000005a0d1f7224 */ /* 0x080fe400078e02ff */
[----:B------:R-:W-:-:S04]  /*1b950*/  IMAD.WIDE.U32 R12, R12, R90, RZ ;  /* 0x0000005a0c0c7225 */ /* 0x000fc800078e00ff */
[----:B------:R-:W-:Y:S01]  /*1b960*/  IMAD.WIDE.U32 R8, R8, R93, RZ ;  /* 0x0000005d08087225 */ /* 0x000fe200078e00ff */
[----:B------:R-:W-:Y:S02]  /*1b970*/  SEL R27, R86, RZ, P2 ;  /* 0x000000ff561b7207 */ /* 0x000fe40001000000 */
[----:B------:R-:W-:Y:S01]  /*1b980*/  IADD3 R12, P0, P3, R8, R12, R85 ;  /* 0x0000000c080c7210 */ /* 0x000fe20007b1e055 */
[----:B0-----:R-:W-:Y:S01]  /*1b990*/  @P1 IMAD.HI.U32 R8, R37, R26, RZ ;  /* 0x0000001a25081227 */ /* 0x001fe200078e00ff */
[----:B------:R-:W-:Y:S01]  /*1b9a0*/  IADD3 R33, R9, R33, RZ ;  /* 0x0000002109217210 */ /* 0x000fe20007ffe0ff */
[----:B--2---:R-:W0:Y:S02]  /*1b9b0*/  @!P2 LDC R24, c[0x0][0xb50] ;  /* 0x0002d400ff18ab82 */ /* 0x004e240000000800 */
[----:B------:R-:W-:Y:S01]  /*1b9c0*/  IMAD.MOV.U32 R9, RZ, RZ, R37 ;  /* 0x000000ffff097224 */ /* 0x000fe200078e0025 */
[----:B------:R-:W-:Y:S01]  /*1b9d0*/  @P1 SHF.R.U32.HI R9, RZ, R35, R8 ;  /* 0x00000023ff091219 */ /* 0x000fe20000011608 */
[----:B------:R-:W-:-:S02]  /*1b9e0*/  IMAD.IADD R13, R13, 0x1, R31 ;  /* 0x000000010d0d7824 */ /* 0x000fc400078e021f */
[-C--:B------:R-:W-:Y:S02]  /*1b9f0*/  IMAD R31, R11, R27.reuse, RZ ;  /* 0x0000001b0b1f7224 */ /* 0x080fe400078e02ff */
[----:B------:R-:W-:Y:S01]  /*1ba00*/  IMAD.WIDE.U32 R10, R10, R27, RZ ;  /* 0x0000001b0a0a7225 */ /* 0x000fe200078e00ff */
[----:B------:R-:W2:Y:S01]  /*1ba10*/  @!P2 LDC R25, c[0x0][0xb54] ;  /* 0x0002d500ff19ab82 */ /* 0x000ea20000000800 */
[----:B------:R-:W-:Y:S02]  /*1ba20*/  IADD3.X R13, R33, R13, R84, P0, P3 ;  /* 0x0000000d210d7210 */ /* 0x000fe400007e6454 */
[----:B------:R-:W-:Y:S01]  /*1ba30*/  IMAD.MOV R27, RZ, RZ, -R9 ;  /* 0x000000ffff1b7224 */ /* 0x000fe200078e0a09 */
[----:B------:R-:W-:Y:S01]  /*1ba40*/  IADD3 R10, P0, P3, R9, R12, R10 ;  /* 0x0000000c090a7210 */ /* 0x000fe20007b1e00a */
[----:B------:R-:W-:Y:S01]  /*1ba50*/  IMAD.IADD R31, R11, 0x1, R31 ;  /* 0x000000010b1f7824 */ /* 0x000fe200078e021f */
[----:B------:R-:W-:Y:S01]  /*1ba60*/  SHF.R.S32.HI R8, RZ, 0x1f, R9 ;  /* 0x0000001fff087819 */ /* 0x000fe20000011409 */
[----:B------:R-:W-:-:S03]  /*1ba70*/  IMAD R9, R2, R27, R37 ;  /* 0x0000001b02097224 */ /* 0x000fc600078e0225 */
[----:B------:R-:W-:Y:S01]  /*1ba80*/  IADD3.X R11, R8, R13, R31, P0, P3 ;  /* 0x0000000d080b7210 */ /* 0x000fe200007e641f */
[-C--:B----4-:R-:W-:Y:S01]  /*1ba90*/  IMAD R8, R15, R9.reuse, RZ ;  /* 0x000000090f087224 */ /* 0x090fe200078e02ff */
[----:B------:R-:W-:Y:S01]  /*1baa0*/  SHF.R.S32.HI R13, RZ, 0x1f, R9 ;  /* 0x0000001fff0d7819 */ /* 0x000fe20000011409 */
[----:B-1----:R-:W-:Y:S02]  /*1bab0*/  VIADD R32, R28, 0xffffff80 ;  /* 0xffffff801c207836 */ /* 0x002fe40000000000 */
[----:B------:R-:W-:-:S04]  /*1bac0*/  IMAD.WIDE.U32 R10, R14, R9, R10 ;  /* 0x000000090e0a7225 */ /* 0x000fc800078e000a */
[----:B------:R-:W-:Y:S01]  /*1bad0*/  IMAD R13, R14, R13, R8 ;  /* 0x0000000d0e0d7224 */ /* 0x000fe200078e0208 */
[----:B------:R-:W-:Y:S02]  /*1bae0*/  SHF.R.S32.HI R28, RZ, 0x1f, R32 ;  /* 0x0000001fff1c7819 */ /* 0x000fe40000011420 */
[----:B0-----:R-:W-:Y:S01]  /*1baf0*/  LEA R24, P0, R10, R24, 0x2 ;  /* 0x000000180a187211 */ /* 0x001fe200078010ff */
[----:B------:R-:W-:Y:S01]  /*1bb00*/  IMAD.IADD R8, R11, 0x1, R13 ;  /* 0x000000010b087824 */ /* 0x000fe200078e020d */
[----:B------:R-:W-:-:S04]  /*1bb10*/  LEA.HI R28, R28, R32, RZ, 0x7 ;  /* 0x000000201c1c7211 */ /* 0x000fc800078f38ff */
[----:B--2---:R-:W-:Y:S02]  /*1bb20*/  LEA.HI.X R25, R10, R25, R8, 0x2, P0 ;  /* 0x000000190a197211 */ /* 0x004fe400000f1408 */
[----:B------:R-:W-:Y:S01]  /*1bb30*/  LOP3.LUT R28, R28, 0xffffff80, RZ, 0xc0, !PT ;  /* 0xffffff801c1c7812 */ /* 0x000fe200078ec0ff */
[----:B------:R-:W-:Y:S01]  /*1bb40*/  SHFL.IDX PT, R8, R24, RZ, 0x1c1f ;  /* 0x001c1fff18087589 */ /* 0x000fe200000e0000 */
[----:B------:R-:W-:-:S03]  /*1bb50*/  IMAD R27, R95, 0x80, R30 ;  /* 0x000000805f1b7824 */ /* 0x000fc600078e021e */
[----:B------:R-:W0:Y:S01]  /*1bb60*/  SHFL.IDX PT, R9, R25, RZ, 0x1c1f ;  /* 0x001c1fff19097589 */ /* 0x000e2200000e0000 */
[----:B------:R-:W-:-:S03]  /*1bb70*/  IMAD.IADD R28, R32, 0x1, -R28 ;  /* 0x00000001201c7824 */ /* 0x000fc600078e0a1c */
[----:B------:R-:W-:Y:S04]  /*1bb80*/  SHFL.IDX PT, R10, R24, 0x1, 0x1c1f ;  /* 0x003c1f00180a7f89 */ /* 0x000fe800000e0000 */
[----:B------:R-:W1:Y:S01]  /*1bb90*/  SHFL.IDX PT, R11, R25, 0x1, 0x1c1f ;  /* 0x003c1f00190b7f89 */ /* 0x000e6200000e0000 */
[----:B------:R-:W-:Y:S02]  /*1bba0*/  LOP3.LUT P0, RZ, R28, 0x3, RZ, 0xc0, !PT ;  /* 0x000000031cff7812 */ /* 0x000fe4000780c0ff */
[C---:B------:R-:W-:Y:S02]  /*1bbb0*/  IADD3 R29, R27.reuse, 0x8, RZ ;  /* 0x000000081b1d7810 */ /* 0x040fe40007ffe0ff */
[-C--:B------:R-:W-:Y:S02]  /*1bbc0*/  ISETP.GE.OR P3, PT, R27, R80.reuse, P0 ;  /* 0x000000501b00720c */ /* 0x080fe40000766670 */
[----:B------:R-:W-:-:S11]  /*1bbd0*/  ISETP.GE.OR P0, PT, R29, R80, P0 ;  /* 0x000000501d00720c */ /* 0x000fd60000706670 */
[----:B0-----:R0:W-:Y:S04]  /*1bbe0*/  @!P3 ST.E desc[UR60][R8.64], R88 ;  /* 0x000000580800b985 */ /* 0x0011e8000c10193c */
[----:B-1----:R0:W-:Y:S01]  /*1bbf0*/  @!P0 ST.E desc[UR60][R10.64], R89 ;  /* 0x000000590a008985 */ /* 0x0021e2000c10193c */
[----:B------:R-:W-:Y:S05]  /*1bc00*/  @P2 BRA `(.L_x_487) ;  /* 0x0000000800f42947 */ /* 0x000fea0003800000 */
[----:B------:R-:W2:Y:S01]  /*1bc10*/  LDL R92, [R1+0x58] ;  /* 0x00005800015c7983 */ /* 0x000ea20000100800 */
[----:B0-----:R-:W0:Y:S01]  /*1bc20*/  @P1 LDC R11, c[0x0][0xbec] ;  /* 0x0002fb00ff0b1b82 */ /* 0x001e220000000800 */
[----:B------:R-:W-:Y:S01]  /*1bc30*/  ULDC.64 UR4, c[0x0][0xaa0] ;  /* 0x0002a80000047ab9 */ /* 0x000fe20000000a00 */
[----:B------:R-:W1:Y:S06]  /*1bc40*/  S2R R28, SR_TID.X ;  /* 0x00000000001c7919 */ /* 0x000e6c0000002100 */
[----:B------:R-:W3:Y:S01]  /*1bc50*/  @P1 LDC R13, c[0x0][0xbf0] ;  /* 0x0002fc00ff0d1b82 */ /* 0x000ee20000000800 */
[----:B-1----:R-:W-:-:S05]  /*1bc60*/  VIADD R98, R28, 0xffffff80 ;  /* 0xffffff801c627836 */ /* 0x002fca0000000000 */
[----:B------:R-:W-:-:S04]  /*1bc70*/  SHF.R.S32.HI R97, RZ, 0x1f, R98 ;  /* 0x0000001fff617819 */ /* 0x000fc80000011462 */
[----:B------:R-:W-:-:S04]  /*1bc80*/  LEA.HI R97, R97, R98, RZ, 0x3 ;  /* 0x0000006261617211 */ /* 0x000fc800078f18ff */
[----:B------:R-:W-:Y:S02]  /*1bc90*/  SHF.R.S32.HI R97, RZ, 0x3, R97 ;  /* 0x00000003ff617819 */ /* 0x000fe40000011461 */
[----:B------:R-:W-:-:S04]  /*1bca0*/  SHF.R.S32.HI R10, RZ, 0x1f, R98 ;  /* 0x0000001fff0a7819 */ /* 0x000fc80000011462 */
[----:B------:R-:W-:Y:S01]  /*1bcb0*/  LEA.HI R10, R10, R98, RZ, 0x3 ;  /* 0x000000620a0a7211 */ /* 0x000fe200078f18ff */
[----:B------:R-:W-:-:S03]  /*1bcc0*/  IMAD.WIDE.U32 R8, R85, UR4, RZ ;  /* 0x0000000455087c25 */ /* 0x000fc6000f8e00ff */
[----:B------:R-:W-:-:S05]  /*1bcd0*/  LOP3.LUT R10, R10, 0xfffffff8, RZ, 0xc0, !PT ;  /* 0xfffffff80a0a7812 */ /* 0x000fca00078ec0ff */
[----:B------:R-:W-:Y:S02]  /*1bce0*/  IMAD.IADD R10, R98, 0x1, -R10 ;  /* 0x00000001620a7824 */ /* 0x000fe400078e0a0a */
[----:B--2---:R-:W-:-:S04]  /*1bcf0*/  IMAD R3, R97, 0x40, R92 ;  /* 0x0000004061037824 */ /* 0x004fc800078e025c */
[----:B------:R-:W-:-:S03]  /*1bd00*/  IMAD.WIDE R68, R3, 0x2, R68 ;  /* 0x0000000203447825 */ /* 0x000fc600078e0244 */
        /* <DEDUP_REMOVED lines=8> */
[----:B------:R-:W-:Y:S02]  /*1bd90*/  IADD3 R3, P0, R68, 0x7000, RZ ;  /* 0x0000700044037810 */ /* 0x000fe40007f1e0ff */
[----:B------:R-:W-:Y:S01]  /*1bda0*/  LOP3.LUT R44, R44, R45, RZ, 0x3c, !PT ;  /* 0x0000002d2c2c7212 */ /* 0x000fe200078e3cff */
[----:B------:R-:W-:Y:S01]  /*1bdb0*/  IMAD.X R45, RZ, RZ, R69, P5 ;  /* 0x000000ffff2d7224 */ /* 0x000fe200028e0645 */
[----:B------:R-:W-:Y:S01]  /*1bdc0*/  LOP3.LUT R0, R3, 0x380, RZ, 0xc0, !PT ;  /* 0x0000038003007812 */ /* 0x000fe200078ec0ff */
[----:B------:R-:W5:Y:S01]  /*1bdd0*/  LD.E.128 R40, desc[UR60][R40.64] ;  /* 0x0000003c28287980 */ /* 0x000f62000c101d00 */
[C---:B------:R-:W-:Y:S02]  /*1bde0*/  IADD3 R37, P2, R68.reuse, 0x3000, RZ ;  /* 0x0000300044257810 */ /* 0x040fe40007f5e0ff */
[C---:B------:R-:W-:Y:S01]  /*1bdf0*/  IADD3 R33, P3, R68.reuse, 0x4000, RZ ;  /* 0x0000400044217810 */ /* 0x040fe20007f7e0ff */
[----:B------:R-:W5:Y:S01]  /*1be00*/  LD.E.128 R44, desc[UR60][R44.64] ;  /* 0x0000003c2c2c7980 */ /* 0x000f62000c101d00 */
[----:B------:R-:W-:-:S02]  /*1be10*/  IADD3 R29, P4, R68, 0x5000, RZ ;  /* 0x00005000441d7810 */ /* 0x000fc40007f9e0ff */
[----:B------:R-:W-:Y:S02]  /*1be20*/  IADD3 R25, P5, R68, 0x6000, RZ ;  /* 0x0000600044197810 */ /* 0x000fe40007fbe0ff */
[----:B------:R-:W-:Y:S02]  /*1be30*/  SHF.R.U64 R0, R0, 0x3, RZ ;  /* 0x0000000300007819 */ /* 0x000fe400000012ff */
[----:B------:R-:W-:Y:S02]  /*1be40*/  LOP3.LUT R36, R37, 0x380, RZ, 0xc0, !PT ;  /* 0x0000038025247812 */ /* 0x000fe400078ec0ff */
[----:B------:R-:W-:Y:S02]  /*1be50*/  LOP3.LUT R32, R33, 0x380, RZ, 0xc0, !PT ;  /* 0x0000038021207812 */ /* 0x000fe400078ec0ff */
[----:B------:R-:W-:Y:S02]  /*1be60*/  LOP3.LUT R28, R29, 0x380, RZ, 0xc0, !PT ;  /* 0x000003801d1c7812 */ /* 0x000fe400078ec0ff */
[----:B------:R-:W-:-:S02]  /*1be70*/  LOP3.LUT R24, R25, 0x380, RZ, 0xc0, !PT ;  /* 0x0000038019187812 */ /* 0x000fc400078ec0ff */
[----:B------:R-:W-:Y:S02]  /*1be80*/  LOP3.LUT R5, R68, 0x380, RZ, 0xc0, !PT ;  /* 0x0000038044057812 */ /* 0x000fe400078ec0ff */
[----:B------:R-:W-:Y:S01]  /*1be90*/  LOP3.LUT R4, R0, R3, RZ, 0x3c, !PT ;  /* 0x0000000300047212 */ /* 0x000fe200078e3cff */
[----:B------:R-:W-:Y:S01]  /*1bea0*/  IMAD R0, R84, UR4, RZ ;  /* 0x0000000454007c24 */ /* 0x000fe2000f8e02ff */
[----:B------:R-:W-:Y:S02]  /*1beb0*/  SHF.R.U64 R36, R36, 0x3, RZ ;  /* 0x0000000324247819 */ /* 0x000fe400000012ff */
[----:B------:R-:W-:Y:S02]  /*1bec0*/  SHF.R.U64 R32, R32, 0x3, RZ ;  /* 0x0000000320207819 */ /* 0x000fe400000012ff */
[----:B------:R-:W-:Y:S02]  /*1bed0*/  SHF.R.U64 R28, R28, 0x3, RZ ;  /* 0x000000031c1c7819 */ /* 0x000fe400000012ff */
[----:B------:R-:W-:-:S02]  /*1bee0*/  SHF.R.U64 R24, R24, 0x3, RZ ;  /* 0x0000000318187819 */ /* 0x000fc400000012ff */
[----:B------:R-:W-:Y:S01]  /*1bef0*/  SHF.R.U64 R5, R5, 0x3, RZ ;  /* 0x0000000305057819 */ /* 0x000fe200000012ff */
[----:B------:R-:W-:Y:S01]  /*1bf00*/  IMAD R3, R85, UR5, R0 ;  /* 0x0000000555037c24 */ /* 0x000fe2000f8e0200 */
[----:B------:R-:W-:Y:S01]  /*1bf10*/  LOP3.LUT R36, R36, R37, RZ, 0x3c, !PT ;  /* 0x0000002524247212 */ /* 0x000fe200078e3cff */
[--C-:B------:R-:W-:Y:S01]  /*1bf20*/  IMAD.X R37, RZ, RZ, R69.reuse, P2 ;  /* 0x000000ffff257224 */ /* 0x100fe200010e0645 */
[----:B------:R-:W-:Y:S01]  /*1bf30*/  LOP3.LUT R32, R32, R33, RZ, 0x3c, !PT ;  /* 0x0000002120207212 */ /* 0x000fe200078e3cff */
[--C-:B------:R-:W-:Y:S01]  /*1bf40*/  IMAD.X R33, RZ, RZ, R69.reuse, P3 ;  /* 0x000000ffff217224 */ /* 0x100fe200018e0645 */
[----:B------:R-:W-:Y:S01]  /*1bf50*/  LOP3.LUT R28, R28, R29, RZ, 0x3c, !PT ;  /* 0x0000001d1c1c7212 */ /* 0x000fe200078e3cff */
[--C-:B------:R-:W-:Y:S01]  /*1bf60*/  IMAD.X R29, RZ, RZ, R69.reuse, P4 ;  /* 0x000000ffff1d7224 */ /* 0x100fe200020e0645 */
[----:B------:R-:W-:Y:S02]  /*1bf70*/  LOP3.LUT R24, R24, R25, RZ, 0x3c, !PT ;  /* 0x0000001918187212 */ /* 0x000fe400078e3cff */
[----:B------:R-:W-:Y:S01]  /*1bf80*/  LOP3.LUT R68, R5, R68, RZ, 0x3c, !PT ;  /* 0x0000004405447212 */ /* 0x000fe200078e3cff */
[----:B------:R-:W-:Y:S01]  /*1bf90*/  IMAD.X R5, RZ, RZ, R69, P0 ;  /* 0x000000ffff057224 */ /* 0x000fe200000e0645 */
[----:B------:R-:W-:Y:S01]  /*1bfa0*/  IADD3.X R25, RZ, R69, RZ, P5, !PT ;  /* 0x00000045ff197210 */ /* 0x000fe20002ffe4ff */
[----:B------:R-:W-:Y:S01]  /*1bfb0*/  IMAD.IADD R9, R9, 0x1, R3 ;  /* 0x0000000109097824 */ /* 0x000fe200078e0203 */
[----:B------:R-:W-:Y:S01]  /*1bfc0*/  ULDC.64 UR4, c[0x0][0xae8] ;  /* 0x0002ba0000047ab9 */ /* 0x000fe20000000a00 */
[----:B------:R-:W-:Y:S01]  /*1bfd0*/  IMAD R0, R10, 0x20, R97 ;  /* 0x000000200a007824 */ /* 0x000fe200078e0261 */
[----:B------:R1:W5:Y:S01]  /*1bfe0*/  LD.E.128 R48, desc[UR60][R68.64] ;  /* 0x0000003c44307980 */ /* 0x000362000c101d00 */
[----:B------:R-:W-:Y:S01]  /*1bff0*/  IMAD.WIDE.U32 R8, R90, UR4, R8 ;  /* 0x000000045a087c25 */ /* 0x000fe2000f8e0008 */
[----:B------:R-:W-:-:S02]  /*1c000*/  SHF.R.S32.HI R10, RZ, 0x1f, R93 ;  /* 0x0000001fff0a7819 */ /* 0x000fc4000001145d */
[----:B------:R-:W5:Y:S01]  /*1c010*/  LD.E.128 R36, desc[UR60][R36.64] ;  /* 0x0000003c24247980 */ /* 0x000f62000c101d00 */
[----:B------:R-:W-:-:S03]  /*1c020*/  IMAD R12, R95, 0x80, R0 ;  /* 0x000000805f0c7824 */ /* 0x000fc600078e0200 */
[----:B------:R-:W5:Y:S04]  /*1c030*/  LD.E.128 R32, desc[UR60][R32.64] ;  /* 0x0000003c20207980 */ /* 0x000f68000c101d00 */
[----:B------:R-:W5:Y:S04]  /*1c040*/  LD.E.128 R28, desc[UR60][R28.64] ;  /* 0x0000003c1c1c7980 */ /* 0x000f68000c101d00 */
[----:B------:R-:W5:Y:S04]  /*1c050*/  LD.E.128 R24, desc[UR60][R24.64] ;  /* 0x0000003c18187980 */ /* 0x000f68000c101d00 */
[----:B------:R-:W5:Y:S01]  /*1c060*/  LD.E.128 R4, desc[UR60][R4.64] ;  /* 0x0000003c04047980 */ /* 0x000f62000c101d00 */
[----:B------:R-:W-:Y:S01]  /*1c070*/  IMAD R9, R90, UR5, R9 ;  /* 0x000000055a097c24 */ /* 0x000fe2000f8e0209 */
[----:B------:R-:W-:Y:S01]  /*1c080*/  ULDC.64 UR4, c[0x0][0xaf0] ;  /* 0x0002bc0000047ab9 */ /* 0x000fe20000000a00 */
[----:B------:R-:W-:Y:S01]  /*1c090*/  @!PT LDS RZ, [RZ] ;  /* 0x00000000fffff984 */ /* 0x000fe20000000800 */
[----:B------:R-:W-:Y:S01]  /*1c0a0*/  @!PT LDS RZ, [RZ] ;  /* 0x00000000fffff984 */ /* 0x000fe20000000800 */
[----:B------:R-:W-:Y:S01]  /*1c0b0*/  @!PT LDS RZ, [RZ] ;  /* 0x00000000fffff984 */ /* 0x000fe20000000800 */
[----:B------:R-:W-:Y:S01]  /*1c0c0*/  @!PT LDS RZ, [RZ] ;  /* 0x00000000fffff984 */ /* 0x000fe20000000800 */
[----:B------:R2:W-:Y:S06]  /*1c0d0*/  MEMBAR.ALL.CTA ;  /* 0x0000000000007992 */ /* 0x0005ec0000008000 */
[----:B--2---:R-:W2:Y:S01]  /*1c0e0*/  FENCE.VIEW.ASYNC.S ;  /* 0x00000000000073c6 */ /* 0x004ea20000000000 */
[----:B------:R-:W-:-:S02]  /*1c0f0*/  IMAD R10, R10, UR4, RZ ;  /* 0x000000040a0a7c24 */ /* 0x000fc4000f8e02ff */
[----:B0-----:R-:W-:-:S04]  /*1c100*/  @P1 IMAD.HI.U32 R0, R12, R11, RZ ;  /* 0x0000000b0c001227 */ /* 0x001fc800078e00ff */
[----:B------:R-:W-:Y:S01]  /*1c110*/  IMAD.MOV.U32 R3, RZ, RZ, R12 ;  /* 0x000000ffff037224 */ /* 0x000fe200078e000c */
[----:B---3--:R-:W-:Y:S01]  /*1c120*/  @P1 SHF.R.U32.HI R3, RZ, R13, R0 ;  /* 0x0000000dff031219 */ /* 0x008fe20000011600 */
[C---:B------:R-:W-:Y:S02]  /*1c130*/  IMAD R11, R93.reuse, UR5, R10 ;  /* 0x000000055d0b7c24 */ /* 0x040fe4000f8e020a */
[----:B------:R-:W-:Y:S01]  /*1c140*/  IMAD.WIDE.U32 R8, R93, UR4, R8 ;  /* 0x000000045d087c25 */ /* 0x000fe2000f8e0008 */
[----:B------:R-:W-:Y:S01]  /*1c150*/  SHF.R.S32.HI R10, RZ, 0x1f, R3 ;  /* 0x0000001fff0a7819 */ /* 0x000fe20000011403 */
[----:B------:R-:W-:Y:S02]  /*1c160*/  ULDC.64 UR4, c[0x0][0xae0] ;  /* 0x0002b80000047ab9 */ /* 0x000fe40000000a00 */
[----:B------:R-:W-:Y:S01]  /*1c170*/  IMAD.IADD R9, R9, 0x1, R11 ;  /* 0x0000000109097824 */ /* 0x000fe200078e020b */
[----:B------:R-:W-:Y:S01]  /*1c180*/  IADD3 R11, -R3, RZ, RZ ;  /* 0x000000ff030b7210 */ /* 0x000fe20007ffe1ff */
[----:B------:R-:W-:-:S02]  /*1c190*/  VIADD R0, R16, 0x2e820 ;  /* 0x0002e82010007836 */ /* 0x000fc40000000000 */
[----:B------:R-:W-:Y:S02]  /*1c1a0*/  IMAD R10, R10, UR4, RZ ;  /* 0x000000040a0a7c24 */ /* 0x000fe4000f8e02ff */
[----:B------:R-:W-:Y:S01]  /*1c1b0*/  IMAD R11, R2, R11, R12 ;  /* 0x0000000b020b7224 */ /* 0x000fe200078e020c */
[----:B------:R-:W-:Y:S01]  /*1c1c0*/  PRMT R0, RZ, 0x654, R0 ;  /* 0x00000654ff007816 */ /* 0x000fe20000000000 */
[C---:B------:R-:W-:Y:S02]  /*1c1d0*/  IMAD R13, R3.reuse, UR5, R10 ;  /* 0x00000005030d7c24 */ /* 0x040fe4000f8e020a */
[----:B------:R-:W-:Y:S01]  /*1c1e0*/  IMAD.WIDE.U32 R2, R3, UR4, R8 ;  /* 0x0000000403027c25 */ /* 0x000fe2000f8e0008 */
[----:B--2---:R0:W-:Y:S01]  /*1c1f0*/  SYNCS.ARRIVE.TRANS64.RED.A1T0 RZ, [R0+URZ], RZ ;  /* 0x000000ff00ff79a7 */ /* 0x0041e2000810043f */
[----:B------:R-:W-:Y:S02]  /*1c200*/  ULDC.64 UR4, c[0x0][0xad8] ;  /* 0x0002b60000047ab9 */ /* 0x000fe40000000a00 */
[----:B------:R-:W-:Y:S01]  /*1c210*/  IMAD.IADD R3, R3, 0x1, R13 ;  /* 0x0000000103037824 */ /* 0x000fe200078e020d */
[----:B0-----:R-:W-:Y:S01]  /*1c220*/  SHF.R.S32.HI R0, RZ, 0x1f, R11 ;  /* 0x0000001fff007819 */ /* 0x001fe2000001140b */
[----:B------:R-:W-:-:S04]  /*1c230*/  IMAD.WIDE.U32 R8, R11, UR4, R2 ;  /* 0x000000040b087c25 */ /* 0x000fc8000f8e0002 */
[----:B------:R-:W-:-:S04]  /*1c240*/  IMAD R0, R0, UR4, RZ ;  /* 0x0000000400007c24 */ /* 0x000fc8000f8e02ff */
[----:B------:R-:W-:Y:S01]  /*1c250*/  IMAD R3, R11, UR5, R0 ;  /* 0x000000050b037c24 */ /* 0x000fe2000f8e0200 */
[----:B------:R-:W-:Y:S02]  /*1c260*/  ULDC.64 UR4, c[0x0][0xa80] ;  /* 0x0002a00000047ab9 */ /* 0x000fe40000000a00 */
[----:B------:R-:W-:Y:S01]  /*1c270*/  LEA R2, P0, R8, UR4, 0x1 ;  /* 0x0000000408027c11 */ /* 0x000fe2000f8008ff */
[----:B------:R-:W-:Y:S01]  /*1c280*/  IMAD.IADD R3, R9, 0x1, R3 ;  /* 0x0000000109037824 */ /* 0x000fe200078e0203 */
[----:B------:R-:W-:-:S04]  /*1c290*/  UMOV UR4, 0xffffffff ;  /* 0xffffffff00047882 */ /* 0x000fc80000000000 */
[----:B------:R-:W-:Y:S01]  /*1c2a0*/  LEA.HI.X R3, R8, UR5, R3, 0x1, P0 ;  /* 0x0000000508037c11 */ /* 0x000fe200080f0c03 */
[----:B-1----:R-:W-:Y:S06]  /*1c2b0*/  BRA.DIV UR4, `(.L_x_488) ;  /* 0x000000b604707947 */ /* 0x002fec000b800000 */
[----:B------:R0:W1:Y:S04]  /*1c2c0*/  SHFL.IDX PT, R0, R3, RZ, 0x181f ;  /* 0x00181fff03007589 */ /* 0x00006800000e0000 */
[----:B------:R0:W2:Y:S02]  /*1c2d0*/  SHFL.IDX PT, R14, R2, RZ, 0x181f ;  /* 0x00181fff020e7589 */ /* 0x0000a400000e0000 */
.L_x_731:
[----:B------:R-:W-:Y:S01]  /*1c2e0*/  IMAD R21, R95, 0x80, R97 ;  /* 0x000000805f157824 */ /* 0x000fe200078e0261 */
[----:B------:R-:W-:Y:S04]  /*1c2f0*/  BSSY B1, `(.L_x_489) ;  /* 0x000000f000017945 */ /* 0x000fe80003800000 */
[----:B------:R-:W-:-:S13]  /*1c300*/  ISETP.GE.AND P0, PT, R21, R80, PT ;  /* 0x000000501500720c */ /* 0x000fda0003f06270 */
[----:B------:R-:W-:Y:S05]  /*1c310*/  @P0 BRA `(.L_x_490) ;  /* 0x0000000000300947 */ /* 0x000fea0003800000 */
[----:B------:R-:W3:Y:S01]  /*1c320*/  LDL R10, [R1+0x78] ;  /* 0x00007800010a7983 */ /* 0x000ee20000100800 */
[----:B------:R-:W-:-:S03]  /*1c330*/  ULDC UR4, c[0x0][0xac8] ;  /* 0x0002b20000047ab9 */ /* 0x000fc60000000800 */
[----:B------:R-:W1:Y:S04]  /*1c340*/  LDL R12, [R1+0xb0] ;  /* 0x0000b000010c7983 */ /* 0x000e680000100800 */
[----:B------:R-:W4:Y:S01]  /*1c350*/  LDL R11, [R1+0xac] ;  /* 0x0000ac00010b7983 */ /* 0x000f220000100800 */
[----:B------:R-:W-:-:S13]  /*1c360*/  ISETP.GE.AND P0, PT, R92, UR4, PT ;  /* 0x000000045c007c0c */ /* 0x000fda000bf06270 */
[----:B--2---:R-:W-:Y:S02]  /*1c370*/  @!P0 LEA R8, P2, R92, R14, 0x1 ;  /* 0x0000000e5c088211 */ /* 0x004fe400078408ff */
[----:B---3--:R-:W-:Y:S02]  /*1c380*/  ISETP.GE.AND P1, PT, R10, UR4, PT ;  /* 0x000000040a007c0c */ /* 0x008fe4000bf26270 */
[----:B-1----:R-:W-:-:S11]  /*1c390*/  @!P0 LEA.HI.X R9, R92, R0, R12, 0x1, P2 ;  /* 0x000000005c098211 */ /* 0x002fd600010f0c0c */
[----:B------:R-:W-:-:S04]  /*1c3a0*/  @!P1 LEA R14, P3, R10, R14, 0x1 ;  /* 0x0000000e0a0e9211 */ /* 0x000fc800078608ff */
[----:B----4-:R-:W-:Y:S01]  /*1c3b0*/  @!P1 LEA.HI.X R15, R10, R0, R11, 0x1, P3 ;  /* 0x000000000a0f9211 */ /* 0x010fe200018f0c0b */
[----:B-----5:R3:W-:Y:S04]  /*1c3c0*/  @!P0 ST.E.128 desc[UR60][R8.64], R48 ;  /* 0x0000003008008985 */ /* 0x0207e8000c101d3c */
[----:B------:R3:W-:Y:S04]  /*1c3d0*/  @!P1 ST.E.128 desc[UR60][R14.64], R32 ;  /* 0x000000200e009985 */ /* 0x0007e8000c101d3c */
.L_x_490:
[----:B------:R-:W-:Y:S05]  /*1c3e0*/  BSYNC B1 ;  /* 0x0000000000017941 */ /* 0x000fea0003800000 */
.L_x_489:
[----:B------:R-:W-:-:S03]  /*1c3f0*/  UMOV UR4, 0xffffffff ;  /* 0xffffffff00047882 */ /* 0x000fc60000000000 */
[----:B------:R-:W-:Y:S05]  /*1c400*/  BRA.DIV UR4, `(.L_x_491) ;  /* 0x000000b604507947 */ /* 0x000fea000b800000 */
[----:B-1----:R1:W4:Y:S04]  /*1c410*/  SHFL.IDX PT, R0, R3, 0x1, 0x181f ;  /* 0x00381f0003007f89 */ /* 0x00232800000e0000 */
[----:B--23--:R1:W2:Y:S02]  /*1c420*/  SHFL.IDX PT, R14, R2, 0x1, 0x181f ;  /* 0x00381f00020e7f89 */ /* 0x00c2a400000e0000 */
.L_x_735:
[----:B------:R-:W-:Y:S01]  /*1c430*/  VIADD R9, R21, 0x20 ;  /* 0x0000002015097836 */ /* 0x000fe20000000000 */
[----:B------:R-:W-:Y:S04]  /*1c440*/  BSSY B1, `(.L_x_492) ;  /* 0x000000f000017945 */ /* 0x000fe80003800000 */
[----:B------:R-:W-:-:S13]  /*1c450*/  ISETP.GE.AND P0, PT, R9, R80, PT ;  /* 0x000000500900720c */ /* 0x000fda0003f06270 */
[----:B------:R-:W-:Y:S05]  /*1c460*/  @P0 BRA `(.L_x_493) ;  /* 0x0000000000300947 */ /* 0x000fea0003800000 */
[----:B------:R-:W3:Y:S01]  /*1c470*/  LDL R10, [R1+0x78] ;  /* 0x00007800010a7983 */ /* 0x000ee20000100800 */
[----:B------:R-:W-:-:S03]  /*1c480*/  ULDC UR4, c[0x0][0xac8] ;  /* 0x0002b20000047ab9 */ /* 0x000fc60000000800 */
[----:B------:R-:W4:Y:S04]  /*1c490*/  LDL R12, [R1+0xb0] ;  /* 0x0000b000010c7983 */ /* 0x000f280000100800 */
[----:B------:R-:W4:Y:S01]  /*1c4a0*/  LDL R11, [R1+0xac] ;  /* 0x0000ac00010b7983 */ /* 0x000f220000100800 */
[----:B------:R-:W-:-:S13]  /*1c4b0*/  ISETP.GE.AND P2, PT, R92, UR4, PT ;  /* 0x000000045c007c0c */ /* 0x000fda000bf46270 */
[----:B--2---:R-:W-:Y:S02]  /*1c4c0*/  @!P2 LEA R8, P0, R92, R14, 0x1 ;  /* 0x0000000e5c08a211 */ /* 0x004fe400078008ff */
[----:B---3--:R-:W-:Y:S02]  /*1c4d0*/  ISETP.GE.AND P3, PT, R10, UR4, PT ;  /* 0x000000040a007c0c */ /* 0x008fe4000bf66270 */
[----:B----4-:R-:W-:-:S11]  /*1c4e0*/  @!P2 LEA.HI.X R9, R92, R0, R12, 0x1, P0 ;  /* 0x000000005c09a211 */ /* 0x010fd600000f0c0c */
[----:B------:R-:W-:-:S04]  /*1c4f0*/  @!P3 LEA R14, P1, R10, R14, 0x1 ;  /* 0x0000000e0a0eb211 */ /* 0x000fc800078208ff */
[----:B------:R-:W-:Y:S01]  /*1c500*/  @!P3 LEA.HI.X R15, R10, R0, R11, 0x1, P1 ;  /* 0x000000000a0fb211 */ /* 0x000fe200008f0c0b */
[----:B-----5:R3:W-:Y:S04]  /*1c510*/  @!P2 ST.E.128 desc[UR60][R8.64], R44 ;  /* 0x0000002c0800a985 */ /* 0x0207e8000c101d3c */
[----:B------:R3:W-:Y:S04]  /*1c520*/  @!P3 ST.E.128 desc[UR60][R14.64], R28 ;  /* 0x0000001c0e00b985 */ /* 0x0007e8000c101d3c */
.L_x_493:
[----:B------:R-:W-:Y:S05]  /*1c530*/  BSYNC B1 ;  /* 0x0000000000017941 */ /* 0x000fea0003800000 */
.L_x_492:
[----:B------:R-:W-:-:S03]  /*1c540*/  UMOV UR4, 0xffffffff ;  /* 0xffffffff00047882 */ /* 0x000fc60000000000 */
[----:B------:R-:W-:Y:S05]  /*1c550*/  BRA.DIV UR4, `(.L_x_494) ;  /* 0x000000b604447947 */ /* 0x000fea000b800000 */
[----:B----4-:R4:W0:Y:S04]  /*1c560*/  SHFL.IDX PT, R0, R3, 0x2, 0x181f ;  /* 0x00581f0003007f89 */ /* 0x01082800000e0000 */
[----:B--23--:R4:W2:Y:S02]  /*1c570*/  SHFL.IDX PT, R14, R2, 0x2, 0x181f ;  /* 0x00581f00020e7f89 */ /* 0x00c8a400000e0000 */
.L_x_739:
[----:B------:R-:W-:Y:S01]  /*1c580*/  VIADD R9, R21, 0x40 ;  /* 0x0000004015097836 */ /* 0x000fe20000000000 */
[----:B------:R-:W-:Y:S04]  /*1c590*/  BSSY B1, `(.L_x_495) ;  /* 0x000000f000017945 */ /* 0x000fe80003800000 */
[----:B------:R-:W-:-:S13]  /*1c5a0*/  ISETP.GE.AND P0, PT, R9, R80, PT ;  /* 0x000000500900720c */ /* 0x000fda0003f06270 */
[----:B------:R-:W-:Y:S05]  /*1c5b0*/  @P0 BRA `(.L_x_496) ;  /* 0x0000000000300947 */ /* 0x000fea0003800000 */
[----:B------:R-:W3:Y:S01]  /*1c5c0*/  LDL R10, [R1+0x78] ;  /* 0x00007800010a7983 */ /* 0x000ee20000100800 */
[----:B------:R-:W-:-:S03]  /*1c5d0*/  ULDC UR4, c[0x0][0xac8] ;  /* 0x0002b20000047ab9 */ /* 0x000fc60000000800 */
[----:B------:R-:W0:Y:S04]  /*1c5e0*/  LDL R12, [R1+0xb0] ;  /* 0x0000b000010c7983 */ /* 0x000e280000100800 */
[----:B------:R-:W4:Y:S01]  /*1c5f0*/  LDL R11, [R1+0xac] ;  /* 0x0000ac00010b7983 */ /* 0x000f220000100800 */
[----:B------:R-:W-:-:S13]  /*1c600*/  ISETP.GE.AND P2, PT, R92, UR4, PT ;  /* 0x000000045c007c0c */ /* 0x000fda000bf46270 */
[----:B--2---:R-:W-:Y:S02]  /*1c610*/  @!P2 LEA R8, P0, R92, R14, 0x1 ;  /* 0x0000000e5c08a211 */ /* 0x004fe400078008ff */
[----:B---3--:R-:W-:Y:S02]  /*1c620*/  ISETP.GE.AND P3, PT, R10, UR4, PT ;  /* 0x000000040a007c0c */ /* 0x008fe4000bf66270 */
[----:B0-----:R-:W-:-:S11]  /*1c630*/  @!P2 LEA.HI.X R9, R92, R0, R12, 0x1, P0 ;  /* 0x000000005c09a211 */ /* 0x001fd600000f0c0c */
[----:B------:R-:W-:-:S04]  /*1c640*/  @!P3 LEA R14, P1, R10, R14, 0x1 ;  /* 0x0000000e0a0eb211 */ /* 0x000fc800078208ff */
[----:B----4-:R-:W-:Y:S01]  /*1c650*/  @!P3 LEA.HI.X R15, R10, R0, R11, 0x1, P1 ;  /* 0x000000000a0fb211 */ /* 0x010fe200008f0c0b */
[----:B-----5:R3:W-:Y:S04]  /*1c660*/  @!P2 ST.E.128 desc[UR60][R8.64], R40 ;  /* 0x000000280800a985 */ /* 0x0207e8000c101d3c */
[----:B------:R3:W-:Y:S04]  /*1c670*/  @!P3 ST.E.128 desc[UR60][R14.64], R24 ;  /* 0x000000180e00b985 */ /* 0x0007e8000c101d3c */
.L_x_496:
[----:B------:R-:W-:Y:S05]  /*1c680*/  BSYNC B1 ;  /* 0x0000000000017941 */ /* 0x000fea0003800000 */
.L_x_495:
[----:B------:R-:W-:-:S03]  /*1c690*/  UMOV UR4, 0xffffffff ;  /* 0xffffffff00047882 */ /* 0x000fc60000000000 */
[----:B------:R-:W-:Y:S05]  /*1c6a0*/  BRA.DIV UR4, `(.L_x_497) ;  /* 0x000000b604387947 */ /* 0x000fea000b800000 */
[----:B0-----:R0:W0:Y:S04]  /*1c6b0*/  SHFL.IDX PT, R0, R3, 0x3, 0x181f ;  /* 0x00781f0003007f89 */ /* 0x00102800000e0000 */
[----:B--23--:R2:W3:Y:S02]  /*1c6c0*/  SHFL.IDX PT, R14, R2, 0x3, 0x181f ;  /* 0x00781f00020e7f89 */ /* 0x00c4e400000e0000 */
.L_x_743:
[----:B01--4-:R-:W-:-:S05]  /*1c6d0*/  VIADD R3, R21, 0x60 ;  /* 0x0000006015037836 */ /* 0x013fca0000000000 */
[----:B------:R-:W-:-:S13]  /*1c6e0*/  ISETP.GE.AND P0, PT, R3, R80, PT ;  /* 0x000000500300720c */ /* 0x000fda0003f06270 */
[----:B------:R-:W-:Y:S05]  /*1c6f0*/  @P0 BRA `(.L_x_498) ;  /* 0x0000001c00680947 */ /* 0x000fea0003800000 */
[----:B------:R-:W4:Y:S01]  /*1c700*/  LDL R9, [R1+0xb0] ;  /* 0x0000b00001097983 */ /* 0x000f220000100800 */
[----:B------:R-:W-:-:S03]  /*1c710*/  ULDC UR4, c[0x0][0xac8] ;  /* 0x0002b20000047ab9 */ /* 0x000fc60000000800 */
[----:B------:R-:W4:Y:S01]  /*1c720*/  LDL R8, [R1+0x78] ;  /* 0x0000780001087983 */ /* 0x000f220000100800 */
[----:B------:R-:W-:-:S13]  /*1c730*/  ISETP.GE.AND P1, PT, R92, UR4, PT ;  /* 0x000000045c007c0c */ /* 0x000fda000bf26270 */
[----:B--23--:R-:W-:-:S04]  /*1c740*/  @!P1 LEA R2, P0, R92, R14, 0x1 ;  /* 0x0000000e5c029211 */ /* 0x00cfc800078008ff */
[----:B----4-:R-:W-:Y:S02]  /*1c750*/  @!P1 LEA.HI.X R3, R92, R0, R9, 0x1, P0 ;  /* 0x000000005c039211 */ /* 0x010fe400000f0c09 */
[----:B------:R-:W-:-:S03]  /*1c760*/  ISETP.GE.AND P0, PT, R8, UR4, PT ;  /* 0x0000000408007c0c */ /* 0x000fc6000bf06270 */
[----:B-----5:R0:W-:Y:S10]  /*1c770*/  @!P1 ST.E.128 desc[UR60][R2.64], R36 ;  /* 0x0000002402009985 */ /* 0x0201f4000c101d3c */
[----:B------:R-:W-:Y:S05]  /*1c780*/  @P0 BRA `(.L_x_498) ;  /* 0x0000001c00440947 */ /* 0x000fea0003800000 */
[----:B------:R-:W2:Y:S01]  /*1c790*/  LDL R9, [R1+0xac] ;  /* 0x0000ac0001097983 */ /* 0x000ea20000100800 */
[----:B------:R-:W-:-:S04]  /*1c7a0*/  LEA R14, P0, R8, R14, 0x1 ;  /* 0x0000000e080e7211 */ /* 0x000fc800078008ff */
[----:B--2---:R-:W-:-:S05]  /*1c7b0*/  LEA.HI.X R15, R8, R0, R9, 0x1, P0 ;  /* 0x00000000080f7211 */ /* 0x004fca00000f0c09 */
[----:B------:R1:W-:Y:S01]  /*1c7c0*/  ST.E.128 desc[UR60][R14.64], R4 ;  /* 0x000000040e007985 */ /* 0x0003e2000c101d3c */
[----:B------:R-:W-:Y:S05]  /*1c7d0*/  BRA `(.L_x_498) ;  /* 0x0000001c00307947 */ /* 0x000fea0003800000 */
.L_x_487:
[----:B------:R-:W2:Y:S01]  /*1c7e0*/  LDL R120, [R1+0x64] ;  /* 0x0000640001787983 */ /* 0x000ea20000100800 */
[----:B------:R-:W1:Y:S01]  /*1c7f0*/  @P1 LDC R12, c[0x0][0xbec] ;  /* 0x0002fb00ff0c1b82 */ /* 0x000e620000000800 */
[----:B------:R-:W-:-:S07]  /*1c800*/  ULDC.64 UR4, c[0x0][0xb08] ;  /* 0x0002c20000047ab9 */ /* 0x000fce0000000a00 */
[----:B------:R-:W3:Y:S01]  /*1c810*/  @P1 LDC R15, c[0x0][0xbf0] ;  /* 0x0002fc00ff0f1b82 */ /* 0x000ee20000000800 */
[----:B------:R-:W4:Y:S01]  /*1c820*/  LDL R119, [R1+0x98] ;  /* 0x0000980001777983 */ /* 0x000f220000100800 */
[----:B0-----:R-:W-:Y:S01]  /*1c830*/  IMAD R10, R84, UR4, RZ ;  /* 0x00000004540a7c24 */ /* 0x001fe2000f8e02ff */
[----:B------:R-:W-:Y:S01]  /*1c840*/  ULDC.64 UR6, c[0x0][0xb30] ;  /* 0x0002cc0000067ab9 */ /* 0x000fe20000000a00 */
[----:B------:R-:W-:-:S04]  /*1c850*/  IMAD.WIDE.U32 R8, R85, UR4, RZ ;  /* 0x0000000455087c25 */ /* 0x000fc8000f8e00ff */
[----:B------:R-:W-:Y:S01]  /*1c860*/  IMAD R85, R85, UR5, R10 ;  /* 0x0000000555557c24 */ /* 0x000fe2000f8e020a */
[----:B------:R-:W-:Y:S01]  /*1c870*/  ULDC.64 UR4, c[0x0][0xb38] ;  /* 0x0002ce0000047ab9 */ /* 0x000fe20000000a00 */
[----:B------:R-:W-:-:S03]  /*1c880*/  SHF.R.S32.HI R10, RZ, 0x1f, R93 ;  /* 0x0000001fff0a7819 */ /* 0x000fc6000001145d */
[----:B------:R-:W-:-:S03]  /*1c890*/  IADD3 R9, R9, R85, RZ ;  /* 0x0000005509097210 */ /* 0x000fc60007ffe0ff */
[----:B------:R-:W-:-:S04]  /*1c8a0*/  IMAD.WIDE.U32 R8, R90, UR4, R8 ;  /* 0x000000045a087c25 */ /* 0x000fc8000f8e0008 */
[----:B------:R-:W-:Y:S01]  /*1c8b0*/  IMAD R9, R90, UR5, R9 ;  /* 0x000000055a097c24 */ /* 0x000fe2000f8e0209 */
[----:B------:R-:W-:Y:S01]  /*1c8c0*/  ULDC.64 UR4, c[0x0][0xb40] ;  /* 0x0002d00000047ab9 */ /* 0x000fe20000000a00 */
[----:B-1----:R-:W-:-:S04]  /*1c8d0*/  @P1 IMAD.HI.U32 R12, R37, R12, RZ ;  /* 0x0000000c250c1227 */ /* 0x002fc800078e00ff */
[----:B------:R-:W-:Y:S02]  /*1c8e0*/  IMAD R10, R10, UR4, RZ ;  /* 0x000000040a0a7c24 */ /* 0x000fe4000f8e02ff */
[----:B------:R-:W-:-:S04]  /*1c8f0*/  IMAD.WIDE.U32 R8, R93, UR4, R8 ;  /* 0x000000045d087c25 */ /* 0x000fc8000f8e0008 */
[----:B------:R-:W-:Y:S01]  /*1c900*/  IMAD R13, R93, UR5, R10 ;  /* 0x000000055d0d7c24 */ /* 0x000fe2000f8e020a */
[----:B------:R-:W-:Y:S01]  /*1c910*/  ULDC.64 UR4, c[0x0][0xb48] ;  /* 0x0002d20000047ab9 */ /* 0x000fe20000000a00 */
[----:B------:R-:W-:Y:S01]  /*1c920*/  IMAD.MOV.U32 R11, RZ, RZ, R37 ;  /* 0x000000ffff0b7224 */ /* 0x000fe200078e0025 */
[----:B---3--:R-:W-:Y:S01]  /*1c930*/  @P1 SHF.R.U32.HI R11, RZ, R15, R12 ;  /* 0x0000000fff0b1219 */ /* 0x008fe2000001160c */
[----:B------:R-:W-:-:S03]  /*1c940*/  IMAD.IADD R9, R9, 0x1, R13 ;  /* 0x0000000109097824 */ /* 0x000fc600078e020d */
[--C-:B------:R-:W-:Y:S01]  /*1c950*/  SHF.R.S32.HI R10, RZ, 0x1f, R11.reuse ;  /* 0x0000001fff0a7819 */ /* 0x100fe2000001140b */
[----:B------:R-:W-:Y:S02]  /*1c960*/  IMAD.MOV R13, RZ, RZ, -R11 ;  /* 0x000000ffff0d7224 */ /* 0x000fe400078e0a0b */
[----:B------:R-:W-:-:S04]  /*1c970*/  IMAD.WIDE.U32 R8, R86, UR4, R8 ;  /* 0x0000000456087c25 */ /* 0x000fc8000f8e0008 */
[----:B------:R-:W-:Y:S02]  /*1c980*/  IMAD R13, R2, R13, R37 ;  /* 0x0000000d020d7224 */ /* 0x000fe400078e0225 */
[----:B------:R-:W-:Y:S02]  /*1c990*/  IMAD R10, R10, UR6, RZ ;  /* 0x000000060a0a7c24 */ /* 0x000fe4000f8e02ff */
[----:B------:R-:W-:Y:S01]  /*1c9a0*/  IMAD R9, R86, UR5, R9 ;  /* 0x0000000556097c24 */ /* 0x000fe2000f8e0209 */
[----:B------:R-:W-:Y:S01]  /*1c9b0*/  SHF.R.S32.HI R2, RZ, 0x1f, R13 ;  /* 0x0000001fff027819 */ /* 0x000fe2000001140d */
[C---:B------:R-:W-:Y:S01]  /*1c9c0*/  IMAD R15, R11.reuse, UR7, R10 ;  /* 0x000000070b0f7c24 */ /* 0x040fe2000f8e020a */
[----:B------:R-:W-:Y:S01]  /*1c9d0*/  ULDC.64 UR4, c[0x0][0xb28] ;  /* 0x0002ca0000047ab9 */ /* 0x000fe20000000a00 */
[----:B------:R-:W-:-:S04]  /*1c9e0*/  IMAD.WIDE.U32 R8, R11, UR6, R8 ;  /* 0x000000060b087c25 */ /* 0x000fc8000f8e0008 */
[----:B------:R-:W-:Y:S02]  /*1c9f0*/  IMAD R2, R2, UR4, RZ ;  /* 0x0000000402027c24 */ /* 0x000fe4000f8e02ff */
[----:B------:R-:W-:Y:S02]  /*1ca00*/  IMAD.IADD R9, R9, 0x1, R15 ;  /* 0x0000000109097824 */ /* 0x000fe400078e020f */
[----:B------:R-:W-:Y:S02]  /*1ca10*/  VIADD R10, R16, 0x2e820 ;  /* 0x0002e820100a7836 */ /* 0x000fe40000000000 */
[C---:B------:R-:W-:Y:S02]  /*1ca20*/  IMAD R11, R13.reuse, UR5, R2 ;  /* 0x000000050d0b7c24 */ /* 0x040fe4000f8e0202 */
[----:B------:R-:W-:Y:S01]  /*1ca30*/  IMAD.WIDE.U32 R8, R13, UR4, R8 ;  /* 0x000000040d087c25 */ /* 0x000fe2000f8e0008 */
[----:B------:R-:W-:Y:S01]  /*1ca40*/  ULDC.64 UR4, c[0x0][0xb00] ;  /* 0x0002c00000047ab9 */ /* 0x000fe20000000a00 */
[----:B------:R-:W-:-:S02]  /*1ca50*/  PRMT R10, RZ, 0x654, R10 ;  /* 0x00000654ff0a7816 */ /* 0x000fc4000000000a */
[----:B------:R-:W-:Y:S01]  /*1ca60*/  IMAD.IADD R9, R9, 0x1, R11 ;  /* 0x0000000109097824 */ /* 0x000fe200078e020b */
[C---:B------:R-:W-:Y:S01]  /*1ca70*/  LEA R2, P0, R8.reuse, UR4, 0x2 ;  /* 0x0000000408027c11 */ /* 0x040fe2000f8010ff */
[----:B------:R-:W-:Y:S01]  /*1ca80*/  UMOV UR4, 0xffffffff ;  /* 0xffffffff00047882 */ /* 0x000fe20000000000 */
[----:B------:R0:W-:Y:S02]  /*1ca90*/  SYNCS.ARRIVE.TRANS64.RED.A1T0 RZ, [R10+URZ], RZ ;  /* 0x000000ff0aff79a7 */ /* 0x0001e4000810043f */
[----:B------:R-:W-:Y:S01]  /*1caa0*/  LEA.HI.X R8, R8, UR5, R9, 0x2, P0 ;  /* 0x0000000508087c11 */ /* 0x000fe200080f1409 */
[C---:B--2---:R-:W-:Y:S01]  /*1cab0*/  VIADD R98, R120.reuse, 0x8 ;  /* 0x0000000878627836 */ /* 0x044fe20000000000 */
[C---:B------:R-:W-:Y:S01]  /*1cac0*/  IADD3 R101, R120.reuse, 0x10, RZ ;  /* 0x0000001078657810 */ /* 0x040fe20007ffe0ff */
[C---:B------:R-:W-:Y:S01]  /*1cad0*/  VIADD R104, R120.reuse, 0x18 ;  /* 0x0000001878687836 */ /* 0x040fe20000000000 */
[C---:B------:R-:W-:Y:S01]  /*1cae0*/  IADD3 R39, R120.reuse, 0x50, RZ ;  /* 0x0000005078277810 */ /* 0x040fe20007ffe0ff */
[----:B------:R-:W-:-:S02]  /*1caf0*/  VIADD R117, R120, 0x20 ;  /* 0x0000002078757836 */ /* 0x000fc40000000000 */
[C---:B------:R-:W-:Y:S02]  /*1cb00*/  VIADD R92, R120.reuse, 0x28 ;  /* 0x00000028785c7836 */ /* 0x040fe40000000000 */
[C---:B------:R-:W-:Y:S02]  /*1cb10*/  VIADD R88, R120.reuse, 0x30 ;  /* 0x0000003078587836 */ /* 0x040fe40000000000 */
[C---:B------:R-:W-:Y:S02]  /*1cb20*/  VIADD R89, R120.reuse, 0x38 ;  /* 0x0000003878597836 */ /* 0x040fe40000000000 */
[C---:B------:R-:W-:Y:S02]  /*1cb30*/  VIADD R85, R120.reuse, 0x40 ;  /* 0x0000004078557836 */ /* 0x040fe40000000000 */
[C---:B------:R-:W-:Y:S02]  /*1cb40*/  VIADD R69, R120.reuse, 0x48 ;  /* 0x0000004878457836 */ /* 0x040fe40000000000 */
[----:B------:R-:W-:-:S02]  /*1cb50*/  VIADD R37, R120, 0x58 ;  /* 0x0000005878257836 */ /* 0x000fc40000000000 */
[C---:B------:R-:W-:Y:S02]  /*1cb60*/  VIADD R35, R120.reuse, 0x60 ;  /* 0x0000006078237836 */ /* 0x040fe40000000000 */
[C---:B------:R-:W-:Y:S02]  /*1cb70*/  VIADD R33, R120.reuse, 0x68 ;  /* 0x0000006878217836 */ /* 0x040fe40000000000 */
[----:B------:R-:W-:Y:S01]  /*1cb80*/  VIADD R31, R120, 0x70 ;  /* 0x00000070781f7836 */ /* 0x000fe20000000000 */
[----:B----4-:R-:W-:Y:S02]  /*1cb90*/  SHF.R.S32.HI R28, RZ, 0x1f, R119 ;  /* 0x0000001fff1c7819 */ /* 0x010fe40000011477 */
[----:B------:R-:W-:Y:S02]  /*1cba0*/  SHF.R.S32.HI R100, RZ, 0x1f, R98 ;  /* 0x0000001fff647819 */ /* 0x000fe40000011462 */
[----:B------:R-:W-:Y:S02]  /*1cbb0*/  SHF.R.S32.HI R102, RZ, 0x1f, R101 ;  /* 0x0000001fff667819 */ /* 0x000fe40000011465 */
[----:B------:R-:W-:-:S02]  /*1cbc0*/  SHF.R.S32.HI R105, RZ, 0x1f, R104 ;  /* 0x0000001fff697819 */ /* 0x000fc40000011468 */
[----:B------:R-:W-:Y:S02]  /*1cbd0*/  SHF.R.S32.HI R118, RZ, 0x1f, R117 ;  /* 0x0000001fff767819 */ /* 0x000fe40000011475 */
[----:B------:R-:W-:Y:S02]  /*1cbe0*/  SHF.R.S32.HI R93, RZ, 0x1f, R92 ;  /* 0x0000001fff5d7819 */ /* 0x000fe4000001145c */
[----:B------:R-:W-:Y:S02]  /*1cbf0*/  SHF.R.S32.HI R90, RZ, 0x1f, R88 ;  /* 0x0000001fff5a7819 */ /* 0x000fe40000011458 */
[----:B------:R-:W-:Y:S02]  /*1cc00*/  SHF.R.S32.HI R86, RZ, 0x1f, R89 ;  /* 0x0000001fff567819 */ /* 0x000fe40000011459 */
[----:B------:R-:W-:Y:S02]  /*1cc10*/  SHF.R.S32.HI R84, RZ, 0x1f, R85 ;  /* 0x0000001fff547819 */ /* 0x000fe40000011455 */
[----:B------:R-:W-:-:S02]  /*1cc20*/  SHF.R.S32.HI R68, RZ, 0x1f, R69 ;  /* 0x0000001fff447819 */ /* 0x000fc40000011445 */
[----:B------:R-:W-:Y:S02]  /*1cc30*/  SHF.R.S32.HI R36, RZ, 0x1f, R39 ;  /* 0x0000001fff247819 */ /* 0x000fe40000011427 */
[----:B------:R-:W-:Y:S02]  /*1cc40*/  SHF.R.S32.HI R38, RZ, 0x1f, R37 ;  /* 0x0000001fff267819 */ /* 0x000fe40000011425 */
[----:B------:R-:W-:Y:S02]  /*1cc50*/  SHF.R.S32.HI R34, RZ, 0x1f, R35 ;  /* 0x0000001fff227819 */ /* 0x000fe40000011423 */
[----:B------:R-:W-:Y:S02]  /*1cc60*/  SHF.R.S32.HI R32, RZ, 0x1f, R33 ;  /* 0x0000001fff207819 */ /* 0x000fe40000011421 */
[----:B------:R-:W-:Y:S01]  /*1cc70*/  SHF.R.S32.HI R30, RZ, 0x1f, R31 ;  /* 0x0000001fff1e7819 */ /* 0x000fe2000001141f */
[----:B0-----:R-:W-:Y:S06]  /*1cc80*/  BRA.DIV UR4, `(.L_x_499) ;  /* 0x000000b204087947 */ /* 0x001fec000b800000 */
[----:B------:R0:W1:Y:S04]  /*1cc90*/  SHFL.IDX PT, R9, R8, RZ, 0x1c1f ;  /* 0x001c1fff08097589 */ /* 0x00006800000e0000 */
[----:B------:R0:W2:Y:S02]  /*1cca0*/  SHFL.IDX PT, R14, R2, RZ, 0x1c1f ;  /* 0x001c1fff020e7589 */ /* 0x0000a400000e0000 */
.L_x_746:
[----:B------:R-:W-:Y:S01]  /*1ccb0*/  ISETP.GE.AND P0, PT, R27, R80, PT ;  /* 0x000000501b00720c */ /* 0x000fe20003f06270 */
[----:B------:R-:W-:-:S12]  /*1ccc0*/  BSSY B1, `(.L_x_500) ;  /* 0x000004e000017945 */ /* 0x000fd80003800000 */
[----:B------:R-:W-:Y:S05]  /*1ccd0*/  @P0 BRA `(.L_x_501) ;  /* 0x0000000400300947 */ /* 0x000fea0003800000 */
[----:B------:R-:W-:Y:S02]  /*1cce0*/  ULDC UR4, c[0x0][0xac8] ;  /* 0x0002b20000047ab9 */ /* 0x000fe40000000800 */
[----:B------:R-:W-:Y:S02]  /*1ccf0*/  ISETP.GE.AND P0, PT, R120, UR4, PT ;  /* 0x0000000478007c0c */ /* 0x000fe4000bf06270 */
[----:B------:R-:W-:Y:S02]  /*1cd00*/  ISETP.GE.AND P3, PT, R98, UR4, PT ;  /* 0x0000000462007c0c */ /* 0x000fe4000bf66270 */
[----:B------:R-:W-:Y:S02]  /*1cd10*/  ISETP.GE.AND P2, PT, R101, UR4, PT ;  /* 0x0000000465007c0c */ /* 0x000fe4000bf46270 */
[----:B------:R-:W-:-:S07]  /*1cd20*/  ISETP.GE.AND P1, PT, R104, UR4, PT ;  /* 0x0000000468007c0c */ /* 0x000fce000bf26270 */
[----:B-1----:R-:W-:Y:S02]  /*1cd30*/  @!P0 IMAD.MOV.U32 R15, RZ, RZ, R9 ;  /* 0x000000ffff0f8224 */ /* 0x002fe400078e0009 */
[----:B------:R-:W-:Y:S01]  /*1cd40*/  @!P0 IMAD.MOV.U32 R95, RZ, RZ, R3 ;  /* 0x000000ffff5f8224 */ /* 0x000fe200078e0003 */
[-C--:B--2---:R-:W-:Y:S01]  /*1cd50*/  @!P3 LEA R10, P4, R98, R14.reuse, 0x2 ;  /* 0x0000000e620ab211 */ /* 0x084fe200078810ff */
[----:B------:R-:W-:Y:S02]  /*1cd60*/  @!P0 IMAD.WIDE R12, R120, 0x4, R14 ;  /* 0x00000004780c8825 */ /* 0x000fe400078e020e */
[-C--:B------:R-:W-:Y:S02]  /*1cd70*/  @!P1 LEA R26, P5, R104, R14.reuse, 0x2 ;  /* 0x0000000e681a9211 */ /* 0x080fe400078a10ff */
[----:B------:R-:W-:Y:S01]  /*1cd80*/  @!P3 LEA.HI.X R11, R98, R9, R100, 0x2, P4 ;  /* 0x00000009620bb211 */ /* 0x000fe200020f1464 */
[----:B------:R1:W-:Y:S01]  /*1cd90*/  @!P0 ST.E.64 desc[UR60][R12.64], R94 ;  /* 0x0000005e0c008985 */ /* 0x0003e2000c101b3c */
[----:B------:R-:W-:Y:S01]  /*1cda0*/  ISETP.GE.AND P0, PT, R117, UR4, PT ;  /* 0x0000000475007c0c */ /* 0x000fe2000bf06270 */
[----:B------:R-:W-:Y:S01]  /*1cdb0*/  @!P3 IMAD.MOV.U32 R97, RZ, RZ, R5 ;  /* 0x000000ffff61b224 */ /* 0x000fe200078e0005 */
[----:B------:R-:W-:-:S02]  /*1cdc0*/  @!P2 LEA R24, P4, R101, R14, 0x2 ;  /* 0x0000000e6518a211 */ /* 0x000fc400078810ff */
[-C--:B------:R-:W-:Y:S02]  /*1cdd0*/  @!P1 LEA.HI.X R27, R104, R9.reuse, R105, 0x2, P5 ;  /* 0x00000009681b9211 */ /* 0x080fe400028f1469 */
[----:B------:R2:W-:Y:S01]  /*1cde0*/  @!P3 ST.E.64 desc[UR60][R10.64], R96 ;  /* 0x000000600a00b985 */ /* 0x0005e2000c101b3c */
[----:B------:R-:W-:Y:S02]  /*1cdf0*/  ISETP.GE.AND P3, PT, R92, UR4, PT ;  /* 0x000000045c007c0c */ /* 0x000fe4000bf66270 */
[----:B------:R-:W-:-:S04]  /*1ce00*/  @!P2 LEA.HI.X R25, R101, R9, R102, 0x2, P4 ;  /* 0x000000096519a211 */ /* 0x000fc800020f1466 */
[CC--:B-1----:R-:W-:Y:S01]  /*1ce10*/  @!P0 LEA R12, P4, R117.reuse, R14.reuse, 0x2 ;  /* 0x0000000e750c8211 */ /* 0x0c2fe200078810ff */
[----:B------:R1:W-:Y:S01]  /*1ce20*/  @!P2 ST.E.64 desc[UR60][R24.64], R110 ;  /* 0x0000006e1800a985 */ /* 0x0003e2000c101b3c */
[----:B------:R-:W-:Y:S02]  /*1ce30*/  ISETP.GE.AND P2, PT, R88, UR4, PT ;  /* 0x0000000458007c0c */ /* 0x000fe4000bf46270 */
[----:B------:R-:W-:Y:S01]  /*1ce40*/  @!P0 LEA.HI.X R13, R117, R9, R118, 0x2, P4 ;  /* 0x00000009750d8211 */ /* 0x000fe200020f1476 */
[----:B------:R3:W-:Y:S01]  /*1ce50*/  @!P1 ST.E.64 desc[UR60][R26.64], R112 ;  /* 0x000000701a009985 */ /* 0x0007e2000c101b3c */
[----:B------:R-:W-:Y:S02]  /*1ce60*/  ISETP.GE.AND P1, PT, R89, UR4, PT ;  /* 0x0000000459007c0c */ /* 0x000fe4000bf26270 */
[----:B--2---:R-:W-:-:S04]  /*1ce70*/  @!P3 LEA R10, P5, R92, R14, 0x2 ;  /* 0x0000000e5c0ab211 */ /* 0x004fc800078a10ff */
[----:B------:R-:W-:Y:S02]  /*1ce80*/  @!P3 LEA.HI.X R11, R92, R9, R93, 0x2, P5 ;  /* 0x000000095c0bb211 */ /* 0x000fe400028f145d */
[----:B-1----:R-:W-:Y:S01]  /*1ce90*/  @!P0 MOV R24, R0 ;  /* 0x0000000000188202 */ /* 0x002fe20000000f00 */
[----:B------:R-:W-:-:S04]  /*1cea0*/  @!P0 IMAD.MOV.U32 R25, RZ, RZ, R115 ;  /* 0x000000ffff198224 */ /* 0x000fc800078e0073 */
[-C--:B---3--:R-:W-:Y:S01]  /*1ceb0*/  @!P1 LEA R26, P4, R89, R14.reuse, 0x2 ;  /* 0x0000000e591a9211 */ /* 0x088fe200078810ff */
[----:B------:R1:W-:Y:S01]  /*1cec0*/  @!P0 ST.E.64 desc[UR60][R12.64], R24 ;  /* 0x000000180c008985 */ /* 0x0003e2000c101b3c */
[----:B------:R-:W-:Y:S02]  /*1ced0*/  ISETP.GE.AND P0, PT, R85, UR4, PT ;  /* 0x0000000455007c0c */ /* 0x000fe4000bf06270 */
[----:B------:R-:W-:Y:S01]  /*1cee0*/  @!P1 LEA.HI.X R27, R89, R9, R86, 0x2, P4 ;  /* 0x00000009591b9211 */ /* 0x000fe200020f1456 */
[----:B-1----:R-:W-:Y:S01]  /*1cef0*/  @!P3 IMAD.MOV.U32 R12, RZ, RZ, R6 ;  /* 0x000000ffff0cb224 */ /* 0x002fe200078e0006 */
[----:B------:R-:W-:Y:S01]  /*1cf00*/  @!P2 LEA R6, P5, R88, R14, 0x2 ;  /* 0x0000000e5806a211 */ /* 0x000fe200078a10ff */
[----:B------:R-:W-:-:S03]  /*1cf10*/  @!P3 IMAD.MOV.U32 R13, RZ, RZ, R7 ;  /* 0x000000ffff0db224 */ /* 0x000fc600078e0007 */
[----:B------:R-:W-:Y:S02]  /*1cf20*/  @!P2 LEA.HI.X R7, R88, R9, R90, 0x2, P5 ;  /* 0x000000095807a211 */ /* 0x000fe400028f145a */
[----:B------:R1:W-:Y:S01]  /*1cf30*/  @!P3 ST.E.64 desc[UR60][R10.64], R12 ;  /* 0x0000000c0a00b985 */ /* 0x0003e2000c101b3c */
[----:B------:R-:W-:Y:S02]  /*1cf40*/  ISETP.GE.AND P3, PT, R69, UR4, PT ;  /* 0x0000000445007c0c */ /* 0x000fe4000bf66270 */
[----:B------:R-:W-:Y:S01]  /*1cf50*/  ISETP.GE.AND P5, PT, R39, UR4, PT ;  /* 0x0000000427007c0c */ /* 0x000fe2000bfa6270 */
[----:B-1----:R-:W-:-:S10]  /*1cf60*/  @!P2 IMAD.MOV.U32 R10, RZ, RZ, R20 ;  /* 0x000000ffff0aa224 */ /* 0x002fd400078e0014 */
[----:B------:R-:W-:Y:S01]  /*1cf70*/  @!P3 LEA R12, P4, R69, R14, 0x2 ;  /* 0x0000000e450cb211 */ /* 0x000fe200078810ff */
[----:B------:R-:W-:-:S03]  /*1cf80*/  @!P2 IMAD.MOV.U32 R11, RZ, RZ, R21 ;  /* 0x000000ffff0ba224 */ /* 0x000fc600078e0015 */
[-C--:B------:R-:W-:Y:S02]  /*1cf90*/  @!P3 LEA.HI.X R13, R69, R9.reuse, R68, 0x2, P4 ;  /* 0x00000009450db211 */ /* 0x080fe400020f1444 */
[----:B------:R1:W-:Y:S01]  /*1cfa0*/  @!P2 ST.E.64 desc[UR60][R6.64], R10 ;  /* 0x0000000a0600a985 */ /* 0x0003e2000c101b3c */
[-C--:B------:R-:W-:Y:S02]  /*1cfb0*/  @!P0 LEA R20, P2, R85, R14.reuse, 0x2 ;  /* 0x0000000e55148211 */ /* 0x080fe400078410ff */
[----:B------:R-:W-:Y:S01]  /*1cfc0*/  ISETP.GE.AND P4, PT, R119, UR4, PT ;  /* 0x0000000477007c0c */ /* 0x000fe2000bf86270 */
[----:B------:R-:W-:Y:S01]  /*1cfd0*/  @!P1 ST.E.64 desc[UR60][R26.64], R40 ;  /* 0x000000281a009985 */ /* 0x000fe2000c101b3c */
[----:B------:R-:W-:Y:S02]  /*1cfe0*/  @!P0 LEA.HI.X R21, R85, R9, R84, 0x2, P2 ;  /* 0x0000000955158211 */ /* 0x000fe400010f1454 */
[----:B------:R-:W-:Y:S02]  /*1cff0*/  ISETP.GE.AND P1, PT, R37, UR4, PT ;  /* 0x0000000425007c0c */ /* 0x000fe4000bf26270 */
[----:B------:R-:W-:Y:S01]  /*1d000*/  @!P5 LEA R24, P2, R39, R14, 0x2 ;  /* 0x0000000e2718d211 */ /* 0x000fe200078410ff */
[----:B------:R-:W-:Y:S01]  /*1d010*/  @!P0 ST.E.64 desc[UR60][R20.64], R42 ;  /* 0x0000002a14008985 */ /* 0x000fe2000c101b3c */
[----:B------:R-:W-:-:S02]  /*1d020*/  ISETP.GE.AND P0, PT, R35, UR4, PT ;  /* 0x0000000423007c0c */ /* 0x000fc4000bf06270 */
[----:B------:R-:W-:Y:S01]  /*1d030*/  @!P5 LEA.HI.X R25, R39, R9, R36, 0x2, P2 ;  /* 0x000000092719d211 */ /* 0x000fe200010f1424 */
[----:B------:R2:W-:Y:S01]  /*1d040*/  @!P3 ST.E.64 desc[UR60][R12.64], R44 ;  /* 0x0000002c0c00b985 */ /* 0x0005e2000c101b3c */
[----:B------:R-:W-:Y:S02]  /*1d050*/  ISETP.GE.AND P3, PT, R33, UR4, PT ;  /* 0x0000000421007c0c */ /* 0x000fe4000bf66270 */
[----:B------:R-:W-:Y:S01]  /*1d060*/  @!P4 MOV R115, R99 ;  /* 0x000000630073c202 */ /* 0x000fe20000000f00 */
[----:B------:R3:W-:Y:S01]  /*1d070*/  @!P5 ST.E.64 desc[UR60][R24.64], R46 ;  /* 0x0000002e1800d985 */ /* 0x0007e2000c101b3c */
[----:B------:R-:W-:Y:S02]  /*1d080*/  ISETP.GE.AND P5, PT, R31, UR4, PT ;  /* 0x000000041f007c0c */ /* 0x000fe4000bfa6270 */
[----:B-1----:R-:W-:-:S04]  /*1d090*/  @!P1 LEA R6, P2, R37, R14, 0x2 ;  /* 0x0000000e25069211 */ /* 0x002fc800078410ff */
[-C--:B------:R-:W-:Y:S02]  /*1d0a0*/  @!P1 LEA.HI.X R7, R37, R9.reuse, R38, 0x2, P2 ;  /* 0x0000000925079211 */ /* 0x080fe400010f1426 */
[CC--:B------:R-:W-:Y:S01]  /*1d0b0*/  @!P0 LEA R10, P2, R35.reuse, R14.reuse, 0x2 ;  /* 0x0000000e230a8211 */ /* 0x0c0fe200078410ff */
[----:B------:R-:W-:Y:S02]  /*1d0c0*/  @!P3 IMAD.MOV.U32 R107, RZ, RZ, R53 ;  /* 0x000000ffff6bb224 */ /* 0x000fe400078e0035 */
[----:B------:R3:W-:Y:S01]  /*1d0d0*/  @!P1 ST.E.64 desc[UR60][R6.64], R48 ;  /* 0x0000003006009985 */ /* 0x0007e2000c101b3c */
[----:B------:R-:W-:Y:S01]  /*1d0e0*/  @!P0 LEA.HI.X R11, R35, R9, R34, 0x2, P2 ;  /* 0x00000009230b8211 */ /* 0x000fe200010f1422 */
[----:B------:R-:W-:Y:S01]  /*1d0f0*/  @!P5 IMAD.MOV.U32 R109, RZ, RZ, R87 ;  /* 0x000000ffff6dd224 */ /* 0x000fe200078e0057 */
[----:B--2---:R-:W-:-:S03]  /*1d100*/  @!P3 LEA R12, P1, R33, R14, 0x2 ;  /* 0x0000000e210cb211 */ /* 0x004fc600078210ff */
[----:B------:R3:W-:Y:S01]  /*1d110*/  @!P0 ST.E.64 desc[UR60][R10.64], R50 ;  /* 0x000000320a008985 */ /* 0x0007e2000c101b3c */
[-C--:B------:R-:W-:Y:S02]  /*1d120*/  @!P5 LEA R20, P0, R31, R14.reuse, 0x2 ;  /* 0x0000000e1f14d211 */ /* 0x080fe400078010ff */
[----:B------:R-:W-:Y:S02]  /*1d130*/  @!P4 LEA R14, P2, R119, R14, 0x2 ;  /* 0x0000000e770ec211 */ /* 0x000fe400078410ff */
[-C--:B------:R-:W-:Y:S02]  /*1d140*/  @!P3 LEA.HI.X R13, R33, R9.reuse, R32, 0x2, P1 ;  /* 0x00000009210db211 */ /* 0x080fe400008f1420 */
[-C--:B------:R-:W-:Y:S02]  /*1d150*/  @!P5 LEA.HI.X R21, R31, R9.reuse, R30, 0x2, P0 ;  /* 0x000000091f15d211 */ /* 0x080fe400000f141e */
[----:B------:R-:W-:Y:S01]  /*1d160*/  @!P4 LEA.HI.X R15, R119, R9, R28, 0x2, P2 ;  /* 0x00000009770fc211 */ /* 0x000fe200010f141c */
[----:B------:R3:W-:Y:S04]  /*1d170*/  @!P3 ST.E.64 desc[UR60][R12.64], R106 ;  /* 0x0000006a0c00b985 */ /* 0x0007e8000c101b3c */
[----:B------:R3:W-:Y:S04]  /*1d180*/  @!P5 ST.E.64 desc[UR60][R20.64], R108 ;  /* 0x0000006c1400d985 */ /* 0x0007e8000c101b3c */
[----:B------:R3:W-:Y:S02]  /*1d190*/  @!P4 ST.E.64 desc[UR60][R14.64], R114 ;  /* 0x000000720e00c985 */ /* 0x0007e4000c101b3c */
.L_x_501:
[----:B------:R-:W-:Y:S05]  /*1d1a0*/  BSYNC B1 ;  /* 0x0000000000017941 */ /* 0x000fea0003800000 */
.L_x_500:
[----:B------:R-:W-:-:S03]  /*1d1b0*/  UMOV UR4, 0xffffffff ;  /* 0xffffffff00047882 */ /* 0x000fc60000000000 */
[----:B------:R-:W-:Y:S05]  /*1d1c0*/  BRA.DIV UR4, `(.L_x_502) ;  /* 0x000000aa04ec7947 */ /* 0x000fea000b800000 */
[----:B------:R4:W0:Y:S04]  /*1d1d0*/  SHFL.IDX PT, R3, R8, 0x1, 0x1c1f ;  /* 0x003c1f0008037f89 */ /* 0x00082800000e0000 */
[----:B--23--:R4:W2:Y:S02]  /*1d1e0*/  SHFL.IDX PT, R14, R2, 0x1, 0x1c1f ;  /* 0x003c1f00020e7f89 */ /* 0x00c8a400000e0000 */
.L_x_750:
[----:B------:R-:W-:-:S13]  /*1d1f0*/  ISETP.GE.AND P0, PT, R29, R80, PT ;  /* 0x000000501d00720c */ /* 0x000fda0003f06270 */
[----:B------:R-:W-:Y:S05]  /*1d200*/  @P0 BRA `(.L_x_498) ;  /* 0x0000001000a40947 */ /* 0x000fea0003800000 */
[----:B------:R-:W-:Y:S02]  /*1d210*/  ULDC UR4, c[0x0][0xac8] ;  /* 0x0002b20000047ab9 */ /* 0x000fe40000000800 */
[----:B------:R-:W-:Y:S02]  /*1d220*/  ISETP.GE.AND P2, PT, R98, UR4, PT ;  /* 0x0000000462007c0c */ /* 0x000fe4000bf46270 */
[----:B------:R-:W-:Y:S02]  /*1d230*/  ISETP.GE.AND P1, PT, R101, UR4, PT ;  /* 0x0000000465007c0c */ /* 0x000fe4000bf26270 */
[----:B------:R-:W-:Y:S02]  /*1d240*/  ISETP.GE.AND P0, PT, R104, UR4, PT ;  /* 0x0000000468007c0c */ /* 0x000fe4000bf06270 */
[----:B------:R-:W-:Y:S02]  /*1d250*/  ISETP.GE.AND P3, PT, R120, UR4, PT ;  /* 0x0000000478007c0c */ /* 0x000fe4000bf66270 */
[----:B------:R-:W-:-:S05]  /*1d260*/  ISETP.GE.AND P5, PT, R117, UR4, PT ;  /* 0x0000000475007c0c */ /* 0x000fca000bfa6270 */
[----:B0-2-4-:R-:W-:-:S04]  /*1d270*/  @!P2 LEA R8, P4, R98, R14, 0x2 ;  /* 0x0000000e6208a211 */ /* 0x015fc800078810ff */
[-C--:B-1----:R-:W-:Y:S02]  /*1d280*/  @!P2 LEA.HI.X R9, R98, R3.reuse, R100, 0x2, P4 ;  /* 0x000000036209a211 */ /* 0x082fe400020f1464 */
[CC--:B------:R-:W-:Y:S01]  /*1d290*/  @!P1 LEA R10, P4, R101.reuse, R14.reuse, 0x2 ;  /* 0x0000000e650a9211 */ /* 0x0c0fe200078810ff */
[----:B------:R-:W-:Y:S02]  /*1d2a0*/  @!P3 IMAD.MOV.U32 R2, RZ, RZ, R14 ;  /* 0x000000ffff02b224 */ /* 0x000fe400078e000e */
[----:B------:R-:W-:Y:S01]  /*1d2b0*/  @!P3 IMAD.MOV.U32 R53, RZ, RZ, R91 ;  /* 0x000000ffff35b224 */ /* 0x000fe200078e005b */
[----:B------:R-:W-:Y:S01]  /*1d2c0*/  @!P1 LEA.HI.X R11, R101, R3, R102, 0x2, P4 ;  /* 0x00000003650b9211 */ /* 0x000fe200020f1466 */
[----:B------:R-:W-:Y:S01]  /*1d2d0*/  @!P3 IMAD.WIDE R6, R120, 0x4, R2 ;  /* 0x000000047806b825 */ /* 0x000fe200078e0202 */
[----:B------:R-:W-:-:S03]  /*1d2e0*/  @!P0 LEA R12, P4, R104, R14, 0x2 ;  /* 0x0000000e680c8211 */ /* 0x000fc600078810ff */
[----:B------:R-:W-:Y:S01]  /*1d2f0*/  @!P2 IMAD.MOV.U32 R102, RZ, RZ, R54 ;  /* 0x000000ffff66a224 */ /* 0x000fe200078e0036 */
[-C--:B------:R-:W-:Y:S01]  /*1d300*/  @!P0 LEA.HI.X R13, R104, R3.reuse, R105, 0x2, P4 ;  /* 0x00000003680d8211 */ /* 0x080fe200020f1469 */
[----:B------:R-:W-:Y:S01]  /*1d310*/  @!P3 ST.E.64 desc[UR60][R6.64], R52 ;  /* 0x000000340600b985 */ /* 0x000fe2000c101b3c */
[C---:B------:R-:W-:Y:S01]  /*1d320*/  @!P5 LEA R20, P4, R117.reuse, R14, 0x2 ;  /* 0x0000000e7514d211 */ /* 0x040fe200078810ff */
[----:B------:R-:W-:Y:S01]  /*1d330*/  @!P1 IMAD.MOV.U32 R54, RZ, RZ, R56 ;  /* 0x000000ffff369224 */ /* 0x000fe200078e0038 */
[----:B------:R-:W-:Y:S01]  /*1d340*/  ISETP.GE.AND P3, PT, R88, UR4, PT ;  /* 0x0000000458007c0c */ /* 0x000fe2000bf66270 */
[----:B------:R0:W-:Y:S01]  /*1d350*/  @!P2 ST.E.64 desc[UR60][R8.64], R102 ;  /* 0x000000660800a985 */ /* 0x0001e2000c101b3c */
[----:B------:R-:W-:Y:S01]  /*1d360*/  @!P5 LEA.HI.X R21, R117, R3, R118, 0x2, P4 ;  /* 0x000000037515d211 */ /* 0x000fe200020f1476 */
[----:B------:R-:W-:Y:S01]  /*1d370*/  @!P0 IMAD.MOV.U32 R56, RZ, RZ, R58 ;  /* 0x000000ffff388224 */ /* 0x000fe200078e003a */
[----:B------:R-:W-:Y:S01]  /*1d380*/  ISETP.GE.AND P4, PT, R92, UR4, PT ;  /* 0x000000045c007c0c */ /* 0x000fe2000bf86270 */
[----:B------:R-:W-:Y:S01]  /*1d390*/  @!P5 IMAD.MOV.U32 R58, RZ, RZ, R60 ;  /* 0x000000ffff3ad224 */ /* 0x000fe200078e003c */
[----:B------:R-:W-:Y:S01]  /*1d3a0*/  ISETP.GE.AND P2, PT, R89, UR4, PT ;  /* 0x0000000459007c0c */ /* 0x000fe2000bf46270 */
[----:B------:R1:W-:Y:S01]  /*1d3b0*/  @!P1 ST.E.64 desc[UR60][R10.64], R54 ;  /* 0x000000360a009985 */ /* 0x0003e2000c101b3c */
[----:B------:R-:W-:-:S03]  /*1d3c0*/  ISETP.GE.AND P1, PT, R85, UR4, PT ;  /* 0x0000000455007c0c */ /* 0x000fc6000bf26270 */
[----:B------:R2:W-:Y:S02]  /*1d3d0*/  @!P0 ST.E.64 desc[UR60][R12.64], R56 ;  /* 0x000000380c008985 */ /* 0x0005e4000c101b3c */
[----:B------:R-:W-:Y:S02]  /*1d3e0*/  @!P3 MOV R5, R63 ;  /* 0x0000003f0005b202 */ /* 0x000fe40000000f00 */
[----:B------:R-:W-:Y:S01]  /*1d3f0*/  @!P5 ST.E.64 desc[UR60][R20.64], R58 ;  /* 0x0000003a1400d985 */ /* 0x000fe2000c101b3c */
[-C--:B0-----:R-:W-:Y:S01]  /*1d400*/  @!P3 LEA R8, P5, R88, R14.reuse, 0x2 ;  /* 0x0000000e5808b211 */ /* 0x081fe200078a10ff */
[----:B------:R-:W-:Y:S01]  /*1d410*/  @!P4 IMAD.MOV.U32 R60, RZ, RZ, R62 ;  /* 0x000000ffff3cc224 */ /* 0x000fe200078e003e */
[----:B------:R-:W-:Y:S02]  /*1d420*/  @!P4 LEA R6, P0, R92, R14, 0x2 ;  /* 0x0000000e5c06c211 */ /* 0x000fe400078010ff */
[-C--:B------:R-:W-:Y:S02]  /*1d430*/  @!P3 LEA.HI.X R9, R88, R3.reuse, R90, 0x2, P5 ;  /* 0x000000035809b211 */ /* 0x080fe400028f145a */
[----:B------:R-:W-:-:S02]  /*1d440*/  @!P4 LEA.HI.X R7, R92, R3, R93, 0x2, P0 ;  /* 0x000000035c07c211 */ /* 0x000fc400000f145d */
[----:B------:R-:W-:Y:S02]  /*1d450*/  ISETP.GE.AND P0, PT, R69, UR4, PT ;  /* 0x0000000445007c0c */ /* 0x000fe4000bf06270 */
[-C--:B-1----:R-:W-:Y:S01]  /*1d460*/  @!P2 LEA R10, P5, R89, R14.reuse, 0x2 ;  /* 0x0000000e590aa211 */ /* 0x082fe200078a10ff */
[----:B------:R0:W-:Y:S01]  /*1d470*/  @!P4 ST.E.64 desc[UR60][R6.64], R60 ;  /* 0x0000003c0600c985 */ /* 0x0001e2000c101b3c */
[----:B------:R-:W-:Y:S02]  /*1d480*/  ISETP.GE.AND P4, PT, R39, UR4, PT ;  /* 0x0000000427007c0c */ /* 0x000fe4000bf86270 */
[-C--:B------:R-:W-:Y:S01]  /*1d490*/  @!P2 LEA.HI.X R11, R89, R3.reuse, R86, 0x2, P5 ;  /* 0x00000003590ba211 */ /* 0x080fe200028f1456 */
[----:B------:R1:W-:Y:S01]  /*1d4a0*/  @!P3 ST.E.64 desc[UR60][R8.64], R4 ;  /* 0x000000040800b985 */ /* 0x0003e2000c101b3c */
[----:B--2---:R-:W-:Y:S02]  /*1d4b0*/  @!P1 LEA R12, P5, R85, R14, 0x2 ;  /* 0x0000000e550c9211 */ /* 0x004fe400078a10ff */
[----:B------:R-:W-:Y:S01]  /*1d4c0*/  ISETP.GE.AND P3, PT, R37, UR4, PT ;  /* 0x0000000425007c0c */ /* 0x000fe2000bf66270 */
[----:B------:R2:W-:Y:S01]  /*1d4d0*/  @!P2 ST.E.64 desc[UR60][R10.64], R64 ;  /* 0x000000400a00a985 */ /* 0x0005e2000c101b3c */
[----:B------:R-:W-:-:S02]  /*1d4e0*/  @!P1 LEA.HI.X R13, R85, R3, R84, 0x2, P5 ;  /* 0x00000003550d9211 */ /* 0x000fc400028f1454 */
[-C--:B------:R-:W-:Y:S02]  /*1d4f0*/  @!P0 LEA R24, P5, R69, R14.reuse, 0x2 ;  /* 0x0000000e45188211 */ /* 0x080fe400078a10ff */
[----:B------:R-:W-:Y:S01]  /*1d500*/  ISETP.GE.AND P2, PT, R35, UR4, PT ;  /* 0x0000000423007c0c */ /* 0x000fe2000bf46270 */
[----:B------:R3:W-:Y:S01]  /*1d510*/  @!P1 ST.E.64 desc[UR60][R12.64], R66 ;  /* 0x000000420c009985 */ /* 0x0007e2000c101b3c */
[----:B------:R-:W-:Y:S02]  /*1d520*/  @!P0 LEA.HI.X R25, R69, R3, R68, 0x2, P5 ;  /* 0x0000000345198211 */ /* 0x000fe400028f1444 */
[----:B------:R-:W-:Y:S02]  /*1d530*/  ISETP.GE.AND P1, PT, R33, UR4, PT ;  /* 0x0000000421007c0c */ /* 0x000fe4000bf26270 */
[-C--:B0-----:R-:W-:Y:S01]  /*1d540*/  @!P4 LEA R6, P5, R39, R14.reuse, 0x2 ;  /* 0x0000000e2706c211 */ /* 0x081fe200078a10ff */
[----:B------:R0:W-:Y:S01]  /*1d550*/  @!P0 ST.E.64 desc[UR60][R24.64], R70 ;  /* 0x0000004618008985 */ /* 0x0001e2000c101b3c */
[----:B-1----:R-:W-:-:S02]  /*1d560*/  @!P3 LEA R4, P0, R37, R14, 0x2 ;  /* 0x0000000e2504b211 */ /* 0x002fc400078010ff */
[-C--:B------:R-:W-:Y:S02]  /*1d570*/  @!P4 LEA.HI.X R7, R39, R3.reuse, R36, 0x2, P5 ;  /* 0x000000032707c211 */ /* 0x080fe400028f1424 */
[----:B------:R-:W-:Y:S01]  /*1d580*/  ISETP.GE.AND P5, PT, R31, UR4, PT ;  /* 0x000000041f007c0c */ /* 0x000fe2000bfa6270 */
[----:B------:R-:W-:Y:S01]  /*1d590*/  @!P2 IMAD.MOV.U32 R117, RZ, RZ, R81 ;  /* 0x000000ffff75a224 */ /* 0x000fe200078e0051 */
[----:B------:R-:W-:Y:S01]  /*1d5a0*/  @!P3 LEA.HI.X R5, R37, R3, R38, 0x2, P0 ;  /* 0x000000032505b211 */ /* 0x000fe200000f1426 */
[----:B------:R0:W-:Y:S01]  /*1d5b0*/  @!P4 ST.E.64 desc[UR60][R6.64], R72 ;  /* 0x000000480600c985 */ /* 0x0001e2000c101b3c */
[----:B------:R-:W-:-:S03]  /*1d5c0*/  @!P2 LEA R8, P0, R35, R14, 0x2 ;  /* 0x0000000e2308a211 */ /* 0x000fc600078010ff */
[----:B------:R0:W-:Y:S01]  /*1d5d0*/  @!P3 ST.E.64 desc[UR60][R4.64], R78 ;  /* 0x0000004e0400b985 */ /* 0x0001e2000c101b3c */
[----:B------:R-:W-:Y:S02]  /*1d5e0*/  @!P2 LEA.HI.X R9, R35, R3, R34, 0x2, P0 ;  /* 0x000000032309a211 */ /* 0x000fe400000f1422 */
[----:B--2---:R-:W-:-:S03]  /*1d5f0*/  @!P1 LEA R10, P0, R33, R14, 0x2 ;  /* 0x0000000e210a9211 */ /* 0x004fc600078010ff */
[----:B------:R0:W-:Y:S01]  /*1d600*/  @!P2 ST.E.64 desc[UR60][R8.64], R116 ;  /* 0x000000740800a985 */ /* 0x0001e2000c101b3c */
[----:B------:R-:W-:Y:S02]  /*1d610*/  @!P1 LEA.HI.X R11, R33, R3, R32, 0x2, P0 ;  /* 0x00000003210b9211 */ /* 0x000fe400000f1420 */
[----:B---3--:R-:W-:-:S03]  /*1d620*/  @!P5 LEA R12, P0, R31, R14, 0x2 ;  /* 0x0000000e1f0cd211 */ /* 0x008fc600078010ff */
[----:B------:R0:W-:Y:S01]  /*1d630*/  @!P1 ST.E.64 desc[UR60][R10.64], R82 ;  /* 0x000000520a009985 */ /* 0x0001e2000c101b3c */
[----:B------:R-:W-:Y:S02]  /*1d640*/  @!P5 LEA.HI.X R13, R31, R3, R30, 0x2, P0 ;  /* 0x000000031f0dd211 */ /* 0x000fe400000f141e */
[----:B------:R-:W-:-:S03]  /*1d650*/  ISETP.GE.AND P0, PT, R119, UR4, PT ;  /* 0x0000000477007c0c */ /* 0x000fc6000bf06270 */
[----:B------:R0:W-:Y:S10]  /*1d660*/  @!P5 ST.E.64 desc[UR60][R12.64], R74 ;  /* 0x0000004a0c00d985 */ /* 0x0001f4000c101b3c */
[----:B------:R-:W-:Y:S05]  /*1d670*/  @P0 BRA `(.L_x_498) ;  /* 0x0000000c00880947 */ /* 0x000fea0003800000 */
[----:B------:R-:W-:-:S04]  /*1d680*/  LEA R14, P0, R119, R14, 0x2 ;  /* 0x0000000e770e7211 */ /* 0x000fc800078010ff */
[----:B------:R-:W-:-:S05]  /*1d690*/  LEA.HI.X R15, R119, R3, R28, 0x2, P0 ;  /* 0x00000003770f7211 */ /* 0x000fca00000f141c */
[----:B------:R1:W-:Y:S01]  /*1d6a0*/  ST.E.64 desc[UR60][R14.64], R76 ;  /* 0x0000004c0e007985 */ /* 0x0003e2000c101b3c */
[----:B------:R-:W-:Y:S05]  /*1d6b0*/  BRA `(.L_x_498) ;  /* 0x0000000c00787947 */ /* 0x000fea0003800000 */
.L_x_484:
[----:B------:R-:W2:Y:S01]  /*1d6c0*/  LDL.LU R4, [R1+0x80] ;  /* 0x0000800001047983 */ /* 0x000ea20000300800 */
[----:B------:R-:W-:Y:S01]  /*1d6d0*/  ULDC.64 UR6, c[0x0][0xc08] ;  /* 0x0003020000067ab9 */ /* 0x000fe20000000a00 */
[----:B------:R-:W-:Y:S02]  /*1d6e0*/  ULDC.64 UR4, c[0x0][0xc00] ;  /* 0x0003000000047ab9 */ /* 0x000fe40000000a00 */
[----:B------:R-:W3:Y:S01]  /*1d6f0*/  LDL.LU R0, [R1+0x84] ;  /* 0x0000840001007983 */ /* 0x000ee20000300800 */
[----:B------:R-:W-:Y:S01]  /*1d700*/  ISETP.NE.U32.AND P1, PT, RZ, UR6, PT ;  /* 0x00000006ff007c0c */ /* 0x000fe2000bf25070 */
[----:B------:R-:W-:Y:S01]  /*1d710*/  IMAD.MOV.U32 R13, RZ, RZ, RZ ;  /* 0x000000ffff0d7224 */ /* 0x000fe200078e00ff */
[----:B------:R-:W-:Y:S01]  /*1d720*/  ISETP.NE.U32.AND P0, PT, RZ, UR4, PT ;  /* 0x00000004ff007c0c */ /* 0x000fe2000bf05070 */
[----:B------:R-:W4:Y:S01]  /*1d730*/  S2R R6, SR_TID.X ;  /* 0x0000000000067919 */ /* 0x000f220000002100 */
[----:B------:R-:W-:Y:S02]  /*1d740*/  ISETP.NE.AND.EX P1, PT, RZ, UR7, PT, P1 ;  /* 0x00000007ff007c0c */ /* 0x000fe4000bf25310 */
[----:B------:R-:W-:-:S02]  /*1d750*/  ISETP.NE.AND.EX P0, PT, RZ, UR5, PT, P0 ;  /* 0x00000005ff007c0c */ /* 0x000fc4000bf05300 */
[----:B--2---:R-:W-:Y:S01]  /*1d760*/  IADD3 R2, P2, R4, UR4, RZ ;  /* 0x0000000404027c10 */ /* 0x004fe2000ff5e0ff */
[----:B------:R-:W-:-:S03]  /*1d770*/  ULDC UR4, c[0x0][0xa88] ;  /* 0x0002a20000047ab9 */ /* 0x000fc60000000800 */
[----:B---3--:R-:W-:-:S05]  /*1d780*/  IADD3.X R3, R0, UR5, RZ, P2, !PT ;  /* 0x0000000500037c10 */ /* 0x008fca00097fe4ff */
[----:B------:R-:W-:Y:S01]  /*1d790*/  @P1 IADD3 R4, P2, R4, UR6, RZ ;  /* 0x0000000604041c10 */ /* 0x000fe2000ff5e0ff */
[----:B------:R-:W-:Y:S01]  /*1d7a0*/  IMAD.U32 R20, RZ, RZ, UR4 ;  /* 0x00000004ff147e24 */ /* 0x000fe2000f8e00ff */
[----:B------:R2:W5:Y:S02]  /*1d7b0*/  @P0 LDG.E R13, desc[UR60][R2.64] ;  /* 0x0000003c020d0981 */ /* 0x000564000c1e1900 */
[----:B------:R-:W-:Y:S01]  /*1d7c0*/  @P1 IADD3.X R5, R0, UR7, RZ, P2, !PT ;  /* 0x0000000700051c10 */ /* 0x000fe200097fe4ff */
[----:B----4-:R-:W-:-:S04]  /*1d7d0*/  VIADD R26, R6, 0xffffff80 ;  /* 0xffffff80061a7836 */ /* 0x010fc80000000000 */
[----:B------:R2:W5:Y:S01]  /*1d7e0*/  @P1 LDG.E R20, desc[UR60][R4.64] ;  /* 0x0000003c04141981 */ /* 0x000562000c1e1900 */
[----:B------:R-:W-:Y:S02]  /*1d7f0*/  ISETP.GT.AND P3, PT, R26, 0x7f, PT ;  /* 0x0000007f1a00780c */ /* 0x000fe40003f64270 */
[----:B------:R-:W-:Y:S01]  /*1d800*/  ISETP.GT.AND P2, PT, R124, 0x1, PT ;  /* 0x000000017c00780c */ /* 0x000fe20003f44270 */
[----:B------:R-:W-:-:S12]  /*1d810*/  @P1 BRA `(.L_x_503) ;  /* 0x0000000000101947 */ /* 0x000fd80003800000 */
[----:B------:R-:W-:Y:S05]  /*1d820*/  @!P0 BRA `(.L_x_503) ;  /* 0x00000000000c8947 */ /* 0x000fea0003800000 */
[----:B--2---:R-:W2:Y:S04]  /*1d830*/  LDG.E R5, desc[UR60][R2.64] ;  /* 0x0000003c02057981 */ /* 0x004ea8000c1e1900 */
[----:B-----5:R-:W2:Y:S02]  /*1d840*/  LDG.E R20, desc[UR60][R2.64+0x4] ;  /* 0x0000043c02147981 */ /* 0x020ea4000c1e1900 */
[----:B--2---:R-:W-:-:S07]  /*1d850*/  IMAD.IADD R20, R20, 0x1, -R5 ;  /* 0x0000000114147824 */ /* 0x004fce00078e0a05 */
.L_x_503:
[----:B------:R-:W3:Y:S04]  /*1d860*/  LDL.LU R0, [R1+0x8c] ;  /* 0x00008c0001007983 */ /* 0x000ee80000300800 */
[----:B--2---:R-:W2:Y:S01]  /*1d870*/  LDL.LU R2, [R1+0x74] ;  /* 0x0000740001027983 */ /* 0x004ea20000300800 */
[----:B------:R-:W-:Y:S01]  /*1d880*/  BSSY B1, `(.L_x_504) ;  /* 0x0000039000017945 */ /* 0x000fe20003800000 */
[----:B-----5:R-:W-:Y:S02]  /*1d890*/  SHF.R.S32.HI R12, RZ, 0x1f, R13 ;  /* 0x0000001fff0c7819 */ /* 0x020fe4000001140d */
[----:B---3--:R-:W-:Y:S02]  /*1d8a0*/  SEL R14, R0, RZ, !P0 ;  /* 0x000000ff000e7207 */ /* 0x008fe40004000000 */
[----:B--2---:R-:W-:Y:S01]  /*1d8b0*/  SEL R21, R2, RZ, !P0 ;  /* 0x000000ff02157207 */ /* 0x004fe20004000000 */
[----:B------:R-:W-:Y:S06]  /*1d8c0*/  @P3 BRA `(.L_x_505) ;  /* 0x0000000000d03947 */ /* 0x000fec0003800000 */
[----:B------:R-:W2:Y:S01]  /*1d8d0*/  LDL R0, [R1+0x90] ;  /* 0x0000900001007983 */ /* 0x000ea20000100800 */
[----:B------:R-:W3:Y:S02]  /*1d8e0*/  LDC R27, c[0x0][0xbe8] ;  /* 0x0002fa00ff1b7b82 */ /* 0x000ee40000000800 */
[----:B---3--:R-:W-:Y:S02]  /*1d8f0*/  IMAD R2, R20, R27, RZ ;  /* 0x0000001b14027224 */ /* 0x008fe400078e02ff */
[----:B--2---:R-:W-:-:S04]  /*1d900*/  IMAD R0, R0, 0x80, R6 ;  /* 0x0000008000007824 */ /* 0x004fc800078e0206 */
[----:B------:R-:W-:-:S05]  /*1d910*/  VIADD R25, R0, 0xffffff80 ;  /* 0xffffff8000197836 */ /* 0x000fca0000000000 */
[----:B------:R-:W-:-:S13]  /*1d920*/  ISETP.GE.AND P0, PT, R25, R2, PT ;  /* 0x000000021900720c */ /* 0x000fda0003f06270 */
[----:B------:R-:W-:Y:S05]  /*1d930*/  @P0 BRA `(.L_x_505) ;  /* 0x0000000000b40947 */ /* 0x000fea0003800000 */
[----:B0-----:R-:W2:Y:S01]  /*1d940*/  LDL R10, [R1+0x60] ;  /* 0x00006000010a7983 */ /* 0x001ea20000100800 */
[----:B------:R-:W-:Y:S01]  /*1d950*/  ISETP.GT.AND P3, PT, R124, 0x1, PT ;  /* 0x000000017c00780c */ /* 0x000fe20003f64270 */
[----:B------:R-:W0:Y:S02]  /*1d960*/  LDC.64 R28, c[0x0][0xba8] ;  /* 0x0002ea00ff1c7b82 */ /* 0x000e240000000a00 */
[----:B------:R-:W3:Y:S01]  /*1d970*/  LDL.LU R30, [R1+0x94] ;  /* 0x00009400011e7983 */ /* 0x000ee20000300800 */
[----:B------:R-:W-:Y:S01]  /*1d980*/  MOV R0, 0x9b8 ;  /* 0x000009b800007802 */ /* 0x000fe20000000f00 */
[----:B------:R-:W-:Y:S01]  /*1d990*/  IMAD.MOV.U32 R15, RZ, RZ, R25 ;  /* 0x000000ffff0f7224 */ /* 0x000fe200078e0019 */
[----:B------:R-:W-:Y:S02]  /*1d9a0*/  ISETP.NE.AND P0, PT, R27, 0x1, PT ;  /* 0x000000011b00780c */ /* 0x000fe40003f05270 */
[----:B------:R-:W-:-:S04]  /*1d9b0*/  SEL R24, R0, 0x978, P3 ;  /* 0x0000097800187807 */ /* 0x000fc80001800000 */
[----:B------:R-:W4:Y:S08]  /*1d9c0*/  LDC.64 R6, c[0x0][R24+0x220] ;  /* 0x0000880018067b82 */ /* 0x000f300000000a00 */
[----:B------:R-:W2:Y:S08]  /*1d9d0*/  LDC.64 R2, c[0x0][R24+0x218] ;  /* 0x0000860018027b82 */ /* 0x000eb00000000a00 */
[----:B------:R-:W5:Y:S08]  /*1d9e0*/  LDC.64 R8, c[0x0][R24+0x228] ;  /* 0x00008a0018087b82 */ /* 0x000f700000000a00 */
[----:B------:R-:W1:Y:S08]  /*1d9f0*/  LDC.64 R4, c[0x0][R24+0x210] ;  /* 0x0000840018047b82 */ /* 0x000e700000000a00 */
[----:B------:R-:W5:Y:S08]  /*1da00*/  @P0 LDC R0, c[0x0][0xbec] ;  /* 0x0002fb00ff000b82 */ /* 0x000f700000000800 */
[----:B------:R-:W1:Y:S01]  /*1da10*/  @P0 LDC R33, c[0x0][0xbf0] ;  /* 0x0002fc00ff210b82 */ /* 0x000e620000000800 */
[----:B----4-:R-:W-:-:S07]  /*1da20*/  IMAD R7, R7, R21, RZ ;  /* 0x0000001507077224 */ /* 0x010fce00078e02ff */
[----:B0-----:R-:W0:Y:S01]  /*1da30*/  @!P3 LDC R28, c[0x0][0xb50] ;  /* 0x0002d400ff1cbb82 */ /* 0x001e220000000800 */
[----:B------:R-:W-:Y:S02]  /*1da40*/  IMAD R7, R6, R14, R7 ;  /* 0x0000000e06077224 */ /* 0x000fe400078e0207 */
[----:B-----5:R-:W-:-:S05]  /*1da50*/  @P0 IMAD.HI.U32 R0, R25, R0, RZ ;  /* 0x0000000019000227 */ /* 0x020fca00078e00ff */
[----:B------:R-:W4:Y:S01]  /*1da60*/  @!P3 LDC R29, c[0x0][0xb54] ;  /* 0x0002d500ff1dbb82 */ /* 0x000f220000000800 */
[----:B-1----:R-:W-:-:S05]  /*1da70*/  @P0 SHF.R.U32.HI R15, RZ, R33, R0 ;  /* 0x00000021ff0f0219 */ /* 0x002fca0000011600 */
[----:B------:R-:W-:Y:S02]  /*1da80*/  IMAD.MOV R0, RZ, RZ, -R15 ;  /* 0x000000ffff007224 */ /* 0x000fe400078e0a0f */
[-C--:B--2---:R-:W-:Y:S02]  /*1da90*/  IMAD R31, R3, R10.reuse, RZ ;  /* 0x0000000a031f7224 */ /* 0x084fe400078e02ff */
[----:B------:R-:W-:Y:S01]  /*1daa0*/  IMAD.WIDE.U32 R10, R2, R10, RZ ;  /* 0x0000000a020a7225 */ /* 0x000fe200078e00ff */
[----:B---3--:R-:W-:-:S03]  /*1dab0*/  SEL R33, R30, RZ, P3 ;  /* 0x000000ff1e217207 */ /* 0x008fc60001800000 */
[----:B------:R-:W-:-:S04]  /*1dac0*/  IMAD.WIDE.U32 R2, R6, R21, RZ ;  /* 0x0000001506027225 */ /* 0x000fc800078e00ff */
[----:B------:R-:W-:Y:S01]  /*1dad0*/  IMAD.IADD R11, R31, 0x1, R11 ;  /* 0x000000011f0b7824 */ /* 0x000fe200078e020b */
[----:B------:R-:W-:Y:S01]  /*1dae0*/  IADD3 R10, P0, P1, R2, R10, R13 ;  /* 0x0000000a020a7210 */ /* 0x000fe2000791e00d */
[----:B------:R-:W-:Y:S02]  /*1daf0*/  IMAD.IADD R6, R3, 0x1, R7 ;  /* 0x0000000103067824 */ /* 0x000fe400078e0207 */
[----:B------:R-:W-:-:S04]  /*1db00*/  IMAD.WIDE.U32 R2, R8, R33, RZ ;  /* 0x0000002108027225 */ /* 0x000fc800078e00ff */
[----:B------:R-:W-:Y:S02]  /*1db10*/  IMAD R9, R9, R33, RZ ;  /* 0x0000002109097224 */ /* 0x000fe400078e02ff */
[----:B------:R-:W-:Y:S01]  /*1db20*/  IMAD R7, R27, R0, R25 ;  /* 0x000000001b077224 */ /* 0x000fe200078e0219 */
[----:B------:R-:W-:Y:S01]  /*1db30*/  IADD3.X R0, R6, R11, R12, P0, P1 ;  /* 0x0000000b06007210 */ /* 0x000fe200007e240c */
[----:B------:R-:W-:Y:S01]  /*1db40*/  IMAD.IADD R3, R9, 0x1, R3 ;  /* 0x0000000109037824 */ /* 0x000fe200078e0203 */
[----:B------:R-:W-:Y:S02]  /*1db50*/  IADD3 R2, P0, P1, R15, R10, R2 ;  /* 0x0000000a0f027210 */ /* 0x000fe4000791e002 */
[----:B------:R-:W-:Y:S02]  /*1db60*/  SHF.R.S32.HI R15, RZ, 0x1f, R15 ;  /* 0x0000001fff0f7819 */ /* 0x000fe4000001140f */
[----:B------:R-:W-:Y:S02]  /*1db70*/  SHF.R.S32.HI R9, RZ, 0x1f, R7 ;  /* 0x0000001fff097819 */ /* 0x000fe40000011407 */
[----:B------:R-:W-:Y:S01]  /*1db80*/  IADD3.X R3, R15, R0, R3, P0, P1 ;  /* 0x000000000f037210 */ /* 0x000fe200007e2403 */
[----:B------:R-:W-:-:S04]  /*1db90*/  IMAD R0, R5, R7, RZ ;  /* 0x0000000705007224 */ /* 0x000fc800078e02ff */
[C---:B------:R-:W-:Y:S02]  /*1dba0*/  IMAD R9, R4.reuse, R9, R0 ;  /* 0x0000000904097224 */ /* 0x040fe400078e0200 */
[----:B------:R-:W-:-:S04]  /*1dbb0*/  IMAD.WIDE.U32 R2, R4, R7, R2 ;  /* 0x0000000704027225 */ /* 0x000fc800078e0002 */
[----:B------:R-:W-:Y:S01]  /*1dbc0*/  IMAD.IADD R0, R3, 0x1, R9 ;  /* 0x0000000103007824 */ /* 0x000fe200078e0209 */
[----:B0-----:R-:W-:Y:S01]  /*1dbd0*/  LEA R4, P0, R2, R28, 0x2 ;  /* 0x0000001c02047211 */ /* 0x001fe200078010ff */
[----:B------:R-:W-:-:S03]  /*1dbe0*/  IMAD.MOV.U32 R3, RZ, RZ, -0x800000 ;  /* 0xff800000ff037424 */ /* 0x000fc600078e00ff */
[----:B----4-:R-:W-:-:S05]  /*1dbf0*/  LEA.HI.X R5, R2, R29, R0, 0x2, P0 ;  /* 0x0000001d02057211 */ /* 0x010fca00000f1400 */
[----:B------:R2:W-:Y:S04]  /*1dc00*/  STG.E desc[UR60][R4.64], R3 ;  /* 0x0000000304007986 */ /* 0x0005e8000c10193c */
.L_x_505:
[----:B------:R-:W-:Y:S05]  /*1dc10*/  BSYNC B1 ;  /* 0x0000000000017941 */ /* 0x000fea0003800000 */
.L_x_504:
[----:B------:R-:W-:Y:S05]  /*1dc20*/  @P2 BRA `(.L_x_498) ;  /* 0x00000008001c2947 */ /* 0x000fea0003800000 */
[----:B0-----:R-:W3:Y:S01]  /*1dc30*/  LDL.LU R10, [R1+0x60] ;  /* 0x00006000010a7983 */ /* 0x001ee20000300800 */
[----:B------:R-:W0:Y:S01]  /*1dc40*/  LDC R25, c[0x0][0xbe8] ;  /* 0x0002fa00ff197b82 */ /* 0x000e220000000800 */
[--C-:B------:R-:W-:Y:S01]  /*1dc50*/  SHF.R.S32.HI R9, RZ, 0x1f, R26.reuse ;  /* 0x0000001fff097819 */ /* 0x100fe2000001141a */
[----:B------:R-:W-:Y:S01]  /*1dc60*/  ULDC.64 UR4, c[0x0][0xaa0] ;  /* 0x0002a80000047ab9 */ /* 0x000fe20000000a00 */
[----:B------:R-:W4:Y:S01]  /*1dc70*/  LDL R6, [R1+0x90] ;  /* 0x0000900001067983 */ /* 0x000f220000100800 */
[----:B------:R-:W-:Y:S01]  /*1dc80*/  SHF.R.S32.HI R8, RZ, 0x1f, R26 ;  /* 0x0000001fff087819 */ /* 0x000fe2000001141a */
[----:B------:R-:W-:Y:S01]  /*1dc90*/  IMAD R0, R12, UR4, RZ ;  /* 0x000000040c007c24 */ /* 0x000fe2000f8e02ff */
[-C--:B------:R-:W-:Y:S01]  /*1dca0*/  LEA.HI R9, R9, R26.reuse, RZ, 0x3 ;  /* 0x0000001a09097211 */ /* 0x080fe200078f18ff */
[----:B--2---:R-:W-:Y:S01]  /*1dcb0*/  IMAD.WIDE.U32 R2, R13, UR4, RZ ;  /* 0x000000040d027c25 */ /* 0x004fe2000f8e00ff */
[----:B------:R-:W-:Y:S01]  /*1dcc0*/  LEA.HI R8, R8, R26, RZ, 0x3 ;  /* 0x0000001a08087211 */ /* 0x000fe200078f18ff */
[----:B------:R-:W-:Y:S01]  /*1dcd0*/  ULDC.64 UR6, c[0x0][0xaf0] ;  /* 0x0002bc0000067ab9 */ /* 0x000fe20000000a00 */
[----:B------:R-:W-:Y:S01]  /*1dce0*/  LOP3.LUT R9, R9, 0xfffffff8, RZ, 0xc0, !PT ;  /* 0xfffffff809097812 */ /* 0x000fe200078ec0ff */
[----:B------:R-:W-:Y:S01]  /*1dcf0*/  IMAD R5, R13, UR5, R0 ;  /* 0x000000050d057c24 */ /* 0x000fe2000f8e0200 */
[----:B------:R-:W-:Y:S01]  /*1dd00*/  SHF.R.S32.HI R8, RZ, 0x3, R8 ;  /* 0x00000003ff087819 */ /* 0x000fe20000011408 */
[----:B------:R-:W-:Y:S01]  /*1dd10*/  ULDC.64 UR4, c[0x0][0xae8] ;  /* 0x0002ba0000047ab9 */ /* 0x000fe20000000a00 */
[----:B------:R-:W-:Y:S01]  /*1dd20*/  IADD3 R9, R26, -R9, RZ ;  /* 0x800000091a097210 */ /* 0x000fe20007ffe0ff */
[----:B------:R-:W-:-:S04]  /*1dd30*/  IMAD.IADD R3, R3, 0x1, R5 ;  /* 0x0000000103037824 */ /* 0x000fc800078e0205 */
[----:B------:R-:W-:Y:S01]  /*1dd40*/  IMAD R0, R9, 0x20, R8 ;  /* 0x0000002009007824 */ /* 0x000fe200078e0208 */
[----:B0-----:R-:W-:-:S13]  /*1dd50*/  ISETP.NE.AND P0, PT, R25, 0x1, PT ;  /* 0x000000011900780c */ /* 0x001fda0003f05270 */
[----:B------:R-:W0:Y:S08]  /*1dd60*/  @P0 LDC R4, c[0x0][0xbec] ;  /* 0x0002fb00ff040b82 */ /* 0x000e300000000800 */
[----:B------:R-:W2:Y:S01]  /*1dd70*/  @P0 LDC R7, c[0x0][0xbf0] ;  /* 0x0002fc00ff070b82 */ /* 0x000ea20000000800 */
[----:B---3--:R-:W-:-:S04]  /*1dd80*/  IMAD.WIDE.U32 R2, R10, UR4, R2 ;  /* 0x000000040a027c25 */ /* 0x008fc8000f8e0002 */
[----:B----4-:R-:W-:Y:S02]  /*1dd90*/  IMAD R9, R6, 0x80, R0 ;  /* 0x0000008006097824 */ /* 0x010fe400078e0200 */
[----:B------:R-:W-:Y:S01]  /*1dda0*/  IMAD R3, R10, UR5, R3 ;  /* 0x000000050a037c24 */ /* 0x000fe2000f8e0203 */
[----:B------:R-:W-:Y:S01]  /*1ddb0*/  ULDC.64 UR4, c[0x0][0xae0] ;  /* 0x0002b80000047ab9 */ /* 0x000fe20000000a00 */
[----:B0-----:R-:W-:-:S04]  /*1ddc0*/  @P0 IMAD.HI.U32 R0, R9, R4, RZ ;  /* 0x0000000409000227 */ /* 0x001fc800078e00ff */
[----:B------:R-:W-:Y:S01]  /*1ddd0*/  IMAD.MOV.U32 R5, RZ, RZ, R9 ;  /* 0x000000ffff057224 */ /* 0x000fe200078e0009 */
[----:B--2---:R-:W-:Y:S01]  /*1dde0*/  @P0 SHF.R.U32.HI R5, RZ, R7, R0 ;  /* 0x00000007ff050219 */ /* 0x004fe20000011600 */
[----:B------:R-:W-:Y:S02]  /*1ddf0*/  IMAD R4, R14, UR6, RZ ;  /* 0x000000060e047c24 */ /* 0x000fe4000f8e02ff */
[----:B------:R-:W-:Y:S01]  /*1de00*/  IMAD.WIDE.U32 R2, R21, UR6, R2 ;  /* 0x0000000615027c25 */ /* 0x000fe2000f8e0002 */
[----:B------:R-:W-:-:S03]  /*1de10*/  SHF.R.S32.HI R0, RZ, 0x1f, R5 ;  /* 0x0000001fff007819 */ /* 0x000fc60000011405 */
[----:B------:R-:W-:Y:S02]  /*1de20*/  IMAD R7, R21, UR7, R4 ;  /* 0x0000000715077c24 */ /* 0x000fe4000f8e0204 */
[----:B------:R-:W-:Y:S02]  /*1de30*/  IMAD.MOV R4, RZ, RZ, -R5 ;  /* 0x000000ffff047224 */ /* 0x000fe400078e0a05 */
[----:B------:R-:W-:Y:S02]  /*1de40*/  IMAD.IADD R3, R3, 0x1, R7 ;  /* 0x0000000103037824 */ /* 0x000fe400078e0207 */
[----:B------:R-:W-:Y:S02]  /*1de50*/  IMAD R0, R0, UR4, RZ ;  /* 0x0000000400007c24 */ /* 0x000fe4000f8e02ff */
[----:B------:R-:W-:Y:S02]  /*1de60*/  IMAD R7, R25, R4, R9 ;  /* 0x0000000419077224 */ /* 0x000fe400078e0209 */
[----:B------:R-:W-:-:S02]  /*1de70*/  IMAD R9, R5, UR5, R0 ;  /* 0x0000000505097c24 */ /* 0x000fc4000f8e0200 */
[----:B------:R-:W-:Y:S01]  /*1de80*/  IMAD.WIDE.U32 R2, R5, UR4, R2 ;  /* 0x0000000405027c25 */ /* 0x000fe2000f8e0002 */
[----:B------:R-:W-:Y:S01]  /*1de90*/  SHF.R.S32.HI R0, RZ, 0x1f, R7 ;  /* 0x0000001fff007819 */ /* 0x000fe20000011407 */
[----:B------:R-:W-:Y:S02]  /*1dea0*/  ULDC.64 UR4, c[0x0][0xad8] ;  /* 0x0002b60000047ab9 */ /* 0x000fe40000000a00 */
[----:B------:R-:W-:Y:S02]  /*1deb0*/  IMAD.IADD R3, R3, 0x1, R9 ;  /* 0x0000000103037824 */ /* 0x000fe400078e0209 */
[----:B------:R-:W-:Y:S02]  /*1dec0*/  IMAD R0, R0, UR4, RZ ;  /* 0x0000000400007c24 */ /* 0x000fe4000f8e02ff */
[----:B------:R-:W-:-:S04]  /*1ded0*/  IMAD.WIDE.U32 R4, R7, UR4, R2 ;  /* 0x0000000407047c25 */ /* 0x000fc8000f8e0002 */
[----:B------:R-:W-:Y:S01]  /*1dee0*/  IMAD R3, R7, UR5, R0 ;  /* 0x0000000507037c24 */ /* 0x000fe2000f8e0200 */
[----:B------:R-:W-:Y:S02]  /*1def0*/  ULDC.64 UR4, c[0x0][0xa80] ;  /* 0x0002a00000047ab9 */ /* 0x000fe40000000a00 */
[----:B------:R-:W-:Y:S01]  /*1df00*/  LEA R2, P0, R4, UR4, 0x1 ;  /* 0x0000000404027c11 */ /* 0x000fe2000f8008ff */
[----:B------:R-:W-:Y:S01]  /*1df10*/  UMOV UR4, 0xffffffff ;  /* 0xffffffff00047882 */ /* 0x000fe20000000000 */
[----:B------:R-:W-:-:S04]  /*1df20*/  IADD3 R3, R5, R3, RZ ;  /* 0x0000000305037210 */ /* 0x000fc80007ffe0ff */
[----:B------:R-:W-:Y:S01]  /*1df30*/  LEA.HI.X R3, R4, UR5, R3, 0x1, P0 ;  /* 0x0000000504037c11 */ /* 0x000fe200080f0c03 */
[----:B------:R-:W-:Y:S06]  /*1df40*/  BRA.DIV UR4, `(.L_x_506) ;  /* 0x0000009e04d47947 */ /* 0x000fec000b800000 */
[----:B------:R0:W2:Y:S04]  /*1df50*/  SHFL.IDX PT, R0, R3, RZ, 0x181f ;  /* 0x00181fff03007589 */ /* 0x0000a800000e0000 */
[----:B------:R0:W3:Y:S02]  /*1df60*/  SHFL.IDX PT, R14, R2, RZ, 0x181f ;  /* 0x00181fff020e7589 */ /* 0x0000e400000e0000 */
.L_x_753:
[----:B------:R-:W-:Y:S01]  /*1df70*/  IMAD R25, R20, R25, RZ ;  /* 0x0000001914197224 */ /* 0x000fe200078e02ff */
[----:B------:R-:W-:Y:S01]  /*1df80*/  BSSY B1, `(.L_x_507) ;  /* 0x0000011000017945 */ /* 0x000fe20003800000 */
[----:B------:R-:W-:-:S05]  /*1df90*/  IMAD R6, R6, 0x80, R8 ;  /* 0x0000008006067824 */ /* 0x000fca00078e0208 */
[----:B------:R-:W-:-:S13]  /*1dfa0*/  ISETP.GE.AND P0, PT, R6, R25, PT ;  /* 0x000000190600720c */ /* 0x000fda0003f06270 */
[----:B------:R-:W-:Y:S05]  /*1dfb0*/  @P0 BRA `(.L_x_508) ;  /* 0x0000000000340947 */ /* 0x000fea0003800000 */
[----:B------:R-:W4:Y:S01]  /*1dfc0*/  LDL R9, [R1+0x58] ;  /* 0x0000580001097983 */ /* 0x000f220000100800 */
[----:B------:R-:W-:-:S03]  /*1dfd0*/  ULDC UR4, c[0x0][0xac8] ;  /* 0x0002b20000047ab9 */ /* 0x000fc60000000800 */
[----:B------:R-:W5:Y:S04]  /*1dfe0*/  LDL R7, [R1+0x78] ;  /* 0x0000780001077983 */ /* 0x000f680000100800 */
[----:B------:R-:W2:Y:S04]  /*1dff0*/  LDL R10, [R1+0xb0] ;  /* 0x0000b000010a7983 */ /* 0x000ea80000100800 */
[----:B------:R-:W2:Y:S01]  /*1e000*/  LDL R8, [R1+0xac] ;  /* 0x0000ac0001087983 */ /* 0x000ea20000100800 */
[----:B----4-:R-:W-:Y:S02]  /*1e010*/  ISETP.GE.AND P2, PT, R9, UR4, PT ;  /* 0x0000000409007c0c */ /* 0x010fe4000bf46270 */
[----:B-----5:R-:W-:-:S11]  /*1e020*/  ISETP.GE.AND P3, PT, R7, UR4, PT ;  /* 0x0000000407007c0c */ /* 0x020fd6000bf66270 */
[-C--:B---3--:R-:W-:Y:S02]  /*1e030*/  @!P2 LEA R4, P0, R9, R14.reuse, 0x1 ;  /* 0x0000000e0904a211 */ /* 0x088fe400078008ff */
[----:B------:R-:W-:Y:S02]  /*1e040*/  @!P3 LEA R14, P1, R7, R14, 0x1 ;  /* 0x0000000e070eb211 */ /* 0x000fe400078208ff */
[-C--:B--2---:R-:W-:Y:S02]  /*1e050*/  @!P2 LEA.HI.X R5, R9, R0.reuse, R10, 0x1, P0 ;  /* 0x000000000905a211 */ /* 0x084fe400000f0c0a */
[----:B------:R-:W-:-:S03]  /*1e060*/  @!P3 LEA.HI.X R15, R7, R0, R8, 0x1, P1 ;  /* 0x00000000070fb211 */ /* 0x000fc600008f0c08 */
[----:B------:R4:W-:Y:S04]  /*1e070*/  @!P2 ST.E.128 desc[UR60][R4.64], RZ ;  /* 0x000000ff0400a985 */ /* 0x0009e8000c101d3c */
[----:B------:R4:W-:Y:S02]  /*1e080*/  @!P3 ST.E.128 desc[UR60][R14.64], RZ ;  /* 0x000000ff0e00b985 */ /* 0x0009e4000c101d3c */
.L_x_508:
[----:B------:R-:W-:Y:S05]  /*1e090*/  BSYNC B1 ;  /* 0x0000000000017941 */ /* 0x000fea0003800000 */
.L_x_507:
[----:B------:R-:W-:-:S03]  /*1e0a0*/  UMOV UR4, 0xffffffff ;  /* 0xffffffff00047882 */ /* 0x000fc60000000000 */
[----:B------:R-:W-:Y:S05]  /*1e0b0*/  BRA.DIV UR4, `(.L_x_509) ;  /* 0x0000009e04ac7947 */ /* 0x000fea000b800000 */
[----:B--2---:R2:W0:Y:S04]  /*1e0c0*/  SHFL.IDX PT, R0, R3, 0x1, 0x181f ;  /* 0x00381f0003007f89 */ /* 0x00442800000e0000 */
[----:B---34-:R2:W3:Y:S02]  /*1e0d0*/  SHFL.IDX PT, R14, R2, 0x1, 0x181f ;  /* 0x00381f00020e7f89 */ /* 0x0184e400000e0000 */
.L_x_757:
[----:B------:R-:W-:Y:S01]  /*1e0e0*/  VIADD R4, R6, 0x20 ;  /* 0x0000002006047836 */ /* 0x000fe20000000000 */
[----:B------:R-:W-:Y:S04]  /*1e0f0*/  BSSY B1, `(.L_x_510) ;  /* 0x0000010000017945 */ /* 0x000fe80003800000 */
[----:B------:R-:W-:-:S13]  /*1e100*/  ISETP.GE.AND P0, PT, R4, R25, PT ;  /* 0x000000190400720c */ /* 0x000fda0003f06270 */
[----:B------:R-:W-:Y:S05]  /*1e110*/  @P0 BRA `(.L_x_511) ;  /* 0x0000000000340947 */ /* 0x000fea0003800000 */
[----:B------:R-:W4:Y:S01]  /*1e120*/  LDL R9, [R1+0x58] ;  /* 0x0000580001097983 */ /* 0x000f220000100800 */
[----:B------:R-:W-:-:S03]  /*1e130*/  ULDC UR4, c[0x0][0xac8] ;  /* 0x0002b20000047ab9 */ /* 0x000fc60000000800 */
[----:B------:R-:W5:Y:S04]  /*1e140*/  LDL R7, [R1+0x78] ;  /* 0x0000780001077983 */ /* 0x000f680000100800 */
[----:B------:R-:W0:Y:S04]  /*1e150*/  LDL R10, [R1+0xb0] ;  /* 0x0000b000010a7983 */ /* 0x000e280000100800 */
[----:B------:R-:W2:Y:S01]  /*1e160*/  LDL R8, [R1+0xac] ;  /* 0x0000ac0001087983 */ /* 0x000ea20000100800 */
[----:B----4-:R-:W-:Y:S02]  /*1e170*/  ISETP.GE.AND P2, PT, R9, UR4, PT ;  /* 0x0000000409007c0c */ /* 0x010fe4000bf46270 */
[----:B-----5:R-:W-:-:S11]  /*1e180*/  ISETP.GE.AND P3, PT, R7, UR4, PT ;  /* 0x0000000407007c0c */ /* 0x020fd6000bf66270 */
[-C--:B---3--:R-:W-:Y:S02]  /*1e190*/  @!P2 LEA R4, P0, R9, R14.reuse, 0x1 ;  /* 0x0000000e0904a211 */ /* 0x088fe400078008ff */
[----:B------:R-:W-:Y:S02]  /*1e1a0*/  @!P3 LEA R14, P1, R7, R14, 0x1 ;  /* 0x0000000e070eb211 */ /* 0x000fe400078208ff */
[-C--:B0-----:R-:W-:Y:S02]  /*1e1b0*/  @!P2 LEA.HI.X R5, R9, R0.reuse, R10, 0x1, P0 ;  /* 0x000000000905a211 */ /* 0x081fe400000f0c0a */
[----:B--2---:R-:W-:-:S03]  /*1e1c0*/  @!P3 LEA.HI.X R15, R7, R0, R8, 0x1, P1 ;  /* 0x00000000070fb211 */ /* 0x004fc600008f0c08 */
[----:B------:R4:W-:Y:S04]  /*1e1d0*/  @!P2 ST.E.128 desc[UR60][R4.64], RZ ;  /* 0x000000ff0400a985 */ /* 0x0009e8000c101d3c */
[----:B------:R4:W-:Y:S02]  /*1e1e0*/  @!P3 ST.E.128 desc[UR60][R14.64], RZ ;  /* 0x000000ff0e00b985 */ /* 0x0009e4000c101d3c */
.L_x_511:
[----:B------:R-:W-:Y:S05]  /*1e1f0*/  BSYNC B1 ;  /* 0x0000000000017941 */ /* 0x000fea0003800000 */
.L_x_510:
[----:B------:R-:W-:-:S03]  /*1e200*/  UMOV UR4, 0xffffffff ;  /* 0xffffffff00047882 */ /* 0x000fc60000000000 */
[----:B------:R-:W-:Y:S05]  /*1e210*/  BRA.DIV UR4, `(.L_x_512) ;  /* 0x0000009e049c7947 */ /* 0x000fea000b800000 */
[----:B0-----:R0:W0:Y:S04]  /*1e220*/  SHFL.IDX PT, R0, R3, 0x2, 0x181f ;  /* 0x00581f0003007f89 */ /* 0x00102800000e0000 */
[----:B---34-:R3:W4:Y:S02]  /*1e230*/  SHFL.IDX PT, R14, R2, 0x2, 0x181f ;  /* 0x00581f00020e7f89 */ /* 0x01872400000e0000 */
.L_x_761:
[----:B------:R-:W-:Y:S01]  /*1e240*/  VIADD R4, R6, 0x40 ;  /* 0x0000004006047836 */ /* 0x000fe20000000000 */
[----:B------:R-:W-:Y:S04]  /*1e250*/  BSSY B1, `(.L_x_513) ;  /* 0x0000010000017945 */ /* 0x000fe80003800000 */
[----:B------:R-:W-:-:S13]  /*1e260*/  ISETP.GE.AND P0, PT, R4, R25, PT ;  /* 0x000000190400720c */ /* 0x000fda0003f06270 */
[----:B------:R-:W-:Y:S05]  /*1e270*/  @P0 BRA `(.L_x_514) ;  /* 0x0000000000340947 */ /* 0x000fea0003800000 */
[----:B------:R-:W5:Y:S01]  /*1e280*/  LDL R9, [R1+0x58] ;  /* 0x0000580001097983 */ /* 0x000f620000100800 */
[----:B------:R-:W-:-:S03]  /*1e290*/  ULDC UR4, c[0x0][0xac8] ;  /* 0x0002b20000047ab9 */ /* 0x000fc60000000800 */
[----:B------:R-:W2:Y:S04]  /*1e2a0*/  LDL R7, [R1+0x78] ;  /* 0x0000780001077983 */ /* 0x000ea80000100800 */
[----:B------:R-:W0:Y:S04]  /*1e2b0*/  LDL R10, [R1+0xb0] ;  /* 0x0000b000010a7983 */ /* 0x000e280000100800 */
[----:B------:R-:W3:Y:S01]  /*1e2c0*/  LDL R8, [R1+0xac] ;  /* 0x0000ac0001087983 */ /* 0x000ee20000100800 */
[----:B-----5:R-:W-:Y:S02]  /*1e2d0*/  ISETP.GE.AND P2, PT, R9, UR4, PT ;  /* 0x0000000409007c0c */ /* 0x020fe4000bf46270 */
[----:B--2---:R-:W-:-:S11]  /*1e2e0*/  ISETP.GE.AND P3, PT, R7, UR4, PT ;  /* 0x0000000407007c0c */ /* 0x004fd6000bf66270 */
[-C--:B----4-:R-:W-:Y:S02]  /*1e2f0*/  @!P2 LEA R4, P0, R9, R14.reuse, 0x1 ;  /* 0x0000000e0904a211 */ /* 0x090fe400078008ff */
[----:B------:R-:W-:Y:S02]  /*1e300*/  @!P3 LEA R14, P1, R7, R14, 0x1 ;  /* 0x0000000e070eb211 */ /* 0x000fe400078208ff */
[-C--:B0-----:R-:W-:Y:S02]  /*1e310*/  @!P2 LEA.HI.X R5, R9, R0.reuse, R10, 0x1, P0 ;  /* 0x000000000905a211 */ /* 0x081fe400000f0c0a */
[----:B---3--:R-:W-:-:S03]  /*1e320*/  @!P3 LEA.HI.X R15, R7, R0, R8, 0x1, P1 ;  /* 0x00000000070fb211 */ /* 0x008fc600008f0c08 */
[----:B------:R0:W-:Y:S04]  /*1e330*/  @!P2 ST.E.128 desc[UR60][R4.64], RZ ;  /* 0x000000ff0400a985 */ /* 0x0001e8000c101d3c */
[----:B------:R0:W-:Y:S02]  /*1e340*/  @!P3 ST.E.128 desc[UR60][R14.64], RZ ;  /* 0x000000ff0e00b985 */ /* 0x0001e4000c101d3c */
.L_x_514:
[----:B------:R-:W-:Y:S05]  /*1e350*/  BSYNC B1 ;  /* 0x0000000000017941 */ /* 0x000fea0003800000 */
.L_x_513:
[----:B------:R-:W-:-:S03]  /*1e360*/  UMOV UR4, 0xffffffff ;  /* 0xffffffff00047882 */ /* 0x000fc60000000000 */
[----:B------:R-:W-:Y:S05]  /*1e370*/  BRA.DIV UR4, `(.L_x_515) ;  /* 0x0000009e048c7947 */ /* 0x000fea000b800000 */
[----:B0-----:R0:W0:Y:S04]  /*1e380*/  SHFL.IDX PT, R0, R3, 0x3, 0x181f ;  /* 0x00781f0003007f89 */ /* 0x00102800000e0000 */
[----:B----4-:R4:W0:Y:S02]  /*1e390*/  SHFL.IDX PT, R14, R2, 0x3, 0x181f ;  /* 0x00781f00020e7f89 */ /* 0x01082400000e0000 */
.L_x_765:
[----:B--234-:R-:W-:-:S05]  /*1e3a0*/  VIADD R2, R6, 0x60 ;  /* 0x0000006006027836 */ /* 0x01cfca0000000000 */
[----:B------:R-:W-:-:S13]  /*1e3b0*/  ISETP.GE.AND P0, PT, R2, R25, PT ;  /* 0x000000190200720c */ /* 0x000fda0003f06270 */
[----:B------:R-:W-:Y:S05]  /*1e3c0*/  @P0 BRA `(.L_x_498) ;  /* 0x0000000000340947 */ /* 0x000fea0003800000 */
[----:B------:R-:W2:Y:S01]  /*1e3d0*/  LDL R7, [R1+0x58] ;  /* 0x0000580001077983 */ /* 0x000ea20000100800 */
[----:B------:R-:W-:-:S03]  /*1e3e0*/  ULDC UR4, c[0x0][0xac8] ;  /* 0x0002b20000047ab9 */ /* 0x000fc60000000800 */
[----:B------:R-:W3:Y:S04]  /*1e3f0*/  LDL R4, [R1+0x78] ;  /* 0x0000780001047983 */ /* 0x000ee80000100800 */
[----:B------:R-:W4:Y:S04]  /*1e400*/  LDL R8, [R1+0xb0] ;  /* 0x0000b00001087983 */ /* 0x000f280000100800 */
[----:B------:R-:W5:Y:S01]  /*1e410*/  LDL R5, [R1+0xac] ;  /* 0x0000ac0001057983 */ /* 0x000f620000100800 */
[----:B--2---:R-:W-:Y:S02]  /*1e420*/  ISETP.GE.AND P2, PT, R7, UR4, PT ;  /* 0x0000000407007c0c */ /* 0x004fe4000bf46270 */
[----:B---3--:R-:W-:-:S11]  /*1e430*/  ISETP.GE.AND P3, PT, R4, UR4, PT ;  /* 0x0000000404007c0c */ /* 0x008fd6000bf66270 */
[CC--:B0-----:R-:W-:Y:S02]  /*1e440*/  @!P2 LEA R2, P0, R7.reuse, R14.reuse, 0x1 ;  /* 0x0000000e0702a211 */ /* 0x0c1fe400078008ff */
[C---:B------:R-:W-:Y:S02]  /*1e450*/  @!P3 LEA R14, P1, R4.reuse, R14, 0x1 ;  /* 0x0000000e040eb211 */ /* 0x040fe400078208ff */
[-C--:B----4-:R-:W-:Y:S02]  /*1e460*/  @!P2 LEA.HI.X R3, R7, R0.reuse, R8, 0x1, P0 ;  /* 0x000000000703a211 */ /* 0x090fe400000f0c08 */
[----:B-----5:R-:W-:-:S03]  /*1e470*/  @!P3 LEA.HI.X R15, R4, R0, R5, 0x1, P1 ;  /* 0x00000000040fb211 */ /* 0x020fc600008f0c05 */
[----:B------:R0:W-:Y:S04]  /*1e480*/  @!P2 ST.E.128 desc[UR60][R2.64], RZ ;  /* 0x000000ff0200a985 */ /* 0x0001e8000c101d3c */
[----:B------:R0:W-:Y:S02]  /*1e490*/  @!P3 ST.E.128 desc[UR60][R14.64], RZ ;  /* 0x000000ff0e00b985 */ /* 0x0001e4000c101d3c */
.L_x_498:
[----:B------:R-:W-:Y:S05]  /*1e4a0*/  BSYNC B0 ;  /* 0x0000000000007941 */ /* 0x000fea0003800000 */
.L_x_483:
[----:B------:R-:W-:Y:S02]  /*1e4b0*/  ULDC UR4, c[0x0][0xc3c] ;  /* 0x00030f0000047ab9 */ /* 0x000fe40000000800 */
[----:B------:R-:W-:-:S13]  /*1e4c0*/  ISETP.GE.AND P0, PT, R123, UR4, PT ;  /* 0x000000047b007c0c */ /* 0x000fda000bf06270 */
[----:B------:R-:W-:Y:S05]  /*1e4d0*/  @!P0 BRA `(.L_x_516) ;  /* 0xfffffe2c00348947 */ /* 0x000fea000383ffff */
[----:B------:R-:W-:Y:S05]  /*1e4e0*/  BRA `(.L_x_332) ;  /* 0x0000006c00887947 */ /* 0x000fea0003800000 */
.L_x_330:
[----:B------:R-:W-:-:S08]  /*1e4f0*/  NOP ;  /* 0x0000000000007918 */ /* 0x000fd00000000000 */
[----:B--2---:R-:W0:-:S00]  /*1e500*/  USETMAXREG.DEALLOC.CTAPOOL 0x18 ;  /* 0x00000018000079c8 */ /* 0x004e0000080e0500 */
        /* <DEDUP_REMOVED lines=14> */
[----:B-1----:R1:W-:Y:S04]  /*1e5f0*/  STL.64 [R1], R4 ;  /* 0x0000000401007387 */ /* 0x0023e80000100a00 */
[----:B------:R1:W-:Y:S01]  /*1e600*/  STL.64 [R1+0x8], R6 ;  /* 0x0000080601007387 */ /* 0x0003e20000100a00 */
[----:B------:R-:W-:Y:S06]  /*1e610*/  BAR.ARV 0x4, 0x180 ;  /* 0x0106000000007b1d */ /* 0x000fec0000002000 */
[----:B------:R-:W-:Y:S05]  /*1e620*/  BRA `(.L_x_518) ;  /* 0x0000000800a87947 */ /* 0x000fea0003800000 */
.L_x_517:
[----:B------:R-:W1:Y:S01]  /*1e630*/  S2R R0, SR_TID.X ;  /* 0x0000000000007919 */ /* 0x000e620000002100 */
[----:B------:R-:W-:Y:S01]  /*1e640*/  ULDC UR4, c[0x0][0xc3c] ;  /* 0x00030f0000047ab9 */ /* 0x000fe20000000800 */
[----:B------:R-:W-:Y:S01]  /*1e650*/  IMAD.MOV.U32 R9, RZ, RZ, RZ ;  /* 0x000000ffff097224 */ /* 0x000fe200078e00ff */
[----:B------:R-:W2:Y:S01]  /*1e660*/  S2UR UR6, SR_CTAID.X ;  /* 0x00000000000679c3 */ /* 0x000ea20000002500 */
[----:B------:R-:W-:Y:S01]  /*1e670*/  ULDC UR5, c[0x0][0xc38] ;  /* 0x00030e0000057ab9 */ /* 0x000fe20000000800 */
[----:B-1----:R-:W-:-:S04]  /*1e680*/  LOP3.LUT R0, R0, 0x1f, RZ, 0xc0, !PT ;  /* 0x0000001f00007812 */ /* 0x002fc800078ec0ff */
[----:B------:R-:W-:-:S04]  /*1e690*/  ISETP.NE.AND P0, PT, R0, 0x1f, PT ;  /* 0x0000001f0000780c */ /* 0x000fc80003f05270 */
[----:B------:R-:W-:-:S13]  /*1e6a0*/  ISETP.GE.OR P1, PT, R0, UR4, !P0 ;  /* 0x0000000400007c0c */ /* 0x000fda000c726670 */
[----:B0-----:R-:W0:Y:S08]  /*1e6b0*/  @!P1 LDC.64 R2, c[0x0][0xc80] ;  /* 0x00032000ff029b82 */ /* 0x001e300000000a00 */
[----:B------:R-:W1:Y:S01]  /*1e6c0*/  @!P1 LDC.64 R4, c[0x0][0xc78] ;  /* 0x00031e00ff049b82 */ /* 0x000e620000000a00 */
[----:B0-----:R-:W-:-:S05]  /*1e6d0*/  @!P1 IMAD.WIDE.U32 R2, R0, 0x4, R2 ;  /* 0x0000000400029825 */ /* 0x001fca00078e0002 */
[----:B------:R1:W3:Y:S02]  /*1e6e0*/  @!P1 LDG.E R6, desc[UR60][R2.64] ;  /* 0x0000003c02069981 */ /* 0x0002e4000c1e1900 */
[----:B-1----:R-:W-:-:S05]  /*1e6f0*/  @!P1 IMAD.WIDE.U32 R2, R0, 0x4, R4 ;  /* 0x0000000400029825 */ /* 0x002fca00078e0004 */
[----:B------:R-:W3:Y:S01]  /*1e700*/  @!P1 LDG.E R9, desc[UR60][R2.64] ;  /* 0x0000003c02099981 */ /* 0x000ee2000c1e1900 */
[C---:B------:R-:W-:Y:S01]  /*1e710*/  ISETP.NE.AND P1, PT, R0.reuse, RZ, PT ;  /* 0x000000ff0000720c */ /* 0x040fe20003f25270 */
[----:B------:R-:W-:Y:S01]  /*1e720*/  UMOV UR4, URZ ;  /* 0x0000003f00047c82 */ /* 0x000fe20008000000 */
[C---:B------:R-:W-:Y:S02]  /*1e730*/  ISETP.GE.U32.AND P2, PT, R0.reuse, 0x2, PT ;  /* 0x000000020000780c */ /* 0x040fe40003f46070 */
[C---:B------:R-:W-:Y:S02]  /*1e740*/  ISETP.GE.U32.AND P3, PT, R0.reuse, 0x4, PT ;  /* 0x000000040000780c */ /* 0x040fe40003f66070 */
[C---:B------:R-:W-:Y:S02]  /*1e750*/  ISETP.GE.U32.AND P4, PT, R0.reuse, 0x8, PT ;  /* 0x000000080000780c */ /* 0x040fe40003f86070 */
[----:B------:R-:W-:Y:S01]  /*1e760*/  ISETP.GE.U32.AND P5, PT, R0, 0x10, PT ;  /* 0x000000100000780c */ /* 0x000fe20003fa6070 */
[----:B---3--:R-:W-:-:S05]  /*1e770*/  IMAD R4, R6, R9, RZ ;  /* 0x0000000906047224 */ /* 0x008fca00078e02ff */
[----:B------:R-:W0:Y:S02]  /*1e780*/  SHFL.UP PT, R5, R4, 0x1, RZ ;  /* 0x0420000004057989 */ /* 0x000e2400000e00ff */
[----:B0-----:R-:W-:-:S05]  /*1e790*/  SEL R5, R5, RZ, P1 ;  /* 0x000000ff05057207 */ /* 0x001fca0000800000 */
[----:B------:R-:W-:-:S05]  /*1e7a0*/  IMAD.IADD R5, R4, 0x1, R5 ;  /* 0x0000000104057824 */ /* 0x000fca00078e0205 */
[----:B------:R-:W0:Y:S02]  /*1e7b0*/  SHFL.UP PT, R7, R5, 0x2, RZ ;  /* 0x0440000005077989 */ /* 0x000e2400000e00ff */
[----:B0-----:R-:W-:-:S04]  /*1e7c0*/  SEL R8, R7, RZ, P2 ;  /* 0x000000ff07087207 */ /* 0x001fc80001000000 */
[----:B------:R-:W-:-:S05]  /*1e7d0*/  IADD3 R8, R5, R8, RZ ;  /* 0x0000000805087210 */ /* 0x000fca0007ffe0ff */
        /* <DEDUP_REMOVED lines=9> */
[----:B------:R-:W0:Y:S02]  /*1e870*/  SHFL.IDX PT, R4, R2, 0x1f, 0x1f ;  /* 0x03e01f0002047f89 */ /* 0x000e2400000e0000 */
[----:B0-----:R-:W-:-:S04]  /*1e880*/  IMAD R7, R4, UR5, RZ ;  /* 0x0000000504077c24 */ /* 0x001fc8000f8e02ff */
[----:B------:R-:W-:Y:S01]  /*1e890*/  IMAD.MOV.U32 R4, RZ, RZ, R7 ;  /* 0x000000ffff047224 */ /* 0x000fe200078e0007 */
[----:B--2---:R-:W-:-:S13]  /*1e8a0*/  ISETP.GT.AND P6, PT, R7, UR6, PT ;  /* 0x0000000607007c0c */ /* 0x004fda000bfc4270 */
[----:B------:R-:W-:Y:S05]  /*1e8b0*/  @P6 BRA `(.L_x_519) ;  /* 0x0000000000a46947 */ /* 0x000fea0003800000 */
[----:B------:R-:W-:Y:S01]  /*1e8c0*/  IMAD.MOV.U32 R7, RZ, RZ, R4 ;  /* 0x000000ffff077224 */ /* 0x000fe200078e0004 */
[----:B------:R-:W-:Y:S01]  /*1e8d0*/  UMOV UR4, URZ ;  /* 0x0000003f00047c82 */ /* 0x000fe20008000000 */
[----:B------:R-:W-:-:S05]  /*1e8e0*/  ULDC UR5, c[0x0][0xc38] ;  /* 0x00030e0000057ab9 */ /* 0x000fca0000000800 */
.L_x_521:
[----:B------:R-:W0:Y:S01]  /*1e8f0*/  LDC R2, c[0x0][0xc3c] ;  /* 0x00030f00ff027b82 */ /* 0x000e220000000800 */
[----:B------:R-:W-:Y:S01]  /*1e900*/  ULDC UR7, c[0x0][0xc3c] ;  /* 0x00030f0000077ab9 */ /* 0x000fe20000000800 */
[----:B------:R-:W-:Y:S01]  /*1e910*/  UIADD3 UR4, UR4, 0x1f, URZ ;  /* 0x0000001f04047890 */ /* 0x000fe2000fffe03f */
[----:B------:R-:W-:-:S05]  /*1e920*/  IMAD.U32 R3, RZ, RZ, UR7 ;  /* 0x00000007ff037e24 */ /* 0x000fca000f8e00ff */
[----:B------:R1:W-:Y:S01]  /*1e930*/  STL [R1+0xc], R3 ;  /* 0x00000c0301007387 */ /* 0x0003e20000100800 */
[----:B0-----:R-:W-:-:S13]  /*1e940*/  ISETP.LE.AND P6, PT, R2, UR4, PT ;  /* 0x0000000402007c0c */ /* 0x001fda000bfc3270 */
[----:B-1----:R-:W-:Y:S05]  /*1e950*/  @P6 BRA `(.L_x_520) ;  /* 0x0000000400a46947 */ /* 0x002fea0003800000 */
[----:B------:R-:W-:Y:S01]  /*1e960*/  VIADD R9, R0, UR4 ;  /* 0x0000000400097c36 */ /* 0x000fe20008000000 */
[----:B------:R-:W-:-:S04]  /*1e970*/  MOV R6, RZ ;  /* 0x000000ff00067202 */ /* 0x000fc80000000f00 */
[----:B------:R-:W-:-:S13]  /*1e980*/  ISETP.GE.OR P6, PT, R9, R2, !P0 ;  /* 0x000000020900720c */ /* 0x000fda00047c6670 */
        /* <DEDUP_REMOVED lines=25> */
[----:B------:R-:W-:-:S05]  /*1eb20*/  IMAD.IADD R7, R4, 0x1, R7 ;  /* 0x0000000104077824 */ /* 0x000fca00078e0207 */
[----:B------:R-:W-:-:S13]  /*1eb30*/  ISETP.GT.AND P6, PT, R7, UR6, PT ;  /* 0x0000000607007c0c */ /* 0x000fda000bfc4270 */
[----:B------:R-:W-:Y:S05]  /*1eb40*/  @!P6 BRA `(.L_x_521) ;  /* 0xfffffffc0068e947 */ /* 0x000fea000383ffff */
.L_x_519:
[----:B------:R-:W-:Y:S01]  /*1eb50*/  IADD3 R11, -R4, R7, RZ ;  /* 0x00000007040b7210 */ /* 0x000fe20007ffe1ff */
[----:B------:R-:W-:-:S04]  /*1eb60*/  IMAD.MOV.U32 R12, RZ, RZ, RZ ;  /* 0x000000ffff0c7224 */ /* 0x000fc800078e00ff */
[----:B------:R-:W-:-:S05]  /*1eb70*/  IMAD R3, R2, UR5, R11 ;  /* 0x0000000502037c24 */ /* 0x000fca000f8e020b */
[----:B------:R-:W-:-:S13]  /*1eb80*/  ISETP.GT.AND P0, PT, R3, UR6, PT ;  /* 0x0000000603007c0c */ /* 0x000fda000bf04270 */
[----:B------:R-:W-:-:S04]  /*1eb90*/  VOTE.ANY R10, PT, !P0 ;  /* 0x00000000000a7806 */ /* 0x000fc800040e0100 */
[----:B------:R-:W0:Y:S01]  /*1eba0*/  POPC R5, R10 ;  /* 0x0000000a00057309 */ /* 0x000e220000000000 */
[----:B------:R-:W-:Y:S01]  /*1ebb0*/  ISETP.NE.AND P0, PT, R10, RZ, PT ;  /* 0x000000ff0a00720c */ /* 0x000fe20003f05270 */
[----:B0-----:R-:W0:Y:S04]  /*1ebc0*/  SHFL.IDX PT, R6, R6, R5, 0x1f ;  /* 0x00001f0506067589 */ /* 0x001e2800000e0000 */
[----:B------:R-:W1:Y:S01]  /*1ebd0*/  SHFL.IDX PT, R8, R9, R5, 0x1f ;  /* 0x00001f0509087589 */ /* 0x000e6200000e0000 */
[----:B0-----:R-:W-:-:S04]  /*1ebe0*/  IABS R4, R6 ;  /* 0x0000000600047213 */ /* 0x001fc80000000000 */
[----:B------:R-:W0:Y:S01]  /*1ebf0*/  I2F.RP R13, R4 ;  /* 0x00000004000d7306 */ /* 0x000e220000209400 */
[----:B-1----:R-:W-:-:S07]  /*1ec00*/  IABS R7, R8 ;  /* 0x0000000800077213 */ /* 0x002fce0000000000 */
[----:B------:R-:W-:Y:S08]  /*1ec10*/  I2F.RP R10, R7 ;  /* 0x00000007000a7306 */ /* 0x000ff00000209400 */
[----:B0-----:R-:W0:Y:S02]  /*1ec20*/  MUFU.RCP R13, R13 ;  /* 0x0000000d000d7308 */ /* 0x001e240000001000 */
[----:B0-----:R-:W-:-:S06]  /*1ec30*/  VIADD R3, R13, 0xffffffe ;  /* 0x0ffffffe0d037836 */ /* 0x001fcc0000000000 */
[----:B------:R-:W0:Y:S02]  /*1ec40*/  F2I.FTZ.U32.TRUNC.NTZ R3, R3 ;  /* 0x0000000300037305 */ /* 0x000e24000021f000 */
[----:B0-----:R-:W-:Y:S01]  /*1ec50*/  IMAD.MOV R15, RZ, RZ, -R3 ;  /* 0x000000ffff0f7224 */ /* 0x001fe200078e0a03 */
[----:B------:R-:W-:Y:S06]  /*1ec60*/  @!P0 BRA `(.L_x_522) ;  /* 0x0000000000088947 */ /* 0x000fec0003800000 */
[----:B------:R-:W-:-:S05]  /*1ec70*/  VIADD R9, R5, 0xffffffff ;  /* 0xffffffff05097836 */ /* 0x000fca0000000000 */
[----:B------:R0:W1:Y:S02]  /*1ec80*/  SHFL.IDX PT, R12, R2, R9, 0x1f ;  /* 0x00001f09020c7589 */ /* 0x00006400000e0000 */
.L_x_522:
[----:B------:R-:W2:Y:S01]  /*1ec90*/  MUFU.RCP R10, R10 ;  /* 0x0000000a000a7308 */ /* 0x000ea20000001000 */
[----:B-1----:R-:W-:Y:S02]  /*1eca0*/  IMAD R11, R12, UR5, R11 ;  /* 0x000000050c0b7c24 */ /* 0x002fe4000f8e020b */
[----:B0-----:R-:W-:Y:S02]  /*1ecb0*/  IMAD R9, R15, R4, RZ ;  /* 0x000000040f097224 */ /* 0x001fe400078e02ff */
[----:B------:R-:W-:Y:S01]  /*1ecc0*/  IMAD.MOV.U32 R2, RZ, RZ, RZ ;  /* 0x000000ffff027224 */ /* 0x000fe200078e00ff */
[----:B------:R0:W-:Y:S03]  /*1ecd0*/  STL [R1], R11 ;  /* 0x0000000b01007387 */ /* 0x0001e60000100800 */
[----:B------:R-:W-:Y:S01]  /*1ece0*/  IMAD.HI.U32 R2, R3, R9, R2 ;  /* 0x0000000903027227 */ /* 0x000fe200078e0002 */
[----:B------:R-:W-:-:S02]  /*1ecf0*/  IADD3 R9, -R11, UR6, RZ ;  /* 0x000000060b097c10 */ /* 0x000fc4000fffe1ff */
[----:B------:R-:W-:Y:S02]  /*1ed00*/  IABS R3, R6 ;  /* 0x0000000600037213 */ /* 0x000fe40000000000 */
[----:B------:R-:W-:-:S03]  /*1ed10*/  IABS R13, R9 ;  /* 0x00000009000d7213 */ /* 0x000fc60000000000 */
[----:B------:R-:W-:Y:S02]  /*1ed20*/  IMAD.MOV R12, RZ, RZ, -R3 ;  /* 0x000000ffff0c7224 */ /* 0x000fe400078e0a03 */
[----:B0-----:R-:W-:-:S04]  /*1ed30*/  IMAD.HI.U32 R11, R2, R13, RZ ;  /* 0x0000000d020b7227 */ /* 0x001fc800078e00ff */
[----:B--2---:R-:W-:Y:S02]  /*1ed40*/  VIADD R3, R10, 0xffffffe ;  /* 0x0ffffffe0a037836 */ /* 0x004fe40000000000 */
[----:B------:R-:W-:-:S04]  /*1ed50*/  IMAD R13, R11, R12, R13 ;  /* 0x0000000c0b0d7224 */ /* 0x000fc800078e020d */
[----:B------:R-:W0:Y:S01]  /*1ed60*/  F2I.FTZ.U32.TRUNC.NTZ R3, R3 ;  /* 0x0000000300037305 */ /* 0x000e22000021f000 */
[----:B------:R-:W-:-:S13]  /*1ed70*/  ISETP.GT.U32.AND P1, PT, R4, R13, PT ;  /* 0x0000000d0400720c */ /* 0x000fda0003f24070 */
[-C--:B------:R-:W-:Y:S01]  /*1ed80*/  @!P1 IADD3 R13, R13, -R4.reuse, RZ ;  /* 0x800000040d0d9210 */ /* 0x080fe20007ffe0ff */
[----:B0-----:R-:W-:Y:S02]  /*1ed90*/  IMAD.MOV R2, RZ, RZ, -R3 ;  /* 0x000000ffff027224 */ /* 0x001fe400078e0a03 */
[----:B------:R-:W-:Y:S01]  /*1eda0*/  @!P1 VIADD R11, R11, 0x1 ;  /* 0x000000010b0b9836 */ /* 0x000fe20000000000 */
[----:B------:R-:W-:Y:S01]  /*1edb0*/  ISETP.GE.U32.AND P0, PT, R13, R4, PT ;  /* 0x000000040d00720c */ /* 0x000fe20003f06070 */
[----:B------:R-:W-:Y:S01]  /*1edc0*/  IMAD R13, R2, R7, RZ ;  /* 0x00000007020d7224 */ /* 0x000fe200078e02ff */
[----:B------:R-:W-:Y:S01]  /*1edd0*/  ISETP.NE.AND P1, PT, R6, RZ, PT ;  /* 0x000000ff0600720c */ /* 0x000fe20003f25270 */
[----:B------:R-:W-:-:S04]  /*1ede0*/  IMAD.MOV.U32 R2, RZ, RZ, RZ ;  /* 0x000000ffff027224 */ /* 0x000fc800078e00ff */
[----:B------:R-:W-:Y:S01]  /*1edf0*/  IMAD.HI.U32 R4, R3, R13, R2 ;  /* 0x0000000d03047227 */ /* 0x000fe200078e0002 */
[----:B------:R-:W-:-:S04]  /*1ee00*/  LOP3.LUT R2, R9, R6, RZ, 0x3c, !PT ;  /* 0x0000000609027212 */ /* 0x000fc800078e3cff */
[----:B------:R-:W-:Y:S01]  /*1ee10*/  ISETP.GE.AND P2, PT, R2, RZ, PT ;  /* 0x000000ff0200720c */ /* 0x000fe20003f46270 */
[----:B------:R-:W-:Y:S01]  /*1ee20*/  @P0 VIADD R11, R11, 0x1 ;  /* 0x000000010b0b0836 */ /* 0x000fe20000000000 */
[----:B------:R-:W-:-:S05]  /*1ee30*/  IABS R2, R8 ;  /* 0x0000000800027213 */ /* 0x000fca0000000000 */
[----:B------:R-:W-:-:S06]  /*1ee40*/  IMAD.MOV R2, RZ, RZ, -R2 ;  /* 0x000000ffff027224 */ /* 0x000fcc00078e0a02 */
[----:B------:R-:W-:Y:S01]  /*1ee50*/  @!P2 IMAD.MOV R11, RZ, RZ, -R11 ;  /* 0x000000ffff0ba224 */ /* 0x000fe200078e0a0b */
[----:B------:R-:W-:-:S04]  /*1ee60*/  @!P1 LOP3.LUT R11, RZ, R6, RZ, 0x33, !PT ;  /* 0x00000006ff0b9212 */ /* 0x000fc800078e33ff */
[-C--:B------:R-:W-:Y:S01]  /*1ee70*/  IABS R3, R11.reuse ;  /* 0x0000000b00037213 */ /* 0x080fe20000000000 */
[----:B------:R-:W-:-:S04]  /*1ee80*/  IMAD R6, R6, R11, RZ ;  /* 0x0000000b06067224 */ /* 0x000fc800078e02ff */
[----:B------:R-:W-:-:S04]  /*1ee90*/  IMAD.HI.U32 R4, R4, R3, RZ ;  /* 0x0000000304047227 */ /* 0x000fc800078e00ff */
[----:B------:R-:W-:Y:S02]  /*1eea0*/  IMAD R2, R4, R2, R3 ;  /* 0x0000000204027224 */ /* 0x000fe400078e0203 */
[----:B------:R-:W-:-:S03]  /*1eeb0*/  IMAD.IADD R6, R9, 0x1, -R6 ;  /* 0x0000000109067824 */ /* 0x000fc600078e0a06 */
[----:B------:R-:W-:Y:S02]  /*1eec0*/  ISETP.GT.U32.AND P1, PT, R7, R2, PT ;  /* 0x000000020700720c */ /* 0x000fe40003f24070 */
[----:B------:R1:W-:Y:S11]  /*1eed0*/  STL [R1+0x4], R6 ;  /* 0x0000040601007387 */ /* 0x0003f60000100800 */
[----:B------:R-:W-:Y:S01]  /*1eee0*/  @!P1 IMAD.IADD R2, R2, 0x1, -R7 ;  /* 0x0000000102029824 */ /* 0x000fe200078e0a07 */
[----:B------:R-:W-:-:S02]  /*1eef0*/  @!P1 IADD3 R4, R4, 0x1, RZ ;  /* 0x0000000104049810 */ /* 0x000fc40007ffe0ff */
        /* <DEDUP_REMOVED lines=9> */
[----:B------:R-:W-:Y:S02]  /*1ef90*/  IMAD R11, R8, R2, R11 ;  /* 0x00000002080b7224 */ /* 0x000fe400078e020b */
[----:B------:R-:W-:Y:S02]  /*1efa0*/  VIADD R2, R5, UR4 ;  /* 0x0000000405027c36 */ /* 0x000fe40008000000 */
[----:B------:R-:W-:-:S03]  /*1efb0*/  IMAD R3, R11, 0x10000, R4 ;  /* 0x000100000b037824 */ /* 0x000fc600078e0204 */
[----:B------:R1:W-:Y:S04]  /*1efc0*/  STL [R1+0xc], R2 ;  /* 0x00000c0201007387 */ /* 0x0003e80000100800 */
[----:B------:R1:W-:Y:S01]  /*1efd0*/  STL [R1+0x8], R3 ;  /* 0x0000080301007387 */ /* 0x0003e20000100800 */
[----:B------:R-:W-:Y:S05]  /*1efe0*/  BRA `(.L_x_523) ;  /* 0x0000000000107947 */ /* 0x000fea0003800000 */
.L_x_520:
[----:B------:R-:W-:Y:S01]  /*1eff0*/  MOV R2, UR6 ;  /* 0x0000000600027c02 */ /* 0x000fe20008000f00 */
[----:B------:R0:W-:Y:S04]  /*1f000*/  STL [R1+0x4], RZ ;  /* 0x000004ff01007387 */ /* 0x0001e80000100800 */
[----:B------:R0:W-:Y:S04]  /*1f010*/  STL [R1+0x8], RZ ;  /* 0x000008ff01007387 */ /* 0x0001e80000100800 */
[----:B------:R0:W-:Y:S02]  /*1f020*/  STL [R1], R2 ;  /* 0x0000000201007387 */ /* 0x0001e40000100800 */
.L_x_523:
[----:B------:R-:W2:Y:S04]  /*1f030*/  LDL R4, [R1] ;  /* 0x0000000001047983 */ /* 0x000ea80000100800 */
[----:B------:R-:W2:Y:S04]  /*1f040*/  LDL R5, [R1+0x4] ;  /* 0x0000040001057983 */ /* 0x000ea80000100800 */
[----:B-1----:R-:W2:Y:S04]  /*1f050*/  LDL R6, [R1+0x8] ;  /* 0x0000080001067983 */ /* 0x002ea80000100800 */
[----:B------:R-:W2:Y:S01]  /*1f060*/  LDL R7, [R1+0xc] ;  /* 0x00000c0001077983 */ /* 0x000ea20000100800 */
[----:B------:R-:W-:-:S13]  /*1f070*/  ISETP.NE.AND P0, PT, R0, RZ, PT ;  /* 0x000000ff0000720c */ /* 0x000fda0003f05270 */
[----:B------:R-:W1:Y:S01]  /*1f080*/  @!P0 S2R R3, SR_CgaCtaId ;  /* 0x0000000000038919 */ /* 0x000e620000008800 */
[----:B------:R-:W-:-:S04]  /*1f090*/  @!P0 MOV R0, 0x400 ;  /* 0x0000040000008802 */ /* 0x000fc80000000f00 */
[----:B-1----:R-:W-:-:S05]  /*1f0a0*/  @!P0 LEA R0, R3, R0, 0x18 ;  /* 0x0000000003008211 */ /* 0x002fca00078ec0ff */
[----:B--2---:R2:W-:Y:S01]  /*1f0b0*/  @!P0 STS.128 [R0+0x2e8d0], R4 ;  /* 0x02e8d00400008388 */ /* 0x0045e20000000c00 */
[----:B------:R-:W-:Y:S06]  /*1f0c0*/  BAR.ARV 0x5, 0x180 ;  /* 0x0146000000007b1d */ /* 0x000fec0000002000 */
.L_x_518:
[----:B--2---:R-:W2:Y:S01]  /*1f0d0*/  LDL R0, [R1+0xc] ;  /* 0x00000c0001007983 */ /* 0x004ea20000100800 */
[----:B------:R-:W-:-:S03]  /*1f0e0*/  ULDC UR4, c[0x0][0xc3c] ;  /* 0x00030f0000047ab9 */ /* 0x000fc60000000800 */
[----:B------:R3:W-:Y:S01]  /*1f0f0*/  STL [R1+0x10], RZ ;  /* 0x000010ff01007387 */ /* 0x0007e20000100800 */
[----:B--2---:R-:W-:Y:S01]  /*1f100*/  ISETP.GE.AND P0, PT, R0, UR4, PT ;  /* 0x0000000400007c0c */ /* 0x004fe2000bf06270 */
[----:B------:R-:W-:-:S05]  /*1f110*/  IMAD.MOV.U32 R0, RZ, RZ, 0x1 ;  /* 0x00000001ff007424 */ /* 0x000fca00078e00ff */
[----:B------:R3:W-:Y:S04]  /*1f120*/  STL [R1+0x18], R0 ;  /* 0x0000180001007387 */ /* 0x0007e80000100800 */
[----:B------:R3:W-:Y:S03]  /*1f130*/  STL [R1+0x68], RZ ;  /* 0x000068ff01007387 */ /* 0x0007e60000100800 */
[----:B------:R-:W-:Y:S05]  /*1f140*/  @P0 BRA `(.L_x_524) ;  /* 0x0000005c006c0947 */ /* 0x000fea0003800000 */
[----:B------:R-:W2:Y:S01]  /*1f150*/  LDL R8, [R1+0x64] ;  /* 0x0000640001087983 */ /* 0x000ea20000100800 */
[----:B------:R-:W3:Y:S01]  /*1f160*/  S2R R10, SR_TID.X ;  /* 0x00000000000a7919 */ /* 0x000ee20000002100 */
[----:B------:R-:W4:Y:S01]  /*1f170*/  S2UR UR5, SR_CgaCtaId ;  /* 0x00000000000579c3 */ /* 0x000f220000008800 */
[C---:B---3--:R-:W-:Y:S01]  /*1f180*/  IMAD.SHL.U32 R0, R10.reuse, 0x10, RZ ;  /* 0x000000100a007824 */ /* 0x048fe200078e00ff */
[C---:B------:R-:W-:Y:S01]  /*1f190*/  LOP3.LUT R9, R10.reuse, 0x7f, RZ, 0xc0, !PT ;  /* 0x0000007f0a097812 */ /* 0x040fe200078ec0ff */
[----:B------:R-:W-:-:S03]  /*1f1a0*/  IMAD.SHL.U32 R3, R10, 0x2, RZ ;  /* 0x000000020a037824 */ /* 0x000fc600078e00ff */
[----:B0-----:R-:W-:-:S04]  /*1f1b0*/  LOP3.LUT R2, R0, 0x3f0, RZ, 0xc0, !PT ;  /* 0x000003f000027812 */ /* 0x001fc800078ec0ff */
[----:B------:R-:W-:Y:S01]  /*1f1c0*/  LOP3.LUT R3, R2, 0x70, R3, 0x78, !PT ;  /* 0x0000007002037812 */ /* 0x000fe200078e7803 */
[----:B------:R-:W-:Y:S02]  /*1f1d0*/  IMAD.SHL.U32 R2, R9, 0x10, RZ ;  /* 0x0000001009027824 */ /* 0x000fe400078e00ff */
[----:B-1----:R-:W-:-:S03]  /*1f1e0*/  IMAD.SHL.U32 R5, R10, 0x20, RZ ;  /* 0x000000200a057824 */ /* 0x002fc600078e00ff */
[----:B------:R-:W-:Y:S02]  /*1f1f0*/  LOP3.LUT R3, R3, 0x400, R2, 0xf8, !PT ;  /* 0x0000040003037812 */ /* 0x000fe400078ef802 */
[----:B------:R-:W-:-:S04]  /*1f200*/  LOP3.LUT R2, R2, 0x600, RZ, 0xc0, !PT ;  /* 0x0000060002027812 */ /* 0x000fc800078ec0ff */
[----:B------:R-:W-:-:S04]  /*1f210*/  LOP3.LUT R2, R2, 0x60, R5, 0xf8, !PT ;  /* 0x0000006002027812 */ /* 0x000fc800078ef805 */
[----:B------:R-:W-:Y:S01]  /*1f220*/  LOP3.LUT R4, R2, 0x100, R5, 0xf8, !PT ;  /* 0x0000010002047812 */ /* 0x000fe200078ef805 */
[----:B------:R-:W-:Y:S01]  /*1f230*/  IMAD.SHL.U32 R2, R10, 0x80, RZ ;  /* 0x000000800a027824 */ /* 0x000fe200078e00ff */
[----:B------:R-:W-:Y:S02]  /*1f240*/  LOP3.LUT R7, R5, 0x80, RZ, 0xc0, !PT ;  /* 0x0000008005077812 */ /* 0x000fe400078ec0ff */
[--C-:B------:R-:W-:Y:S02]  /*1f250*/  SHF.R.U32.HI R6, RZ, 0x1, R10.reuse ;  /* 0x00000001ff067819 */ /* 0x100fe4000001160a */
[----:B------:R-:W-:Y:S02]  /*1f260*/  LOP3.LUT R5, R2, 0x380, RZ, 0xc0, !PT ;  /* 0x0000038002057812 */ /* 0x000fe400078ec0ff */
[----:B------:R-:W-:Y:S02]  /*1f270*/  LOP3.LUT R7, R7, 0x10, R10, 0xf8, !PT ;  /* 0x0000001007077812 */ /* 0x000fe400078ef80a */
[----:B------:R-:W-:Y:S01]  /*1f280*/  LOP3.LUT R5, R5, 0x30, R6, 0xf8, !PT ;  /* 0x0000003005057812 */ /* 0x000fe200078ef806 */
[----:B------:R-:W-:-:S03]  /*1f290*/  IMAD.SHL.U32 R6, R10, 0x4, RZ ;  /* 0x000000040a067824 */ /* 0x000fc600078e00ff */
[----:B------:R-:W-:Y:S02]  /*1f2a0*/  LOP3.LUT R5, R5, 0x70, R0, 0x78, !PT ;  /* 0x0000007005057812 */ /* 0x000fe400078e7800 */
[----:B------:R-:W-:Y:S02]  /*1f2b0*/  LOP3.LUT R7, R7, 0x10, R6, 0x78, !PT ;  /* 0x0000001007077812 */ /* 0x000fe400078e7806 */
[----:B------:R-:W-:Y:S02]  /*1f2c0*/  LOP3.LUT R2, R5, 0xc00, R2, 0xf8, !PT ;  /* 0x00000c0005027812 */ /* 0x000fe400078ef802 */
[----:B------:R-:W-:Y:S01]  /*1f2d0*/  LOP3.LUT R4, R4, R7, RZ, 0xfc, !PT ;  /* 0x0000000704047212 */ /* 0x000fe200078efcff */
[----:B------:R-:W-:Y:S01]  /*1f2e0*/  UMOV UR4, 0x400 ;  /* 0x0000040000047882 */ /* 0x000fe20000000000 */
[----:B------:R-:W-:-:S03]  /*1f2f0*/  LOP3.LUT P0, RZ, R10, 0x4, RZ, 0xc0, !PT ;  /* 0x000000040aff7812 */ /* 0x000fc6000780c0ff */
[----:B------:R-:W-:Y:S01]  /*1f300*/  STL [R1+0x30], R4 ;  /* 0x0000300401007387 */ /* 0x000fe20000100800 */
[----:B----4-:R-:W-:-:S03]  /*1f310*/  ULEA UR4, UR5, UR4, 0x18 ;  /* 0x0000000405047291 */ /* 0x010fc6000f8ec03f */
[----:B------:R0:W-:Y:S03]  /*1f320*/  STL [R1+0x34], R2 ;  /* 0x0000340201007387 */ /* 0x0001e60000100800 */
[----:B------:R-:W-:Y:S01]  /*1f330*/  IMAD.U32 R18, RZ, RZ, UR4 ;  /* 0x00000004ff127e24 */ /* 0x000fe2000f8e00ff */
[----:B0-----:R-:W-:Y:S02]  /*1f340*/  MOV R2, 0x40 ;  /* 0x0000004000027802 */ /* 0x001fe40000000f00 */
[----:B------:R-:W-:Y:S02]  /*1f350*/  SHF.R.U32.HI R4, RZ, 0x3, R9 ;  /* 0x00000003ff047819 */ /* 0x000fe40000011609 */
[----:B------:R-:W-:-:S05]  /*1f360*/  SEL R2, R2, 0xffffffc0, !P0 ;  /* 0xffffffc002027807 */ /* 0x000fca0004000000 */
[----:B------:R0:W-:Y:S02]  /*1f370*/  STL [R1+0x38], R2 ;  /* 0x0000380201007387 */ /* 0x0001e40000100800 */
[----:B0-----:R-:W-:Y:S01]  /*1f380*/  LOP3.LUT R2, R4, 0x70, R0, 0xf8, !PT ;  /* 0x0000007004027812 */ /* 0x001fe200078ef800 */
[----:B------:R-:W-:-:S05]  /*1f390*/  IMAD.IADD R0, R18, 0x1, R3 ;  /* 0x0000000112007824 */ /* 0x000fca00078e0203 */
[----:B------:R0:W-:Y:S02]  /*1f3a0*/  STL [R1+0x50], R0 ;  /* 0x0000500001007387 */ /* 0x0001e40000100800 */
[----:B0-----:R-:W-:Y:S01]  /*1f3b0*/  IMAD.MOV.U32 R0, RZ, RZ, 0x1 ;  /* 0x00000001ff007424 */ /* 0x001fe200078e00ff */
[----:B------:R-:W-:Y:S01]  /*1f3c0*/  BSSY B7, `(.L_x_524) ;  /* 0x00005b3000077945 */ /* 0x000fe20003800000 */
[----:B------:R-:W-:Y:S01]  /*1f3d0*/  ULDC.64 UR36, c[0x0][0x198] ;  /* 0x0000660000247ab9 */ /* 0x000fe20000000a00 */
[----:B------:R-:W-:Y:S01]  /*1f3e0*/  ULDC UR38, c[0x0][0xc] ;  /* 0x0000030000267ab9 */ /* 0x000fe20000000800 */
[C---:B--2---:R-:W-:Y:S02]  /*1f3f0*/  LOP3.LUT R3, R8.reuse, 0x1, RZ, 0xfc, !PT ;  /* 0x0000000108037812 */ /* 0x044fe400078efcff */
[----:B------:R-:W-:-:S03]  /*1f400*/  LOP3.LUT R2, R8, 0x2, RZ, 0xfc, !PT ;  /* 0x0000000208027812 */ /* 0x000fc600078efcff */
[----:B------:R0:W-:Y:S04]  /*1f410*/  STL [R1+0x6c], R3 ;  /* 0x00006c0301007387 */ /* 0x0001e80000100800 */
[----:B------:R0:W-:Y:S04]  /*1f420*/  STL [R1+0x58], R2 ;  /* 0x0000580201007387 */ /* 0x0001e80000100800 */
[----:B------:R0:W-:Y:S04]  /*1f430*/  STL [R1+0x68], RZ ;  /* 0x000068ff01007387 */ /* 0x0001e80000100800 */
[----:B------:R0:W-:Y:S04]  /*1f440*/  STL [R1+0x1c], R0 ;  /* 0x00001c0001007387 */ /* 0x0001e80000100800 */
[----:B------:R0:W-:Y:S04]  /*1f450*/  STL [R1+0x14], RZ ;  /* 0x000014ff01007387 */ /* 0x0001e80000100800 */
[----:B------:R0:W-:Y:S04]  /*1f460*/  STL [R1+0x10], RZ ;  /* 0x000010ff01007387 */ /* 0x0001e80000100800 */
[----:B------:R0:W-:Y:S02]  /*1f470*/  STL [R1+0x18], R0 ;  /* 0x0000180001007387 */ /* 0x0001e40000100800 */
.L_x_628:
[----:B0-----:R-:W2:Y:S01]  /*1f480*/  LDL R0, [R1+0xc] ;  /* 0x00000c0001007983 */ /* 0x001ea20000100800 */
[----:B------:R-:W2:Y:S01]  /*1f490*/  LDC.64 R2, c[0x0][0xc88] ;  /* 0x00032200ff027b82 */ /* 0x000ea20000000a00 */
[----:B------:R-:W-:Y:S05]  /*1f4a0*/  YIELD ;  /* 0x0000000000007946 */ /* 0x000fea0003800000 */
[----:B------:R-:W-:Y:S01]  /*1f4b0*/  ULDC.64 UR4, c[0x0][0xa28] ;  /* 0x00028a0000047ab9 */ /* 0x000fe20000000a00 */
[----:B------:R-:W-:Y:S02]  /*1f4c0*/  CS2R R8, SRZ ;  /* 0x0000000000087805 */ /* 0x000fe4000001ff00 */
[----:B------:R-:W-:Y:S01]  /*1f4d0*/  ISETP.NE.U32.AND P0, PT, RZ, UR4, PT ;  /* 0x00000004ff007c0c */ /* 0x000fe2000bf05070 */
[----:B------:R-:W-:Y:S01]  /*1f4e0*/  ULDC.64 UR10, c[0x0][0xa18] ;  /* 0x00028600000a7ab9 */ /* 0x000fe20000000a00 */
[----:B------:R-:W-:Y:S01]  /*1f4f0*/  ULDC.64 UR8, c[0x0][0xa10] ;  /* 0x0002840000087ab9 */ /* 0x000fe20000000a00 */
[----:B------:R-:W-:Y:S01]  /*1f500*/  ULDC.64 UR6, c[0x0][0xa08] ;  /* 0x0002820000067ab9 */ /* 0x000fe20000000a00 */
[----:B--2---:R-:W-:-:S05]  /*1f510*/  IMAD.WIDE R2, R0, 0x4, R2 ;  /* 0x0000000400027825 */ /* 0x004fca00078e0202 */
[----:B------:R-:W2:Y:S01]  /*1f520*/  LDG.E R19, desc[UR60][R2.64] ;  /* 0x0000003c02137981 */ /* 0x000ea2000c1e1900 */
[----:B------:R-:W-:Y:S02]  /*1f530*/  ISETP.NE.AND.EX P0, PT, RZ, UR5, PT, P0 ;  /* 0x00000005ff007c0c */ /* 0x000fe4000bf05300 */
[----:B--2---:R-:W-:-:S11]  /*1f540*/  SHF.R.S32.HI R0, RZ, 0x1f, R19 ;  /* 0x0000001fff007819 */ /* 0x004fd60000011413 */
[C---:B------:R-:W-:Y:S01]  /*1f550*/  @P0 LEA R2, P1, R19.reuse, UR4, 0x2 ;  /* 0x0000000413020c11 */ /* 0x040fe2000f8210ff */
[C---:B------:R-:W-:Y:S01]  /*1f560*/  IMAD.SHL.U32 R14, R19.reuse, 0x4, RZ ;  /* 0x00000004130e7824 */ /* 0x040fe200078e00ff */
[C-C-:B------:R-:W-:Y:S01]  /*1f570*/  SHF.L.U64.HI R13, R19.reuse, 0x2, R0.reuse ;  /* 0x00000002130d7819 */ /* 0x140fe20000010200 */
[----:B------:R0:W-:Y:S01]  /*1f580*/  STL [R1+0x54], R0 ;  /* 0x0000540001007387 */ /* 0x0001e20000100800 */
[----:B------:R-:W-:Y:S01]  /*1f590*/  @P0 LEA.HI.X R3, R19, UR5, R0, 0x2, P1 ;  /* 0x0000000513030c11 */ /* 0x000fe200088f1400 */
[----:B------:R-:W-:Y:S02]  /*1f5a0*/  ULDC.64 UR4, c[0x0][0xa00] ;  /* 0x0002800000047ab9 */ /* 0x000fe40000000a00 */
[----:B------:R-:W-:Y:S02]  /*1f5b0*/  ISETP.NE.U32.AND P1, PT, RZ, UR4, PT ;  /* 0x00000004ff007c0c */ /* 0x000fe4000bf25070 */
[----:B-1----:R1:W5:Y:S01]  /*1f5c0*/  @P0 LDG.E R8, desc[UR60][R2.64] ;  /* 0x0000003c02080981 */ /* 0x002362000c1e1900 */
[----:B------:R-:W-:Y:S01]  /*1f5d0*/  ISETP.NE.U32.AND P3, PT, RZ, UR10, PT ;  /* 0x0000000aff007c0c */ /* 0x000fe2000bf65070 */
[----:B------:R-:W-:Y:S01]  /*1f5e0*/  IMAD.MOV.U32 R12, RZ, RZ, RZ ;  /* 0x000000ffff0c7224 */ /* 0x000fe200078e00ff */
[----:B------:R-:W-:Y:S01]  /*1f5f0*/  ISETP.NE.AND.EX P1, PT, RZ, UR5, PT, P1 ;  /* 0x00000005ff007c0c */ /* 0x000fe2000bf25310 */
[----:B------:R-:W-:Y:S01]  /*1f600*/  STL [R1+0x28], R14 ;  /* 0x0000280e01007387 */ /* 0x000fe20000100800 */
[----:B------:R-:W-:Y:S01]  /*1f610*/  ISETP.NE.U32.AND P2, PT, RZ, UR8, PT ;  /* 0x00000008ff007c0c */ /* 0x000fe2000bf45070 */
[----:B0-----:R-:W-:Y:S01]  /*1f620*/  IMAD.MOV.U32 R0, RZ, RZ, RZ ;  /* 0x000000ffff007224 */ /* 0x001fe200078e00ff */
[C---:B------:R-:W-:Y:S01]  /*1f630*/  IADD3 R6, P5, R14.reuse, UR6, RZ ;  /* 0x000000060e067c10 */ /* 0x040fe2000ffbe0ff */
[----:B------:R-:W-:Y:S01]  /*1f640*/  STL [R1+0x3c], R13 ;  /* 0x00003c0d01007387 */ /* 0x000fe20000100800 */
[----:B-1----:R-:W-:-:S02]  /*1f650*/  IADD3 R2, P4, R14, UR4, RZ ;  /* 0x000000040e027c10 */ /* 0x002fc4000ff9e0ff */
[----:B------:R-:W-:Y:S02]  /*1f660*/  ISETP.NE.AND.EX P3, PT, RZ, UR11, PT, P3 ;  /* 0x0000000bff007c0c */ /* 0x000fe4000bf65330 */
[C---:B------:R-:W-:Y:S02]  /*1f670*/  IADD3.X R3, R13.reuse, UR5, RZ, P4, !PT ;  /* 0x000000050d037c10 */ /* 0x040fe4000a7fe4ff */
[----:B------:R-:W-:Y:S02]  /*1f680*/  IADD3 R4, P4, R14, UR8, RZ ;  /* 0x000000080e047c10 */ /* 0x000fe4000ff9e0ff */
[----:B------:R-:W-:Y:S01]  /*1f690*/  ISETP.NE.U32.AND P0, PT, RZ, UR6, PT ;  /* 0x00000006ff007c0c */ /* 0x000fe2000bf05070 */
[----:B------:R-:W2:Y:S01]  /*1f6a0*/  @P1 LDG.E R9, desc[UR60][R2.64] ;  /* 0x0000003c02091981 */ /* 0x000ea2000c1e1900 */
[----:B------:R-:W-:Y:S01]  /*1f6b0*/  IADD3.X R5, R13, UR9, RZ, P4, !PT ;  /* 0x000000090d057c10 */ /* 0x000fe2000a7fe4ff */
[----:B------:R-:W-:Y:S01]  /*1f6c0*/  ULDC UR4, c[0x0][0x288] ;  /* 0x0000a20000047ab9 */ /* 0x000fe20000000800 */
[----:B------:R-:W-:-:S02]  /*1f6d0*/  ISETP.NE.AND.EX P0, PT, RZ, UR7, PT, P0 ;  /* 0x00000007ff007c0c */ /* 0x000fc4000bf05300 */
[----:B------:R-:W-:Y:S02]  /*1f6e0*/  ISETP.NE.AND.EX P2, PT, RZ, UR9, PT, P2 ;  /* 0x00000009ff007c0c */ /* 0x000fe4000bf45320 */
[----:B------:R-:W-:Y:S02]  /*1f6f0*/  @P3 IADD3 R10, P4, R14, UR10, RZ ;  /* 0x0000000a0e0a3c10 */ /* 0x000fe4000ff9e0ff */
[C---:B------:R-:W-:Y:S02]  /*1f700*/  IADD3.X R7, R13.reuse, UR7, RZ, P5, !PT ;  /* 0x000000070d077c10 */ /* 0x040fe4000affe4ff */
[----:B------:R-:W-:-:S05]  /*1f710*/  @P3 IADD3.X R11, R13, UR11, RZ, P4, !PT ;  /* 0x0000000b0d0b3c10 */ /* 0x000fca000a7fe4ff */
[----:B------:R-:W5:Y:S04]  /*1f720*/  @P0 LDG.E R12, desc[UR60][R6.64] ;  /* 0x0000003c060c0981 */ /* 0x000f68000c1e1900 */
[----:B------:R-:W5:Y:S04]  /*1f730*/  @P2 LDG.E R0, desc[UR60][R4.64] ;  /* 0x0000003c04002981 */ /* 0x000f68000c1e1900 */
[----:B--2---:R0:W-:Y:S02]  /*1f740*/  STL [R1+0x40], R9 ;  /* 0x0000400901007387 */ /* 0x0041e40000100800 */
[----:B0-----:R-:W-:Y:S01]  /*1f750*/  IMAD.U32 R9, RZ, RZ, UR4 ;  /* 0x00000004ff097e24 */ /* 0x001fe2000f8e00ff */
[----:B------:R-:W-:-:S05]  /*1f760*/  ULDC.64 UR4, c[0x0][0x418] ;  /* 0x0001060000047ab9 */ /* 0x000fca0000000a00 */
[----:B------:R0:W2:Y:S01]  /*1f770*/  @P3 LDG.E R9, desc[UR60][R10.64] ;  /* 0x0000003c0a093981 */ /* 0x0000a2000c1e1900 */
[----:B------:R-:W-:-:S03]  /*1f780*/  UISETP.NE.U32.AND UP0, UPT, UR4, URZ, UPT ;  /* 0x0000003f0400728c */ /* 0x000fc6000bf05070 */
[----:B------:R-:W-:Y:S01]  /*1f790*/  ULDC UR4, c[0x0][0x424] ;  /* 0x0001090000047ab9 */ /* 0x000fe20000000800 */
[----:B------:R-:W-:-:S03]  /*1f7a0*/  UISETP.NE.AND.EX UP0, UPT, UR5, URZ, UPT, UP0 ;  /* 0x0000003f0500728c */ /* 0x000fc6000bf05300 */
[----:B------:R-:W-:Y:S01]  /*1f7b0*/  ULDC UR5, c[0x0][0x2f0] ;  /* 0x0000bc0000057ab9 */ /* 0x000fe20000000800 */
[----:B------:R-:W-:-:S04]  /*1f7c0*/  USEL UR4, UR4, 0x1, UP0 ;  /* 0x0000000104047887 */ /* 0x000fc80008000000 */
[----:B------:R-:W-:-:S03]  /*1f7d0*/  UIMAD UR4, UR4, UR5, URZ ;  /* 0x00000005040472a4 */ /* 0x000fc6000f8e023f */
[----:B------:R-:W-:Y:S02]  /*1f7e0*/  ULDC UR5, c[0x0][0x348] ;  /* 0x0000d20000057ab9 */ /* 0x000fe40000000800 */
[----:B0-----:R-:W-:Y:S01]  /*1f7f0*/  MOV R10, UR5 ;  /* 0x00000005000a7c02 */ /* 0x001fe20008000f00 */
[----:B--2---:R0:W-:Y:S02]  /*1f800*/  STL [R1+0x5c], R9 ;  /* 0x00005c0901007387 */ /* 0x0041e40000100800 */
[----:B0-----:R-:W-:Y:S01]  /*1f810*/  IMAD.U32 R9, RZ, RZ, UR4 ;  /* 0x00000004ff097e24 */ /* 0x001fe2000f8e00ff */
[----:B------:R-:W-:Y:S06]  /*1f820*/  @P3 BRA `(.L_x_525) ;  /* 0x0000000000143947 */ /* 0x000fec0003800000 */
[----:B------:R-:W-:Y:S05]  /*1f830*/  @!P1 BRA `(.L_x_525) ;  /* 0x0000000000109947 */ /* 0x000fea0003800000 */
[----:B------:R-:W2:Y:S04]  /*1f840*/  LDG.E R11, desc[UR60][R2.64] ;  /* 0x0000003c020b7981 */ /* 0x000ea8000c1e1900 */
[----:B------:R-:W2:Y:S02]  /*1f850*/  LDG.E R2, desc[UR60][R2.64+0x4] ;  /* 0x0000043c02027981 */ /* 0x000ea4000c1e1900 */
[----:B--2---:R-:W-:-:S05]  /*1f860*/  IMAD.IADD R2, R2, 0x1, -R11 ;  /* 0x0000000102027824 */ /* 0x004fca00078e0a0b */
[----:B------:R0:W-:Y:S02]  /*1f870*/  STL [R1+0x5c], R2 ;  /* 0x00005c0201007387 */ /* 0x0001e40000100800 */
.L_x_525:
[----:B------:R-:W2:Y:S01]  /*1f880*/  LDL.LU R3, [R1+0x8] ;  /* 0x0000080001037983 */ /* 0x000ea20000300800 */
[----:B------:R-:W-:Y:S01]  /*1f890*/  IMAD.MOV.U32 R11, RZ, RZ, R19 ;  /* 0x000000ffff0b7224 */ /* 0x000fe200078e0013 */
[----:B------:R-:W-:Y:S02]  /*1f8a0*/  ULDC.64 UR4, c[0x0][0xa20] ;  /* 0x0002880000047ab9 */ /* 0x000fe40000000a00 */
[----:B------:R-:W-:Y:S02]  /*1f8b0*/  ISETP.NE.U32.AND P1, PT, RZ, UR4, PT ;  /* 0x00000004ff007c0c */ /* 0x000fe4000bf25070 */
[----:B------:R1:W-:Y:S02]  /*1f8c0*/  STL [R1+0x8], R11 ;  /* 0x0000080b01007387 */ /* 0x0003e40000100800 */
[----:B------:R-:W-:Y:S02]  /*1f8d0*/  ISETP.NE.AND.EX P1, PT, RZ, UR5, PT, P1 ;  /* 0x00000005ff007c0c */ /* 0x000fe4000bf25310 */
[----:B--2---:R-:W-:-:S02]  /*1f8e0*/  LOP3.LUT R17, R3, 0xff000000, RZ, 0xc0, !PT ;  /* 0xff00000003117812 */ /* 0x004fc400078ec0ff */
[C---:B0-----:R-:W-:Y:S02]  /*1f8f0*/  LOP3.LUT R2, R3.reuse, 0xff0000, RZ, 0xc0, !PT ;  /* 0x00ff000003027812 */ /* 0x041fe400078ec0ff */
[----:B------:R-:W-:Y:S02]  /*1f900*/  SHF.R.U32.HI R17, RZ, 0x8, R17 ;  /* 0x00000008ff117819 */ /* 0x000fe40000011611 */
[----:B------:R-:W-:Y:S02]  /*1f910*/  LOP3.LUT R16, R3, 0xffff, RZ, 0xc0, !PT ;  /* 0x0000ffff03107812 */ /* 0x000fe400078ec0ff */
[----:B------:R-:W-:Y:S01]  /*1f920*/  LEA.HI R17, R2, R17, RZ, 0x10 ;  /* 0x0000001102117211 */ /* 0x000fe200078f80ff */
[----:B-----5:R-:W-:-:S05]  /*1f930*/  IMAD.IADD R2, R12, 0x1, R8 ;  /* 0x000000010c027824 */ /* 0x020fca00078e0208 */
[----:B------:R1:W-:Y:S01]  /*1f940*/  STL [R1+0x2c], R2 ;  /* 0x00002c0201007387 */ /* 0x0003e20000100800 */
[----:B------:R-:W-:Y:S05]  /*1f950*/  @!P1 BRA `(.L_x_526) ;  /* 0x0000000000109947 */ /* 0x000fea0003800000 */
[----:B-1----:R-:W-:-:S04]  /*1f960*/  IADD3 R2, P0, R14, UR4, RZ ;  /* 0x000000040e027c10 */ /* 0x002fc8000ff1e0ff */
[----:B------:R-:W-:-:S05]  /*1f970*/  IADD3.X R3, R13, UR5, RZ, P0, !PT ;  /* 0x000000050d037c10 */ /* 0x000fca00087fe4ff */
[----:B------:R0:W5:Y:S01]  /*1f980*/  LDG.E R9, desc[UR60][R2.64] ;  /* 0x0000003c02097981 */ /* 0x000162000c1e1900 */
[----:B------:R-:W-:Y:S05]  /*1f990*/  BRA `(.L_x_527) ;  /* 0x0000000000107947 */ /* 0x000fea0003800000 */
.L_x_526:
[----:B------:R-:W-:Y:S05]  /*1f9a0*/  @!P0 BRA `(.L_x_527) ;  /* 0x00000000000c8947 */ /* 0x000fea0003800000 */
[----:B------:R-:W2:Y:S04]  /*1f9b0*/  LDG.E R9, desc[UR60][R6.64] ;  /* 0x0000003c06097981 */ /* 0x000ea8000c1e1900 */
[----:B------:R-:W2:Y:S02]  /*1f9c0*/  LDG.E R6, desc[UR60][R6.64+0x4] ;  /* 0x0000043c06067981 */ /* 0x000ea4000c1e1900 */
[----:B--2---:R-:W-:-:S07]  /*1f9d0*/  IMAD.IADD R9, R6, 0x1, -R9 ;  /* 0x0000000106097824 */ /* 0x004fce00078e0a09 */
.L_x_527:
[----:B01----:R-:W2:Y:S01]  /*1f9e0*/  @P2 LDG.E R2, desc[UR60][R4.64] ;  /* 0x0000003c04022981 */ /* 0x003ea2000c1e1900 */
[----:B-----5:R-:W-:-:S03]  /*1f9f0*/  IMAD.IADD R8, R9, 0x1, -R8 ;  /* 0x0000000109087824 */ /* 0x020fc600078e0a08 */
[----:B------:R-:W2:Y:S01]  /*1fa00*/  @P2 LDG.E R4, desc[UR60][R4.64+0x4] ;  /* 0x0000043c04042981 */ /* 0x000ea2000c1e1900 */
[----:B------:R-:W-:Y:S01]  /*1fa10*/  BSSY B0, `(.L_x_528) ;  /* 0x000002a000007945 */ /* 0x000fe20003800000 */
[----:B------:R-:W-:Y:S02]  /*1fa20*/  LOP3.LUT R21, R17, 0xff, RZ, 0xc0, !PT ;  /* 0x000000ff11157812 */ /* 0x000fe400078ec0ff */
[----:B------:R-:W-:Y:S01]  /*1fa30*/  SHF.R.U32.HI R17, RZ, 0x10, R17 ;  /* 0x00000010ff117819 */ /* 0x000fe20000011611 */
[----:B--2---:R-:W-:-:S05]  /*1fa40*/  @P2 IMAD.IADD R10, R4, 0x1, -R2 ;  /* 0x00000001040a2824 */ /* 0x004fca00078e0a02 */
[----:B------:R-:W-:-:S04]  /*1fa50*/  IADD3 R2, R8, R10, RZ ;  /* 0x0000000a08027210 */ /* 0x000fc80007ffe0ff */
[C---:B------:R-:W-:Y:S01]  /*1fa60*/  ISETP.GE.AND P1, PT, R2.reuse, 0x1, PT ;  /* 0x000000010200780c */ /* 0x040fe20003f26270 */
[----:B------:R-:W-:Y:S02]  /*1fa70*/  VIADD R3, R2, 0xdf ;  /* 0x000000df02037836 */ /* 0x000fe40000000000 */
[----:B------:R-:W-:-:S04]  /*1fa80*/  IMAD.MOV.U32 R2, RZ, RZ, RZ ;  /* 0x000000ffff027224 */ /* 0x000fc800078e00ff */
[----:B------:R-:W-:-:S05]  /*1fa90*/  IMAD.HI R2, R3, -0x6db6db6d, R2 ;  /* 0x9249249303027827 */ /* 0x000fca00078e0202 */
[----:B------:R-:W-:-:S04]  /*1faa0*/  SHF.R.U32.HI R20, RZ, 0x1f, R2 ;  /* 0x0000001fff147819 */ /* 0x000fc80000011602 */
[----:B------:R-:W-:Y:S01]  /*1fab0*/  LEA.HI.SX32 R20, R2, R20, 0x19 ;  /* 0x0000001402147211 */ /* 0x000fe200078fcaff */
[----:B------:R-:W-:Y:S01]  /*1fac0*/  IMAD.MOV.U32 R2, RZ, RZ, RZ ;  /* 0x000000ffff027224 */ /* 0x000fe200078e00ff */
[----:B------:R-:W-:Y:S06]  /*1fad0*/  @!P1 BRA `(.L_x_529) ;  /* 0x0000000000749947 */ /* 0x000fec0003800000 */
[----:B------:R-:W-:Y:S01]  /*1fae0*/  ISETP.NE.AND P0, PT, R17, RZ, PT ;  /* 0x000000ff1100720c */ /* 0x000fe20003f05270 */
[----:B------:R-:W-:-:S03]  /*1faf0*/  ULDC UR4, c[0x0][0x9f0] ;  /* 0x00027c0000047ab9 */ /* 0x000fc60000000800 */
[----:B------:R-:W-:-:S04]  /*1fb00*/  SEL R3, R17, UR4, P0 ;  /* 0x0000000411037c07 */ /* 0x000fc80008000000 */
[-C--:B------:R-:W-:Y:S02]  /*1fb10*/  IABS R4, R3.reuse ;  /* 0x0000000300047213 */ /* 0x080fe40000000000 */
[----:B------:R-:W-:Y:S02]  /*1fb20*/  IADD3 R2, R3, -0x1, R20 ;  /* 0xffffffff03027810 */ /* 0x000fe40007ffe014 */
[----:B------:R-:W0:Y:S02]  /*1fb30*/  I2F.RP R6, R4 ;  /* 0x0000000400067306 */ /* 0x000e240000209400 */
[----:B------:R-:W-:-:S04]  /*1fb40*/  LOP3.LUT R5, R2, R3, RZ, 0x3c, !PT ;  /* 0x0000000302057212 */ /* 0x000fc800078e3cff */
[----:B------:R-:W-:Y:S02]  /*1fb50*/  ISETP.GE.AND P4, PT, R5, RZ, PT ;  /* 0x000000ff0500720c */ /* 0x000fe40003f86270 */
[----:B0-----:R-:W0:Y:S02]  /*1fb60*/  MUFU.RCP R6, R6 ;  /* 0x0000000600067308 */ /* 0x001e240000001000 */
[----:B0-----:R-:W-:-:S06]  /*1fb70*/  VIADD R6, R6, 0xffffffe ;  /* 0x0ffffffe06067836 */ /* 0x001fcc0000000000 */
[----:B------:R0:W1:Y:S02]  /*1fb80*/  F2I.FTZ.U32.TRUNC.NTZ R7, R6 ;  /* 0x0000000600077305 */ /* 0x000064000021f000 */
[----:B0-----:R-:W-:Y:S02]  /*1fb90*/  IMAD.MOV.U32 R6, RZ, RZ, RZ ;  /* 0x000000ffff067224 */ /* 0x001fe400078e00ff */
[----:B-1----:R-:W-:-:S04]  /*1fba0*/  IMAD.MOV R5, RZ, RZ, -R7 ;  /* 0x000000ffff057224 */ /* 0x002fc800078e0a07 */
[----:B------:R-:W-:-:S04]  /*1fbb0*/  IMAD R5, R5, R4, RZ ;  /* 0x0000000405057224 */ /* 0x000fc800078e02ff */
[----:B------:R-:W-:Y:S01]  /*1fbc0*/  IMAD.HI.U32 R7, R7, R5, R6 ;  /* 0x0000000507077227 */ /* 0x000fe200078e0006 */
[----:B------:R-:W-:Y:S02]  /*1fbd0*/  IABS R5, R2 ;  /* 0x0000000200057213 */ /* 0x000fe40000000000 */
[----:B------:R-:W-:-:S05]  /*1fbe0*/  IABS R2, R3 ;  /* 0x0000000300027213 */ /* 0x000fca0000000000 */
[----:B------:R-:W-:-:S05]  /*1fbf0*/  IMAD.MOV R2, RZ, RZ, -R2 ;  /* 0x000000ffff027224 */ /* 0x000fca00078e0a02 */
[----:B------:R-:W-:Y:S01]  /*1fc00*/  MOV R6, R2 ;  /* 0x0000000200067202 */ /* 0x000fe20000000f00 */
        /* <DEDUP_REMOVED lines=10> */
.L_x_529:
[----:B------:R-:W-:Y:S05]  /*1fcb0*/  BSYNC B0 ;  /* 0x0000000000007941 */ /* 0x000fea0003800000 */
.L_x_528:
[-C--:B------:R-:W-:Y:S01]  /*1fcc0*/  IMAD R3, R21, R2.reuse, RZ ;  /* 0x0000000215037224 */ /* 0x080fe200078e02ff */
[----:B------:R-:W-:Y:S04]  /*1fcd0*/  BSSY B0, `(.L_x_530) ;  /* 0x00000e4000007945 */ /* 0x000fe80003800000 */
[C---:B------:R-:W-:Y:S01]  /*1fce0*/  VIADDMNMX R4, R3.reuse, R2, R20, PT ;  /* 0x0000000203047246 */ /* 0x040fe20003800114 */
[----:B------:R-:W-:-:S04]  /*1fcf0*/  IMAD R2, R3, 0xe0, -R8 ;  /* 0x000000e003027824 */ /* 0x000fc800078e0a08 */
[----:B------:R-:W-:Y:S01]  /*1fd00*/  IMAD R4, R4, 0xe0, -R8 ;  /* 0x000000e004047824 */ /* 0x000fe200078e0a08 */
[----:B------:R-:W-:-:S04]  /*1fd10*/  VIMNMX R2, RZ, R2, !PT ;  /* 0x00000002ff027248 */ /* 0x000fc80007fe0100 */
[----:B------:R-:W-:-:S04]  /*1fd20*/  VIMNMX R4, R4, R10, PT ;  /* 0x0000000a04047248 */ /* 0x000fc80003fe0100 */
[----:B------:R-:W-:Y:S02]  /*1fd30*/  ISETP.GT.AND P0, PT, R4, R2, PT ;  /* 0x000000020400720c */ /* 0x000fe40003f04270 */
[----:B------:R-:W-:-:S05]  /*1fd40*/  SHF.R.U32.HI R2, RZ, 0x5, R2 ;  /* 0x00000005ff027819 */ /* 0x000fca0000011602 */
[----:B------:R-:W-:-:S04]  /*1fd50*/  IMAD.WIDE.U32 R2, R2, 0x24924925, RZ ;  /* 0x2492492502027825 */ /* 0x000fc800078e00ff */
        /* <DEDUP_REMOVED lines=9> */
[----:B------:R-:W-:Y:S01]  /*1fdf0*/  UMOV UR4, 0xffffffff ;  /* 0xffffffff00047882 */ /* 0x000fe20000000000 */
[----:B------:R-:W-:Y:S02]  /*1fe00*/  SEL R2, R11, RZ, !P2 ;  /* 0x000000ff0b027207 */ /* 0x000fe40005000000 */
[----:B------:R-:W-:Y:S05]  /*1fe10*/  BRA.DIV UR4, `(.L_x_532) ;  /* 0x00000086042c7947 */ /* 0x000fea000b800000 */
[----:B------:R-:W0:Y:S02]  /*1fe20*/  S2R R4, SR_TID.X ;  /* 0x0000000000047919 */ /* 0x000e240000002100 */
[----:B0-----:R-:W-:-:S04]  /*1fe30*/  SHF.R.U32.HI R4, RZ, 0x5, R4 ;  /* 0x00000005ff047819 */ /* 0x001fc80000011604 */
[----:B------:R-:W-:-:S05]  /*1fe40*/  LOP3.LUT R4, R4, 0x3, RZ, 0xc0, !PT ;  /* 0x0000000304047812 */ /* 0x000fca00078ec0ff */
[----:B------:R0:W1:Y:S02]  /*1fe50*/  SHFL.IDX PT, R14, R4, RZ, 0x1f ;  /* 0x00001fff040e7589 */ /* 0x00006400000e0000 */
.L_x_768:
[----:B-1----:R-:W-:Y:S02]  /*1fe60*/  ISETP.NE.AND P0, PT, R14, RZ, PT ;  /* 0x000000ff0e00720c */ /* 0x002fe40003f05270 */
[----:B------:R-:W-:-:S11]  /*1fe70*/  PLOP3.LUT P6, PT, PT, PT, PT, 0x8, 0x0 ;  /* 0x000000000000781c */ /* 0x000fd60003fce170 */
[----:B------:R-:W-:Y:S05]  /*1fe80*/  @P0 BRA `(.L_x_533) ;  /* 0x00000000000c0947 */ /* 0x000fea0003800000 */
[----:B------:R-:W-:-:S03]  /*1fe90*/  UMOV UR4, 0xffffffff ;  /* 0xffffffff00047882 */ /* 0x000fc60000000000 */
[----:B------:R-:W-:Y:S05]  /*1fea0*/  BRA.DIV UR4, `(.L_x_534) ;  /* 0x00000086043c7947 */ /* 0x000fea000b800000 */
[----:B------:R-:W-:-:S13]  /*1feb0*/  ELECT P6, URZ, PT ;  /* 0x00000000003f782f */ /* 0x000fda00038c0000 */
.L_x_533:
[----:B0-----:R-:W2:Y:S01]  /*1fec0*/  LDL R4, [R1+0x68] ;  /* 0x0000680001047983 */ /* 0x001ea20000100800 */
[----:B------:R-:W-:Y:S01]  /*1fed0*/  BSSY B1, `(.L_x_535) ;  /* 0x0000008000017945 */ /* 0x000fe20003800000 */
[----:B--2---:R-:W-:-:S04]  /*1fee0*/  IADD3 R4, R4, 0x1, RZ ;  /* 0x0000000104047810 */ /* 0x004fc80007ffe0ff */
[----:B------:R-:W-:-:S04]  /*1fef0*/  LEA.HI R5, R4, R4, RZ, 0x1 ;  /* 0x0000000404057211 */ /* 0x000fc800078f08ff */
[----:B------:R-:W-:-:S05]  /*1ff00*/  LOP3.LUT R5, R5, 0xfffffffe, RZ, 0xc0, !PT ;  /* 0xfffffffe05057812 */ /* 0x000fca00078ec0ff */
[----:B------:R-:W-:-:S05]  /*1ff10*/  IMAD.IADD R4, R4, 0x1, -R5 ;  /* 0x0000000104047824 */ /* 0x000fca00078e0a05 */
[----:B------:R-:W-:-:S04]  /*1ff20*/  SHF.L.U32 R4, R4, 0x1f, RZ ;  /* 0x0000001f04047819 */ /* 0x000fc800000006ff */
[----:B------:R-:W0:Y:S02]  /*1ff30*/  SYNCS.PHASECHK.TRANS64.TRYWAIT P0, [R18+URZ+0x2e820], R4 ;  /* 0x02e82004120075a7 */ /* 0x000e24000800017f */
[----:B0-----:R-:W-:Y:S05]  /*1ff40*/  @!P0 BRA `(.L_x_536) ;  /* 0x0000008400348947 */ /* 0x001fea0003800000 */
.L_x_771:
[----:B------:R-:W-:Y:S05]  /*1ff50*/  BSYNC B1 ;  /* 0x0000000000017941 */ /* 0x000fea0003800000 */
.L_x_535:
[----:B------:R-:W-:Y:S04]  /*1ff60*/  BSSY B1, `(.L_x_537) ;  /* 0x0000050000017945 */ /* 0x000fe80003800000 */
[----:B------:R-:W-:Y:S05]  /*1ff70*/  @!P6 BRA `(.L_x_538) ;  /* 0x000000040038e947 */ /* 0x000fea0003800000 */
[----:B------:R-:W2:Y:S04]  /*1ff80*/  LDL R7, [R1+0x14] ;  /* 0x0000140001077983 */ /* 0x000ea80000100800 */
[----:B------:R-:W3:Y:S01]  /*1ff90*/  LDL R6, [R1+0x1c] ;  /* 0x00001c0001067983 */ /* 0x000ee20000100800 */
[----:B------:R-:W1:Y:S01]  /*1ffa0*/  S2R R5, SR_TID.X ;  /* 0x0000000000057919 */ /* 0x000e620000002100 */
[----:B------:R-:W-:Y:S01]  /*1ffb0*/  BSSY B2, `(.L_x_539) ;  /* 0x0000007000027945 */ /* 0x000fe20003800000 */
[----:B-1----:R-:W-:-:S04]  /*1ffc0*/  LOP3.LUT R5, R5, 0x7f, RZ, 0xc0, !PT ;  /* 0x0000007f05057812 */ /* 0x002fc800078ec0ff */
[----:B------:R-:W-:Y:S01]  /*1ffd0*/  ISETP.NE.AND P2, PT, R5, RZ, PT ;  /* 0x000000ff0500720c */ /* 0x000fe20003f45270 */
[----:B--2---:R-:W-:Y:S01]  /*1ffe0*/  IMAD R7, R7, 0x8, R18 ;  /* 0x0000000807077824 */ /* 0x004fe200078e0212 */
[----:B---3--:R-:W-:-:S04]  /*1fff0*/  SHF.L.U32 R9, R6, 0x1f, RZ ;  /* 0x0000001f06097819 */ /* 0x008fc800000006ff */
[----:B------:R-:W1:Y:S02]  /*20000*/  SYNCS.PHASECHK.TRANS64.TRYWAIT P0, [R7+URZ+0x2e8a0], R9 ;  /* 0x02e8a009070075a7 */ /* 0x000e64000800017f */
[----:B-1----:R-:W-:Y:S05]  /*20010*/  @!P0 BRA `(.L_x_540) ;  /* 0x0000008400148947 */ /* 0x002fea0003800000 */
.L_x_772:
[----:B------:R-:W-:Y:S05]  /*20020*/  BSYNC B2 ;  /* 0x0000000000027941 */ /* 0x000fea0003800000 */
.L_x_539:
[----:B------:R-:W-:Y:S04]  /*20030*/  BSSY B2, `(.L_x_541) ;  /* 0x0000009000027945 */ /* 0x000fe80003800000 */
[----:B------:R-:W-:Y:S05]  /*20040*/  @P2 BRA `(.L_x_542) ;  /* 0x00000000001c2947 */ /* 0x000fea0003800000 */
[----:B0-----:R-:W0:Y:S02]  /*20050*/  S2R R4, SR_TID.X ;  /* 0x0000000000047919 */ /* 0x001e240000002100 */
[----:B0-----:R-:W-:Y:S01]  /*20060*/  LOP3.LUT R5, R4, 0x1f, RZ, 0xc0, !PT ;  /* 0x0000001f04057812 */ /* 0x001fe200078ec0ff */
[----:B------:R-:W-:-:S03]  /*20070*/  IMAD.MOV.U32 R4, RZ, RZ, 0x7000 ;  /* 0x00007000ff047424 */ /* 0x000fc600078e00ff */
[----:B------:R-:W-:Y:S01]  /*20080*/  ISETP.NE.AND P0, PT, R5, RZ, PT ;  /* 0x000000ff0500720c */ /* 0x000fe20003f05270 */
[----:B------:R2:W-:-:S12]  /*20090*/  SYNCS.ARRIVE.TRANS64 RZ, [R7+URZ+0x2e890], R4 ;  /* 0x02e8900407ff79a7 */ /* 0x0005d8000800003f */
[----:B--2---:R-:W-:Y:S05]  /*200a0*/  @!P0 BRA `(.L_x_542) ;  /* 0x0000000000048947 */ /* 0x004fea0003800000 */
[----:B------:R-:W-:Y:S01]  /*200b0*/  BPT.TRAP 0x1 ;  /* 0x000000040000795c */ /* 0x000fe20000300000 */
.L_x_542:
[----:B------:R-:W-:Y:S05]  /*200c0*/  BSYNC B2 ;  /* 0x0000000000027941 */ /* 0x000fea0003800000 */
.L_x_541:
[----:B------:R-:W2:Y:S01]  /*200d0*/  LDL R5, [R1+0x14] ;  /* 0x0000140001057983 */ /* 0x000ea20000100800 */
[----:B------:R-:W-:Y:S01]  /*200e0*/  IMAD.MOV.U32 R11, RZ, RZ, RZ ;  /* 0x000000ffff0b7224 */ /* 0x000fe200078e00ff */
[----:B------:R-:W-:Y:S01]  /*200f0*/  UIADD3 UR4, UP0, UR36, 0x570, URZ ;  /* 0x0000057024047890 */ /* 0x000fe2000ff1e03f */
[----:B0-----:R-:W-:Y:S01]  /*20100*/  IMAD R4, R8, 0xe0, R0 ;  /* 0x000000e008047824 */ /* 0x001fe200078e0200 */
[----:B------:R-:W-:Y:S01]  /*20110*/  PLOP3.LUT P0, PT, PT, PT, PT, 0x80, 0x0 ;  /* 0x000000000000781c */ /* 0x000fe20003f0f070 */
[----:B------:R-:W-:Y:S01]  /*20120*/  UMOV UR6, 0x0 ;  /* 0x0000000000067882 */ /* 0x000fe20000000000 */
[----:B------:R-:W-:Y:S01]  /*20130*/  R2UR UR10, R11 ;  /* 0x000000000b0a72ca */ /* 0x000fe200000e0000 */
[----:B------:R-:W-:Y:S01]  /*20140*/  VIADD R4, R4, 0xffffff20 ;  /* 0xffffff2004047836 */ /* 0x000fe20000000000 */
[----:B------:R-:W-:Y:S01]  /*20150*/  UIADD3.X UR5, URZ, UR37, URZ, UP0, !UPT ;  /* 0x000000253f057290 */ /* 0x000fe200087fe43f */
[----:B------:R-:W-:Y:S01]  /*20160*/  UMOV UR7, 0x12f00000 ;  /* 0x12f0000000077882 */ /* 0x000fe20000000000 */
[----:B--2---:R-:W-:-:S02]  /*20170*/  IMAD R10, R5, 0x7000, R18 ;  /* 0x00007000050a7824 */ /* 0x004fc400078e0212 */
[----:B------:R-:W-:Y:S02]  /*20180*/  VIADD R5, R7, 0x2e890 ;  /* 0x0002e89007057836 */ /* 0x000fe40000000000 */
[----:B------:R-:W-:-:S07]  /*20190*/  VIADD R6, R10, 0x20400 ;  /* 0x000204000a067836 */ /* 0x000fce0000000000 */
.L_x_543:
[----:B------:R-:W-:-:S13]  /*201a0*/  @P0 ELECT P3, URZ, PT ;  /* 0x00000000003f082f */ /* 0x000fda0003860000 */
[----:B------:R-:W-:Y:S02]  /*201b0*/  @P3 R2UR UR13, R2 ;  /* 0x00000000020d32ca */ /* 0x000fe400000e0000 */
[----:B------:R-:W-:Y:S02]  /*201c0*/  @P3 R2UR UR12, R16 ;  /* 0x00000000100c32ca */ /* 0x000fe400000e0000 */
[----:B------:R-:W-:Y:S02]  /*201d0*/  @P3 R2UR UR11, R4 ;  /* 0x00000000040b32ca */ /* 0x000fe400000e0000 */
[----:B------:R-:W-:Y:S02]  /*201e0*/  @P3 R2UR UR9, R5 ;  /* 0x00000000050932ca */ /* 0x000fe400000e0000 */
[----:B------:R-:W-:Y:S02]  /*201f0*/  @P3 R2UR UR8, R6 ;  /* 0x00000000060832ca */ /* 0x000fe400000e0000 */
[----:B------:R-:W-:-:S02]  /*20200*/  @P3 PLOP3.LUT P0, PT, P3, PT, PT, 0x8, 0x0 ;  /* 0x000000000000381c */ /* 0x000fc40001f0e170 */
[----:B------:R-:W-:-:S09]  /*20210*/  PLOP3.LUT P3, PT, PT, PT, PT, 0x8, 0x0 ;  /* 0x000000000000781c */ /* 0x000fd20003f6e170 */
[----:B------:R0:W-:Y:S02]  /*20220*/  UTMALDG.4D [UR8], [UR4], desc[UR6] ;  /* 0x00000608040075b4 */ /* 0x0001e40008019000 */
[----:B0-----:R-:W-:Y:S05]  /*20230*/  @P0 BRA.U.ANY `(.L_x_543) ;  /* 0xfffffffd00d80947 */ /* 0x001fea000393ffff */
[----:B------:R-:W0:Y:S01]  /*20240*/  SYNCS.PHASECHK.TRANS64.TRYWAIT P0, [R7+URZ+0x2e8c0], R9 ;  /* 0x02e8c009070075a7 */ /* 0x000e22000800017f */
[----:B------:R-:W-:Y:S04]  /*20250*/  BSSY B2, `(.L_x_544) ;  /* 0x0000002000027945 */ /* 0x000fe80003800000 */
[----:B0-----:R-:W-:Y:S05]  /*20260*/  @!P0 BRA `(.L_x_545) ;  /* 0x0000008000948947 */ /* 0x001fea0003800000 */
.L_x_773:
[----:B------:R-:W-:Y:S05]  /*20270*/  BSYNC B2 ;  /* 0x0000000000027941 */ /* 0x000fea0003800000 */
.L_x_544:
[----:B------:R-:W-:Y:S01]  /*20280*/  BSSY B2, `(.L_x_546) ;  /* 0x000000b000027945 */ /* 0x000fe20003800000 */
[----:B------:R-:W-:Y:S01]  /*20290*/  MOV R12, 0x0 ;  /* 0x00000000000c7802 */ /* 0x000fe20000000f00 */
[----:B------:R-:W-:Y:S02]  /*202a0*/  IMAD.MOV.U32 R13, RZ, RZ, 0x12f00000 ;  /* 0x12f00000ff0d7424 */ /* 0x000fe400078e00ff */
[----:B------:R-:W-:Y:S05]  /*202b0*/  @P2 BRA `(.L_x_547) ;  /* 0x00000000001c2947 */ /* 0x000fea0003800000 */
[----:B------:R-:W2:Y:S02]  /*202c0*/  S2R R5, SR_TID.X ;  /* 0x0000000000057919 */ /* 0x000ea40000002100 */
[----:B--2---:R-:W-:Y:S01]  /*202d0*/  LOP3.LUT R6, R5, 0x1f, RZ, 0xc0, !PT ;  /* 0x0000001f05067812 */ /* 0x004fe200078ec0ff */
[----:B------:R-:W-:-:S03]  /*202e0*/  IMAD.MOV.U32 R5, RZ, RZ, 0x7000 ;  /* 0x00007000ff057424 */ /* 0x000fc600078e00ff */
[----:B------:R-:W-:Y:S01]  /*202f0*/  ISETP.NE.AND P0, PT, R6, RZ, PT ;  /* 0x000000ff0600720c */ /* 0x000fe20003f05270 */
[----:B------:R2:W-:-:S12]  /*20300*/  SYNCS.ARRIVE.TRANS64 RZ, [R7+URZ+0x2e8b0], R5 ;  /* 0x02e8b00507ff79a7 */ /* 0x0005d8000800003f */
[----:B--2---:R-:W-:Y:S05]  /*20310*/  @!P0 BRA `(.L_x_547) ;  /* 0x0000000000048947 */ /* 0x004fea0003800000 */
[----:B------:R-:W-:Y:S01]  /*20320*/  BPT.TRAP 0x1 ;  /* 0x000000040000795c */ /* 0x000fe20000300000 */
.L_x_547:
[----:B------:R-:W-:Y:S05]  /*20330*/  BSYNC B2 ;  /* 0x0000000000027941 */ /* 0x000fea0003800000 */
.L_x_546:
[----:B------:R-:W-:Y:S01]  /*20340*/  R2UR UR10, R11 ;  /* 0x000000000b0a72ca */ /* 0x000fe200000e0000 */
[----:B------:R-:W-:Y:S01]  /*20350*/  UIADD3 UR4, UP0, UR36, 0x670, URZ ;  /* 0x0000067024047890 */ /* 0x000fe2000ff1e03f */
[----:B------:R-:W-:Y:S01]  /*20360*/  R2UR UR6, R12 ;  /* 0x000000000c0672ca */ /* 0x000fe200000e0000 */
[----:B------:R-:W-:Y:S01]  /*20370*/  VIADD R5, R10, 0xe400 ;  /* 0x0000e4000a057836 */ /* 0x000fe20000000000 */
[----:B------:R-:W-:Y:S01]  /*20380*/  R2UR UR7, R13 ;  /* 0x000000000d0772ca */ /* 0x000fe200000e0000 */
[----:B------:R-:W-:Y:S01]  /*20390*/  VIADD R6, R7, 0x2e8b0 ;  /* 0x0002e8b007067836 */ /* 0x000fe20000000000 */
[----:B------:R-:W-:Y:S01]  /*203a0*/  PLOP3.LUT P0, PT, PT, PT, PT, 0x80, 0x0 ;  /* 0x000000000000781c */ /* 0x000fe20003f0f070 */
[----:B------:R-:W-:-:S12]  /*203b0*/  UIADD3.X UR5, URZ, UR37, URZ, UP0, !UPT ;  /* 0x000000253f057290 */ /* 0x000fd800087fe43f */
.L_x_548:
        /* <DEDUP_REMOVED lines=9> */
[----:B--2---:R-:W-:Y:S05]  /*20450*/  @P0 BRA.U.ANY `(.L_x_548) ;  /* 0xfffffffd00d80947 */ /* 0x004fea000393ffff */
.L_x_538:
[----:B------:R-:W-:Y:S05]  /*20460*/  BSYNC B1 ;  /* 0x0000000000017941 */ /* 0x000fea0003800000 */
.L_x_537:
[----:B01----:R-:W2:Y:S04]  /*20470*/  LDL.LU R9, [R1+0x14] ;  /* 0x0000140001097983 */ /* 0x003ea80000300800 */
[----:B------:R-:W3:Y:S01]  /*20480*/  LDL.LU R7, [R1+0x1c] ;  /* 0x00001c0001077983 */ /* 0x000ee20000300800 */
[----:B------:R-:W-:Y:S01]  /*20490*/  VIADD R4, R8, 0xfffffffe ;  /* 0xfffffffe08047836 */ /* 0x000fe20000000000 */
[----:B------:R-:W-:-:S04]  /*204a0*/  PLOP3.LUT P0, PT, PT, PT, PT, 0x8, 0x0 ;  /* 0x000000000000781c */ /* 0x000fc80003f0e170 */
[----:B------:R-:W-:Y:S01]  /*204b0*/  ISETP.GE.AND P3, PT, R4, R3, PT ;  /* 0x000000030400720c */ /* 0x000fe20003f66270 */
[----:B--2---:R-:W-:-:S05]  /*204c0*/  VIADD R5, R9, 0x1 ;  /* 0x0000000109057836 */ /* 0x004fca0000000000 */
[----:B------:R-:W-:-:S04]  /*204d0*/  ISETP.NE.AND P2, PT, R5, 0x2, PT ;  /* 0x000000020500780c */ /* 0x000fc80003f45270 */
[----:B------:R-:W-:Y:S02]  /*204e0*/  SEL R6, RZ, 0x1, P2 ;  /* 0x00000001ff067807 */ /* 0x000fe40001000000 */
[----:B------:R-:W-:Y:S02]  /*204f0*/  SEL R5, R5, RZ, P2 ;  /* 0x000000ff05057207 */ /* 0x000fe40001000000 */
[----:B---3--:R-:W-:-:S03]  /*20500*/  LOP3.LUT R7, R7, R6, RZ, 0x3c, !PT ;  /* 0x0000000607077212 */ /* 0x008fc600078e3cff */
[----:B------:R0:W-:Y:S04]  /*20510*/  STL [R1+0x14], R5 ;  /* 0x0000140501007387 */ /* 0x0001e80000100800 */
[----:B------:R0:W-:Y:S01]  /*20520*/  STL [R1+0x1c], R7 ;  /* 0x00001c0701007387 */ /* 0x0001e20000100800 */
[----:B------:R-:W-:Y:S05]  /*20530*/  @!P3 BRA `(.L_x_531) ;  /* 0x000000040074b947 */ /* 0x000fea0003800000 */
.L_x_561:
[----:B------:R-:W-:Y:S05]  /*20540*/  YIELD ;  /* 0x0000000000007946 */ /* 0x000fea0003800000 */
[----:B------:R-:W-:Y:S04]  /*20550*/  BSSY B1, `(.L_x_549) ;  /* 0x000004f000017945 */ /* 0x000fe80003800000 */
[----:B-1----:R-:W-:Y:S05]  /*20560*/  @!P6 BRA `(.L_x_550) ;  /* 0x000000040034e947 */ /* 0x002fea0003800000 */
[----:B0-----:R-:W2:Y:S04]  /*20570*/  LDL R5, [R1+0x14] ;  /* 0x0000140001057983 */ /* 0x001ea80000100800 */
[----:B------:R-:W3:Y:S01]  /*20580*/  LDL R6, [R1+0x1c] ;  /* 0x00001c0001067983 */ /* 0x000ee20000100800 */
[----:B------:R-:W0:Y:S01]  /*20590*/  S2R R7, SR_TID.X ;  /* 0x0000000000077919 */ /* 0x000e220000002100 */
[----:B------:R-:W-:Y:S01]  /*205a0*/  BSSY B2, `(.L_x_551) ;  /* 0x0000007000027945 */ /* 0x000fe20003800000 */
[----:B0-----:R-:W-:-:S04]  /*205b0*/  LOP3.LUT R7, R7, 0x7f, RZ, 0xc0, !PT ;  /* 0x0000007f07077812 */ /* 0x001fc800078ec0ff */
[----:B------:R-:W-:Y:S01]  /*205c0*/  ISETP.NE.AND P3, PT, R7, RZ, PT ;  /* 0x000000ff0700720c */ /* 0x000fe20003f65270 */
[----:B--2---:R-:W-:Y:S01]  /*205d0*/  IMAD R5, R5, 0x8, R18 ;  /* 0x0000000805057824 */ /* 0x004fe200078e0212 */
[----:B---3--:R-:W-:-:S04]  /*205e0*/  SHF.L.U32 R6, R6, 0x1f, RZ ;  /* 0x0000001f06067819 */ /* 0x008fc800000006ff */
[----:B------:R-:W0:Y:S02]  /*205f0*/  SYNCS.PHASECHK.TRANS64.TRYWAIT P2, [R5+URZ+0x2e8a0], R6 ;  /* 0x02e8a006050075a7 */ /* 0x000e24000804017f */
[----:B0-----:R-:W-:Y:S05]  /*20600*/  @!P2 BRA `(.L_x_552) ;  /* 0x0000007c00c0a947 */ /* 0x001fea0003800000 */
.L_x_774:
[----:B------:R-:W-:Y:S05]  /*20610*/  BSYNC B2 ;  /* 0x0000000000027941 */ /* 0x000fea0003800000 */
.L_x_551:
[----:B------:R-:W-:Y:S04]  /*20620*/  BSSY B2, `(.L_x_553) ;  /* 0x0000009000027945 */ /* 0x000fe80003800000 */
[----:B------:R-:W-:Y:S05]  /*20630*/  @P3 BRA `(.L_x_554) ;  /* 0x00000000001c3947 */ /* 0x000fea0003800000 */
[----:B------:R-:W1:Y:S02]  /*20640*/  S2R R7, SR_TID.X ;  /* 0x0000000000077919 */ /* 0x000e640000002100 */
[----:B-1----:R-:W-:Y:S02]  /*20650*/  LOP3.LUT R8, R7, 0x1f, RZ, 0xc0, !PT ;  /* 0x0000001f07087812 */ /* 0x002fe400078ec0ff */
[----:B------:R-:W-:Y:S02]  /*20660*/  MOV R7, 0x7000 ;  /* 0x0000700000077802 */ /* 0x000fe40000000f00 */
[----:B------:R-:W-:Y:S02]  /*20670*/  ISETP.NE.AND P2, PT, R8, RZ, PT ;  /* 0x000000ff0800720c */ /* 0x000fe40003f45270 */
[----:B------:R1:W-:Y:S11]  /*20680*/  SYNCS.ARRIVE.TRANS64 RZ, [R5+URZ+0x2e890], R7 ;  /* 0x02e8900705ff79a7 */ /* 0x0003f6000800003f */
[----:B-1----:R-:W-:Y:S05]  /*20690*/  @!P2 BRA `(.L_x_554) ;  /* 0x000000000004a947 */ /* 0x002fea0003800000 */
[----:B------:R-:W-:Y:S01]  /*206a0*/  BPT.TRAP 0x1 ;  /* 0x000000040000795c */ /* 0x000fe20000300000 */
.L_x_554:
[----:B------:R-:W-:Y:S05]  /*206b0*/  BSYNC B2 ;  /* 0x0000000000027941 */ /* 0x000fea0003800000 */
.L_x_553:
[----:B------:R-:W2:Y:S01]  /*206c0*/  LDL R7, [R1+0x14] ;  /* 0x0000140001077983 */ /* 0x000ea20000100800 */
[----:B------:R-:W-:Y:S01]  /*206d0*/  IMAD.MOV.U32 R11, RZ, RZ, RZ ;  /* 0x000000ffff0b7224 */ /* 0x000fe200078e00ff */
[----:B------:R-:W-:Y:S01]  /*206e0*/  UIADD3 UR4, UP0, UR36, 0x570, URZ ;  /* 0x0000057024047890 */ /* 0x000fe2000ff1e03f */
[----:B------:R-:W-:Y:S01]  /*206f0*/  PLOP3.LUT P2, PT, PT, PT, PT, 0x80, 0x0 ;  /* 0x000000000000781c */ /* 0x000fe20003f4f070 */
[----:B------:R-:W-:Y:S01]  /*20700*/  IMAD R8, R4, 0xe0, R0 ;  /* 0x000000e004087824 */ /* 0x000fe200078e0200 */
[----:B------:R-:W-:Y:S01]  /*20710*/  UMOV UR6, 0x0 ;  /* 0x0000000000067882 */ /* 0x000fe20000000000 */
[----:B------:R-:W-:Y:S01]  /*20720*/  R2UR UR10, R11 ;  /* 0x000000000b0a72ca */ /* 0x000fe200000e0000 */
[----:B------:R-:W-:Y:S01]  /*20730*/  VIADD R9, R5, 0x2e890 ;  /* 0x0002e89005097836 */ /* 0x000fe20000000000 */
[----:B------:R-:W-:Y:S01]  /*20740*/  UIADD3.X UR5, URZ, UR37, URZ, UP0, !UPT ;  /* 0x000000253f057290 */ /* 0x000fe200087fe43f */
[----:B------:R-:W-:Y:S01]  /*20750*/  UMOV UR7, 0x12f00000 ;  /* 0x12f0000000077882 */ /* 0x000fe20000000000 */
[----:B--2---:R-:W-:-:S04]  /*20760*/  IMAD R7, R7, 0x7000, R18 ;  /* 0x0000700007077824 */ /* 0x004fc800078e0212 */
[----:B------:R-:W-:-:S07]  /*20770*/  VIADD R10, R7, 0x20400 ;  /* 0x00020400070a7836 */ /* 0x000fce0000000000 */
.L_x_555:
        /* <DEDUP_REMOVED lines=9> */
[----:B-1----:R-:W-:Y:S05]  /*20810*/  @P2 BRA.U.ANY `(.L_x_555) ;  /* 0xfffffffd00d82947 */ /* 0x002fea000393ffff */
[----:B------:R-:W1:Y:S01]  /*20820*/  SYNCS.PHASECHK.TRANS64.TRYWAIT P2, [R5+URZ+0x2e8c0], R6 ;  /* 0x02e8c006050075a7 */ /* 0x000e62000804017f */
[----:B------:R-:W-:Y:S04]  /*20830*/  BSSY B2, `(.L_x_556) ;  /* 0x0000002000027945 */ /* 0x000fe80003800000 */
[----:B-1----:R-:W-:Y:S05]  /*20840*/  @!P2 BRA `(.L_x_557) ;  /* 0x0000007c0044a947 */ /* 0x002fea0003800000 */
.L_x_775:
[----:B------:R-:W-:Y:S05]  /*20850*/  BSYNC B2 ;  /* 0x0000000000027941 */ /* 0x000fea0003800000 */
.L_x_556:
        /* <DEDUP_REMOVED lines=11> */
.L_x_559:
[----:B------:R-:W-:Y:S05]  /*20910*/  BSYNC B2 ;  /* 0x0000000000027941 */ /* 0x000fea0003800000 */
.L_x_558:
[----:B------:R-:W-:Y:S01]  /*20920*/  R2UR UR10, R11 ;  /* 0x000000000b0a72ca */ /* 0x000fe200000e0000 */
[----:B------:R-:W-:Y:S01]  /*20930*/  UIADD3 UR4, UP0, UR36, 0x670, URZ ;  /* 0x0000067024047890 */ /* 0x000fe2000ff1e03f */
[----:B------:R-:W-:Y:S01]  /*20940*/  R2UR UR6, R12 ;  /* 0x000000000c0672ca */ /* 0x000fe200000e0000 */
[----:B------:R-:W-:Y:S01]  /*20950*/  VIADD R7, R7, 0xe400 ;  /* 0x0000e40007077836 */ /* 0x000fe20000000000 */
[----:B------:R-:W-:Y:S01]  /*20960*/  R2UR UR7, R13 ;  /* 0x000000000d0772ca */ /* 0x000fe200000e0000 */
[----:B------:R-:W-:Y:S01]  /*20970*/  UIADD3.X UR5, URZ, UR37, URZ, UP0, !UPT ;  /* 0x000000253f057290 */ /* 0x000fe200087fe43f */
[----:B------:R-:W-:Y:S02]  /*20980*/  PLOP3.LUT P2, PT, PT, PT, PT, 0x80, 0x0 ;  /* 0x000000000000781c */ /* 0x000fe40003f4f070 */
[----:B01----:R-:W-:-:S11]  /*20990*/  IADD3 R5, R5, 0x2e8b0, RZ ;  /* 0x0002e8b005057810 */ /* 0x003fd60007ffe0ff */
.L_x_560:
        /* <DEDUP_REMOVED lines=10> */
.L_x_550:
[----:B------:R-:W-:Y:S05]  /*20a40*/  BSYNC B1 ;  /* 0x0000000000017941 */ /* 0x000fea0003800000 */
.L_x_549:
[----:B------:R-:W0:Y:S04]  /*20a50*/  LDL.LU R6, [R1+0x14] ;  /* 0x0000140001067983 */ /* 0x000e280000300800 */
[----:B------:R-:W2:Y:S01]  /*20a60*/  LDL.LU R9, [R1+0x1c] ;  /* 0x00001c0001097983 */ /* 0x000ea20000300800 */
[C---:B------:R-:W-:Y:S01]  /*20a70*/  ISETP.GT.AND P3, PT, R4.reuse, R3, PT ;  /* 0x000000030400720c */ /* 0x040fe20003f64270 */
[----:B------:R-:W-:Y:S02]  /*20a80*/  VIADD R4, R4, 0xffffffff ;  /* 0xffffffff04047836 */ /* 0x000fe40000000000 */
[----:B0-----:R-:W-:-:S05]  /*20a90*/  VIADD R5, R6, 0x1 ;  /* 0x0000000106057836 */ /* 0x001fca0000000000 */
[----:B------:R-:W-:-:S04]  /*20aa0*/  ISETP.NE.AND P2, PT, R5, 0x2, PT ;  /* 0x000000020500780c */ /* 0x000fc80003f45270 */
[----:B------:R-:W-:Y:S02]  /*20ab0*/  SEL R6, RZ, 0x1, P2 ;  /* 0x00000001ff067807 */ /* 0x000fe40001000000 */
[----:B------:R-:W-:Y:S02]  /*20ac0*/  SEL R5, R5, RZ, P2 ;  /* 0x000000ff05057207 */ /* 0x000fe40001000000 */
[----:B--2---:R-:W-:-:S05]  /*20ad0*/  LOP3.LUT R9, R9, R6, RZ, 0x3c, !PT ;  /* 0x0000000609097212 */ /* 0x004fca00078e3cff */
[----:B------:R1:W-:Y:S04]  /*20ae0*/  STL [R1+0x1c], R9 ;  /* 0x00001c0901007387 */ /* 0x0003e80000100800 */
[----:B------:R1:W-:Y:S01]  /*20af0*/  STL [R1+0x14], R5 ;  /* 0x0000140501007387 */ /* 0x0003e20000100800 */
[----:B------:R-:W-:Y:S05]  /*20b00*/  @P3 BRA `(.L_x_561) ;  /* 0xfffffff8008c3947 */ /* 0x000fea000383ffff */
.L_x_531:
[----:B------:R-:W-:Y:S05]  /*20b10*/  BSYNC B0 ;  /* 0x0000000000007941 */ /* 0x000fea0003800000 */
.L_x_530:
[----:B------:R-:W-:Y:S05]  /*20b20*/  @!P0 WARPSYNC.ALL ;  /* 0x0000000000008948 */ /* 0x000fea0003800000 */
[----:B------:R-:W-:Y:S01]  /*20b30*/  @!P0 BAR.SYNC.DEFER_BLOCKING 0xc, 0x180 ;  /* 0x0306000000008b1d */ /* 0x000fe20000010000 */
[----:B------:R-:W-:-:S05]  /*20b40*/  IMAD.MOV.U32 R0, RZ, RZ, RZ ;  /* 0x000000ffff007224 */ /* 0x000fca00078e00ff */
[----:B------:R-:W-:Y:S04]  /*20b50*/  BSSY B0, `(.L_x_562) ;  /* 0x000001f000007945 */ /* 0x000fe80003800000 */
[----:B------:R-:W-:Y:S05]  /*20b60*/  @!P1 BRA `(.L_x_563) ;  /* 0x0000000000749947 */ /* 0x000fea0003800000 */
[----:B------:R-:W-:-:S13]  /*20b70*/  ISETP.NE.AND P0, PT, R17, RZ, PT ;  /* 0x000000ff1100720c */ /* 0x000fda0003f05270 */
[----:B------:R-:W2:Y:S02]  /*20b80*/  @!P0 LDC R17, c[0x0][0x9f0] ;  /* 0x00027c00ff118b82 */ /* 0x000ea40000000800 */
[----:B--2---:R-:W-:-:S04]  /*20b90*/  IABS R0, R17 ;  /* 0x0000001100007213 */ /* 0x004fc80000000000 */
[----:B------:R-:W2:Y:S08]  /*20ba0*/  I2F.RP R2, R0 ;  /* 0x0000000000027306 */ /* 0x000eb00000209400 */
[----:B--2---:R-:W2:Y:S02]  /*20bb0*/  MUFU.RCP R2, R2 ;  /* 0x0000000200027308 */ /* 0x004ea40000001000 */
[----:B--2---:R-:W-:-:S06]  /*20bc0*/  VIADD R2, R2, 0xffffffe ;  /* 0x0ffffffe02027836 */ /* 0x004fcc0000000000 */
[----:B------:R-:W2:Y:S02]  /*20bd0*/  F2I.FTZ.U32.TRUNC.NTZ R3, R2 ;  /* 0x0000000200037305 */ /* 0x000ea4000021f000 */
[----:B--2---:R-:W-:-:S04]  /*20be0*/  IMAD.MOV R2, RZ, RZ, -R3 ;  /* 0x000000ffff027224 */ /* 0x004fc800078e0a03 */
[----:B------:R-:W-:Y:S02]  /*20bf0*/  IMAD R4, R2, R0, RZ ;  /* 0x0000000002047224 */ /* 0x000fe400078e02ff */
[----:B------:R-:W-:-:S04]  /*20c00*/  IMAD.MOV.U32 R2, RZ, RZ, RZ ;  /* 0x000000ffff027224 */ /* 0x000fc800078e00ff */
[----:B------:R-:W-:Y:S01]  /*20c10*/  IMAD.HI.U32 R6, R3, R4, R2 ;  /* 0x0000000403067227 */ /* 0x000fe200078e0002 */
[----:B------:R-:W-:Y:S02]  /*20c20*/  IABS R2, R17 ;  /* 0x0000001100027213 */ /* 0x000fe40000000000 */
[----:B------:R-:W-:-:S03]  /*20c30*/  IADD3 R4, R20, -0x1, R17 ;  /* 0xffffffff14047810 */ /* 0x000fc60007ffe011 */
[----:B------:R-:W-:Y:S01]  /*20c40*/  IMAD.MOV R2, RZ, RZ, -R2 ;  /* 0x000000ffff027224 */ /* 0x000fe200078e0a02 */
[----:B------:R-:W-:Y:S02]  /*20c50*/  IABS R3, R4 ;  /* 0x0000000400037213 */ /* 0x000fe40000000000 */
[----:B------:R-:W-:Y:S02]  /*20c60*/  LOP3.LUT R4, R4, R17, RZ, 0x3c, !PT ;  /* 0x0000001104047212 */ /* 0x000fe400078e3cff */
[----:B01----:R-:W-:Y:S01]  /*20c70*/  MOV R5, R2 ;  /* 0x0000000200057202 */ /* 0x003fe20000000f00 */
[----:B------:R-:W-:Y:S01]  /*20c80*/  IMAD.HI.U32 R2, R6, R3, RZ ;  /* 0x0000000306027227 */ /* 0x000fe200078e00ff */
[----:B------:R-:W-:-:S03]  /*20c90*/  ISETP.GE.AND P2, PT, R4, RZ, PT ;  /* 0x000000ff0400720c */ /* 0x000fc60003f46270 */
        /* <DEDUP_REMOVED lines=10> */
.L_x_563:
[----:B------:R-:W-:Y:S05]  /*20d40*/  BSYNC B0 ;  /* 0x0000000000007941 */ /* 0x000fea0003800000 */
.L_x_562:
[----:B------:R-:W-:-:S05]  /*20d50*/  IMAD R3, R21, R0, RZ ;  /* 0x0000000015037224 */ /* 0x000fca00078e02ff */
[----:B------:R-:W-:Y:S01]  /*20d60*/  VIADDMNMX R2, R3, R0, R20, PT ;  /* 0x0000000003027246 */ /* 0x000fe20003800114 */
[----:B------:R2:W-:Y:S03]  /*20d70*/  STL [R1+0x24], R3 ;  /* 0x0000240301007387 */ /* 0x0005e60000100800 */
[----:B------:R-:W-:Y:S01]  /*20d80*/  ISETP.GT.AND P0, PT, R2, R3, PT ;  /* 0x000000030200720c */ /* 0x000fe20003f04270 */
[----:B------:R2:W-:-:S12]  /*20d90*/  STL [R1+0x44], R2 ;  /* 0x0000440201007387 */ /* 0x0005d80000100800 */
[----:B--2---:R-:W-:Y:S05]  /*20da0*/  @P0 BRA `(.L_x_564) ;  /* 0x0000000000480947 */ /* 0x004fea0003800000 */
[----:B------:R-:W2:Y:S02]  /*20db0*/  S2R R2, SR_TID.X ;  /* 0x0000000000027919 */ /* 0x000ea40000002100 */
[----:B--2---:R-:W-:-:S04]  /*20dc0*/  LOP3.LUT R2, R2, 0x7f, RZ, 0xc0, !PT ;  /* 0x0000007f02027812 */ /* 0x004fc800078ec0ff */
[----:B------:R-:W-:-:S13]  /*20dd0*/  ISETP.NE.AND P0, PT, R2, RZ, PT ;  /* 0x000000ff0200720c */ /* 0x000fda0003f05270 */
[----:B------:R-:W-:Y:S05]  /*20de0*/  @P0 BRA `(.L_x_565) ;  /* 0x0000003000d00947 */ /* 0x000fea0003800000 */
[----:B------:R-:W2:Y:S01]  /*20df0*/  S2R R2, SR_LANEID ;  /* 0x0000000000027919 */ /* 0x000ea20000000000 */
[----:B------:R-:W-:Y:S01]  /*20e00*/  VOTEU.ANY UR4, UPT, PT ;  /* 0x0000000000047886 */ /* 0x000fe200038e0100 */
[----:B01----:R-:W0:Y:S01]  /*20e10*/  LDC.64 R4, c[0x0][0xc60] ;  /* 0x00031800ff047b82 */ /* 0x003e220000000a00 */
[----:B------:R-:W2:Y:S02]  /*20e20*/  FLO.U32 R0, UR4 ;  /* 0x0000000400007d00 */ /* 0x000ea400080e0000 */
[----:B--2---:R-:W-:-:S06]  /*20e30*/  ISETP.EQ.U32.AND P0, PT, R0, R2, PT ;  /* 0x000000020000720c */ /* 0x004fcc0003f02070 */
[----:B------:R-:W0:Y:S07]  /*20e40*/  POPC R2, UR4 ;  /* 0x0000000400027d09 */ /* 0x000e2e0008000000 */
[----:B0-----:R-:W2:Y:S04]  /*20e50*/  @P0 ATOMG.E.ADD.STRONG.GPU PT, R2, desc[UR60][R4.64], R2 ;  /* 0x00000002040209a8 */ /* 0x001ea800081ee1fc */
[----:B--2---:R0:W1:Y:S02]  /*20e60*/  SHFL.IDX PT, R2, R2, R0, 0x1f ;  /* 0x00001f0002027589 */ /* 0x00406400000e0000 */
[----:B0-----:R-:W0:Y:S02]  /*20e70*/  S2R R0, SR_LTMASK ;  /* 0x0000000000007919 */ /* 0x001e240000003900 */
[----:B0-----:R-:W-:-:S06]  /*20e80*/  LOP3.LUT R0, R0, UR4, RZ, 0xc0, !PT ;  /* 0x0000000400007c12 */ /* 0x001fcc000f8ec0ff */
[----:B------:R-:W1:Y:S02]  /*20e90*/  POPC R0, R0 ;  /* 0x0000000000007309 */ /* 0x000e640000000000 */
[----:B-1----:R-:W-:-:S05]  /*20ea0*/  IADD3 R0, R2, UR38, R0 ;  /* 0x0000002602007c10 */ /* 0x002fca000fffe000 */
[----:B------:R2:W-:Y:S01]  /*20eb0*/  STL [R1], R0 ;  /* 0x0000000001007387 */ /* 0x0005e20000100800 */
[----:B------:R-:W-:Y:S05]  /*20ec0*/  BRA `(.L_x_565) ;  /* 0x0000003000987947 */ /* 0x000fea0003800000 */
.L_x_564:
        /* <DEDUP_REMOVED lines=8> */
[----:B------:R-:W-:Y:S01]  /*20f50*/  IMAD.U32 R4, RZ, RZ, UR6 ;  /* 0x00000006ff047e24 */ /* 0x000fe2000f8e00ff */
[----:B01----:R-:W-:Y:S01]  /*20f60*/  MOV R5, UR7 ;  /* 0x0000000700057c02 */ /* 0x003fe20008000f00 */
[----:B------:R-:W0:Y:S01]  /*20f70*/  LDC.64 R2, c[0x4][R2] ;  /* 0x0100000002027b82 */ /* 0x000e220000000a00 */
[----:B------:R-:W-:Y:S02]  /*20f80*/  IMAD.U32 R6, RZ, RZ, UR8 ;  /* 0x00000008ff067e24 */ /* 0x000fe4000f8e00ff */
[----:B------:R-:W-:Y:S02]  /*20f90*/  IMAD.U32 R7, RZ, RZ, UR9 ;  /* 0x00000009ff077e24 */ /* 0x000fe4000f8e00ff */
[----:B------:R-:W-:-:S02]  /*20fa0*/  IMAD.U32 R10, RZ, RZ, UR4 ;  /* 0x00000004ff0a7e24 */ /* 0x000fc4000f8e00ff */
[----:B------:R-:W-:Y:S02]  /*20fb0*/  IMAD.U32 R11, RZ, RZ, UR5 ;  /* 0x00000005ff0b7e24 */ /* 0x000fe4000f8e00ff */
[----:B------:R-:W-:Y:S02]  /*20fc0*/  IMAD.MOV.U32 R8, RZ, RZ, 0x70 ;  /* 0x00000070ff087424 */ /* 0x000fe400078e00ff */
[----:B------:R-:W-:Y:S02]  /*20fd0*/  IMAD.MOV.U32 R12, RZ, RZ, 0x1 ;  /* 0x00000001ff0c7424 */ /* 0x000fe400078e00ff */
[----:B------:R-:W-:-:S07]  /*20fe0*/  IMAD.MOV.U32 R13, RZ, RZ, RZ ;  /* 0x000000ffff0d7224 */ /* 0x000fce00078e00ff */
[----:B------:R-:W-:-:S07]  /*20ff0*/  LEPC R20, `(.L_x_567) ;  /* 0x000000001014794e */ /* 0x000fce0000000000 */
[----:B0-----:R-:W-:Y:S05]  /*21000*/  CALL.ABS.NOINC R2 ;  /* 0x0000000002007343 */ /* 0x001fea0003c00000 */
.L_x_567:
[----:B------:R-:W-:Y:S05]  /*21010*/  BSYNC B6 ;  /* 0x0000000000067941 */ /* 0x000fea0003800000 */
.L_x_566:
[----:B------:R-:W2:Y:S01]  /*21020*/  LDL.LU R17, [R1+0x20] ;  /* 0x0000200001117983 */ /* 0x000ea20000300800 */
[----:B------:R-:W-:Y:S01]  /*21030*/  IADD3 R0, R18, 0xe400, RZ ;  /* 0x0000e40012007810 */ /* 0x000fe20007ffe0ff */
[----:B------:R-:W-:Y:S03]  /*21040*/  BSSY B6, `(.L_x_568) ;  /* 0x0000016000067945 */ /* 0x000fe60003800000 */
        /* <DEDUP_REMOVED lines=9> */
[----:B------:R-:W-:Y:S01]  /*210e0*/  IMAD.U32 R4, RZ, RZ, UR6 ;  /* 0x00000006ff047e24 */ /* 0x000fe2000f8e00ff */
[----:B------:R-:W-:Y:S01]  /*210f0*/  MOV R12, 0x1 ;  /* 0x00000001000c7802 */ /* 0x000fe20000000f00 */
[----:B------:R-:W3:Y:S01]  /*21100*/  LDC.64 R2, c[0x4][R2] ;  /* 0x0100000002027b82 */ /* 0x000ee20000000a00 */
[----:B01----:R-:W-:Y:S02]  /*21110*/  IMAD.U32 R5, RZ, RZ, UR7 ;  /* 0x00000007ff057e24 */ /* 0x003fe4000f8e00ff */
[----:B------:R-:W-:Y:S02]  /*21120*/  IMAD.U32 R6, RZ, RZ, UR8 ;  /* 0x00000008ff067e24 */ /* 0x000fe4000f8e00ff */
[----:B------:R-:W-:-:S02]  /*21130*/  IMAD.U32 R7, RZ, RZ, UR9 ;  /* 0x00000009ff077e24 */ /* 0x000fc4000f8e00ff */
[----:B------:R-:W-:Y:S02]  /*21140*/  IMAD.U32 R10, RZ, RZ, UR4 ;  /* 0x00000004ff0a7e24 */ /* 0x000fe4000f8e00ff */
[----:B------:R-:W-:Y:S02]  /*21150*/  IMAD.U32 R11, RZ, RZ, UR5 ;  /* 0x00000005ff0b7e24 */ /* 0x000fe4000f8e00ff */
[----:B------:R-:W-:Y:S02]  /*21160*/  IMAD.MOV.U32 R8, RZ, RZ, 0x70 ;  /* 0x00000070ff087424 */ /* 0x000fe400078e00ff */
[----:B------:R-:W-:-:S07]  /*21170*/  IMAD.MOV.U32 R13, RZ, RZ, RZ ;  /* 0x000000ffff0d7224 */ /* 0x000fce00078e00ff */
[----:B------:R-:W-:-:S07]  /*21180*/  LEPC R20, `(.L_x_569) ;  /* 0x000000001014794e */ /* 0x000fce0000000000 */
[----:B--23--:R-:W-:Y:S05]  /*21190*/  CALL.ABS.NOINC R2 ;  /* 0x0000000002007343 */ /* 0x00cfea0003c00000 */
.L_x_569:
[----:B------:R-:W-:Y:S05]  /*211a0*/  BSYNC B6 ;  /* 0x0000000000067941 */ /* 0x000fea0003800000 */
.L_x_568:
        /* <DEDUP_REMOVED lines=9> */
[----:B------:R-:W-:Y:S01]  /*21240*/  MOV R11, UR5 ;  /* 0x00000005000b7c02 */ /* 0x000fe20008000f00 */
[----:B------:R-:W3:Y:S01]  /*21250*/  LDC.64 R2, c[0x4][R2] ;  /* 0x0100000002027b82 */ /* 0x000ee20000000a00 */
[----:B01----:R-:W-:Y:S02]  /*21260*/  IMAD.U32 R5, RZ, RZ, UR7 ;  /* 0x00000007ff057e24 */ /* 0x003fe4000f8e00ff */
[----:B------:R-:W-:Y:S02]  /*21270*/  IMAD.U32 R6, RZ, RZ, UR8 ;  /* 0x00000008ff067e24 */ /* 0x000fe4000f8e00ff */
[----:B------:R-:W-:-:S02]  /*21280*/  IMAD.U32 R7, RZ, RZ, UR9 ;  /* 0x00000009ff077e24 */ /* 0x000fc4000f8e00ff */
[----:B------:R-:W-:Y:S02]  /*21290*/  IMAD.U32 R10, RZ, RZ, UR4 ;  /* 0x00000004ff0a7e24 */ /* 0x000fe4000f8e00ff */
[----:B------:R-:W-:Y:S02]  /*212a0*/  IMAD.MOV.U32 R8, RZ, RZ, 0x70 ;  /* 0x00000070ff087424 */ /* 0x000fe400078e00ff */
[----:B------:R-:W-:Y:S02]  /*212b0*/  IMAD.MOV.U32 R12, RZ, RZ, 0x1 ;  /* 0x00000001ff0c7424 */ /* 0x000fe400078e00ff */
[----:B------:R-:W-:-:S07]  /*212c0*/  IMAD.MOV.U32 R13, RZ, RZ, RZ ;  /* 0x000000ffff0d7224 */ /* 0x000fce00078e00ff */
[----:B------:R-:W-:-:S07]  /*212d0*/  LEPC R20, `(.L_x_571) ;  /* 0x000000001014794e */ /* 0x000fce0000000000 */
[----:B--23--:R-:W-:Y:S05]  /*212e0*/  CALL.ABS.NOINC R2 ;  /* 0x0000000002007343 */ /* 0x00cfea0003c00000 */
.L_x_571:
[----:B------:R-:W-:Y:S05]  /*212f0*/  BSYNC B6 ;  /* 0x0000000000067941 */ /* 0x000fea0003800000 */
.L_x_570:
[----:B------:R-:W-:Y:S01]  /*21300*/  LOP3.LUT P6, RZ, R17, 0x1, RZ, 0xc0, !PT ;  /* 0x0000000111ff7812 */ /* 0x000fe200078cc0ff */
[----:B------:R-:W-:-:S12]  /*21310*/  BSSY B6, `(.L_x_572) ;  /* 0x0000012000067945 */ /* 0x000fd80003800000 */
        /* <DEDUP_REMOVED lines=17> */
.L_x_573:
[----:B------:R-:W-:Y:S05]  /*21430*/  BSYNC B6 ;  /* 0x0000000000067941 */ /* 0x000fea0003800000 */
.L_x_572:
[----:B------:R-:W3:Y:S01]  /*21440*/  LDL.LU R2, [R1+0x28] ;  /* 0x0000280001027983 */ /* 0x000ee20000300800 */
[----:B------:R-:W-:-:S03]  /*21450*/  ULDC.64 UR4, c[0x0][0x9f8] ;  /* 0x00027e0000047ab9 */ /* 0x000fc60000000a00 */
[----:B--2---:R-:W2:Y:S04]  /*21460*/  LDL.LU R17, [R1+0x3c] ;  /* 0x00003c0001117983 */ /* 0x004ea80000300800 */
[----:B------:R-:W4:Y:S01]  /*21470*/  LDL R8, [R1+0x8] ;  /* 0x0000080001087983 */ /* 0x000f220000100800 */
[----:B------:R-:W-:-:S04]  /*21480*/  ISETP.NE.U32.AND P0, PT, RZ, UR4, PT ;  /* 0x00000004ff007c0c */ /* 0x000fc8000bf05070 */
[----:B------:R-:W-:-:S13]  /*21490*/  ISETP.NE.AND.EX P0, PT, RZ, UR5, PT, P0 ;  /* 0x00000005ff007c0c */ /* 0x000fda000bf05300 */
[----:B---3--:R-:W-:-:S04]  /*214a0*/  @P0 IADD3 R2, P1, R2, UR4, RZ ;  /* 0x0000000402020c10 */ /* 0x008fc8000ff3e0ff */
[----:B--2---:R-:W-:Y:S01]  /*214b0*/  @P0 IADD3.X R3, R17, UR5, RZ, P1, !PT ;  /* 0x0000000511030c10 */ /* 0x004fe20008ffe4ff */
[----:B------:R-:W-:-:S04]  /*214c0*/  ULDC.64 UR4, c[0x0][0xa08] ;  /* 0x0002820000047ab9 */ /* 0x000fc80000000a00 */
[----:B----4-:R2:W1:Y:S02]  /*214d0*/  @P0 LDG.E R8, desc[UR60][R2.64] ;  /* 0x0000003c02080981 */ /* 0x010464000c1e1900 */
[----:B--2---:R-:W2:Y:S01]  /*214e0*/  LDC.64 R2, c[0x0][0x418] ;  /* 0x00010600ff027b82 */ /* 0x004ea20000000a00 */
[----:B-1----:R-:W-:Y:S01]  /*214f0*/  SHF.R.S32.HI R9, RZ, 0x1f, R8 ;  /* 0x0000001fff097819 */ /* 0x002fe20000011408 */
[----:B------:R1:W-:Y:S01]  /*21500*/  @P0 STL [R1+0x8], R8 ;  /* 0x0000080801000387 */ /* 0x0003e20000100800 */
[----:B--2---:R-:W-:Y:S01]  /*21510*/  LOP3.LUT P0, RZ, R2, UR4, RZ, 0xfc, !PT ;  /* 0x0000000402ff7c12 */ /* 0x004fe2000f80fcff */
[----:B------:R-:W-:Y:S02]  /*21520*/  UMOV UR4, 0xffffffff ;  /* 0xffffffff00047882 */ /* 0x000fe40000000000 */
[----:B------:R1:W-:Y:S01]  /*21530*/  STL [R1+0x28], R9 ;  /* 0x0000280901007387 */ /* 0x0003e20000100800 */
[----:B------:R-:W-:-:S04]  /*21540*/  LOP3.LUT P0, RZ, R3, UR5, RZ, 0xfc, P0 ;  /* 0x0000000503ff7c12 */ /* 0x000fc8000800fcff */
[----:B------:R-:W-:Y:S01]  /*21550*/  SEL R17, R8, RZ, !P0 ;  /* 0x000000ff08117207 */ /* 0x000fe20004000000 */
[----:B------:R-:W-:Y:S08]  /*21560*/  BRA.DIV UR4, `(.L_x_574) ;  /* 0x0000007204107947 */ /* 0x000ff0000b800000 */
[----:B------:R-:W2:Y:S02]  /*21570*/  S2R R0, SR_TID.X ;  /* 0x0000000000007919 */ /* 0x000ea40000002100 */
[----:B--2---:R-:W-:-:S04]  /*21580*/  SHF.R.U32.HI R0, RZ, 0x5, R0 ;  /* 0x00000005ff007819 */ /* 0x004fc80000011600 */
[----:B------:R-:W-:-:S05]  /*21590*/  LOP3.LUT R0, R0, 0x3, RZ, 0xc0, !PT ;  /* 0x0000000300007812 */ /* 0x000fca00078ec0ff */
[----:B------:R2:W3:Y:S02]  /*215a0*/  SHFL.IDX PT, R14, R0, RZ, 0x1f ;  /* 0x00001fff000e7589 */ /* 0x0004e400000e0000 */
.L_x_778:
[----:B--2---:R-:W2:Y:S01]  /*215b0*/  LDL.LU R0, [R1+0x20] ;  /* 0x0000200001007983 */ /* 0x004ea20000300800 */
[----:B------:R-:W-:Y:S02]  /*215c0*/  PLOP3.LUT P1, PT, PT, PT, PT, 0x8, 0x0 ;  /* 0x000000000000781c */ /* 0x000fe40003f2e170 */
[----:B---3--:R-:W-:Y:S02]  /*215d0*/  ISETP.NE.AND P0, PT, R14, RZ, PT ;  /* 0x000000ff0e00720c */ /* 0x008fe40003f05270 */
[----:B--2---:R-:W-:-:S09]  /*215e0*/  LOP3.LUT R0, R0, 0xfffffffe, RZ, 0xc0, !PT ;  /* 0xfffffffe00007812 */ /* 0x004fd200078ec0ff */
[----:B------:R-:W-:-:S05]  /*215f0*/  @P1 LOP3.LUT R0, R0, 0x1, RZ, 0xfc, !PT ;  /* 0x0000000100001812 */ /* 0x000fca00078efcff */
[----:B------:R2:W-:Y:S01]  /*21600*/  STL [R1+0x20], R0 ;  /* 0x0000200001007387 */ /* 0x0005e20000100800 */
[----:B------:R-:W-:Y:S05]  /*21610*/  @P0 BRA `(.L_x_575) ;  /* 0x0000000400640947 */ /* 0x000fea0003800000 */
[----:B------:R-:W-:-:S03]  /*21620*/  UMOV UR4, 0xffffffff ;  /* 0xffffffff00047882 */ /* 0x000fc60000000000 */
[----:B------:R-:W-:Y:S05]  /*21630*/  BRA.DIV UR4, `(.L_x_576) ;  /* 0x0000007204107947 */ /* 0x000fea000b800000 */
[----:B------:R-:W-:-:S13]  /*21640*/  ELECT P6, URZ, PT ;  /* 0x00000000003f782f */ /* 0x000fda00038c0000 */
.L_x_781:
[----:B------:R-:W-:Y:S05]  /*21650*/  @!P6 BRA `(.L_x_575) ;  /* 0x000000040054e947 */ /* 0x000fea0003800000 */
[----:B--2---:R-:W2:Y:S01]  /*21660*/  LDL R0, [R1+0x44] ;  /* 0x0000440001007983 */ /* 0x004ea20000100800 */
[----:B------:R-:W-:-:S04]  /*21670*/  ISETP.NE.U32.AND P0, PT, R2, RZ, PT ;  /* 0x000000ff0200720c */ /* 0x000fc80003f05070 */
[----:B------:R-:W-:Y:S01]  /*21680*/  ISETP.NE.AND.EX P0, PT, R3, RZ, PT, P0 ;  /* 0x000000ff0300720c */ /* 0x000fe20003f05300 */
[----:B--2---:R-:W-:-:S12]  /*21690*/  VIADD R0, R0, 0xffffffff ;  /* 0xffffffff00007836 */ /* 0x004fd80000000000 */
[----:B------:R-:W-:Y:S05]  /*216a0*/  @!P0 BRA `(.L_x_577) ;  /* 0x0000000000448947 */ /* 0x000fea0003800000 */
[----:B0-----:R-:W0:Y:S01]  /*216b0*/  LDC R7, c[0x0][0x43c] ;  /* 0x00010f00ff077b82 */ /* 0x001e220000000800 */
        /* <DEDUP_REMOVED lines=11> */
[----:B------:R-:W-:-:S03]  /*21770*/  IMAD.WIDE.U32 R4, R8, UR4, R4 ;  /* 0x0000000408047c25 */ /* 0x000fc6000f8e0004 */
[----:B------:R-:W-:Y:S02]  /*21780*/  LEA R2, P0, R4, R2, 0x2 ;  /* 0x0000000204027211 */ /* 0x000fe400078010ff */
[----:B------:R-:W-:-:S04]  /*21790*/  IADD3 R5, R5, R6, RZ ;  /* 0x0000000605057210 */ /* 0x000fc80007ffe0ff */
[----:B------:R-:W-:-:S05]  /*217a0*/  LEA.HI.X R3, R4, R3, R5, 0x2, P0 ;  /* 0x0000000304037211 */ /* 0x000fca00000f1405 */
[----:B------:R2:W5:Y:S02]  /*217b0*/  LDG.E R17, desc[UR60][R2.64] ;  /* 0x0000003c02117981 */ /* 0x000564000c1e1900 */
.L_x_577:
[----:B--2---:R-:W2:Y:S04]  /*217c0*/  LDL R2, [R1+0x10] ;  /* 0x0000100001027983 */ /* 0x004ea80000100800 */
[----:B------:R-:W3:Y:S01]  /*217d0*/  LDL R3, [R1+0x18] ;  /* 0x0000180001037983 */ /* 0x000ee20000100800 */
[----:B-1----:R-:W1:Y:S02]  /*217e0*/  S2R R8, SR_TID.X ;  /* 0x0000000000087919 */ /* 0x002e640000002100 */
[----:B-1----:R-:W-:-:S04]  /*217f0*/  LOP3.LUT R8, R8, 0x7f, RZ, 0xc0, !PT ;  /* 0x0000007f08087812 */ /* 0x002fc800078ec0ff */
[----:B------:R-:W-:Y:S01]  /*21800*/  ISETP.NE.AND P1, PT, R8, RZ, PT ;  /* 0x000000ff0800720c */ /* 0x000fe20003f25270 */
[----:B--2---:R-:W-:Y:S01]  /*21810*/  IMAD R2, R2, 0x8, R18 ;  /* 0x0000000802027824 */ /* 0x004fe200078e0212 */
[----:B---3--:R-:W-:-:S04]  /*21820*/  SHF.L.U32 R4, R3, 0x1f, RZ ;  /* 0x0000001f03047819 */ /* 0x008fc800000006ff */
[----:B------:R-:W1:Y:S02]  /*21830*/  SYNCS.PHASECHK.TRANS64.TRYWAIT P0, [R2+URZ+0x2e880], R4 ;  /* 0x02e88004020075a7 */ /* 0x000e64000800017f */
[----:B-1----:R-:W-:Y:S05]  /*21840*/  @!P0 BRA `(.L_x_578) ;  /* 0x0000006c00ac8947 */ /* 0x002fea0003800000 */
.L_x_782:
[----:B------:R-:W-:Y:S05]  /*21850*/  @P1 BRA `(.L_x_579) ;  /* 0x00000000001c1947 */ /* 0x000fea0003800000 */
[----:B------:R-:W0:Y:S02]  /*21860*/  S2R R3, SR_TID.X ;  /* 0x0000000000037919 */ /* 0x000e240000002100 */
[----:B0-----:R-:W-:Y:S01]  /*21870*/  LOP3.LUT R5, R3, 0x1f, RZ, 0xc0, !PT ;  /* 0x0000001f03057812 */ /* 0x001fe200078ec0ff */
[----:B------:R-:W-:-:S03]  /*21880*/  IMAD.MOV.U32 R3, RZ, RZ, 0x7000 ;  /* 0x00007000ff037424 */ /* 0x000fc600078e00ff */
[----:B------:R-:W-:Y:S01]  /*21890*/  ISETP.NE.AND P0, PT, R5, RZ, PT ;  /* 0x000000ff0500720c */ /* 0x000fe20003f05270 */
[----:B------:R2:W-:-:S12]  /*218a0*/  SYNCS.ARRIVE.TRANS64 RZ, [R2+URZ+0x2e870], R3 ;  /* 0x02e8700302ff79a7 */ /* 0x0005d8000800003f */
[----:B--2---:R-:W-:Y:S05]  /*218b0*/  @!P0 BRA `(.L_x_579) ;  /* 0x0000000000048947 */ /* 0x004fea0003800000 */
[----:B------:R-:W-:Y:S01]  /*218c0*/  BPT.TRAP 0x1 ;  /* 0x000000040000795c */ /* 0x000fe20000300000 */
.L_x_579:
[----:B------:R-:W2:Y:S04]  /*218d0*/  LDL R3, [R1+0x10] ;  /* 0x0000100001037983 */ /* 0x000ea80000100800 */
[----:B0-----:R-:W3:Y:S01]  /*218e0*/  LDL R5, [R1+0x2c] ;  /* 0x00002c0001057983 */ /* 0x001ee20000100800 */
[----:B------:R-:W-:Y:S01]  /*218f0*/  R2UR UR9, R2 ;  /* 0x00000000020972ca */ /* 0x000fe200000e0000 */
[----:B------:R-:W-:Y:S01]  /*21900*/  UIADD3 UR4, UP0, UR36, 0x470, URZ ;  /* 0x0000047024047890 */ /* 0x000fe2000ff1e03f */
[----:B------:R-:W-:Y:S01]  /*21910*/  R2UR UR12, R16 ;  /* 0x00000000100c72ca */ /* 0x000fe200000e0000 */
[----:B------:R-:W-:Y:S01]  /*21920*/  UMOV UR6, 0x0 ;  /* 0x0000000000067882 */ /* 0x000fe20000000000 */
[----:B-----5:R-:W-:Y:S01]  /*21930*/  R2UR UR13, R17 ;  /* 0x00000000110d72ca */ /* 0x020fe200000e0000 */
[----:B------:R-:W-:Y:S01]  /*21940*/  UIADD3.X UR5, URZ, UR37, URZ, UP0, !UPT ;  /* 0x000000253f057290 */ /* 0x000fe200087fe43f */
[----:B------:R-:W-:Y:S01]  /*21950*/  UMOV UR7, 0x14f00000 ;  /* 0x14f0000000077882 */ /* 0x000fe20000000000 */
[----:B------:R-:W-:-:S06]  /*21960*/  UMOV UR10, URZ ;  /* 0x0000003f000a7c82 */ /* 0x000fcc0008000000 */
[----:B------:R-:W-:Y:S01]  /*21970*/  UIADD3 UR9, UR9, 0x2e870, URZ ;  /* 0x0002e87009097890 */ /* 0x000fe2000fffe03f */
[----:B--2---:R-:W-:Y:S02]  /*21980*/  IMAD R3, R3, 0x7000, R18 ;  /* 0x0000700003037824 */ /* 0x004fe400078e0212 */
[----:B---3--:R-:W-:-:S03]  /*21990*/  IMAD R0, R0, 0xe0, R5 ;  /* 0x000000e000007824 */ /* 0x008fc600078e0205 */
[----:B------:R-:W-:Y:S02]  /*219a0*/  R2UR UR8, R3 ;  /* 0x00000000030872ca */ /* 0x000fe400000e0000 */
[----:B------:R-:W-:-:S11]  /*219b0*/  R2UR UR11, R0 ;  /* 0x00000000000b72ca */ /* 0x000fd600000e0000 */
[----:B------:R-:W-:-:S09]  /*219c0*/  UIADD3 UR8, UR8, 0xe400, URZ ;  /* 0x0000e40008087890 */ /* 0x000fd2000fffe03f */
[----:B------:R0:W-:Y:S01]  /*219d0*/  UTMALDG.4D [UR8], [UR4], desc[UR6] ;  /* 0x00000608040075b4 */ /* 0x0001e20008019000 */
[----:B------:R-:W2:Y:S02]  /*219e0*/  SYNCS.PHASECHK.TRANS64.TRYWAIT P0, [R2+URZ+0x2e840], R4 ;  /* 0x02e84004020075a7 */ /* 0x000ea4000800017f */
[----:B0-2---:R-:W-:Y:S05]  /*219f0*/  @!P0 BRA `(.L_x_580) ;  /* 0x0000006c00548947 */ /* 0x005fea0003800000 */
.L_x_783:
        /* <DEDUP_REMOVED lines=8> */
.L_x_581:
        /* <DEDUP_REMOVED lines=11> */
[----:B------:R-:W-:-:S03]  /*21b30*/  R2UR UR13, R17 ;  /* 0x00000000110d72ca */ /* 0x000fc600000e0000 */
[----:B------:R-:W-:Y:S02]  /*21b40*/  UIADD3 UR8, UR8, 0x20400, URZ ;  /* 0x0002040008087890 */ /* 0x000fe4000fffe03f */
[----:B------:R-:W-:-:S09]  /*21b50*/  UIADD3 UR9, UR9, 0x2e830, URZ ;  /* 0x0002e83009097890 */ /* 0x000fd2000fffe03f */
[----:B------:R3:W-:Y:S01]  /*21b60*/  UTMALDG.4D [UR8], [UR4], desc[UR6] ;  /* 0x00000608040075b4 */ /* 0x0007e20008019000 */
[----:B--2---:R-:W-:-:S04]  /*21b70*/  LOP3.LUT R4, R4, 0xfffffffe, RZ, 0xc0, !PT ;  /* 0xfffffffe04047812 */ /* 0x004fc800078ec0ff */
[----:B------:R-:W-:-:S05]  /*21b80*/  @P0 LOP3.LUT R4, R4, 0x1, RZ, 0xfc, !PT ;  /* 0x0000000104040812 */ /* 0x000fca00078efcff */
[----:B------:R3:W-:Y:S01]  /*21b90*/  STL [R1+0x20], R4 ;  /* 0x0000200401007387 */ /* 0x0007e20000100800 */
[----:B------:R-:W-:Y:S01]  /*21ba0*/  NOP ;  /* 0x0000000000007918 */ /* 0x000fe20000000000 */
.L_x_575:
[----:B------:R-:W2:Y:S04]  /*21bb0*/  LDL.LU R3, [R1+0x40] ;  /* 0x0000400001037983 */ /* 0x000ea80000300800 */
[----:B---3--:R-:W3:Y:S01]  /*21bc0*/  LDL.LU R4, [R1+0x54] ;  /* 0x0000540001047983 */ /* 0x008ee20000300800 */
[----:B------:R-:W-:Y:S05]  /*21bd0*/  WARPSYNC.ALL ;  /* 0x0000000000007948 */ /* 0x000fea0003800000 */
[----:B------:R-:W-:Y:S01]  /*21be0*/  ULDC.64 UR4, c[0x0][0x298] ;  /* 0x0000a60000047ab9 */ /* 0x000fe20000000a00 */
[----:B------:R-:W-:Y:S01]  /*21bf0*/  ULDC.64 UR6, c[0x0][0xa00] ;  /* 0x0002800000067ab9 */ /* 0x000fe20000000a00 */
[----:B------:R-:W-:Y:S01]  /*21c00*/  VIADD R2, R18, 0x1c400 ;  /* 0x0001c40012027836 */ /* 0x000fe20000000000 */
[----:B------:R-:W-:Y:S01]  /*21c10*/  BAR.SYNC.DEFER_BLOCKING 0x8, 0x180 ;  /* 0x0206000000007b1d */ /* 0x000fe20000010000 */
[----:B------:R-:W-:-:S03]  /*21c20*/  ISETP.NE.U32.AND P0, PT, RZ, UR6, PT ;  /* 0x00000006ff007c0c */ /* 0x000fc6000bf05070 */
[----:B------:R-:W-:Y:S02]  /*21c30*/  LOP3.LUT P1, RZ, R2, 0x3ff, RZ, 0xc0, !PT ;  /* 0x000003ff02ff7812 */ /* 0x000fe4000782c0ff */
[----:B------:R-:W-:Y:S01]  /*21c40*/  ISETP.NE.AND.EX P0, PT, RZ, UR7, PT, P0 ;  /* 0x00000007ff007c0c */ /* 0x000fe2000bf05300 */
[----:B------:R-:W-:Y:S03]  /*21c50*/  BSSY B6, `(.L_x_582) ;  /* 0x000001c000067945 */ /* 0x000fe60003800000 */
[----:B------:R-:W-:Y:S02]  /*21c60*/  SEL R19, R19, RZ, !P0 ;  /* 0x000000ff13137207 */ /* 0x000fe40004000000 */
[----:B--2---:R-:W-:Y:S02]  /*21c70*/  SHF.R.S32.HI R0, RZ, 0x1f, R3 ;  /* 0x0000001fff007819 */ /* 0x004fe40000011403 */
[----:B---3--:R-:W-:-:S03]  /*21c80*/  SEL R4, R4, RZ, !P0 ;  /* 0x000000ff04047207 */ /* 0x008fc60004000000 */
[----:B------:R-:W-:-:S04]  /*21c90*/  IMAD R0, R0, UR4, RZ ;  /* 0x0000000400007c24 */ /* 0x000fc8000f8e02ff */
[C---:B------:R-:W-:Y:S02]  /*21ca0*/  IMAD R0, R3.reuse, UR5, R0 ;  /* 0x0000000503007c24 */ /* 0x040fe4000f8e0200 */
[----:B------:R-:W-:-:S04]  /*21cb0*/  IMAD.WIDE.U32 R2, R3, UR4, RZ ;  /* 0x0000000403027c25 */ /* 0x000fc8000f8e00ff */
[----:B------:R-:W-:Y:S01]  /*21cc0*/  IMAD.IADD R0, R3, 0x1, R0 ;  /* 0x0000000103007824 */ /* 0x000fe200078e0200 */
[----:B------:R2:W-:Y:S04]  /*21cd0*/  STL.64 [R1+0x48], R2 ;  /* 0x0000480201007387 */ /* 0x0005e80000100a00 */
[----:B------:R2:W-:Y:S04]  /*21ce0*/  STL [R1+0x40], R4 ;  /* 0x0000400401007387 */ /* 0x0005e80000100800 */
[----:B------:R2:W-:Y:S01]  /*21cf0*/  STL [R1+0x3c], R0 ;  /* 0x00003c0001007387 */ /* 0x0005e20000100800 */
[----:B------:R-:W-:Y:S05]  /*21d00*/  @!P1 BRA `(.L_x_583) ;  /* 0x0000000000409947 */ /* 0x000fea0003800000 */
[----:B--2---:R-:W-:Y:S01]  /*21d10*/  MOV R2, 0x0 ;  /* 0x0000000000027802 */ /* 0x004fe20000000f00 */
[----:B------:R-:W-:Y:S01]  /*21d20*/  ULDC.64 UR4, c[0x4][0x98] ;  /* 0x0100260000047ab9 */ /* 0x000fe20000000a00 */
[----:B------:R-:W-:Y:S01]  /*21d30*/  ULDC.64 UR6, c[0x4][0xa0] ;  /* 0x0100280000067ab9 */ /* 0x000fe20000000a00 */
[----:B------:R-:W-:Y:S01]  /*21d40*/  ULDC.64 UR8, c[0x4][0x28] ;  /* 0x01000a0000087ab9 */ /* 0x000fe20000000a00 */
[----:B------:R-:W-:Y:S01]  /*21d50*/  IMAD.U32 R4, RZ, RZ, UR4 ;  /* 0x00000004ff047e24 */ /* 0x000fe2000f8e00ff */
[----:B------:R-:W-:Y:S01]  /*21d60*/  MOV R6, UR6 ;  /* 0x0000000600067c02 */ /* 0x000fe20008000f00 */
[----:B------:R-:W2:Y:S01]  /*21d70*/  LDC.64 R2, c[0x4][R2] ;  /* 0x0100000002027b82 */ /* 0x000ea20000000a00 */
[----:B0-----:R-:W-:Y:S02]  /*21d80*/  IMAD.U32 R5, RZ, RZ, UR5 ;  /* 0x00000005ff057e24 */ /* 0x001fe4000f8e00ff */
[----:B------:R-:W-:Y:S02]  /*21d90*/  IMAD.U32 R7, RZ, RZ, UR7 ;  /* 0x00000007ff077e24 */ /* 0x000fe4000f8e00ff */
[----:B------:R-:W-:-:S02]  /*21da0*/  IMAD.U32 R10, RZ, RZ, UR8 ;  /* 0x00000008ff0a7e24 */ /* 0x000fc4000f8e00ff */
[----:B------:R-:W-:Y:S02]  /*21db0*/  IMAD.U32 R11, RZ, RZ, UR9 ;  /* 0x00000009ff0b7e24 */ /* 0x000fe4000f8e00ff */
[----:B-1----:R-:W-:Y:S02]  /*21dc0*/  IMAD.MOV.U32 R8, RZ, RZ, 0x70 ;  /* 0x00000070ff087424 */ /* 0x002fe400078e00ff */
[----:B------:R-:W-:Y:S02]  /*21dd0*/  IMAD.MOV.U32 R12, RZ, RZ, 0x1 ;  /* 0x00000001ff0c7424 */ /* 0x000fe400078e00ff */
[----:B------:R-:W-:-:S07]  /*21de0*/  IMAD.MOV.U32 R13, RZ, RZ, RZ ;  /* 0x000000ffff0d7224 */ /* 0x000fce00078e00ff */
[----:B------:R-:W-:-:S07]  /*21df0*/  LEPC R20, `(.L_x_583) ;  /* 0x000000001014794e */ /* 0x000fce0000000000 */
[----:B--2---:R-:W-:Y:S05]  /*21e00*/  CALL.ABS.NOINC R2 ;  /* 0x0000000002007343 */ /* 0x004fea0003c00000 */
.L_x_583:
[----:B------:R-:W-:Y:S05]  /*21e10*/  BSYNC B6 ;  /* 0x0000000000067941 */ /* 0x000fea0003800000 */
.L_x_582:
[----:B--2---:R-:W2:Y:S01]  /*21e20*/  LDL.LU R0, [R1+0x40] ;  /* 0x0000400001007983 */ /* 0x004ea20000300800 */
[----:B-1----:R-:W1:Y:S01]  /*21e30*/  LDC R8, c[0x0][0x448] ;  /* 0x00011200ff087b82 */ /* 0x002e620000000800 */
[----:B------:R-:W-:Y:S01]  /*21e40*/  ULDC.64 UR4, c[0x0][0x2d8] ;  /* 0x0000b60000047ab9 */ /* 0x000fe20000000a00 */
[----:B------:R-:W-:Y:S01]  /*21e50*/  ULDC UR6, c[0x0][0x2b8] ;  /* 0x0000ae0000067ab9 */ /* 0x000fe20000000800 */
[----:B------:R-:W3:Y:S04]  /*21e60*/  LDL.LU R4, [R1+0x3c] ;  /* 0x00003c0001047983 */ /* 0x000ee80000300800 */
[----:B------:R-:W3:Y:S04]  /*21e70*/  LDL.LU.64 R2, [R1+0x48] ;  /* 0x0000480001027983 */ /* 0x000ee80000300a00 */
[----:B0-----:R-:W4:Y:S04]  /*21e80*/  LDL.LU R5, [R1+0x4] ;  /* 0x0000040001057983 */ /* 0x001f280000300800 */
[----:B------:R0:W5:Y:S01]  /*21e90*/  LDL R9, [R1+0x50] ;  /* 0x0000500001097983 */ /* 0x0001620000100800 */
[----:B-1----:R-:W-:-:S13]  /*21ea0*/  ISETP.NE.AND P0, PT, R8, 0x1, PT ;  /* 0x000000010800780c */ /* 0x002fda0003f05270 */
[----:B------:R-:W1:Y:S01]  /*21eb0*/  @P0 LDC R7, c[0x0][0x450] ;  /* 0x00011400ff070b82 */ /* 0x000e620000000800 */
[----:B------:R-:W0:Y:S02]  /*21ec0*/  S2R R11, SR_TID.X ;  /* 0x00000000000b7919 */ /* 0x000e240000002100 */
[C---:B0-----:R-:W-:Y:S01]  /*21ed0*/  IMAD.SHL.U32 R10, R11.reuse, 0x10, RZ ;  /* 0x000000100b0a7824 */ /* 0x041fe200078e00ff */
[----:B------:R-:W-:-:S04]  /*21ee0*/  LOP3.LUT R11, R11, 0x7f, RZ, 0xc0, !PT ;  /* 0x0000007f0b0b7812 */ /* 0x000fc800078ec0ff */
[----:B------:R-:W-:Y:S01]  /*21ef0*/  LOP3.LUT R10, R10, 0x70, RZ, 0xc0, !PT ;  /* 0x000000700a0a7812 */ /* 0x000fe200078ec0ff */
[----:B---3--:R-:W-:Y:S02]  /*21f00*/  IMAD.MOV.U32 R3, RZ, RZ, R4 ;  /* 0x000000ffff037224 */ /* 0x008fe400078e0004 */
[----:B------:R-:W0:Y:S01]  /*21f10*/  S2R R4, SR_TID.X ;  /* 0x0000000000047919 */ /* 0x000e220000002100 */
[----:B------:R-:W-:-:S04]  /*21f20*/  IMAD.WIDE.U32 R2, R16, UR4, R2 ;  /* 0x0000000410027c25 */ /* 0x000fc8000f8e0002 */
[----:B------:R-:W-:Y:S01]  /*21f30*/  IMAD R3, R16, UR5, R3 ;  /* 0x0000000510037c24 */ /* 0x000fe2000f8e0203 */
[----:B------:R-:W-:Y:S02]  /*21f40*/  ULDC.64 UR4, c[0x0][0x2e0] ;  /* 0x0000b80000047ab9 */ /* 0x000fe40000000a00 */
[----:B--2---:R-:W-:Y:S01]  /*21f50*/  IMAD R0, R0, UR4, RZ ;  /* 0x0000000400007c24 */ /* 0x004fe2000f8e02ff */
[C---:B0-----:R-:W-:Y:S01]  /*21f60*/  LOP3.LUT R6, R4.reuse, 0x7f, RZ, 0xc0, !PT ;  /* 0x0000007f04067812 */ /* 0x041fe200078ec0ff */
[----:B------:R-:W-:-:S03]  /*21f70*/  IMAD.SHL.U32 R4, R4, 0x10, RZ ;  /* 0x0000001004047824 */ /* 0x000fc600078e00ff */
[----:B------:R-:W-:-:S04]  /*21f80*/  SHF.R.U32.HI R6, RZ, 0x3, R6 ;  /* 0x00000003ff067819 */ /* 0x000fc80000011606 */
[----:B------:R-:W-:Y:S02]  /*21f90*/  LOP3.LUT R4, R6, 0x70, R4, 0xf8, !PT ;  /* 0x0000007006047812 */ /* 0x000fe400078ef804 */
[----:B------:R-:W0:Y:S01]  /*21fa0*/  @P0 LDC R6, c[0x0][0x44c] ;  /* 0x00011300ff060b82 */ /* 0x000e220000000800 */
[C---:B------:R-:W-:Y:S02]  /*21fb0*/  IMAD R0, R19.reuse, UR5, R0 ;  /* 0x0000000513007c24 */ /* 0x040fe4000f8e0200 */
[----:B------:R-:W-:Y:S01]  /*21fc0*/  IMAD.WIDE.U32 R2, R19, UR4, R2 ;  /* 0x0000000413027c25 */ /* 0x000fe2000f8e0002 */
[----:B------:R-:W-:-:S03]  /*21fd0*/  ULDC.64 UR4, c[0x0][0x2d0] ;  /* 0x0000b40000047ab9 */ /* 0x000fc60000000a00 */
[----:B----4-:R-:W-:Y:S01]  /*21fe0*/  IMAD.SHL.U32 R5, R5, 0x80, RZ ;  /* 0x0000008005057824 */ /* 0x010fe200078e00ff */
[----:B------:R-:W-:-:S04]  /*21ff0*/  IADD3 R3, R3, R0, RZ ;  /* 0x0000000003037210 */ /* 0x000fc80007ffe0ff */
[----:B------:R-:W-:-:S05]  /*22000*/  LOP3.LUT R0, R4, R5, RZ, 0xfc, !PT ;  /* 0x0000000504007212 */ /* 0x000fca00078efcff */
[----:B------:R-:W-:Y:S02]  /*22010*/  IMAD.MOV.U32 R4, RZ, RZ, R0 ;  /* 0x000000ffff047224 */ /* 0x000fe400078e0000 */
[----:B0-----:R-:W-:-:S05]  /*22020*/  @P0 IMAD.HI.U32 R6, R0, R6, RZ ;  /* 0x0000000600060227 */ /* 0x001fca00078e00ff */
[----:B-1----:R-:W-:-:S05]  /*22030*/  @P0 SHF.R.U32.HI R4, RZ, R7, R6 ;  /* 0x00000007ff040219 */ /* 0x002fca0000011606 */
[----:B------:R-:W-:-:S04]  /*22040*/  IMAD.MOV R6, RZ, RZ, -R4 ;  /* 0x000000ffff067224 */ /* 0x000fc800078e0a04 */
[----:B------:R-:W-:Y:S01]  /*22050*/  IMAD R0, R8, R6, R0 ;  /* 0x0000000608007224 */ /* 0x000fe200078e0200 */
[----:B------:R-:W-:Y:S01]  /*22060*/  SHF.R.S32.HI R6, RZ, 0x1f, R4 ;  /* 0x0000001fff067819 */ /* 0x000fe20000011404 */
[----:B------:R-:W-:-:S04]  /*22070*/  IMAD.WIDE.U32 R2, R4, UR4, R2 ;  /* 0x0000000404027c25 */ /* 0x000fc8000f8e0002 */
[----:B------:R-:W-:-:S04]  /*22080*/  IMAD R6, R6, UR4, RZ ;  /* 0x0000000406067c24 */ /* 0x000fc8000f8e02ff */
[----:B------:R-:W-:Y:S01]  /*22090*/  IMAD R4, R4, UR5, R6 ;  /* 0x0000000504047c24 */ /* 0x000fe2000f8e0206 */
        /* <DEDUP_REMOVED lines=8> */
[----:B------:R-:W-:Y:S01]  /*22120*/  UMOV UR4, 0xffffffff ;  /* 0xffffffff00047882 */ /* 0x000fe20000000000 */
[----:B------:R-:W-:Y:S02]  /*22130*/  ISETP.GE.AND P0, PT, R10, UR6, PT ;  /* 0x000000060a007c0c */ /* 0x000fe4000bf06270 */
[----:B------:R-:W-:Y:S02]  /*22140*/  IADD3.X R3, R3, UR5, R0, P1, !PT ;  /* 0x0000000503037c10 */ /* 0x000fe40008ffe400 */
[----:B------:R-:W-:Y:S01]  /*22150*/  SHF.R.U32.HI R19, RZ, 0x3, R11 ;  /* 0x00000003ff137819 */ /* 0x000fe2000001160b */
[----:B------:R-:W-:Y:S08]  /*22160*/  BRA.DIV UR4, `(.L_x_584) ;  /* 0x00000066048c7947 */ /* 0x000ff0000b800000 */
[----:B------:R-:W2:Y:S01]  /*22170*/  LDL.LU R6, [R1+0x5c] ;  /* 0x00005c0001067983 */ /* 0x000ea20000300800 */
[----:B------:R-:W-:-:S03]  /*22180*/  IMAD.IADD R0, R19, 0x1, R5 ;  /* 0x0000000113007824 */ /* 0x000fc600078e0205 */
[----:B------:R-:W0:Y:S01]  /*22190*/  SHFL.IDX PT, R7, R4, RZ, 0x181f ;  /* 0x00181fff04077589 */ /* 0x000e2200000e0000 */
[----:B------:R-:W-:Y:S02]  /*221a0*/  VIADD R5, R0, 0x10 ;  /* 0x0000001000057836 */ /* 0x000fe40000000000 */
[----:B--2---:R-:W-:Y:S02]  /*221b0*/  IMAD R2, R6, R8, RZ ;  /* 0x0000000806027224 */ /* 0x004fe400078e02ff */
[----:B------:R-:W1:Y:S03]  /*221c0*/  SHFL.IDX PT, R6, R3, RZ, 0x181f ;  /* 0x00181fff03067589 */ /* 0x000e6600000e0000 */
[----:B------:R-:W-:-:S13]  /*221d0*/  ISETP.GE.AND P1, PT, R0, R2, PT ;  /* 0x000000020000720c */ /* 0x000fda0003f26270 */
[----:B0-----:R-:W-:-:S04]  /*221e0*/  @!P1 IADD3 R7, P2, R10, R7, RZ ;  /* 0x000000070a079210 */ /* 0x001fc80007f5e0ff */
[----:B-1----:R-:W-:-:S04]  /*221f0*/  @!P1 IADD3.X R6, RZ, R6, RZ, P2, !PT ;  /* 0x00000006ff069210 */ /* 0x002fc800017fe4ff */
[----:B------:R-:W-:-:S04]  /*22200*/  @!P1 LOP3.LUT R7, R7, R6, RZ, 0x3c, !PT ;  /* 0x0000000607079212 */ /* 0x000fc800078e3cff */
[----:B------:R-:W-:-:S04]  /*22210*/  @!P1 LOP3.LUT R6, R7, R6, RZ, 0x3c, !PT ;  /* 0x0000000607069212 */ /* 0x000fc800078e3cff */
[----:B------:R-:W-:-:S05]  /*22220*/  @!P1 LOP3.LUT R7, R7, R6, RZ, 0x3c, !PT ;  /* 0x0000000607079212 */ /* 0x000fca00078e3cff */
[----:B------:R-:W-:Y:S01]  /*22230*/  @!PT LDS RZ, [RZ] ;  /* 0x00000000fffff984 */ /* 0x000fe20000000800 */
[----:B-----5:R0:W-:Y:S01]  /*22240*/  @!P1 LDGSTS.E.BYPASS.LTC128B.128 [R9+0x1c400], desc[UR60][R6.64], !P0 ;  /* 0x1c40000006099fae */ /* 0x0201e2000c101d7c */
[----:B------:R-:W-:-:S03]  /*22250*/  ISETP.GE.AND P1, PT, R5, R2, PT ;  /* 0x000000020500720c */ /* 0x000fc60003f26270 */
[----:B------:R-:W1:Y:S04]  /*22260*/  SHFL.IDX PT, R5, R4, 0x1, 0x181f ;  /* 0x00381f0004057f89 */ /* 0x000e6800000e0000 */
[----:B0-----:R-:W0:Y:S06]  /*22270*/  SHFL.IDX PT, R6, R3, 0x1, 0x181f ;  /* 0x00381f0003067f89 */ /* 0x001e2c00000e0000 */
[----:B-1----:R-:W-:-:S05]  /*22280*/  @!P1 IADD3 R5, P2, R10, R5, RZ ;  /* 0x000000050a059210 */ /* 0x002fca0007f5e0ff */
[----:B0-----:R-:W-:-:S04]  /*22290*/  @!P1 IMAD.X R6, RZ, RZ, R6, P2 ;  /* 0x000000ffff069224 */ /* 0x001fc800010e0606 */
[----:B------:R-:W-:Y:S02]  /*222a0*/  @!P1 IMAD.MOV.U32 R7, RZ, RZ, R6 ;  /* 0x000000ffff079224 */ /* 0x000fe400078e0006 */
[----:B------:R-:W-:Y:S02]  /*222b0*/  @!P1 IMAD.MOV.U32 R6, RZ, RZ, R5 ;  /* 0x000000ffff069224 */ /* 0x000fe400078e0005 */
[----:B------:R-:W-:-:S03]  /*222c0*/  VIADD R5, R0, 0x20 ;  /* 0x0000002000057836 */ /* 0x000fc60000000000 */
[----:B------:R0:W-:Y:S02]  /*222d0*/  @!P1 LDGSTS.E.BYPASS.LTC128B.128 [R9+0x1cc00], desc[UR60][R6.64], !P0 ;  /* 0x1cc0000006099fae */ /* 0x0001e4000c101d7c */
[----:B------:R-:W-:Y:S02]  /*222e0*/  ISETP.GE.AND P1, PT, R5, R2, PT ;  /* 0x000000020500720c */ /* 0x000fe40003f26270 */
[----:B------:R-:W1:Y:S04]  /*222f0*/  SHFL.IDX PT, R5, R4, 0x2, 0x181f ;  /* 0x00581f0004057f89 */ /* 0x000e6800000e0000 */
[----:B0-----:R-:W0:Y:S07]  /*22300*/  SHFL.IDX PT, R6, R3, 0x2, 0x181f ;  /* 0x00581f0003067f89 */ /* 0x001e2e00000e0000 */
[----:B-1----:R-:W-:-:S05]  /*22310*/  @!P1 IADD3 R5, P2, R10, R5, RZ ;  /* 0x000000050a059210 */ /* 0x002fca0007f5e0ff */
[----:B0-----:R-:W-:-:S04]  /*22320*/  @!P1 IMAD.X R6, RZ, RZ, R6, P2 ;  /* 0x000000ffff069224 */ /* 0x001fc800010e0606 */
[----:B------:R-:W-:Y:S01]  /*22330*/  @!P1 IMAD.MOV.U32 R7, RZ, RZ, R6 ;  /* 0x000000ffff079224 */ /* 0x000fe200078e0006 */
[----:B------:R-:W-:Y:S01]  /*22340*/  @!P1 MOV R6, R5 ;  /* 0x0000000500069202 */ /* 0x000fe20000000f00 */
[----:B------:R-:W-:-:S04]  /*22350*/  VIADD R5, R0, 0x30 ;  /* 0x0000003000057836 */ /* 0x000fc80000000000 */
[----:B------:R0:W-:Y:S01]  /*22360*/  @!P1 LDGSTS.E.BYPASS.LTC128B.128 [R9+0x1d400], desc[UR60][R6.64], !P0 ;  /* 0x1d40000006099fae */ /* 0x0001e2000c101d7c */
        /* <DEDUP_REMOVED lines=33> */
[----:B------:R-:W-:Y:S02]  /*22580*/  @!P1 MOV R6, R5 ;  /* 0x0000000500069202 */ /* 0x000fe40000000f00 */
[----:B------:R0:W1:Y:S04]  /*22590*/  SHFL.IDX PT, R5, R3, 0x7, 0x181f ;  /* 0x00f81f0003057f89 */ /* 0x00006800000e0000 */
[----:B------:R0:W-:Y:S04]  /*225a0*/  @!P1 LDGSTS.E.BYPASS.LTC128B.128 [R9+0x1f400], desc[UR60][R6.64], !P0 ;  /* 0x1f40000006099fae */ /* 0x0001e8000c101d7c */
[----:B------:R0:W2:Y:S02]  /*225b0*/  SHFL.IDX PT, R3, R4, 0x7, 0x181f ;  /* 0x00f81f0004037f89 */ /* 0x0000a400000e0000 */
.L_x_800:
[----:B------:R-:W-:-:S05]  /*225c0*/  VIADD R0, R0, 0x70 ;  /* 0x0000007000007836 */ /* 0x000fca0000000000 */
[----:B------:R-:W-:-:S13]  /*225d0*/  ISETP.GE.AND P1, PT, R0, R2, PT ;  /* 0x000000020000720c */ /* 0x000fda0003f26270 */
[----:B--2---:R-:W-:-:S05]  /*225e0*/  @!P1 IADD3 R2, P2, R10, R3, RZ ;  /* 0x000000030a029210 */ /* 0x004fca0007f5e0ff */
[----:B01----:R-:W-:-:S05]  /*225f0*/  @!P1 IMAD.X R3, RZ, RZ, R5, P2 ;  /* 0x000000ffff039224 */ /* 0x003fca00010e0605 */
[----:B------:R-:W-:Y:S01]  /*22600*/  @!PT LDS RZ, [RZ] ;  /* 0x00000000fffff984 */ /* 0x000fe20000000800 */
[----:B------:R-:W-:Y:S01]  /*22610*/  @!PT LDS RZ, [RZ] ;  /* 0x00000000fffff984 */ /* 0x000fe20000000800 */
[----:B------:R-:W-:Y:S01]  /*22620*/  @!PT LDS RZ, [RZ] ;  /* 0x00000000fffff984 */ /* 0x000fe20000000800 */
[----:B------:R0:W-:Y:S01]  /*22630*/  @!P1 LDGSTS.E.BYPASS.LTC128B.128 [R9+0x1fc00], desc[UR60][R2.64], !P0 ;  /* 0x1fc0000002099fae */ /* 0x0001e2000c101d7c */
[----:B------:R-:W-:Y:S01]  /*22640*/  PLOP3.LUT P0, PT, PT, PT, PT, 0x80, 0x0 ;  /* 0x000000000000781c */ /* 0x000fe20003f0f070 */
[----:B------:R-:W-:-:S12]  /*22650*/  NOP ;  /* 0x0000000000007918 */ /* 0x000fd80000000000 */
.L_x_585:
        /* <DEDUP_REMOVED lines=18> */
.L_x_801:
[----:B------:R-:W-:Y:S05]  /*22780*/  BSYNC B0 ;  /* 0x0000000000007941 */ /* 0x000fea0003800000 */
.L_x_586:
[----:B------:R-:W2:Y:S04]  /*22790*/  LDL.LU R3, [R1+0x44] ;  /* 0x0000440001037983 */ /* 0x000ea80000300800 */
[----:B------:R-:W3:Y:S01]  /*227a0*/  LDL R2, [R1+0x24] ;  /* 0x0000240001027983 */ /* 0x000ee20000100800 */
[----:B--2---:R-:W-:-:S05]  /*227b0*/  VIADD R3, R3, 0xfffffffe ;  /* 0xfffffffe03037836 */ /* 0x004fca0000000000 */
[----:B---3--:R-:W-:-:S13]  /*227c0*/  ISETP.GE.AND P0, PT, R3, R2, PT ;  /* 0x000000020300720c */ /* 0x008fda0003f06270 */
[----:B------:R-:W-:Y:S05]  /*227d0*/  @!P0 BRA `(.L_x_588) ;  /* 0x0000000c00e48947 */ /* 0x000fea0003800000 */
[----:B0-----:R0:W5:Y:S04]  /*227e0*/  LDL.LU R0, [R1+0x10] ;  /* 0x0000100001007983 */ /* 0x0011680000300800 */
[----:B------:R0:W5:Y:S02]  /*227f0*/  LDL.LU R2, [R1+0x18] ;  /* 0x0000180001027983 */ /* 0x0001640000300800 */
.L_x_608:
[----:B--2---:R-:W2:Y:S01]  /*22800*/  LDL R4, [R1+0x20] ;  /* 0x0000200001047983 */ /* 0x004ea20000100800 */
        /* <DEDUP_REMOVED lines=9> */
[----:B------:R1:W-:Y:S01]  /*228a0*/  STL [R1+0x10], R10 ;  /* 0x0000100a01007387 */ /* 0x0003e20000100800 */
        /* <DEDUP_REMOVED lines=12> */
[----:B---3--:R-:W-:Y:S01]  /*22970*/  @P0 IMAD.HI.U32 R6, R3, R4, RZ ;  /* 0x0000000403060227 */ /* 0x008fe200078e00ff */
[----:B------:R-:W-:-:S04]  /*22980*/  MOV R4, R3 ;  /* 0x0000000300047202 */ /* 0x000fc80000000f00 */
[----:B------:R-:W-:-:S04]  /*22990*/  @P0 SHF.R.U32.HI R4, RZ, R5, R6 ;  /* 0x00000005ff040219 */ /* 0x000fc80000011606 */
[--C-:B------:R-:W-:Y:S01]  /*229a0*/  SHF.R.S32.HI R5, RZ, 0x1f, R4.reuse ;  /* 0x0000001fff057819 */ /* 0x100fe20000011404 */
[----:B------:R-:W-:-:S04]  /*229b0*/  IMAD.MOV R8, RZ, RZ, -R4 ;  /* 0x000000ffff087224 */ /* 0x000fc800078e0a04 */
[----:B------:R-:W-:Y:S02]  /*229c0*/  IMAD R8, R7, R8, R3 ;  /* 0x0000000807087224 */ /* 0x000fe400078e0203 */
[----:B--2---:R-:W-:-:S04]  /*229d0*/  IMAD R6, R12, UR6, RZ ;  /* 0x000000060c067c24 */ /* 0x004fc8000f8e02ff */
[C---:B----4-:R-:W-:Y:S02]  /*229e0*/  IMAD R6, R11.reuse, UR7, R6 ;  /* 0x000000070b067c24 */ /* 0x050fe4000f8e0206 */
[----:B------:R-:W-:-:S04]  /*229f0*/  IMAD.WIDE.U32 R4, R11, UR6, R4 ;  /* 0x000000060b047c25 */ /* 0x000fc8000f8e0004 */
[----:B------:R-:W-:Y:S01]  /*22a00*/  IMAD.IADD R5, R6, 0x1, R5 ;  /* 0x0000000106057824 */ /* 0x000fe200078e0205 */
[----:B------:R-:W-:-:S04]  /*22a10*/  LEA R6, P0, R4, UR4, 0x2 ;  /* 0x0000000404067c11 */ /* 0x000fc8000f8010ff */
[----:B------:R-:W-:-:S05]  /*22a20*/  LEA.HI.X R7, R4, UR5, R5, 0x2, P0 ;  /* 0x0000000504077c11 */ /* 0x000fca00080f1405 */
[----:B------:R2:W5:Y:S04]  /*22a30*/  LDG.E R17, desc[UR60][R6.64] ;  /* 0x0000003c06117981 */ /* 0x000568000c1e1900 */
.L_x_591:
[----:B--2---:R-:W-:Y:S01]  /*22a40*/  IMAD R6, R10, 0x8, R18 ;  /* 0x000000080a067824 */ /* 0x004fe200078e0212 */
[----:B------:R-:W-:Y:S01]  /*22a50*/  SHF.L.U32 R5, R9, 0x1f, RZ ;  /* 0x0000001f09057819 */ /* 0x000fe200000006ff */
[----:B------:R-:W2:Y:S01]  /*22a60*/  S2R R4, SR_TID.X ;  /* 0x0000000000047919 */ /* 0x000ea20000002100 */
[----:B------:R-:W-:Y:S02]  /*22a70*/  BSSY B1, `(.L_x_592) ;  /* 0x0000005000017945 */ /* 0x000fe40003800000 */
[----:B------:R-:W3:Y:S01]  /*22a80*/  SYNCS.PHASECHK.TRANS64.TRYWAIT P0, [R6+URZ+0x2e880], R5 ;  /* 0x02e88005060075a7 */ /* 0x000ee2000800017f */
[----:B--2---:R-:W-:-:S04]  /*22a90*/  LOP3.LUT R4, R4, 0x7f, RZ, 0xc0, !PT ;  /* 0x0000007f04047812 */ /* 0x004fc800078ec0ff */
[----:B------:R-:W-:Y:S01]  /*22aa0*/  ISETP.NE.AND P1, PT, R4, RZ, PT ;  /* 0x000000ff0400720c */ /* 0x000fe20003f25270 */
[----:B---3--:R-:W-:-:S12]  /*22ab0*/  @!P0 BRA `(.L_x_593) ;  /* 0x0000006400dc8947 */ /* 0x008fd80003800000 */
.L_x_802:
[----:B------:R-:W-:Y:S05]  /*22ac0*/  BSYNC B1 ;  /* 0x0000000000017941 */ /* 0x000fea0003800000 */
.L_x_592:
        /* <DEDUP_REMOVED lines=9> */
.L_x_595:
[----:B------:R-:W-:Y:S05]  /*22b60*/  BSYNC B1 ;  /* 0x0000000000017941 */ /* 0x000fea0003800000 */
.L_x_594:
[----:B------:R-:W3:Y:S04]  /*22b70*/  LDL R4, [R1+0x10] ;  /* 0x0000100001047983 */ /* 0x000ee80000100800 */
[----:B------:R-:W4:Y:S01]  /*22b80*/  LDL R7, [R1+0x2c] ;  /* 0x00002c0001077983 */ /* 0x000f220000100800 */
[----:B-1----:R-:W-:Y:S01]  /*22b90*/  IMAD.MOV.U32 R10, RZ, RZ, RZ ;  /* 0x000000ffff0a7224 */ /* 0x002fe200078e00ff */
[----:B------:R-:W-:Y:S01]  /*22ba0*/  UIADD3 UR4, UP0, UR36, 0x470, URZ ;  /* 0x0000047024047890 */ /* 0x000fe2000ff1e03f */
[----:B------:R-:W-:Y:S01]  /*22bb0*/  PLOP3.LUT P0, PT, PT, PT, PT, 0x80, 0x0 ;  /* 0x000000000000781c */ /* 0x000fe20003f0f070 */
[----:B------:R-:W-:Y:S01]  /*22bc0*/  UMOV UR6, 0x0 ;  /* 0x0000000000067882 */ /* 0x000fe20000000000 */
[----:B------:R-:W-:Y:S01]  /*22bd0*/  UMOV UR7, 0x14f00000 ;  /* 0x14f0000000077882 */ /* 0x000fe20000000000 */
[----:B------:R-:W-:Y:S01]  /*22be0*/  R2UR UR10, R10 ;  /* 0x000000000a0a72ca */ /* 0x000fe200000e0000 */
[----:B------:R-:W-:Y:S01]  /*22bf0*/  UIADD3.X UR5, URZ, UR37, URZ, UP0, !UPT ;  /* 0x000000253f057290 */ /* 0x000fe200087fe43f */
[----:B---3--:R-:W-:-:S02]  /*22c00*/  IMAD R4, R4, 0x7000, R18 ;  /* 0x0000700004047824 */ /* 0x008fc400078e0212 */
[----:B----4-:R-:W-:Y:S02]  /*22c10*/  IMAD R7, R8, 0xe0, R7 ;  /* 0x000000e008077824 */ /* 0x010fe400078e0207 */
[----:B------:R-:W-:Y:S02]  /*22c20*/  VIADD R8, R6, 0x2e870 ;  /* 0x0002e87006087836 */ /* 0x000fe40000000000 */
[----:B------:R-:W-:-:S07]  /*22c30*/  VIADD R9, R4, 0xe400 ;  /* 0x0000e40004097836 */ /* 0x000fce0000000000 */
.L_x_596:
[----:B------:R-:W-:-:S13]  /*22c40*/  @P0 ELECT P2, URZ, PT ;  /* 0x00000000003f082f */ /* 0x000fda0003840000 */
[----:B-----5:R-:W-:Y:S02]  /*22c50*/  @P2 R2UR UR13, R17 ;  /* 0x00000000110d22ca */ /* 0x020fe400000e0000 */
        /* <DEDUP_REMOVED lines=11> */
.L_x_803:
[----:B------:R-:W-:Y:S05]  /*22d10*/  BSYNC B1 ;  /* 0x0000000000017941 */ /* 0x000fea0003800000 */
.L_x_597:
[----:B------:R-:W-:Y:S01]  /*22d20*/  BSSY B1, `(.L_x_599) ;  /* 0x000000b000017945 */ /* 0x000fe20003800000 */
[----:B------:R-:W-:Y:S01]  /*22d30*/  MOV R8, 0x0 ;  /* 0x0000000000087802 */ /* 0x000fe20000000f00 */
[----:B------:R-:W-:Y:S02]  /*22d40*/  IMAD.MOV.U32 R9, RZ, RZ, 0x14f00000 ;  /* 0x14f00000ff097424 */ /* 0x000fe400078e00ff */
[----:B------:R-:W-:Y:S05]  /*22d50*/  @P1 BRA `(.L_x_600) ;  /* 0x00000000001c1947 */ /* 0x000fea0003800000 */
[----:B------:R-:W3:Y:S01]  /*22d60*/  S2R R11, SR_TID.X ;  /* 0x00000000000b7919 */ /* 0x000ee20000002100 */
[----:B-12---:R-:W-:-:S04]  /*22d70*/  IMAD.MOV.U32 R5, RZ, RZ, 0x7000 ;  /* 0x00007000ff057424 */ /* 0x006fc800078e00ff */
[----:B------:R4:W-:Y:S01]  /*22d80*/  SYNCS.ARRIVE.TRANS64 RZ, [R6+URZ+0x2e830], R5 ;  /* 0x02e8300506ff79a7 */ /* 0x0009e2000800003f */
[----:B---3--:R-:W-:-:S04]  /*22d90*/  LOP3.LUT R11, R11, 0x1f, RZ, 0xc0, !PT ;  /* 0x0000001f0b0b7812 */ /* 0x008fc800078ec0ff */
[----:B------:R-:W-:-:S13]  /*22da0*/  ISETP.NE.AND P0, PT, R11, RZ, PT ;  /* 0x000000ff0b00720c */ /* 0x000fda0003f05270 */
[----:B----4-:R-:W-:Y:S05]  /*22db0*/  @!P0 BRA `(.L_x_600) ;  /* 0x0000000000048947 */ /* 0x010fea0003800000 */
[----:B------:R-:W-:Y:S01]  /*22dc0*/  BPT.TRAP 0x1 ;  /* 0x000000040000795c */ /* 0x000fe20000300000 */
.L_x_600:
[----:B------:R-:W-:Y:S05]  /*22dd0*/  BSYNC B1 ;  /* 0x0000000000017941 */ /* 0x000fea0003800000 */
.L_x_599:
        /* <DEDUP_REMOVED lines=8> */
.L_x_601:
        /* <DEDUP_REMOVED lines=10> */
.L_x_590:
[----:B------:R-:W-:Y:S05]  /*22f00*/  BSYNC B0 ;  /* 0x0000000000007941 */ /* 0x000fea0003800000 */
.L_x_589:
[----:B------:R-:W2:Y:S02]  /*22f10*/  LDL R5, [R1+0x6c] ;  /* 0x00006c0001057983 */ /* 0x000ea40000100800 */
[----:B--2---:R-:W-:-:S13]  /*22f20*/  ISETP.NE.AND P0, PT, R5, 0x3, PT ;  /* 0x000000030500780c */ /* 0x004fda0003f05270 */
[----:B------:R-:W-:Y:S05]  /*22f30*/  @!P0 BRA `(.L_x_602) ;  /* 0x0000000000048947 */ /* 0x000fea0003800000 */
[----:B------:R-:W-:Y:S01]  /*22f40*/  BPT.TRAP 0x1 ;  /* 0x000000040000795c */ /* 0x000fe20000300000 */
.L_x_602:
[----:B------:R-:W2:Y:S01]  /*22f50*/  LDL R5, [R1+0x58] ;  /* 0x0000580001057983 */ /* 0x000ea20000100800 */
[----:B------:R-:W-:Y:S01]  /*22f60*/  LOP3.LUT R4, R2, 0x1, RZ, 0x3c, !PT ;  /* 0x0000000102047812 */ /* 0x000fe200078e3cff */
[----:B------:R-:W-:Y:S01]  /*22f70*/  IMAD R19, R0, 0x8, R18 ;  /* 0x0000000800137824 */ /* 0x000fe200078e0212 */
[----:B------:R-:W-:Y:S02]  /*22f80*/  BSSY B0, `(.L_x_603) ;  /* 0x0000005000007945 */ /* 0x000fe40003800000 */
[----:B------:R-:W-:-:S04]  /*22f90*/  SHF.L.U32 R4, R4, 0x1f, RZ ;  /* 0x0000001f04047819 */ /* 0x000fc800000006ff */
[----:B------:R-:W3:Y:S01]  /*22fa0*/  SYNCS.PHASECHK.TRANS64.TRYWAIT P0, [R19+URZ+0x2e870], R4 ;  /* 0x02e87004130075a7 */ /* 0x000ee2000800017f */
[----:B--2---:R-:W-:Y:S01]  /*22fb0*/  ISETP.NE.AND P1, PT, R5, 0x3, PT ;  /* 0x000000030500780c */ /* 0x004fe20003f25270 */
[----:B---3--:R-:W-:-:S12]  /*22fc0*/  @!P0 BRA `(.L_x_604) ;  /* 0x0000006000c08947 */ /* 0x008fd80003800000 */
.L_x_804:
[----:B------:R-:W-:Y:S05]  /*22fd0*/  BSYNC B0 ;  /* 0x0000000000007941 */ /* 0x000fea0003800000 */
.L_x_603:
[----:B------:R-:W-:Y:S05]  /*22fe0*/  @!P1 BRA `(.L_x_605) ;  /* 0x0000000000049947 */ /* 0x000fea0003800000 */
[----:B------:R-:W-:Y:S01]  /*22ff0*/  BPT.TRAP 0x1 ;  /* 0x000000040000795c */ /* 0x000fe20000300000 */
.L_x_605:
[----:B------:R-:W-:Y:S01]  /*23000*/  SHF.L.U32 R2, R2, 0x1f, RZ ;  /* 0x0000001f02027819 */ /* 0x000fe200000006ff */
[----:B------:R-:W-:-:S03]  /*23010*/  IMAD R12, R0, 0x7000, RZ ;  /* 0x00007000000c7824 */ /* 0x000fc600078e02ff */
[----:B------:R-:W3:Y:S02]  /*23020*/  SYNCS.PHASECHK.TRANS64.TRYWAIT P0, [R19+URZ+0x2e860], R2 ;  /* 0x02e86002130075a7 */ /* 0x000ee4000800017f */
[----:B---3--:R-:W-:Y:S05]  /*23030*/  @!P0 BRA `(.L_x_606) ;  /* 0x0000006000b88947 */ /* 0x008fea0003800000 */
.L_x_805:
[----:B------:R-:W4:Y:S04]  /*23040*/  LDL R0, [R1+0x34] ;  /* 0x0000340001007983 */ /* 0x000f280000100800 */
[----:B------:R-:W3:Y:S04]  /*23050*/  LDL R14, [R1+0x38] ;  /* 0x00003800010e7983 */ /* 0x000ee80000100800 */
[----:B------:R-:W5:Y:S01]  /*23060*/  LDL R13, [R1+0x30] ;  /* 0x00003000010d7983 */ /* 0x000f620000100800 */
[----:B------:R-:W-:Y:S05]  /*23070*/  WARPSYNC.ALL ;  /* 0x0000000000007948 */ /* 0x000fea0003800000 */
[----:B----4-:R-:W-:-:S05]  /*23080*/  LOP3.LUT R0, R12, R0, RZ, 0xfc, !PT ;  /* 0x000000000c007212 */ /* 0x010fca00078efcff */
[----:B------:R-:W-:Y:S01]  /*23090*/  IMAD.IADD R0, R18, 0x1, R0 ;  /* 0x0000000112007824 */ /* 0x000fe200078e0200 */
[----:B-----5:R-:W-:-:S03]  /*230a0*/  LOP3.LUT R20, R12, R13, RZ, 0xfc, !PT ;  /* 0x0000000d0c147212 */ /* 0x020fc600078efcff */
[----:B---3--:R-:W-:Y:S01]  /*230b0*/  IMAD.IADD R2, R14, 0x1, R0 ;  /* 0x000000010e027824 */ /* 0x008fe200078e0200 */
[----:B--2---:R-:W2:Y:S01]  /*230c0*/  LDSM.16.MT88.4 R4, [R0+0xe400] ;  /* 0x00e400000004783b */ /* 0x004ea20000004200 */
[----:B------:R-:W-:Y:S02]  /*230d0*/  IADD3 R20, R18, R20, RZ ;  /* 0x0000001412147210 */ /* 0x000fe40007ffe0ff */
[C-C-:B--2---:R-:W-:Y:S02]  /*230e0*/  PRMT R8, R4.reuse, 0x6420, R5.reuse ;  /* 0x0000642004087816 */ /* 0x144fe40000000005 */
[----:B-1----:R-:W-:Y:S02]  /*230f0*/  PRMT R9, R4, 0x7531, R5 ;  /* 0x0000753104097816 */ /* 0x002fe40000000005 */
[C-C-:B------:R-:W-:Y:S02]  /*23100*/  PRMT R10, R6.reuse, 0x6420, R7.reuse ;  /* 0x00006420060a7816 */ /* 0x140fe40000000007 */
[----:B------:R-:W-:-:S02]  /*23110*/  PRMT R11, R6, 0x7531, R7 ;  /* 0x00007531060b7816 */ /* 0x000fc40000000007 */
[----:B------:R-:W1:Y:S04]  /*23120*/  LDSM.16.MT88.4 R4, [R2+0xe400] ;  /* 0x00e400000204783b */ /* 0x000e680000004200 */
[----:B------:R1:W-:Y:S02]  /*23130*/  STSM.16.M88.4 [R20+0x400], R8 ;  /* 0x0004000814007844 */ /* 0x0003e40000000200 */
        /* <DEDUP_REMOVED lines=71> */
[----:B------:R2:W-:Y:S01]  /*235b0*/  STSM.16.M88.4 [R20+0x6400], R12 ;  /* 0x0064000c14007844 */ /* 0x0005e20000000200 */
[C-C-:B-1----:R-:W-:Y:S02]  /*235c0*/  PRMT R8, R4.reuse, 0x6420, R5.reuse ;  /* 0x0000642004087816 */ /* 0x142fe40000000005 */
        /* <DEDUP_REMOVED lines=12> */
.L_x_607:
[----:B------:R-:W3:Y:S01]  /*23690*/  S2R R0, SR_TID.X ;  /* 0x0000000000007919 */ /* 0x000ee20000002100 */
[----:B-1----:R1:W-:Y:S01]  /*236a0*/  SYNCS.ARRIVE.TRANS64.A1T0 RZ, [R19+URZ+0x2e850], RZ ;  /* 0x02e850ff13ff79a7 */ /* 0x0023e2000810003f */
[----:B---3--:R-:W-:Y:S02]  /*236b0*/  LOP3.LUT R2, R0, 0x7f, RZ, 0xc0, !PT ;  /* 0x0000007f00027812 */ /* 0x008fe400078ec0ff */
[----:B------:R-:W3:Y:S01]  /*236c0*/  LDL R0, [R1+0x24] ;  /* 0x0000240001007983 */ /* 0x000ee20000100800 */
[----:B------:R-:W-:Y:S01]  /*236d0*/  BAR.SYNC.DEFER_BLOCKING 0x2, 0x80 ;  /* 0x0082000000007b1d */ /* 0x000fe20000010000 */
[----:B------:R-:W-:-:S05]  /*236e0*/  ISETP.NE.AND P0, PT, R2, RZ, PT ;  /* 0x000000ff0200720c */ /* 0x000fca0003f05270 */
[----:B------:R4:W5:Y:S08]  /*236f0*/  LDL R2, [R1+0x18] ;  /* 0x0000180001027983 */ /* 0x0009700000100800 */
[----:B-1----:R-:W-:-:S05]  /*23700*/  @!P0 VIADD R19, R19, 0x2e880 ;  /* 0x0002e88013138836 */ /* 0x002fca0000000000 */
[----:B------:R-:W-:-:S04]  /*23710*/  @!P0 PRMT R19, RZ, 0x654, R19 ;  /* 0x00000654ff138816 */ /* 0x000fc80000000013 */
[----:B------:R4:W-:Y:S01]  /*23720*/  @!P0 SYNCS.ARRIVE.TRANS64.RED.A1T0 RZ, [R19+URZ], RZ ;  /* 0x000000ff13ff89a7 */ /* 0x0009e2000810043f */
[C---:B---3--:R-:W-:Y:S01]  /*23730*/  ISETP.GT.AND P0, PT, R3.reuse, R0, PT ;  /* 0x000000000300720c */ /* 0x048fe20003f04270 */
[----:B------:R-:W-:Y:S01]  /*23740*/  VIADD R3, R3, 0xffffffff ;  /* 0xffffffff03037836 */ /* 0x000fe20000000000 */
[----:B------:R4:W5:Y:S11]  /*23750*/  LDL R0, [R1+0x10] ;  /* 0x0000100001007983 */ /* 0x0009760000100800 */
[----:B----4-:R-:W-:Y:S05]  /*23760*/  @P0 BRA `(.L_x_608) ;  /* 0xfffffff000240947 */ /* 0x010fea000383ffff */
.L_x_588:
[----:B------:R-:W1:Y:S02]  /*23770*/  S2R R4, SR_TID.X ;  /* 0x0000000000047919 */ /* 0x000e640000002100 */
[----:B-1----:R-:W-:Y:S02]  /*23780*/  LOP3.LUT R5, R4, 0x7f, RZ, 0xc0, !PT ;  /* 0x0000007f04057812 */ /* 0x002fe400078ec0ff */
[----:B------:R-:W3:Y:S01]  /*23790*/  LDL R4, [R1+0x6c] ;  /* 0x00006c0001047983 */ /* 0x000ee20000100800 */
[----:B------:R-:W-:Y:S01]  /*237a0*/  BSSY B0, `(.L_x_609) ;  /* 0x0000011000007945 */ /* 0x000fe20003800000 */
[----:B------:R-:W-:Y:S02]  /*237b0*/  ISETP.NE.AND P0, PT, R5, RZ, PT ;  /* 0x000000ff0500720c */ /* 0x000fe40003f05270 */
[----:B---3--:R-:W-:-:S11]  /*237c0*/  ISETP.NE.AND P2, PT, R4, 0x3, PT ;  /* 0x000000030400780c */ /* 0x008fd60003f45270 */
[----:B------:R-:W-:Y:S05]  /*237d0*/  @P0 BRA `(.L_x_610) ;  /* 0x0000000000340947 */ /* 0x000fea0003800000 */
[----:B-----5:R-:W1:Y:S01]  /*237e0*/  S2R R2, SR_LANEID ;  /* 0x0000000000027919 */ /* 0x020e620000000000 */
[----:B------:R-:W-:Y:S01]  /*237f0*/  VOTEU.ANY UR4, UPT, PT ;  /* 0x0000000000047886 */ /* 0x000fe200038e0100 */
[----:B------:R-:W3:Y:S01]  /*23800*/  LDC.64 R4, c[0x0][0xc60] ;  /* 0x00031800ff047b82 */ /* 0x000ee20000000a00 */
[----:B0-----:R-:W1:Y:S02]  /*23810*/  FLO.U32 R0, UR4 ;  /* 0x0000000400007d00 */ /* 0x001e6400080e0000 */
[----:B-1----:R-:W-:-:S06]  /*23820*/  ISETP.EQ.U32.AND P1, PT, R0, R2, PT ;  /* 0x000000020000720c */ /* 0x002fcc0003f22070 */
[----:B------:R-:W3:Y:S07]  /*23830*/  POPC R2, UR4 ;  /* 0x0000000400027d09 */ /* 0x000eee0008000000 */
[----:B---3--:R-:W3:Y:S04]  /*23840*/  @P1 ATOMG.E.ADD.STRONG.GPU PT, R2, desc[UR60][R4.64], R2 ;  /* 0x00000002040219a8 */ /* 0x008ee800081ee1fc */
[----:B---3--:R0:W1:Y:S02]  /*23850*/  SHFL.IDX PT, R2, R2, R0, 0x1f ;  /* 0x00001f0002027589 */ /* 0x00806400000e0000 */
[----:B0-----:R-:W0:Y:S02]  /*23860*/  S2R R0, SR_LTMASK ;  /* 0x0000000000007919 */ /* 0x001e240000003900 */
[----:B0-----:R-:W-:-:S06]  /*23870*/  LOP3.LUT R0, R0, UR4, RZ, 0xc0, !PT ;  /* 0x0000000400007c12 */ /* 0x001fcc000f8ec0ff */
[----:B------:R-:W1:Y:S02]  /*23880*/  POPC R0, R0 ;  /* 0x0000000000007309 */ /* 0x000e640000000000 */
[----:B-1----:R-:W-:-:S05]  /*23890*/  IADD3 R0, R2, UR38, R0 ;  /* 0x0000002602007c10 */ /* 0x002fca000fffe000 */
[----:B------:R1:W-:Y:S02]  /*238a0*/  STL [R1], R0 ;  /* 0x0000000001007387 */ /* 0x0003e40000100800 */
.L_x_610:
[----:B------:R-:W-:Y:S05]  /*238b0*/  BSYNC B0 ;  /* 0x0000000000007941 */ /* 0x000fea0003800000 */
.L_x_609:
[----:B------:R-:W-:Y:S05]  /*238c0*/  @!P2 BRA `(.L_x_611) ;  /* 0x000000000004a947 */ /* 0x000fea0003800000 */
[----:B------:R-:W-:Y:S01]  /*238d0*/  BPT.TRAP 0x1 ;  /* 0x000000040000795c */ /* 0x000fe20000300000 */
.L_x_611:
[----:B01---5:R-:W3:Y:S04]  /*238e0*/  LDL R0, [R1+0x18] ;  /* 0x0000180001007983 */ /* 0x023ee80000100800 */
[----:B------:R-:W4:Y:S04]  /*238f0*/  LDL R3, [R1+0x10] ;  /* 0x0000100001037983 */ /* 0x000f280000100800 */
[----:B------:R-:W2:Y:S01]  /*23900*/  LDL R2, [R1+0x58] ;  /* 0x0000580001027983 */ /* 0x000ea20000100800 */
[----:B------:R-:W-:Y:S01]  /*23910*/  BSSY B0, `(.L_x_612) ;  /* 0x0000007000007945 */ /* 0x000fe20003800000 */
[----:B---3--:R-:W-:-:S04]  /*23920*/  LOP3.LUT R0, R0, 0x1, RZ, 0x3c, !PT ;  /* 0x0000000100007812 */ /* 0x008fc800078e3cff */
[----:B------:R-:W-:Y:S01]  /*23930*/  SHF.L.U32 R0, R0, 0x1f, RZ ;  /* 0x0000001f00007819 */ /* 0x000fe200000006ff */
[----:B----4-:R-:W-:Y:S01]  /*23940*/  IMAD R16, R3, 0x8, R18 ;  /* 0x0000000803107824 */ /* 0x010fe200078e0212 */
[----:B--2---:R-:W-:-:S03]  /*23950*/  ISETP.NE.AND P2, PT, R2, 0x3, PT ;  /* 0x000000030200780c */ /* 0x004fc60003f45270 */
[----:B------:R-:W0:Y:S02]  /*23960*/  SYNCS.PHASECHK.TRANS64.TRYWAIT P1, [R16+URZ+0x2e870], R0 ;  /* 0x02e87000100075a7 */ /* 0x000e24000802017f */
[----:B0-----:R-:W-:Y:S08]  /*23970*/  @!P1 BRA `(.L_x_613) ;  /* 0x00000058007c9947 */ /* 0x001ff00003800000 */
.L_x_806:
[----:B------:R-:W-:Y:S05]  /*23980*/  BSYNC B0 ;  /* 0x0000000000007941 */ /* 0x000fea0003800000 */
.L_x_612:
[----:B------:R-:W-:Y:S05]  /*23990*/  @!P2 BRA `(.L_x_614) ;  /* 0x000000000004a947 */ /* 0x000fea0003800000 */
[----:B------:R-:W-:Y:S01]  /*239a0*/  BPT.TRAP 0x1 ;  /* 0x000000040000795c */ /* 0x000fe20000300000 */
.L_x_614:
[----:B0-----:R-:W2:Y:S02]  /*239b0*/  LDL R0, [R1+0x18] ;  /* 0x0000180001007983 */ /* 0x001ea40000100800 */
[----:B--2---:R-:W-:-:S04]  /*239c0*/  SHF.L.U32 R0, R0, 0x1f, RZ ;  /* 0x0000001f00007819 */ /* 0x004fc800000006ff */
[----:B------:R-:W0:Y:S02]  /*239d0*/  SYNCS.PHASECHK.TRANS64.TRYWAIT P1, [R16+URZ+0x2e860], R0 ;  /* 0x02e86000100075a7 */ /* 0x000e24000802017f */
[----:B0-----:R-:W-:Y:S05]  /*239e0*/  @!P1 BRA `(.L_x_615) ;  /* 0x0000005800749947 */ /* 0x001fea0003800000 */
.L_x_807:
[----:B------:R-:W0:Y:S04]  /*239f0*/  LDL R17, [R1+0x10] ;  /* 0x0000100001117983 */ /* 0x000e280000100800 */
[----:B------:R-:W2:Y:S04]  /*23a00*/  LDL R2, [R1+0x34] ;  /* 0x0000340001027983 */ /* 0x000ea80000100800 */
[----:B------:R-:W3:Y:S04]  /*23a10*/  LDL R3, [R1+0x38] ;  /* 0x0000380001037983 */ /* 0x000ee80000100800 */
[----:B------:R-:W4:Y:S01]  /*23a20*/  LDL R12, [R1+0x30] ;  /* 0x00003000010c7983 */ /* 0x000f220000100800 */
[----:B------:R-:W-:Y:S05]  /*23a30*/  WARPSYNC.ALL ;  /* 0x0000000000007948 */ /* 0x000fea0003800000 */
[----:B0-----:R-:W-:-:S05]  /*23a40*/  IMAD R0, R17, 0x7000, RZ ;  /* 0x0000700011007824 */ /* 0x001fca00078e02ff */
[----:B--2---:R-:W-:-:S05]  /*23a50*/  LOP3.LUT R2, R0, R2, RZ, 0xfc, !PT ;  /* 0x0000000200027212 */ /* 0x004fca00078efcff */
[----:B------:R-:W-:-:S05]  /*23a60*/  IMAD.IADD R2, R18, 0x1, R2 ;  /* 0x0000000112027824 */ /* 0x000fca00078e0202 */
[----:B------:R-:W0:Y:S01]  /*23a70*/  LDSM.16.MT88.4 R4, [R2+0xe400] ;  /* 0x00e400000204783b */ /* 0x000e220000004200 */
[----:B---3--:R-:W-:Y:S01]  /*23a80*/  IMAD.IADD R3, R3, 0x1, R2 ;  /* 0x0000000103037824 */ /* 0x008fe200078e0202 */
[----:B----4-:R-:W-:Y:S02]  /*23a90*/  LOP3.LUT R0, R0, R12, RZ, 0xfc, !PT ;  /* 0x0000000c00007212 */ /* 0x010fe400078efcff */
[C-C-:B0-----:R-:W-:Y:S02]  /*23aa0*/  PRMT R8, R4.reuse, 0x6420, R5.reuse ;  /* 0x0000642004087816 */ /* 0x141fe40000000005 */
[----:B------:R-:W-:Y:S02]  /*23ab0*/  PRMT R9, R4, 0x7531, R5 ;  /* 0x0000753104097816 */ /* 0x000fe40000000005 */
[C-C-:B------:R-:W-:Y:S02]  /*23ac0*/  PRMT R10, R6.reuse, 0x6420, R7.reuse ;  /* 0x00006420060a7816 */ /* 0x140fe40000000007 */
[----:B------:R-:W-:-:S02]  /*23ad0*/  PRMT R11, R6, 0x7531, R7 ;  /* 0x00007531060b7816 */ /* 0x000fc40000000007 */
[----:B------:R-:W0:Y:S01]  /*23ae0*/  LDSM.16.MT88.4 R4, [R3+0xe400] ;  /* 0x00e400000304783b */ /* 0x000e220000004200 */
[----:B------:R-:W-:-:S05]  /*23af0*/  IMAD.IADD R0, R18, 0x1, R0 ;  /* 0x0000000112007824 */ /* 0x000fca00078e0200 */
[----:B------:R0:W-:Y:S02]  /*23b00*/  STSM.16.M88.4 [R0+0x400], R8 ;  /* 0x0004000800007844 */ /* 0x0001e40000000200 */
[C-C-:B0-----:R-:W-:Y:S02]  /*23b10*/  PRMT R8, R4.reuse, 0x6420, R5.reuse ;  /* 0x0000642004087816 */ /* 0x141fe40000000005 */
[----:B------:R-:W-:Y:S02]  /*23b20*/  PRMT R9, R4, 0x7531, R5 ;  /* 0x0000753104097816 */ /* 0x000fe40000000005 */
[C-C-:B------:R-:W-:Y:S02]  /*23b30*/  PRMT R10, R6.reuse, 0x6420, R7.reuse ;  /* 0x00006420060a7816 */ /* 0x140fe40000000007 */
        /* <DEDUP_REMOVED lines=82> */
.L_x_616:
[----:B------:R-:W2:Y:S01]  /*24060*/  LDL.LU R3, [R1+0x18] ;  /* 0x0000180001037983 */ /* 0x000ea20000300800 */
[----:B0-----:R0:W-:Y:S01]  /*24070*/  SYNCS.ARRIVE.TRANS64.A1T0 RZ, [R16+URZ+0x2e850], RZ ;  /* 0x02e850ff10ff79a7 */ /* 0x0011e2000810003f */
[----:B-1----:R-:W-:Y:S01]  /*24080*/  IADD3 R0, R17, 0x1, RZ ;  /* 0x0000000111007810 */ /* 0x002fe20007ffe0ff */
[----:B0-----:R-:W-:-:S05]  /*24090*/  @!P0 VIADD R16, R16, 0x2e880 ;  /* 0x0002e88010108836 */ /* 0x001fca0000000000 */
[----:B------:R-:W-:Y:S01]  /*240a0*/  @!P0 PRMT R16, RZ, 0x654, R16 ;  /* 0x00000654ff108816 */ /* 0x000fe20000000010 */
[----:B------:R-:W-:Y:S06]  /*240b0*/  BAR.SYNC.DEFER_BLOCKING 0x2, 0x80 ;  /* 0x0082000000007b1d */ /* 0x000fec0000010000 */
[----:B------:R0:W-:Y:S01]  /*240c0*/  @!P0 SYNCS.ARRIVE.TRANS64.RED.A1T0 RZ, [R16+URZ], RZ ;  /* 0x000000ff10ff89a7 */ /* 0x0001e2000810043f */
[----:B------:R-:W-:-:S04]  /*240d0*/  ISETP.NE.AND P0, PT, R0, 0x2, PT ;  /* 0x000000020000780c */ /* 0x000fc80003f05270 */
[----:B------:R-:W-:Y:S02]  /*240e0*/  SEL R2, RZ, 0x1, P0 ;  /* 0x00000001ff027807 */ /* 0x000fe40000000000 */
[----:B------:R-:W-:-:S05]  /*240f0*/  SEL R0, R0, RZ, P0 ;  /* 0x000000ff00007207 */ /* 0x000fca0000000000 */
[----:B------:R0:W-:Y:S01]  /*24100*/  STL [R1+0x10], R0 ;  /* 0x0000100001007387 */ /* 0x0001e20000100800 */
[----:B--2---:R-:W-:-:S05]  /*24110*/  LOP3.LUT R3, R3, R2, RZ, 0x3c, !PT ;  /* 0x0000000203037212 */ /* 0x004fca00078e3cff */
[----:B------:R0:W-:Y:S02]  /*24120*/  STL [R1+0x18], R3 ;  /* 0x0000180301007387 */ /* 0x0001e40000100800 */
.L_x_565:
[----:B0-2---:R-:W2:Y:S02]  /*24130*/  LDL R0, [R1+0x20] ;  /* 0x0000200001007983 */ /* 0x005ea40000100800 */
[----:B--2---:R-:W-:-:S13]  /*24140*/  LOP3.LUT P0, RZ, R0, 0x2, RZ, 0xc0, !PT ;  /* 0x0000000200ff7812 */ /* 0x004fda000780c0ff */
[----:B------:R-:W-:Y:S05]  /*24150*/  @!P0 BRA `(.L_x_617) ;  /* 0x00000000002c8947 */ /* 0x000fea0003800000 */
[----:B------:R-:W-:Y:S05]  /*24160*/  WARPSYNC.ALL ;  /* 0x0000000000007948 */ /* 0x000fea0003800000 */
[----:B------:R-:W0:Y:S08]  /*24170*/  S2UR UR5, SR_CgaCtaId ;  /* 0x00000000000579c3 */ /* 0x000e300000008800 */
[----:B------:R-:W-:Y:S06]  /*24180*/  BAR.SYNC.DEFER_BLOCKING 0x5, 0x180 ;  /* 0x0146000000007b1d */ /* 0x000fec0000010000 */
[----:B------:R-:W-:-:S02]  /*24190*/  UMOV UR4, 0x400 ;  /* 0x0000040000047882 */ /* 0x000fc40000000000 */
[----:B0-----:R-:W-:-:S06]  /*241a0*/  ULEA UR4, UR5, UR4, 0x18 ;  /* 0x0000000405047291 */ /* 0x001fcc000f8ec03f */
[----:B------:R-:W-:-:S05]  /*241b0*/  IMAD.U32 R18, RZ, RZ, UR4 ;  /* 0x00000004ff127e24 */ /* 0x000fca000f8e00ff */
[----:B-1----:R-:W0:Y:S04]  /*241c0*/  LDS.128 R4, [R18+0x2e8d0] ;  /* 0x02e8d00012047984 */ /* 0x002e280000000c00 */
[----:B0-----:R0:W-:Y:S04]  /*241d0*/  STL.64 [R1], R4 ;  /* 0x0000000401007387 */ /* 0x0011e80000100a00 */
[----:B------:R0:W-:Y:S01]  /*241e0*/  STL.64 [R1+0x8], R6 ;  /* 0x0000080601007387 */ /* 0x0001e20000100a00 */
[----:B------:R-:W-:Y:S06]  /*241f0*/  BAR.ARV 0x4, 0x180 ;  /* 0x0106000000007b1d */ /* 0x000fec0000002000 */
[----:B------:R-:W-:Y:S05]  /*24200*/  BRA `(.L_x_618) ;  /* 0x0000000c00287947 */ /* 0x000fea0003800000 */
.L_x_617:
[----:B------:R-:W0:Y:S01]  /*24210*/  S2R R0, SR_TID.X ;  /* 0x0000000000007919 */ /* 0x000e220000002100 */
[----:B------:R-:W-:Y:S01]  /*24220*/  UMOV UR4, 0xffffffff ;  /* 0xffffffff00047882 */ /* 0x000fe20000000000 */
[----:B0-----:R-:W-:-:S04]  /*24230*/  LOP3.LUT R16, R0, 0x1f, RZ, 0xc0, !PT ;  /* 0x0000001f00107812 */ /* 0x001fc800078ec0ff */
[----:B------:R-:W-:Y:S01]  /*24240*/  ISETP.NE.AND P0, PT, R16, 0x1f, PT ;  /* 0x0000001f1000780c */ /* 0x000fe20003f05270 */
[----:B------:R-:W-:-:S12]  /*24250*/  BRA.DIV UR4, `(.L_x_619) ;  /* 0x00000052046c7947 */ /* 0x000fd8000b800000 */
[----:B------:R-:W2:Y:S01]  /*24260*/  LDL.LU R3, [R1] ;  /* 0x0000000001037983 */ /* 0x000ea20000300800 */
[----:B------:R-:W-:-:S03]  /*24270*/  ULDC UR4, c[0x0][0xc3c] ;  /* 0x00030f0000047ab9 */ /* 0x000fc60000000800 */
[----:B------:R-:W3:Y:S01]  /*24280*/  LDL R4, [R1+0xc] ;  /* 0x00000c0001047983 */ /* 0x000ee20000100800 */
[----:B--2---:R-:W-:Y:S02]  /*24290*/  IMAD.MOV.U32 R10, RZ, RZ, R3 ;  /* 0x000000ffff0a7224 */ /* 0x004fe400078e0003 */
[----:B---3--:R-:W-:-:S05]  /*242a0*/  IMAD.IADD R0, R4, 0x1, R16 ;  /* 0x0000000104007824 */ /* 0x008fca00078e0210 */
[----:B------:R-:W-:-:S13]  /*242b0*/  ISETP.GE.OR P1, PT, R0, UR4, !P0 ;  /* 0x0000000400007c0c */ /* 0x000fda000c726670 */
[----:B------:R-:W0:Y:S08]  /*242c0*/  @!P1 LDC.64 R2, c[0x0][0xc80] ;  /* 0x00032000ff029b82 */ /* 0x000e300000000a00 */
[----:B-1----:R-:W1:Y:S01]  /*242d0*/  @!P1 LDC.64 R4, c[0x0][0xc78] ;  /* 0x00031e00ff049b82 */ /* 0x002e620000000a00 */
[----:B0-----:R-:W-:-:S05]  /*242e0*/  @!P1 IMAD.WIDE R2, R0, 0x4, R2 ;  /* 0x0000000400029825 */ /* 0x001fca00078e0202 */
[----:B------:R1:W2:Y:S02]  /*242f0*/  @!P1 LDG.E R6, desc[UR60][R2.64] ;  /* 0x0000003c02069981 */ /* 0x0002a4000c1e1900 */
[----:B-1----:R-:W-:-:S06]  /*24300*/  @!P1 IMAD.WIDE R2, R0, 0x4, R4 ;  /* 0x0000000400029825 */ /* 0x002fcc00078e0204 */
[----:B------:R-:W3:Y:S01]  /*24310*/  @!P1 LDG.E R2, desc[UR60][R2.64] ;  /* 0x0000003c02029981 */ /* 0x000ee2000c1e1900 */
[----:B------:R-:W-:Y:S01]  /*24320*/  IMAD.MOV.U32 R5, RZ, RZ, RZ ;  /* 0x000000ffff057224 */ /* 0x000fe200078e00ff */
[C---:B------:R-:W-:Y:S01]  /*24330*/  ISETP.GE.U32.AND P2, PT, R16.reuse, 0x2, PT ;  /* 0x000000021000780c */ /* 0x040fe20003f46070 */
[----:B------:R-:W-:Y:S01]  /*24340*/  IMAD.MOV.U32 R8, RZ, RZ, RZ ;  /* 0x000000ffff087224 */ /* 0x000fe200078e00ff */
[C---:B------:R-:W-:Y:S01]  /*24350*/  ISETP.GE.U32.AND P3, PT, R16.reuse, 0x4, PT ;  /* 0x000000041000780c */ /* 0x040fe20003f66070 */
[----:B------:R-:W-:Y:S01]  /*24360*/  SHFL.IDX PT, R0, R10, RZ, 0x1f ;  /* 0x00001fff0a007589 */ /* 0x000fe200000e0000 */
[C---:B------:R-:W-:Y:S02]  /*24370*/  ISETP.GE.U32.AND P4, PT, R16.reuse, 0x8, PT ;  /* 0x000000081000780c */ /* 0x040fe40003f86070 */
[----:B------:R-:W-:Y:S01]  /*24380*/  ISETP.GE.U32.AND P5, PT, R16, 0x10, PT ;  /* 0x000000101000780c */ /* 0x000fe20003fa6070 */
[----:B------:R-:W-:Y:S01]  /*24390*/  SHFL.IDX PT, R9, R10, 0x1, 0x1f ;  /* 0x00201f000a097f89 */ /* 0x000fe200000e0000 */
[----:B--2---:R-:W-:-:S02]  /*243a0*/  @!P1 IMAD.MOV.U32 R5, RZ, RZ, R6 ;  /* 0x000000ffff059224 */ /* 0x004fc400078e0006 */
[----:B------:R-:W-:Y:S02]  /*243b0*/  IMAD.MOV.U32 R6, RZ, RZ, RZ ;  /* 0x000000ffff067224 */ /* 0x000fe400078e00ff */
[----:B---3--:R-:W-:Y:S01]  /*243c0*/  @!P1 IMAD.MOV.U32 R6, RZ, RZ, R2 ;  /* 0x000000ffff069224 */ /* 0x008fe200078e0002 */
[----:B------:R-:W-:-:S03]  /*243d0*/  ISETP.NE.AND P1, PT, R16, RZ, PT ;  /* 0x000000ff1000720c */ /* 0x000fc60003f25270 */
[----:B------:R-:W-:-:S05]  /*243e0*/  IMAD R2, R6, R5, RZ ;  /* 0x0000000506027224 */ /* 0x000fca00078e02ff */
        /* <DEDUP_REMOVED lines=15> */
[----:B------:R0:W1:Y:S02]  /*244e0*/  SHFL.IDX PT, R2, R7, 0x1f, 0x1f ;  /* 0x03e01f0007027f89 */ /* 0x00006400000e0000 */
.L_x_817:
[----:B------:R-:W-:Y:S02]  /*244f0*/  ULDC UR4, c[0x0][0xc38] ;  /* 0x00030e0000047ab9 */ /* 0x000fe40000000800 */
[----:B------:R-:W-:-:S04]  /*24500*/  IMAD.U32 R3, RZ, RZ, UR4 ;  /* 0x00000004ff037e24 */ /* 0x000fc8000f8e00ff */
[----:B-1----:R-:W-:-:S04]  /*24510*/  IMAD R2, R2, R3, RZ ;  /* 0x0000000302027224 */ /* 0x002fc800078e02ff */
[----:B------:R-:W-:-:S05]  /*24520*/  IMAD.IADD R4, R9, 0x1, R2 ;  /* 0x0000000109047824 */ /* 0x000fca00078e0202 */
[----:B------:R-:W-:-:S13]  /*24530*/  ISETP.GT.AND P6, PT, R4, R0, PT ;  /* 0x000000000400720c */ /* 0x000fda0003fc4270 */
[----:B------:R-:W-:Y:S05]  /*24540*/  @P6 BRA `(.L_x_620) ;  /* 0x0000000000ac6947 */ /* 0x000fea0003800000 */
.L_x_623:
[----:B------:R-:W2:Y:S01]  /*24550*/  LDL.LU R3, [R1+0xc] ;  /* 0x00000c0001037983 */ /* 0x000ea20000300800 */
[----:B------:R-:W1:Y:S01]  /*24560*/  LDC R2, c[0x0][0xc3c] ;  /* 0x00030f00ff027b82 */ /* 0x000e620000000800 */
[----:B--2---:R-:W-:-:S04]  /*24570*/  IADD3 R3, R3, 0x1f, RZ ;  /* 0x0000001f03037810 */ /* 0x004fc80007ffe0ff */
[----:B-1----:R-:W-:-:S13]  /*24580*/  ISETP.GE.AND P6, PT, R3, R2, PT ;  /* 0x000000020300720c */ /* 0x002fda0003fc6270 */
[----:B------:R-:W-:Y:S05]  /*24590*/  @P6 BRA `(.L_x_621) ;  /* 0x0000000400dc6947 */ /* 0x000fea0003800000 */
[----:B------:R-:W1:Y:S01]  /*245a0*/  S2R R5, SR_TID.X ;  /* 0x0000000000057919 */ /* 0x000e620000002100 */
[----:B------:R2:W-:Y:S01]  /*245b0*/  STL [R1+0xc], R3 ;  /* 0x00000c0301007387 */ /* 0x0005e20000100800 */
[----:B-1----:R-:W-:-:S05]  /*245c0*/  LOP3.LUT R5, R5, 0x1f, RZ, 0xc0, !PT ;  /* 0x0000001f05057812 */ /* 0x002fca00078ec0ff */
[----:B------:R-:W-:Y:S02]  /*245d0*/  IMAD.IADD R6, R3, 0x1, R5 ;  /* 0x0000000103067824 */ /* 0x000fe400078e0205 */
[----:B------:R-:W-:-:S03]  /*245e0*/  IMAD.MOV.U32 R5, RZ, RZ, RZ ;  /* 0x000000ffff057224 */ /* 0x000fc600078e00ff */
[----:B------:R-:W-:-:S13]  /*245f0*/  ISETP.GE.OR P6, PT, R6, R2, !P0 ;  /* 0x000000020600720c */ /* 0x000fda00047c6670 */
[----:B--2---:R-:W1:Y:S02]  /*24600*/  @!P6 LDC.64 R2, c[0x0][0xc80] ;  /* 0x00032000ff02eb82 */ /* 0x004e640000000a00 */
[----:B-1----:R-:W-:-:S05]  /*24610*/  @!P6 IMAD.WIDE R2, R6, 0x4, R2 ;  /* 0x000000040602e825 */ /* 0x002fca00078e0202 */
[----:B------:R1:W2:Y:S02]  /*24620*/  @!P6 LDG.E R5, desc[UR60][R2.64] ;  /* 0x0000003c0205e981 */ /* 0x0002a4000c1e1900 */
[----:B-1----:R-:W1:Y:S02]  /*24630*/  @!P6 LDC.64 R2, c[0x0][0xc78] ;  /* 0x00031e00ff02eb82 */ /* 0x002e640000000a00 */
[----:B-1----:R-:W-:-:S04]  /*24640*/  @!P6 IMAD.WIDE R2, R6, 0x4, R2 ;  /* 0x000000040602e825 */ /* 0x002fc800078e0202 */
[----:B------:R-:W-:-:S06]  /*24650*/  IMAD.MOV.U32 R6, RZ, RZ, RZ ;  /* 0x000000ffff067224 */ /* 0x000fcc00078e00ff */
[----:B------:R-:W2:Y:S01]  /*24660*/  @!P6 LDG.E R6, desc[UR60][R2.64] ;  /* 0x0000003c0206e981 */ /* 0x000ea2000c1e1900 */
[----:B------:R-:W-:Y:S01]  /*24670*/  UMOV UR4, 0xffffffff ;  /* 0xffffffff00047882 */ /* 0x000fe20000000000 */
[----:B--2---:R-:W-:Y:S02]  /*24680*/  IMAD R2, R6, R5, RZ ;  /* 0x0000000506027224 */ /* 0x004fe400078e02ff */
[----:B------:R-:W-:Y:S05]  /*24690*/  BRA.DIV UR4, `(.L_x_622) ;  /* 0x0000005204bc7947 */ /* 0x000fea000b800000 */
[----:B------:R-:W1:Y:S02]  /*246a0*/  SHFL.UP PT, R3, R2, 0x1, RZ ;  /* 0x0420000002037989 */ /* 0x000e6400000e00ff */
[----:B-1----:R-:W-:-:S05]  /*246b0*/  SEL R3, R3, RZ, P1 ;  /* 0x000000ff03037207 */ /* 0x002fca0000800000 */
[----:B------:R-:W-:-:S05]  /*246c0*/  IMAD.IADD R2, R2, 0x1, R3 ;  /* 0x0000000102027824 */ /* 0x000fca00078e0203 */
        /* <DEDUP_REMOVED lines=10> */
[----:B-1----:R-:W-:-:S04]  /*24770*/  SEL R3, R3, RZ, P5 ;  /* 0x000000ff03037207 */ /* 0x002fc80002800000 */
[----:B0-----:R-:W-:-:S05]  /*24780*/  IADD3 R7, R2, R3, RZ ;  /* 0x0000000302077210 */ /* 0x001fca0007ffe0ff */
[----:B------:R0:W1:Y:S02]  /*24790*/  SHFL.IDX PT, R2, R7, 0x1f, 0x1f ;  /* 0x03e01f0007027f89 */ /* 0x00006400000e0000 */
.L_x_825:
[----:B------:R-:W-:Y:S02]  /*247a0*/  ULDC UR4, c[0x0][0xc38] ;  /* 0x00030e0000047ab9 */ /* 0x000fe40000000800 */
[----:B------:R-:W-:-:S04]  /*247b0*/  IMAD.U32 R3, RZ, RZ, UR4 ;  /* 0x00000004ff037e24 */ /* 0x000fc8000f8e00ff */
[----:B-1----:R-:W-:-:S04]  /*247c0*/  IMAD R2, R2, R3, RZ ;  /* 0x0000000302027224 */ /* 0x002fc800078e02ff */
[----:B------:R-:W-:-:S05]  /*247d0*/  IMAD.IADD R4, R2, 0x1, R4 ;  /* 0x0000000102047824 */ /* 0x000fca00078e0204 */
[----:B------:R-:W-:-:S13]  /*247e0*/  ISETP.GT.AND P6, PT, R4, R0, PT ;  /* 0x000000000400720c */ /* 0x000fda0003fc4270 */
[----:B------:R-:W-:Y:S05]  /*247f0*/  @!P6 BRA `(.L_x_623) ;  /* 0xfffffffc0054e947 */ /* 0x000fea000383ffff */
.L_x_620:
[----:B------:R-:W-:Y:S01]  /*24800*/  IMAD.IADD R9, R4, 0x1, -R2 ;  /* 0x0000000104097824 */ /* 0x000fe200078e0a02 */
[----:B------:R-:W-:-:S03]  /*24810*/  UMOV UR4, 0xffffffff ;  /* 0xffffffff00047882 */ /* 0x000fc60000000000 */
[----:B------:R-:W-:-:S05]  /*24820*/  IMAD R2, R7, R3, R9 ;  /* 0x0000000307027224 */ /* 0x000fca00078e0209 */
[----:B------:R-:W-:Y:S01]  /*24830*/  ISETP.GT.AND P6, PT, R2, R0, PT ;  /* 0x000000000200720c */ /* 0x000fe20003fc4270 */
[----:B------:R-:W-:-:S12]  /*24840*/  BRA.DIV UR4, `(.L_x_624) ;  /* 0x0000005604287947 */ /* 0x000fd8000b800000 */
[----:B------:R-:W-:-:S04]  /*24850*/  VOTE.ANY R4, PT, !P6 ;  /* 0x0000000000047806 */ /* 0x000fc800070e0100 */
[----:B------:R-:W1:Y:S02]  /*24860*/  POPC R2, R4 ;  /* 0x0000000400027309 */ /* 0x000e640000000000 */
[----:B-1----:R1:W2:Y:S04]  /*24870*/  SHFL.IDX PT, R5, R5, R2, 0x1f ;  /* 0x00001f0205057589 */ /* 0x0022a800000e0000 */
[----:B------:R1:W3:Y:S02]  /*24880*/  SHFL.IDX PT, R6, R6, R2, 0x1f ;  /* 0x00001f0206067589 */ /* 0x0002e400000e0000 */
.L_x_830:
[----:B------:R-:W-:-:S13]  /*24890*/  ISETP.NE.AND P0, PT, R4, RZ, PT ;  /* 0x000000ff0400720c */ /* 0x000fda0003f05270 */
[----:B------:R-:W-:Y:S05]  /*248a0*/  @!P0 BRA `(.L_x_625) ;  /* 0x0000000000148947 */ /* 0x000fea0003800000 */
[----:B------:R-:W-:Y:S01]  /*248b0*/  UMOV UR4, 0xffffffff ;  /* 0xffffffff00047882 */ /* 0x000fe20000000000 */
[----:B------:R-:W-:Y:S02]  /*248c0*/  VIADD R12, R2, 0xffffffff ;  /* 0xffffffff020c7836 */ /* 0x000fe40000000000 */
[----:B------:R-:W-:Y:S05]  /*248d0*/  BRA.DIV UR4, `(.L_x_626) ;  /* 0x0000005604607947 */ /* 0x000fea000b800000 */
[----:B0-----:R0:W4:Y:S02]  /*248e0*/  SHFL.IDX PT, R7, R7, R12, 0x1f ;  /* 0x00001f0c07077589 */ /* 0x00112400000e0000 */
.L_x_833:
[----:B----4-:R-:W-:-:S07]  /*248f0*/  IMAD.MOV.U32 R8, RZ, RZ, R7 ;  /* 0x000000ffff087224 */ /* 0x010fce00078e0007 */
.L_x_625:
[----:B0-----:R-:W4:Y:S01]  /*24900*/  LDL.LU R7, [R1+0xc] ;  /* 0x00000c0001077983 */ /* 0x001f220000300800 */
[----:B------:R-:W-:Y:S01]  /*24910*/  IMAD R10, R8, R3, R9 ;  /* 0x00000003080a7224 */ /* 0x000fe200078e0209 */
[----:B--2---:R-:W-:Y:S02]  /*24920*/  IABS R3, R5 ;  /* 0x0000000500037213 */ /* 0x004fe40000000000 */
[----:B------:R-:W-:Y:S02]  /*24930*/  MOV R8, RZ ;  /* 0x000000ff00087202 */ /* 0x000fe40000000f00 */
[----:B------:R-:W0:Y:S01]  /*24940*/  I2F.RP R4, R3 ;  /* 0x0000000300047306 */ /* 0x000e220000209400 */
[----:B------:R2:W-:Y:S07]  /*24950*/  STL [R1], R10 ;  /* 0x0000000a01007387 */ /* 0x0005ee0000100800 */
[----:B0-----:R-:W0:Y:S02]  /*24960*/  MUFU.RCP R4, R4 ;  /* 0x0000000400047308 */ /* 0x001e240000001000 */
[----:B0-----:R-:W-:-:S06]  /*24970*/  VIADD R4, R4, 0xffffffe ;  /* 0x0ffffffe04047836 */ /* 0x001fcc0000000000 */
[----:B------:R-:W0:Y:S02]  /*24980*/  F2I.FTZ.U32.TRUNC.NTZ R9, R4 ;  /* 0x0000000400097305 */ /* 0x000e24000021f000 */
[----:B0-----:R-:W-:-:S04]  /*24990*/  IMAD.MOV R4, RZ, RZ, -R9 ;  /* 0x000000ffff047224 */ /* 0x001fc800078e0a09 */
[----:B------:R-:W-:-:S04]  /*249a0*/  IMAD R4, R4, R3, RZ ;  /* 0x0000000304047224 */ /* 0x000fc800078e02ff */
[----:B------:R-:W-:Y:S01]  /*249b0*/  IMAD.HI.U32 R9, R9, R4, R8 ;  /* 0x0000000409097227 */ /* 0x000fe200078e0008 */
[----:B------:R-:W-:-:S03]  /*249c0*/  IABS R8, R5 ;  /* 0x0000000500087213 */ /* 0x000fc60000000000 */
[----:B------:R-:W-:Y:S02]  /*249d0*/  IMAD.IADD R4, R0, 0x1, -R10 ;  /* 0x0000000100047824 */ /* 0x000fe400078e0a0a */
[----:B------:R-:W-:Y:S02]  /*249e0*/  IMAD.MOV R8, RZ, RZ, -R8 ;  /* 0x000000ffff087224 */ /* 0x000fe400078e0a08 */
[----:B----4-:R-:W-:Y:S01]  /*249f0*/  IMAD.MOV.U32 R11, RZ, RZ, R7 ;  /* 0x000000ffff0b7224 */ /* 0x010fe200078e0007 */
[----:B------:R-:W-:-:S03]  /*24a00*/  IABS R7, R4 ;  /* 0x0000000400077213 */ /* 0x000fc60000000000 */
[----:B------:R-:W-:Y:S02]  /*24a10*/  IMAD.IADD R11, R2, 0x1, R11 ;  /* 0x00000001020b7824 */ /* 0x000fe400078e020b */
[----:B------:R-:W-:-:S04]  /*24a20*/  IMAD.HI.U32 R0, R9, R7, RZ ;  /* 0x0000000709007227 */ /* 0x000fc800078e00ff */
[----:B------:R-:W-:Y:S02]  /*24a30*/  IMAD R7, R0, R8, R7 ;  /* 0x0000000800077224 */ /* 0x000fe400078e0207 */
[----:B------:R-:W-:-:S03]  /*24a40*/  IMAD.MOV.U32 R8, RZ, RZ, RZ ;  /* 0x000000ffff087224 */ /* 0x000fc600078e00ff */
[----:B------:R-:W-:-:S13]  /*24a50*/  ISETP.GT.U32.AND P1, PT, R3, R7, PT ;  /* 0x000000070300720c */ /* 0x000fda0003f24070 */
[----:B------:R-:W-:Y:S01]  /*24a60*/  @!P1 IMAD.IADD R7, R7, 0x1, -R3 ;  /* 0x0000000107079824 */ /* 0x000fe200078e0a03 */
[----:B------:R-:W-:Y:S02]  /*24a70*/  @!P1 IADD3 R0, R0, 0x1, RZ ;  /* 0x0000000100009810 */ /* 0x000fe40007ffe0ff */
[----:B------:R-:W-:Y:S02]  /*24a80*/  ISETP.NE.AND P1, PT, R5, RZ, PT ;  /* 0x000000ff0500720c */ /* 0x000fe40003f25270 */
[----:B------:R-:W-:Y:S02]  /*24a90*/  ISETP.GE.U32.AND P0, PT, R7, R3, PT ;  /* 0x000000030700720c */ /* 0x000fe40003f06070 */
[----:B---3--:R-:W-:-:S04]  /*24aa0*/  IABS R3, R6 ;  /* 0x0000000600037213 */ /* 0x008fc80000000000 */
[----:B------:R-:W0:Y:S07]  /*24ab0*/  I2F.RP R7, R3 ;  /* 0x0000000300077306 */ /* 0x000e2e0000209400 */
[----:B------:R-:W-:Y:S01]  /*24ac0*/  @P0 VIADD R0, R0, 0x1 ;  /* 0x0000000100000836 */ /* 0x000fe20000000000 */
[----:B0-----:R-:W0:Y:S02]  /*24ad0*/  MUFU.RCP R7, R7 ;  /* 0x0000000700077308 */ /* 0x001e240000001000 */
[----:B0-----:R-:W-:-:S06]  /*24ae0*/  VIADD R7, R7, 0xffffffe ;  /* 0x0ffffffe07077836 */ /* 0x001fcc0000000000 */
[----:B------:R-:W0:Y:S02]  /*24af0*/  F2I.FTZ.U32.TRUNC.NTZ R9, R7 ;  /* 0x0000000700097305 */ /* 0x000e24000021f000 */
[----:B0-----:R-:W-:-:S04]  /*24b00*/  IMAD.MOV R7, RZ, RZ, -R9 ;  /* 0x000000ffff077224 */ /* 0x001fc800078e0a09 */
[----:B------:R-:W-:-:S04]  /*24b10*/  IMAD R7, R7, R3, RZ ;  /* 0x0000000307077224 */ /* 0x000fc800078e02ff */
[----:B--2---:R-:W-:Y:S01]  /*24b20*/  IMAD.HI.U32 R10, R9, R7, R8 ;  /* 0x00000007090a7227 */ /* 0x004fe200078e0008 */
[----:B------:R-:W-:Y:S02]  /*24b30*/  LOP3.LUT R7, R4, R5, RZ, 0x3c, !PT ;  /* 0x0000000504077212 */ /* 0x000fe400078e3cff */
[----:B------:R-:W-:Y:S02]  /*24b40*/  IABS R9, R6 ;  /* 0x0000000600097213 */ /* 0x000fe40000000000 */
[----:B------:R-:W-:Y:S01]  /*24b50*/  ISETP.GE.AND P2, PT, R7, RZ, PT ;  /* 0x000000ff0700720c */ /* 0x000fe20003f46270 */
[----:B------:R-:W-:Y:S02]  /*24b60*/  IMAD.MOV.U32 R7, RZ, RZ, R0 ;  /* 0x000000ffff077224 */ /* 0x000fe400078e0000 */
[----:B------:R-:W-:-:S10]  /*24b70*/  IMAD.MOV R9, RZ, RZ, -R9 ;  /* 0x000000ffff097224 */ /* 0x000fd400078e0a09 */
[----:B------:R-:W-:Y:S01]  /*24b80*/  @!P2 IMAD.MOV R7, RZ, RZ, -R7 ;  /* 0x000000ffff07a224 */ /* 0x000fe200078e0a07 */
[----:B------:R-:W-:-:S04]  /*24b90*/  @!P1 LOP3.LUT R7, RZ, R5, RZ, 0x33, !PT ;  /* 0x00000005ff079212 */ /* 0x000fc800078e33ff */
[-C--:B------:R-:W-:Y:S01]  /*24ba0*/  IABS R8, R7.reuse ;  /* 0x0000000700087213 */ /* 0x080fe20000000000 */
[----:B------:R-:W-:-:S04]  /*24bb0*/  IMAD R5, R5, R7, RZ ;  /* 0x0000000705057224 */ /* 0x000fc800078e02ff */
[----:B------:R-:W-:-:S04]  /*24bc0*/  IMAD.HI.U32 R0, R10, R8, RZ ;  /* 0x000000080a007227 */ /* 0x000fc800078e00ff */
[----:B------:R-:W-:Y:S02]  /*24bd0*/  IMAD R8, R0, R9, R8 ;  /* 0x0000000900087224 */ /* 0x000fe400078e0208 */
[----:B-1----:R-:W-:-:S03]  /*24be0*/  IMAD.IADD R2, R4, 0x1, -R5 ;  /* 0x0000000104027824 */ /* 0x002fc600078e0a05 */
        /* <DEDUP_REMOVED lines=8> */
[----:B------:R-:W-:Y:S02]  /*24c70*/  @!P2 IADD3 R0, -R0, RZ, RZ ;  /* 0x000000ff0000a210 */ /* 0x000fe40007ffe1ff */
[----:B------:R-:W-:-:S05]  /*24c80*/  @!P1 LOP3.LUT R0, RZ, R6, RZ, 0x33, !PT ;  /* 0x00000006ff009212 */ /* 0x000fca00078e33ff */
[--C-:B------:R-:W-:Y:S02]  /*24c90*/  IMAD.MOV R3, RZ, RZ, -R0.reuse ;  /* 0x000000ffff037224 */ /* 0x100fe400078e0a00 */
[C---:B------:R-:W-:Y:S02]  /*24ca0*/  IMAD R0, R6.reuse, 0x1000000, R0 ;  /* 0x0100000006007824 */ /* 0x040fe400078e0200 */
[----:B------:R-:W-:-:S04]  /*24cb0*/  IMAD R3, R6, R3, R7 ;  /* 0x0000000306037224 */ /* 0x000fc800078e0207 */
[----:B------:R-:W-:-:S05]  /*24cc0*/  IMAD R0, R3, 0x10000, R0 ;  /* 0x0001000003007824 */ /* 0x000fca00078e0200 */
[----:B------:R0:W-:Y:S04]  /*24cd0*/  STL [R1+0x8], R0 ;  /* 0x0000080001007387 */ /* 0x0001e80000100800 */
[----:B------:R0:W-:Y:S04]  /*24ce0*/  STL [R1+0xc], R11 ;  /* 0x00000c0b01007387 */ /* 0x0001e80000100800 */
[----:B------:R0:W-:Y:S01]  /*24cf0*/  STL [R1+0x4], R2 ;  /* 0x0000040201007387 */ /* 0x0001e20000100800 */
[----:B------:R-:W-:Y:S05]  /*24d00*/  BRA `(.L_x_627) ;  /* 0x0000000000287947 */ /* 0x000fea0003800000 */
.L_x_621:
[----:B------:R-:W-:Y:S01]  /*24d10*/  UMOV UR4, URZ ;  /* 0x0000003f00047c82 */ /* 0x000fe20008000000 */
[----:B------:R-:W-:Y:S01]  /*24d20*/  ULDC UR6, c[0x0][0xc3c] ;  /* 0x00030f0000067ab9 */ /* 0x000fe20000000800 */
[----:B------:R-:W-:Y:S01]  /*24d30*/  UMOV UR5, URZ ;  /* 0x0000003f00057c82 */ /* 0x000fe20008000000 */
[----:B------:R1:W-:Y:S01]  /*24d40*/  STL [R1], R0 ;  /* 0x0000000001007387 */ /* 0x0003e20000100800 */
[----:B------:R-:W-:Y:S02]  /*24d50*/  IMAD.U32 R3, RZ, RZ, UR4 ;  /* 0x00000004ff037e24 */ /* 0x000fe4000f8e00ff */
[----:B------:R-:W-:-:S03]  /*24d60*/  IMAD.U32 R2, RZ, RZ, UR5 ;  /* 0x00000005ff027e24 */ /* 0x000fc6000f8e00ff */
[----:B------:R2:W-:Y:S01]  /*24d70*/  STL [R1+0x4], R3 ;  /* 0x0000040301007387 */ /* 0x0005e20000100800 */
[----:B-1----:R-:W-:-:S05]  /*24d80*/  MOV R0, UR6 ;  /* 0x0000000600007c02 */ /* 0x002fca0008000f00 */
[----:B------:R2:W-:Y:S04]  /*24d90*/  STL [R1+0xc], R0 ;  /* 0x00000c0001007387 */ /* 0x0005e80000100800 */
[----:B------:R2:W-:Y:S02]  /*24da0*/  STL [R1+0x8], R2 ;  /* 0x0000080201007387 */ /* 0x0005e40000100800 */
.L_x_627:
[----:B0-2---:R-:W2:Y:S04]  /*24db0*/  LDL R2, [R1+0xc] ;  /* 0x00000c0001027983 */ /* 0x005ea80000100800 */
[----:B------:R-:W3:Y:S04]  /*24dc0*/  LDL R3, [R1+0x8] ;  /* 0x0000080001037983 */ /* 0x000ee80000100800 */
[----:B------:R-:W4:Y:S04]  /*24dd0*/  LDL R4, [R1] ;  /* 0x0000000001047983 */ /* 0x000f280000100800 */
[----:B------:R-:W4:Y:S01]  /*24de0*/  LDL R5, [R1+0x4] ;  /* 0x0000040001057983 */ /* 0x000f220000100800 */
[----:B------:R-:W0:Y:S01]  /*24df0*/  S2R R0, SR_TID.X ;  /* 0x0000000000007919 */ /* 0x000e220000002100 */
[----:B------:R-:W-:Y:S05]  /*24e00*/  WARPSYNC.ALL ;  /* 0x0000000000007948 */ /* 0x000fea0003800000 */
[----:B0-----:R-:W-:Y:S01]  /*24e10*/  LOP3.LUT R0, R0, 0x1f, RZ, 0xc0, !PT ;  /* 0x0000001f00007812 */ /* 0x001fe200078ec0ff */
[----:B------:R-:W-:Y:S03]  /*24e20*/  BAR.SYNC.DEFER_BLOCKING 0x4, 0x180 ;  /* 0x0106000000007b1d */ /* 0x000fe60000010000 */
[----:B------:R-:W-:-:S13]  /*24e30*/  ISETP.NE.AND P0, PT, R0, RZ, PT ;  /* 0x000000ff0000720c */ /* 0x000fda0003f05270 */
[----:B------:R-:W0:Y:S01]  /*24e40*/  @!P0 S2R R0, SR_CgaCtaId ;  /* 0x0000000000008919 */ /* 0x000e220000008800 */
[----:B--2---:R-:W-:Y:S01]  /*24e50*/  IMAD.MOV.U32 R7, RZ, RZ, R2 ;  /* 0x000000ffff077224 */ /* 0x004fe200078e0002 */
[----:B------:R-:W-:Y:S01]  /*24e60*/  @!P0 MOV R2, 0x400 ;  /* 0x0000040000028802 */ /* 0x000fe20000000f00 */
[----:B---3--:R-:W-:-:S03]  /*24e70*/  IMAD.MOV.U32 R6, RZ, RZ, R3 ;  /* 0x000000ffff067224 */ /* 0x008fc600078e0003 */
[----:B0-----:R-:W-:-:S05]  /*24e80*/  @!P0 LEA R18, R0, R2, 0x18 ;  /* 0x0000000200128211 */ /* 0x001fca00078ec0ff */
[----:B----4-:R1:W-:Y:S01]  /*24e90*/  @!P0 STS.128 [R18+0x2e8d0], R4 ;  /* 0x02e8d00412008388 */ /* 0x0103e20000000c00 */
[----:B------:R-:W-:Y:S06]  /*24ea0*/  BAR.ARV 0x5, 0x180 ;  /* 0x0146000000007b1d */ /* 0x000fec0000002000 */
.L_x_618:
[----:B------:R-:W2:Y:S01]  /*24eb0*/  LDL R0, [R1+0xc] ;  /* 0x00000c0001007983 */ /* 0x000ea20000100800 */
[----:B------:R-:W-:Y:S02]  /*24ec0*/  ULDC UR4, c[0x0][0xc3c] ;  /* 0x00030f0000047ab9 */ /* 0x000fe40000000800 */
[----:B--2---:R-:W-:-:S13]  /*24ed0*/  ISETP.GE.AND P0, PT, R0, UR4, PT ;  /* 0x0000000400007c0c */ /* 0x004fda000bf06270 */
[----:B------:R-:W-:Y:S05]  /*24ee0*/  @!P0 BRA `(.L_x_628) ;  /* 0xffffffa400648947 */ /* 0x000fea000383ffff */
[----:B------:R-:W-:Y:S05]  /*24ef0*/  BSYNC B7 ;  /* 0x0000000000077941 */ /* 0x000fea0003800000 */
.L_x_524:
[----:B---3--:R-:W2:Y:S01]  /*24f00*/  LDL.LU R0, [R1+0x68] ;  /* 0x0000680001007983 */ /* 0x008ea20000300800 */
        /* <DEDUP_REMOVED lines=11> */
.L_x_834:
[----:B------:R-:W-:Y:S05]  /*24fc0*/  BSYNC B0 ;  /* 0x0000000000007941 */ /* 0x000fea0003800000 */
.L_x_629:
[----:B------:R-:W-:-:S03]  /*24fd0*/  UMOV UR4, 0xffffffff ;  /* 0xffffffff00047882 */ /* 0x000fc60000000000 */
[----:B------:R-:W-:Y:S05]  /*24fe0*/  BRA.DIV UR4, `(.L_x_631) ;  /* 0x0000004e04d87947 */ /* 0x000fea000b800000 */
[----:B------:R-:W1:Y:S02]  /*24ff0*/  S2R R2, SR_TID.X ;  /* 0x0000000000027919 */ /* 0x000e640000002100 */
[----:B-1----:R-:W-:-:S04]  /*25000*/  SHF.R.U32.HI R2, RZ, 0x5, R2 ;  /* 0x00000005ff027819 */ /* 0x002fc80000011602 */
[----:B------:R-:W-:-:S05]  /*25010*/  LOP3.LUT R2, R2, 0x3, RZ, 0xc0, !PT ;  /* 0x0000000302027812 */ /* 0x000fca00078ec0ff */
[----:B------:R1:W2:Y:S02]  /*25020*/  SHFL.IDX PT, R14, R2, RZ, 0x1f ;  /* 0x00001fff020e7589 */ /* 0x0002a400000e0000 */
.L_x_837:
[----:B--2---:R-:W-:-:S13]  /*25030*/  ISETP.NE.AND P0, PT, R14, RZ, PT ;  /* 0x000000ff0e00720c */ /* 0x004fda0003f05270 */
[----:B------:R-:W-:Y:S05]  /*25040*/  @P0 BRA `(.L_x_332) ;  /* 0x0000000000b00947 */ /* 0x000fea0003800000 */
[----:B------:R-:W-:-:S03]  /*25050*/  UMOV UR4, 0xffffffff ;  /* 0xffffffff00047882 */ /* 0x000fc60000000000 */
[----:B------:R-:W-:Y:S05]  /*25060*/  BRA.DIV UR4, `(.L_x_632) ;  /* 0x0000004e04ec7947 */ /* 0x000fea000b800000 */
[----:B------:R-:W-:-:S13]  /*25070*/  ELECT P6, URZ, PT ;  /* 0x00000000003f782f */ /* 0x000fda00038c0000 */
.L_x_840:
[----:B------:R-:W-:Y:S05]  /*25080*/  @!P6 BRA `(.L_x_332) ;  /* 0x0000000000a0e947 */ /* 0x000fea0003800000 */
[----:B-1----:R-:W2:Y:S02]  /*25090*/  LDL.LU R2, [R1+0x64] ;  /* 0x0000640001027983 */ /* 0x002ea40000300800 */
[----:B--2---:R-:W-:-:S04]  /*250a0*/  LOP3.LUT R2, R2, 0x2, RZ, 0xfc, !PT ;  /* 0x0000000202027812 */ /* 0x004fc800078efcff */
[----:B------:R-:W-:-:S13]  /*250b0*/  ISETP.NE.AND P0, PT, R2, 0x3, PT ;  /* 0x000000030200780c */ /* 0x000fda0003f05270 */
[----:B------:R-:W-:Y:S05]  /*250c0*/  @!P0 BRA `(.L_x_633) ;  /* 0x0000000000048947 */ /* 0x000fea0003800000 */
[----:B------:R-:W-:Y:S01]  /*250d0*/  BPT.TRAP 0x1 ;  /* 0x000000040000795c */ /* 0x000fe20000300000 */
.L_x_633:
[----:B0-----:R-:W2:Y:S04]  /*250e0*/  LDL R3, [R1+0x10] ;  /* 0x0000100001037983 */ /* 0x001ea80000100800 */
        /* <DEDUP_REMOVED lines=9> */
[----:B------:R-:W-:Y:S02]  /*25180*/  LOP3.LUT R4, R7, R4, RZ, 0x3c, !PT ;  /* 0x0000000407047212 */ /* 0x000fe400078e3cff */
[----:B------:R-:W-:-:S02]  /*25190*/  LEA R7, R3, R2, 0x3 ;  /* 0x0000000203077211 */ /* 0x000fc400078e18ff */
[----:B------:R-:W-:Y:S01]  /*251a0*/  SHF.L.U32 R2, R4, 0x1f, RZ ;  /* 0x0000001f04027819 */ /* 0x000fe200000006ff */
[----:B0-----:R-:W-:Y:S06]  /*251b0*/  @!P1 BRA `(.L_x_634) ;  /* 0x0000004c00b89947 */ /* 0x001fec0003800000 */
.L_x_841:
[----:B------:R-:W1:Y:S02]  /*251c0*/  SYNCS.PHASECHK.TRANS64.TRYWAIT P1, [R7+URZ], R2 ;  /* 0x00000002070075a7 */ /* 0x000e64000802017f */
[----:B-1----:R-:W-:Y:S05]  /*251d0*/  @!P1 BRA `(.L_x_635) ;  /* 0x0000004c00c49947 */ /* 0x002fea0003800000 */
.L_x_842:
[----:B------:R-:W-:Y:S05]  /*251e0*/  @!P0 BRA `(.L_x_636) ;  /* 0x0000000000048947 */ /* 0x000fea0003800000 */
[----:B------:R-:W-:Y:S01]  /*251f0*/  BPT.TRAP 0x1 ;  /* 0x000000040000795c */ /* 0x000fe20000300000 */
.L_x_636:
[----:B------:R-:W2:Y:S02]  /*25200*/  LDL.LU R4, [R1+0x10] ;  /* 0x0000100001047983 */ /* 0x000ea40000300800 */
[----:B--2---:R-:W-:-:S04]  /*25210*/  IMAD R4, R4, 0x8, R0 ;  /* 0x0000000804047824 */ /* 0x004fc800078e0200 */
[----:B------:R-:W2:Y:S02]  /*25220*/  SYNCS.PHASECHK.TRANS64.TRYWAIT P1, [R4+URZ+0x2e860], R5 ;  /* 0x02e86005040075a7 */ /* 0x000ea4000802017f */
[----:B--2---:R-:W-:Y:S05]  /*25230*/  @!P1 BRA `(.L_x_637) ;  /* 0x0000004c00c09947 */ /* 0x004fea0003800000 */
.L_x_843:
[----:B------:R-:W-:Y:S05]  /*25240*/  @!P0 BRA `(.L_x_638) ;  /* 0x0000000000048947 */ /* 0x000fea0003800000 */
[----:B------:R-:W-:Y:S01]  /*25250*/  BPT.TRAP 0x1 ;  /* 0x000000040000795c */ /* 0x000fe20000300000 */
.L_x_638:
[----:B------:R-:W-:-:S04]  /*25260*/  IMAD R3, R3, 0x8, R0 ;  /* 0x0000000803037824 */ /* 0x000fc800078e0200 */
[----:B------:R-:W3:Y:S02]  /*25270*/  SYNCS.PHASECHK.TRANS64.TRYWAIT P1, [R3+URZ+0x2e860], R2 ;  /* 0x02e86002030075a7 */ /* 0x000ee4000802017f */
[----:B---3--:R-:W-:Y:S05]  /*25280*/  @!P1 BRA `(.L_x_639) ;  /* 0x0000004c00c09947 */ /* 0x008fea0003800000 */
.L_x_844:
[----:B------:R-:W-:Y:S05]  /*25290*/  @!P0 BRA `(.L_x_640) ;  /* 0x0000000000048947 */ /* 0x000fea0003800000 */
[----:B------:R-:W-:Y:S01]  /*252a0*/  BPT.TRAP 0x1 ;  /* 0x000000040000795c */ /* 0x000fe20000300000 */
.L_x_640:
[----:B------:R-:W4:Y:S02]  /*252b0*/  SYNCS.PHASECHK.TRANS64.TRYWAIT P0, [R4+URZ+0x2e880], R5 ;  /* 0x02e88005040075a7 */ /* 0x000f24000800017f */
[----:B----4-:R-:W-:Y:S05]  /*252c0*/  @!P0 BRA `(.L_x_641) ;  /* 0x0000004c00c48947 */ /* 0x010fea0003800000 */
.L_x_642:
[----:B------:R0:W0:Y:S02]  /*252d0*/  SYNCS.PHASECHK.TRANS64.TRYWAIT P0, [R3+URZ+0x2e880], R2 ;  /* 0x02e88002030075a7 */ /* 0x000024000800017f */
[----:B0-----:R-:W-:Y:S05]  /*252e0*/  @!P0 NANOSLEEP.SYNCS 0x989680 ;  /* 0x009896800000895d */ /* 0x001fea0003900000 */
[----:B------:R-:W0:Y:S02]  /*252f0*/  @!P0 SYNCS.PHASECHK.TRANS64 P0, [R3+URZ+0x2e880], R2 ;  /* 0x02e88002030085a7 */ /* 0x000e24000800007f */
[----:B0-----:R-:W-:Y:S05]  /*25300*/  @!P0 BRA `(.L_x_642) ;  /* 0xfffffffc00f08947 */ /* 0x001fea000383ffff */
.L_x_332:
[----:B------:R-:W-:Y:S05]  /*25310*/  BSYNC B8 ;  /* 0x0000000000087941 */ /* 0x000fea0003800000 */
.L_x_329:
[----:B------:R-:W-:Y:S05]  /*25320*/  EXIT ;  /* 0x000000000000794d */ /* 0x000fea0003800000 */
.L_x_356:
[----:B-1----:R1:W2:Y:S02]  /*25330*/  SYNCS.PHASECHK.TRANS64.TRYWAIT P6, [R110+URZ+0x2e890], R130 ;  /* 0x02e890826e0075a7 */ /* 0x0022a400080c017f */
[----:B--2---:R-:W-:Y:S05]  /*25340*/  @!P6 NANOSLEEP.SYNCS 0x989680 ;  /* 0x009896800000e95d */ /* 0x004fea0003900000 */
[----:B------:R-:W2:Y:S02]  /*25350*/  @!P6 SYNCS.PHASECHK.TRANS64 P6, [R110+URZ+0x2e890], R130 ;  /* 0x02e890826e00e5a7 */ /* 0x000ea400080c007f */
[----:B--2---:R-:W-:Y:S05]  /*25360*/  @!P6 BRA `(.L_x_356) ;  /* 0xfffffffc00f0e947 */ /* 0x004fea000383ffff */
[----:B------:R-:W-:Y:S05]  /*25370*/  BRA `(.L_x_643) ;  /* 0xfffffddc00f87947 */ /* 0x000fea000383ffff */
.L_x_390:
[----:B0-----:R0:W1:Y:S02]  /*25380*/  SYNCS.PHASECHK.TRANS64.TRYWAIT P3, [R110+URZ+0x2e890], R130 ;  /* 0x02e890826e0075a7 */ /* 0x001064000806017f */
[----:B-1----:R-:W-:Y:S05]  /*25390*/  @!P3 NANOSLEEP.SYNCS 0x989680 ;  /* 0x009896800000b95d */ /* 0x002fea0003900000 */
[----:B------:R-:W1:Y:S02]  /*253a0*/  @!P3 SYNCS.PHASECHK.TRANS64 P3, [R110+URZ+0x2e890], R130 ;  /* 0x02e890826e00b5a7 */ /* 0x000e64000806007f */
[----:B-1----:R-:W-:Y:S05]  /*253b0*/  @!P3 BRA `(.L_x_390) ;  /* 0xfffffffc00f0b947 */ /* 0x002fea000383ffff */
[----:B------:R-:W-:Y:S05]  /*253c0*/  BRA `(.L_x_644) ;  /* 0xfffffe2000787947 */ /* 0x000fea000383ffff */
.L_x_407:
[----:B0-----:R0:W1:Y:S02]  /*253d0*/  SYNCS.PHASECHK.TRANS64.TRYWAIT P2, [R110+URZ+0x2e890], R130 ;  /* 0x02e890826e0075a7 */ /* 0x001064000804017f */
[----:B-1----:R-:W-:Y:S05]  /*253e0*/  @!P2 NANOSLEEP.SYNCS 0x989680 ;  /* 0x009896800000a95d */ /* 0x002fea0003900000 */
[----:B------:R-:W1:Y:S02]  /*253f0*/  @!P2 SYNCS.PHASECHK.TRANS64 P2, [R110+URZ+0x2e890], R130 ;  /* 0x02e890826e00a5a7 */ /* 0x000e64000804007f */
[----:B-1----:R-:W-:Y:S05]  /*25400*/  @!P2 BRA `(.L_x_407) ;  /* 0xfffffffc00f0a947 */ /* 0x002fea000383ffff */
[----:B------:R-:W-:Y:S05]  /*25410*/  BRA `(.L_x_645) ;  /* 0xfffffe6000987947 */ /* 0x000fea000383ffff */
.L_x_417:
[----:B-1----:R1:W2:Y:S02]  /*25420*/  SYNCS.PHASECHK.TRANS64.TRYWAIT P3, [R110+URZ+0x2e8b0], R130 ;  /* 0x02e8b0826e0075a7 */ /* 0x0022a4000806017f */
[----:B--2---:R-:W-:Y:S05]  /*25430*/  @!P3 NANOSLEEP.SYNCS 0x989680 ;  /* 0x009896800000b95d */ /* 0x004fea0003900000 */
[----:B------:R-:W2:Y:S02]  /*25440*/  @!P3 SYNCS.PHASECHK.TRANS64 P3, [R110+URZ+0x2e8b0], R130 ;  /* 0x02e8b0826e00b5a7 */ /* 0x000ea4000806007f */
[----:B--2---:R-:W-:Y:S05]  /*25450*/  @!P3 BRA `(.L_x_417) ;  /* 0xfffffffc00f0b947 */ /* 0x004fea000383ffff */
[----:B------:R-:W-:Y:S05]  /*25460*/  BRA `(.L_x_646) ;  /* 0xfffffe6800587947 */ /* 0x000fea000383ffff */
.L_x_431:
[----:B------:R-:W0:Y:S01]  /*25470*/  S2R R7, SR_TID.X ;  /* 0x0000000000077919 */ /* 0x000e220000002100 */
[----:B------:R-:W-:Y:S01]  /*25480*/  BSSY B0, `(.L_x_647) ;  /* 0x000000c000007945 */ /* 0x000fe20003800000 */
[----:B------:R-:W-:Y:S01]  /*25490*/  IMAD.MOV.U32 R12, RZ, RZ, RZ ;  /* 0x000000ffff0c7224 */ /* 0x000fe200078e00ff */
[----:B------:R-:W-:Y:S01]  /*254a0*/  MOV R15, 0xffffffff ;  /* 0xffffffff000f7802 */ /* 0x000fe20000000f00 */
[----:B------:R-:W-:Y:S02]  /*254b0*/  IMAD.MOV.U32 R11, RZ, RZ, 0x1f ;  /* 0x0000001fff0b7424 */ /* 0x000fe400078e00ff */
[----:B0-----:R-:W-:-:S05]  /*254c0*/  VIADD R8, R7, 0xffffff80 ;  /* 0xffffff8007087836 */ /* 0x001fca0000000000 */
[----:B------:R-:W-:-:S04]  /*254d0*/  SHF.R.S32.HI R7, RZ, 0x1f, R8 ;  /* 0x0000001fff077819 */ /* 0x000fc80000011408 */
[----:B------:R-:W-:-:S04]  /*254e0*/  LEA.HI R7, R7, R8, RZ, 0x7 ;  /* 0x0000000807077211 */ /* 0x000fc800078f38ff */
[----:B------:R-:W-:-:S05]  /*254f0*/  SHF.R.S32.HI R7, RZ, 0x7, R7 ;  /* 0x00000007ff077819 */ /* 0x000fca0000011407 */
[----:B------:R-:W-:-:S07]  /*25500*/  IMAD.MOV.U32 R13, RZ, RZ, R7 ;  /* 0x000000ffff0d7224 */ /* 0x000fce00078e0007 */
[----:B-----5:R-:W-:Y:S05]  /*25510*/  WARPSYNC.COLLECTIVE R15, `(.L_x_648) ;  /* 0x000000000f087348 */ /* 0x020fea0003c00000 */
[----:B------:R0:W1:Y:S02]  /*25520*/  SHFL.IDX P6, R14, R13, R12, R11 ;  /* 0x0000000c0d0e7389 */ /* 0x00006400000c000b */
[----:B01---5:R-:W-:Y:S01]  /*25530*/  ENDCOLLECTIVE ;  /* 0x000000000000791b */ /* 0x023fe20003800000 */
.L_x_648:
[----:B------:R-:W-:Y:S05]  /*25540*/  BSYNC B0 ;  /* 0x0000000000007941 */ /* 0x000fea0003800000 */
.L_x_647:
[----:B------:R0:W-:Y:S01]  /*25550*/  STL [R1+0x44], R14 ;  /* 0x0000440e01007387 */ /* 0x0001e20000100800 */
[----:B------:R-:W-:Y:S05]  /*25560*/  BRA `(.L_x_649) ;  /* 0xfffffe7800347947 */ /* 0x000fea000383ffff */
.L_x_443:
[----:B------:R-:W-:Y:S01]  /*25570*/  BSSY B1, `(.L_x_650) ;  /* 0x0000008000017945 */ /* 0x000fe20003800000 */
[----:B------:R-:W-:Y:S02]  /*25580*/  IMAD.MOV.U32 R13, RZ, RZ, R26 ;  /* 0x000000ffff0d7224 */ /* 0x000fe400078e001a */
[----:B------:R-:W-:Y:S02]  /*25590*/  IMAD.MOV.U32 R12, RZ, RZ, RZ ;  /* 0x000000ffff0c7224 */ /* 0x000fe400078e00ff */
[----:B------:R-:W-:Y:S02]  /*255a0*/  IMAD.MOV.U32 R11, RZ, RZ, 0x1c1f ;  /* 0x00001c1fff0b7424 */ /* 0x000fe400078e00ff */
[----:B------:R-:W-:-:S07]  /*255b0*/  IMAD.MOV.U32 R15, RZ, RZ, -0x1 ;  /* 0xffffffffff0f7424 */ /* 0x000fce00078e00ff */
[----:B0-----:R-:W-:Y:S05]  /*255c0*/  WARPSYNC.COLLECTIVE R15, `(.L_x_651) ;  /* 0x000000000f087348 */ /* 0x001fea0003c00000 */
[----:B0-----:R0:W1:Y:S02]  /*255d0*/  SHFL.IDX P6, R14, R13, R12, R11 ;  /* 0x0000000c0d0e7389 */ /* 0x00106400000c000b */
[----:B01----:R-:W-:Y:S01]  /*255e0*/  ENDCOLLECTIVE ;  /* 0x000000000000791b */ /* 0x003fe20003800000 */
.L_x_651:
[----:B------:R-:W-:Y:S05]  /*255f0*/  BSYNC B1 ;  /* 0x0000000000017941 */ /* 0x000fea0003800000 */
.L_x_650:
[----:B------:R-:W-:Y:S01]  /*25600*/  IMAD.MOV.U32 R13, RZ, RZ, R24 ;  /* 0x000000ffff0d7224 */ /* 0x000fe200078e0018 */
[----:B------:R-:W-:Y:S01]  /*25610*/  MOV R12, RZ ;  /* 0x000000ff000c7202 */ /* 0x000fe20000000f00 */
[----:B------:R-:W-:Y:S02]  /*25620*/  IMAD.MOV.U32 R11, RZ, RZ, 0x1c1f ;  /* 0x00001c1fff0b7424 */ /* 0x000fe400078e00ff */
[----:B------:R-:W-:Y:S02]  /*25630*/  IMAD.MOV.U32 R15, RZ, RZ, -0x1 ;  /* 0xffffffffff0f7424 */ /* 0x000fe400078e00ff */
[----:B------:R-:W-:-:S07]  /*25640*/  IMAD.MOV.U32 R3, RZ, RZ, R14 ;  /* 0x000000ffff037224 */ /* 0x000fce00078e000e */
[----:B------:R-:W-:Y:S05]  /*25650*/  WARPSYNC.COLLECTIVE R15, `(.L_x_652) ;  /* 0x000000000f087348 */ /* 0x000fea0003c00000 */
[----:B------:R0:W1:Y:S02]  /*25660*/  SHFL.IDX P6, R14, R13, R12, R11 ;  /* 0x0000000c0d0e7389 */ /* 0x00006400000c000b */
[----:B01----:R-:W-:Y:S01]  /*25670*/  ENDCOLLECTIVE ;  /* 0x000000000000791b */ /* 0x003fe20003800000 */
.L_x_652:
[----:B------:R-:W-:Y:S02]  /*25680*/  IMAD.MOV.U32 R13, RZ, RZ, R27 ;  /* 0x000000ffff0d7224 */ /* 0x000fe400078e001b */
[----:B------:R-:W-:-:S07]  /*25690*/  IMAD.MOV.U32 R5, RZ, RZ, R14 ;  /* 0x000000ffff057224 */ /* 0x000fce00078e000e */
[----:B------:R-:W-:Y:S05]  /*256a0*/  WARPSYNC.COLLECTIVE R15, `(.L_x_653) ;  /* 0x000000000f087348 */ /* 0x000fea0003c00000 */
[----:B------:R0:W1:Y:S02]  /*256b0*/  SHFL.IDX P6, R14, R13, R12, R11 ;  /* 0x0000000c0d0e7389 */ /* 0x00006400000c000b */
[----:B01----:R-:W-:Y:S01]  /*256c0*/  ENDCOLLECTIVE ;  /* 0x000000000000791b */ /* 0x003fe20003800000 */
.L_x_653:
[----:B------:R-:W-:Y:S02]  /*256d0*/  IMAD.MOV.U32 R13, RZ, RZ, R122 ;  /* 0x000000ffff0d7224 */ /* 0x000fe400078e007a */
[----:B------:R-:W-:-:S07]  /*256e0*/  IMAD.MOV.U32 R7, RZ, RZ, R14 ;  /* 0x000000ffff077224 */ /* 0x000fce00078e000e */
[----:B------:R-:W-:Y:S05]  /*256f0*/  WARPSYNC.COLLECTIVE R15, `(.L_x_654) ;  /* 0x000000000f087348 */ /* 0x000fea0003c00000 */
[----:B------:R0:W1:Y:S02]  /*25700*/  SHFL.IDX P6, R14, R13, R12, R11 ;  /* 0x0000000c0d0e7389 */ /* 0x00006400000c000b */
[----:B01----:R-:W-:Y:S01]  /*25710*/  ENDCOLLECTIVE ;  /* 0x000000000000791b */ /* 0x003fe20003800000 */
.L_x_654:
[----:B------:R-:W-:Y:S05]  /*25720*/  BRA `(.L_x_655) ;  /* 0xfffffe7c00307947 */ /* 0x000fea000383ffff */
.L_x_447:
[----:B0-----:R0:W1:Y:S02]  /*25730*/  SYNCS.PHASECHK.TRANS64.TRYWAIT P0, [R16+URZ+0x2e800], R39 ;  /* 0x02e80027100075a7 */ /* 0x001064000800017f */
[----:B-1----:R-:W-:Y:S05]  /*25740*/  @!P0 NANOSLEEP.SYNCS 0x989680 ;  /* 0x009896800000895d */ /* 0x002fea0003900000 */
[----:B------:R-:W1:Y:S02]  /*25750*/  @!P0 SYNCS.PHASECHK.TRANS64 P0, [R16+URZ+0x2e800], R39 ;  /* 0x02e80027100085a7 */ /* 0x000e64000800007f */
[----:B-1----:R-:W-:Y:S05]  /*25760*/  @!P0 BRA `(.L_x_447) ;  /* 0xfffffffc00f08947 */ /* 0x002fea000383ffff */
[----:B------:R-:W-:Y:S05]  /*25770*/  BRA `(.L_x_656) ;  /* 0xfffffe8000ac7947 */ /* 0x000fea000383ffff */
.L_x_455:
[----:B------:R-:W-:Y:S01]  /*25780*/  BSSY B1, `(.L_x_657) ;  /* 0x0000008000017945 */ /* 0x000fe20003800000 */
[----:B------:R-:W-:Y:S01]  /*25790*/  MOV R13, R26 ;  /* 0x0000001a000d7202 */ /* 0x000fe20000000f00 */
[----:B------:R-:W-:Y:S02]  /*257a0*/  IMAD.MOV.U32 R12, RZ, RZ, RZ ;  /* 0x000000ffff0c7224 */ /* 0x000fe400078e00ff */
[----:B------:R-:W-:Y:S02]  /*257b0*/  IMAD.MOV.U32 R11, RZ, RZ, 0x1c1f ;  /* 0x00001c1fff0b7424 */ /* 0x000fe400078e00ff */
[----:B------:R-:W-:-:S07]  /*257c0*/  IMAD.MOV.U32 R15, RZ, RZ, -0x1 ;  /* 0xffffffffff0f7424 */ /* 0x000fce00078e00ff */
[----:B0-----:R-:W-:Y:S05]  /*257d0*/  WARPSYNC.COLLECTIVE R15, `(.L_x_658) ;  /* 0x000000000f087348 */ /* 0x001fea0003c00000 */
[----:B0-----:R0:W1:Y:S02]  /*257e0*/  SHFL.IDX P6, R14, R13, R12, R11 ;  /* 0x0000000c0d0e7389 */ /* 0x00106400000c000b */
[----:B01----:R-:W-:Y:S01]  /*257f0*/  ENDCOLLECTIVE ;  /* 0x000000000000791b */ /* 0x003fe20003800000 */
.L_x_658:
[----:B------:R-:W-:Y:S05]  /*25800*/  BSYNC B1 ;  /* 0x0000000000017941 */ /* 0x000fea0003800000 */
.L_x_657:
[----:B------:R-:W-:Y:S01]  /*25810*/  IMAD.MOV.U32 R13, RZ, RZ, R24 ;  /* 0x000000ffff0d7224 */ /* 0x000fe200078e0018 */
[----:B------:R-:W-:Y:S01]  /*25820*/  MOV R11, 0x1c1f ;  /* 0x00001c1f000b7802 */ /* 0x000fe20000000f00 */
[----:B------:R-:W-:Y:S02]  /*25830*/  IMAD.MOV.U32 R12, RZ, RZ, RZ ;  /* 0x000000ffff0c7224 */ /* 0x000fe400078e00ff */
[----:B------:R-:W-:Y:S02]  /*25840*/  IMAD.MOV.U32 R15, RZ, RZ, -0x1 ;  /* 0xffffffffff0f7424 */ /* 0x000fe400078e00ff */
[----:B------:R-:W-:-:S07]  /*25850*/  IMAD.MOV.U32 R3, RZ, RZ, R14 ;  /* 0x000000ffff037224 */ /* 0x000fce00078e000e */
[----:B------:R-:W-:Y:S05]  /*25860*/  WARPSYNC.COLLECTIVE R15, `(.L_x_659) ;  /* 0x000000000f087348 */ /* 0x000fea0003c00000 */
[----:B------:R0:W1:Y:S02]  /*25870*/  SHFL.IDX P6, R14, R13, R12, R11 ;  /* 0x0000000c0d0e7389 */ /* 0x00006400000c000b */
[----:B01----:R-:W-:Y:S01]  /*25880*/  ENDCOLLECTIVE ;  /* 0x000000000000791b */ /* 0x003fe20003800000 */
.L_x_659:
[----:B------:R-:W-:Y:S02]  /*25890*/  IMAD.MOV.U32 R13, RZ, RZ, R27 ;  /* 0x000000ffff0d7224 */ /* 0x000fe400078e001b */
[----:B------:R-:W-:-:S07]  /*258a0*/  IMAD.MOV.U32 R21, RZ, RZ, R14 ;  /* 0x000000ffff157224 */ /* 0x000fce00078e000e */
[----:B------:R-:W-:Y:S05]  /*258b0*/  WARPSYNC.COLLECTIVE R15, `(.L_x_660) ;  /* 0x000000000f087348 */ /* 0x000fea0003c00000 */
[----:B------:R0:W1:Y:S02]  /*258c0*/  SHFL.IDX P6, R14, R13, R12, R11 ;  /* 0x0000000c0d0e7389 */ /* 0x00006400000c000b */
[----:B01----:R-:W-:Y:S01]  /*258d0*/  ENDCOLLECTIVE ;  /* 0x000000000000791b */ /* 0x003fe20003800000 */
.L_x_660:
[----:B------:R-:W-:Y:S02]  /*258e0*/  IMAD.MOV.U32 R13, RZ, RZ, R122 ;  /* 0x000000ffff0d7224 */ /* 0x000fe400078e007a */
[----:B------:R-:W-:-:S07]  /*258f0*/  IMAD.MOV.U32 R25, RZ, RZ, R14 ;  /* 0x000000ffff197224 */ /* 0x000fce00078e000e */
[----:B------:R-:W-:Y:S05]  /*25900*/  WARPSYNC.COLLECTIVE R15, `(.L_x_661) ;  /* 0x000000000f087348 */ /* 0x000fea0003c00000 */
[----:B------:R0:W1:Y:S02]  /*25910*/  SHFL.IDX P6, R14, R13, R12, R11 ;  /* 0x0000000c0d0e7389 */ /* 0x00006400000c000b */
[----:B01----:R-:W-:Y:S01]  /*25920*/  ENDCOLLECTIVE ;  /* 0x000000000000791b */ /* 0x003fe20003800000 */
.L_x_661:
[----:B------:R-:W-:Y:S05]  /*25930*/  BRA `(.L_x_662) ;  /* 0xfffffe9800807947 */ /* 0x000fea000383ffff */
.L_x_459:
[----:B0-----:R0:W1:Y:S02]  /*25940*/  SYNCS.PHASECHK.TRANS64.TRYWAIT P1, [R16+URZ+0x2e800], R35 ;  /* 0x02e80023100075a7 */ /* 0x001064000802017f */
[----:B-1----:R-:W-:Y:S05]  /*25950*/  @!P1 NANOSLEEP.SYNCS 0x989680 ;  /* 0x009896800000995d */ /* 0x002fea0003900000 */
[----:B------:R-:W1:Y:S02]  /*25960*/  @!P1 SYNCS.PHASECHK.TRANS64 P1, [R16+URZ+0x2e800], R35 ;  /* 0x02e80023100095a7 */ /* 0x000e64000802007f */
[----:B-1----:R-:W-:Y:S05]  /*25970*/  @!P1 BRA `(.L_x_459) ;  /* 0xfffffffc00f09947 */ /* 0x002fea000383ffff */
[----:B------:R-:W-:Y:S05]  /*25980*/  BRA `(.L_x_663) ;  /* 0xfffffe9c00a07947 */ /* 0x000fea000383ffff */
.L_x_465:
[----:B--2---:R2:W4:Y:S02]  /*25990*/  SYNCS.PHASECHK.TRANS64.TRYWAIT P1, [R3+URZ+0x2e830], R6 ;  /* 0x02e83006030075a7 */ /* 0x004524000802017f */
[----:B----4-:R-:W-:Y:S05]  /*259a0*/  @!P1 NANOSLEEP.SYNCS 0x989680 ;  /* 0x009896800000995d */ /* 0x010fea0003900000 */
[----:B------:R-:W4:Y:S02]  /*259b0*/  @!P1 SYNCS.PHASECHK.TRANS64 P1, [R3+URZ+0x2e830], R6 ;  /* 0x02e83006030095a7 */ /* 0x000f24000802007f */
[----:B----4-:R-:W-:Y:S05]  /*259c0*/  @!P1 BRA `(.L_x_465) ;  /* 0xfffffffc00f09947 */ /* 0x010fea000383ffff */
[----:B------:R-:W-:Y:S05]  /*259d0*/  BRA `(.L_x_464) ;  /* 0xfffffeb800587947 */ /* 0x000fea000383ffff */
.L_x_471:
[----:B-1----:R1:W2:Y:S02]  /*259e0*/  SYNCS.PHASECHK.TRANS64.TRYWAIT P2, [R13+URZ+0x2e830], R0 ;  /* 0x02e830000d0075a7 */ /* 0x0022a4000804017f */
[----:B--2---:R-:W-:Y:S05]  /*259f0*/  @!P2 NANOSLEEP.SYNCS 0x989680 ;  /* 0x009896800000a95d */ /* 0x004fea0003900000 */
[----:B------:R-:W2:Y:S02]  /*25a00*/  @!P2 SYNCS.PHASECHK.TRANS64 P2, [R13+URZ+0x2e830], R0 ;  /* 0x02e830000d00a5a7 */ /* 0x000ea4000804007f */
[----:B--2---:R-:W-:Y:S05]  /*25a10*/  @!P2 BRA `(.L_x_471) ;  /* 0xfffffffc00f0a947 */ /* 0x004fea000383ffff */
[----:B------:R-:W-:Y:S05]  /*25a20*/  BRA `(.L_x_470) ;  /* 0xfffffefc00387947 */ /* 0x000fea000383ffff */
.L_x_475:
[----:B-1----:R1:W2:Y:S02]  /*25a30*/  SYNCS.PHASECHK.TRANS64.TRYWAIT P1, [R12+URZ+0x2e850], R0 ;  /* 0x02e850000c0075a7 */ /* 0x0022a4000802017f */
[----:B--2---:R-:W-:Y:S05]  /*25a40*/  @!P1 NANOSLEEP.SYNCS 0x989680 ;  /* 0x009896800000995d */ /* 0x004fea0003900000 */
[----:B------:R-:W2:Y:S02]  /*25a50*/  @!P1 SYNCS.PHASECHK.TRANS64 P1, [R12+URZ+0x2e850], R0 ;  /* 0x02e850000c0095a7 */ /* 0x000ea4000802007f */
[----:B--2---:R-:W-:Y:S05]  /*25a60*/  @!P1 BRA `(.L_x_475) ;  /* 0xfffffffc00f09947 */ /* 0x004fea000383ffff */
[----:B------:R-:W-:Y:S05]  /*25a70*/  BRA `(.L_x_472) ;  /* 0xffffff1000987947 */ /* 0x000fea000383ffff */
.L_x_481:
[----:B-1----:R1:W2:Y:S02]  /*25a80*/  SYNCS.PHASECHK.TRANS64.TRYWAIT P1, [R12+URZ+0x2e850], R3 ;  /* 0x02e850030c0075a7 */ /* 0x0022a4000802017f */
[----:B--2---:R-:W-:Y:S05]  /*25a90*/  @!P1 NANOSLEEP.SYNCS 0x989680 ;  /* 0x009896800000995d */ /* 0x004fea0003900000 */
[----:B------:R-:W2:Y:S02]  /*25aa0*/  @!P1 SYNCS.PHASECHK.TRANS64 P1, [R12+URZ+0x2e850], R3 ;  /* 0x02e850030c0095a7 */ /* 0x000ea4000802007f */
[----:B--2---:R-:W-:Y:S05]  /*25ab0*/  @!P1 BRA `(.L_x_481) ;  /* 0xfffffffc00f09947 */ /* 0x004fea000383ffff */
[----:B------:R-:W-:Y:S05]  /*25ac0*/  BRA `(.L_x_480) ;  /* 0xffffff3c002c7947 */ /* 0x000fea000383ffff */
.L_x_485:
[----:B------:R-:W-:Y:S01]  /*25ad0*/  SEL R115, R40, R111, P0 ;  /* 0x0000006f28737207 */ /* 0x000fe20000000000 */
[----:B-----5:R-:W-:Y:S01]  /*25ae0*/  IMAD.MOV.U32 R12, RZ, RZ, R8 ;  /* 0x000000ffff0c7224 */ /* 0x020fe200078e0008 */
        /* <DEDUP_REMOVED lines=8> */
[----:B------:R-:W-:Y:S01]  /*25b70*/  SEL R41, R52, R15, P0 ;  /* 0x0000000f34297207 */ /* 0x000fe20000000000 */
[----:B------:R-:W-:Y:S01]  /*25b80*/  IMAD.MOV.U32 R15, RZ, RZ, -0x1 ;  /* 0xffffffffff0f7424 */ /* 0x000fe200078e00ff */
[----:B------:R-:W-:Y:S02]  /*25b90*/  MOV R11, 0x1c1f ;  /* 0x00001c1f000b7802 */ /* 0x000fe40000000f00 */
[----:B------:R-:W-:-:S02]  /*25ba0*/  SEL R137, R14, R109, P0 ;  /* 0x0000006d0e897207 */ /* 0x000fc40000000000 */
[----:B------:R-:W-:-:S07]  /*25bb0*/  SEL R93, R109, R14, P0 ;  /* 0x0000000e6d5d7207 */ /* 0x000fce0000000000 */
[----:B-1----:R-:W-:Y:S05]  /*25bc0*/  WARPSYNC.COLLECTIVE R15, `(.L_x_664) ;  /* 0x000000000f087348 */ /* 0x002fea0003c00000 */
[----:B------:R0:W2:Y:S02]  /*25bd0*/  SHFL.IDX P6, R14, R13, R12, R11 ;  /* 0x0000000c0d0e7389 */ /* 0x0000a400000c000b */
[----:B012---:R-:W-:Y:S01]  /*25be0*/  ENDCOLLECTIVE ;  /* 0x000000000000791b */ /* 0x007fe20003800000 */
.L_x_664:
[----:B------:R-:W-:Y:S02]  /*25bf0*/  SEL R131, R61, R0, P0 ;  /* 0x000000003d837207 */ /* 0x000fe40000000000 */
[----:B------:R-:W-:Y:S02]  /*25c00*/  SEL R99, R0, R61, P0 ;  /* 0x0000003d00637207 */ /* 0x000fe40000000000 */
[----:B------:R-:W-:Y:S02]  /*25c10*/  SEL R129, R4, R81, P0 ;  /* 0x0000005104817207 */ /* 0x000fe40000000000 */
[----:B------:R-:W-:Y:S02]  /*25c20*/  SEL R101, R81, R4, P0 ;  /* 0x0000000451657207 */ /* 0x000fe40000000000 */
[----:B------:R-:W-:Y:S02]  /*25c30*/  LOP3.LUT R4, R8, 0x2, RZ, 0x3c, !PT ;  /* 0x0000000208047812 */ /* 0x000fe400078e3cff */
[----:B------:R-:W-:-:S02]  /*25c40*/  SEL R147, R64, R21, P0 ;  /* 0x0000001540937207 */ /* 0x000fc40000000000 */
[----:B------:R-:W-:Y:S01]  /*25c50*/  SEL R139, R77, R6, P0 ;  /* 0x000000064d8b7207 */ /* 0x000fe20000000000 */
[----:B------:R-:W-:Y:S01]  /*25c60*/  IMAD.MOV.U32 R13, RZ, RZ, R7 ;  /* 0x000000ffff0d7224 */ /* 0x000fe200078e0007 */
[----:B------:R-:W-:Y:S02]  /*25c70*/  SEL R91, R6, R77, P0 ;  /* 0x0000004d065b7207 */ /* 0x000fe40000000000 */
[----:B------:R-:W-:Y:S02]  /*25c80*/  SEL R21, R21, R64, P0 ;  /* 0x0000004015157207 */ /* 0x000fe40000000000 */
[----:B------:R-:W-:Y:S02]  /*25c90*/  SEL R143, R56, R45, P0 ;  /* 0x0000002d388f7207 */ /* 0x000fe40000000000 */
[----:B------:R-:W-:Y:S02]  /*25ca0*/  SEL R45, R45, R56, P0 ;  /* 0x000000382d2d7207 */ /* 0x000fe40000000000 */
[----:B------:R-:W-:Y:S01]  /*25cb0*/  SEL R83, R27, R26, P0 ;  /* 0x0000001a1b537207 */ /* 0x000fe20000000000 */
[----:B------:R-:W-:Y:S01]  /*25cc0*/  IMAD.MOV.U32 R0, RZ, RZ, R14 ;  /* 0x000000ffff007224 */ /* 0x000fe200078e000e */
[----:B------:R-:W-:-:S07]  /*25cd0*/  SEL R67, R26, R27, P0 ;  /* 0x0000001b1a437207 */ /* 0x000fce0000000000 */
[----:B------:R-:W-:Y:S05]  /*25ce0*/  WARPSYNC.COLLECTIVE R15, `(.L_x_665) ;  /* 0x000000000f087348 */ /* 0x000fea0003c00000 */
[----:B------:R0:W1:Y:S02]  /*25cf0*/  SHFL.IDX P6, R14, R13, R12, R11 ;  /* 0x0000000c0d0e7389 */ /* 0x00006400000c000b */
[----:B01----:R-:W-:Y:S01]  /*25d00*/  ENDCOLLECTIVE ;  /* 0x000000000000791b */ /* 0x003fe20003800000 */
.L_x_665:
[----:B------:R-:W-:Y:S02]  /*25d10*/  SEL R71, R33, R28, P0 ;  /* 0x0000001c21477207 */ /* 0x000fe40000000000 */
[----:B------:R-:W-:Y:S02]  /*25d20*/  SEL R33, R28, R33, P0 ;  /* 0x000000211c217207 */ /* 0x000fe40000000000 */
[----:B------:R-:W-:Y:S02]  /*25d30*/  SEL R141, R60, R53, P0 ;  /* 0x000000353c8d7207 */ /* 0x000fe40000000000 */
[----:B------:R-:W-:Y:S02]  /*25d40*/  SEL R127, R39, R44, P0 ;  /* 0x0000002c277f7207 */ /* 0x000fe40000000000 */
[----:B------:R-:W-:Y:S02]  /*25d50*/  SEL R103, R44, R39, P0 ;  /* 0x000000272c677207 */ /* 0x000fe40000000000 */
[----:B------:R-:W-:-:S02]  /*25d60*/  SEL R39, R31, R30, P0 ;  /* 0x0000001e1f277207 */ /* 0x000fc40000000000 */
[----:B------:R-:W-:Y:S01]  /*25d70*/  SEL R31, R30, R31, P0 ;  /* 0x0000001f1e1f7207 */ /* 0x000fe20000000000 */
[----:B------:R-:W-:Y:S01]  /*25d80*/  IMAD.MOV.U32 R13, RZ, RZ, R5 ;  /* 0x000000ffff0d7224 */ /* 0x000fe200078e0005 */
[----:B------:R-:W-:Y:S01]  /*25d90*/  SEL R53, R53, R60, P0 ;  /* 0x0000003c35357207 */ /* 0x000fe20000000000 */
[----:B------:R-:W-:Y:S01]  /*25da0*/  IMAD.MOV.U32 R12, RZ, RZ, R4 ;  /* 0x000000ffff0c7224 */ /* 0x000fe200078e0004 */
        /* <DEDUP_REMOVED lines=9> */
.L_x_666:
        /* <DEDUP_REMOVED lines=8> */
[----:B------:R-:W-:Y:S02]  /*25ec0*/  SEL R81, R65, R38, P0 ;  /* 0x0000002641517207 */ /* 0x000fe40000000000 */
[----:B------:R-:W-:Y:S02]  /*25ed0*/  SEL R65, R38, R65, P0 ;  /* 0x0000004126417207 */ /* 0x000fe40000000000 */
[----:B------:R-:W-:Y:S02]  /*25ee0*/  SEL R125, R105, R66, P0 ;  /* 0x00000042697d7207 */ /* 0x000fe40000000000 */
[----:B------:R-:W-:Y:S02]  /*25ef0*/  SEL R105, R66, R105, P0 ;  /* 0x0000006942697207 */ /* 0x000fe40000000000 */
[----:B------:R-:W-:-:S02]  /*25f00*/  SEL R119, R50, R107, P0 ;  /* 0x0000006b32777207 */ /* 0x000fc40000000000 */
[----:B------:R-:W-:-:S07]  /*25f10*/  MOV R5, R14 ;  /* 0x0000000e00057202 */ /* 0x000fce0000000f00 */
[----:B------:R-:W-:Y:S05]  /*25f20*/  WARPSYNC.COLLECTIVE R15, `(.L_x_667) ;  /* 0x000000000f087348 */ /* 0x000fea0003c00000 */
[----:B------:R0:W1:Y:S02]  /*25f30*/  SHFL.IDX P6, R14, R13, R12, R11 ;  /* 0x0000000c0d0e7389 */ /* 0x00006400000c000b */
[----:B01----:R-:W-:Y:S01]  /*25f40*/  ENDCOLLECTIVE ;  /* 0x000000000000791b */ /* 0x003fe20003800000 */
.L_x_667:
        /* <DEDUP_REMOVED lines=19> */
.L_x_668:
[----:B------:R-:W-:Y:S02]  /*26080*/  SEL R94, R7, R6, P0 ;  /* 0x00000006075e7207 */ /* 0x000fe40000000000 */
[----:B------:R-:W-:Y:S01]  /*26090*/  SEL R96, R6, R7, P0 ;  /* 0x0000000706607207 */ /* 0x000fe20000000000 */
[----:B------:R-:W-:Y:S02]  /*260a0*/  IMAD.MOV.U32 R13, RZ, RZ, R145 ;  /* 0x000000ffff0d7224 */ /* 0x000fe400078e0091 */
[----:B------:R-:W-:-:S07]  /*260b0*/  IMAD.MOV.U32 R10, RZ, RZ, R14 ;  /* 0x000000ffff0a7224 */ /* 0x000fce00078e000e */
[----:B------:R-:W-:Y:S05]  /*260c0*/  WARPSYNC.COLLECTIVE R15, `(.L_x_669) ;  /* 0x000000000f087348 */ /* 0x000fea0003c00000 */
[----:B------:R0:W1:Y:S02]  /*260d0*/  SHFL.IDX P6, R14, R13, R12, R11 ;  /* 0x0000000c0d0e7389 */ /* 0x00006400000c000b */
[----:B01----:R-:W-:Y:S01]  /*260e0*/  ENDCOLLECTIVE ;  /* 0x000000000000791b */ /* 0x003fe20003800000 */
.L_x_669:
[----:B------:R-:W-:Y:S02]  /*260f0*/  IMAD.MOV.U32 R13, RZ, RZ, R21 ;  /* 0x000000ffff0d7224 */ /* 0x000fe400078e0015 */
[----:B------:R-:W-:Y:S01]  /*26100*/  IMAD.MOV.U32 R12, RZ, RZ, R4 ;  /* 0x000000ffff0c7224 */ /* 0x000fe200078e0004 */
[----:B------:R-:W-:-:S07]  /*26110*/  MOV R20, R14 ;  /* 0x0000000e00147202 */ /* 0x000fce0000000f00 */
[----:B------:R-:W-:Y:S05]  /*26120*/  WARPSYNC.COLLECTIVE R15, `(.L_x_670) ;  /* 0x000000000f087348 */ /* 0x000fea0003c00000 */
[----:B------:R0:W1:Y:S02]  /*26130*/  SHFL.IDX P6, R14, R13, R12, R11 ;  /* 0x0000000c0d0e7389 */ /* 0x00006400000c000b */
[----:B01----:R-:W-:Y:S01]  /*26140*/  ENDCOLLECTIVE ;  /* 0x000000000000791b */ /* 0x003fe20003800000 */
.L_x_670:
[----:B------:R-:W-:Y:S02]  /*26150*/  IMAD.MOV.U32 R13, RZ, RZ, R43 ;  /* 0x000000ffff0d7224 */ /* 0x000fe400078e002b */
[----:B------:R-:W-:-:S07]  /*26160*/  IMAD.MOV.U32 R21, RZ, RZ, R14 ;  /* 0x000000ffff157224 */ /* 0x000fce00078e000e */
[----:B------:R-:W-:Y:S05]  /*26170*/  WARPSYNC.COLLECTIVE R15, `(.L_x_671) ;  /* 0x000000000f087348 */ /* 0x000fea0003c00000 */
[----:B------:R0:W1:Y:S02]  /*26180*/  SHFL.IDX P6, R14, R13, R12, R11 ;  /* 0x0000000c0d0e7389 */ /* 0x00006400000c000b */
[----:B01----:R-:W-:Y:S01]  /*26190*/  ENDCOLLECTIVE ;  /* 0x000000000000791b */ /* 0x003fe20003800000 */
.L_x_671:
[----:B------:R-:W-:Y:S01]  /*261a0*/  IMAD.MOV.U32 R13, RZ, RZ, R143 ;  /* 0x000000ffff0d7224 */ /* 0x000fe200078e008f */
[----:B------:R-:W-:Y:S01]  /*261b0*/  MOV R12, R8 ;  /* 0x00000008000c7202 */ /* 0x000fe20000000f00 */
[----:B------:R-:W-:-:S07]  /*261c0*/  IMAD.MOV.U32 R43, RZ, RZ, R14 ;  /* 0x000000ffff2b7224 */ /* 0x000fce00078e000e */
[----:B------:R-:W-:Y:S05]  /*261d0*/  WARPSYNC.COLLECTIVE R15, `(.L_x_672) ;  /* 0x000000000f087348 */ /* 0x000fea0003c00000 */
[----:B------:R0:W1:Y:S02]  /*261e0*/  SHFL.IDX P6, R14, R13, R12, R11 ;  /* 0x0000000c0d0e7389 */ /* 0x00006400000c000b */
[----:B01----:R-:W-:Y:S01]  /*261f0*/  ENDCOLLECTIVE ;  /* 0x000000000000791b */ /* 0x003fe20003800000 */
.L_x_672:
[----:B------:R-:W-:Y:S02]  /*26200*/  SEL R110, R20, R43, P0 ;  /* 0x0000002b146e7207 */ /* 0x000fe40000000000 */
[----:B------:R-:W-:Y:S01]  /*26210*/  SEL R112, R43, R20, P0 ;  /* 0x000000142b707207 */ /* 0x000fe20000000000 */
[----:B------:R-:W-:Y:S02]  /*26220*/  IMAD.MOV.U32 R13, RZ, RZ, R115 ;  /* 0x000000ffff0d7224 */ /* 0x000fe400078e0073 */
[----:B------:R-:W-:-:S07]  /*26230*/  IMAD.MOV.U32 R24, RZ, RZ, R14 ;  /* 0x000000ffff187224 */ /* 0x000fce00078e000e */
[----:B------:R-:W-:Y:S05]  /*26240*/  WARPSYNC.COLLECTIVE R15, `(.L_x_673) ;  /* 0x000000000f087348 */ /* 0x000fea0003c00000 */
[----:B------:R0:W1:Y:S02]  /*26250*/  SHFL.IDX P6, R14, R13, R12, R11 ;  /* 0x0000000c0d0e7389 */ /* 0x00006400000c000b */
[----:B01----:R-:W-:Y:S01]  /*26260*/  ENDCOLLECTIVE ;  /* 0x000000000000791b */ /* 0x003fe20003800000 */
.L_x_673:
[----:B------:R-:W-:Y:S02]  /*26270*/  IMAD.MOV.U32 R13, RZ, RZ, R45 ;  /* 0x000000ffff0d7224 */ /* 0x000fe400078e002d */
[----:B------:R-:W-:Y:S02]  /*26280*/  IMAD.MOV.U32 R12, RZ, RZ, R4 ;  /* 0x000000ffff0c7224 */ /* 0x000fe400078e0004 */
[----:B------:R-:W-:-:S07]  /*26290*/  IMAD.MOV.U32 R26, RZ, RZ, R14 ;  /* 0x000000ffff1a7224 */ /* 0x000fce00078e000e */
[----:B------:R-:W-:Y:S05]  /*262a0*/  WARPSYNC.COLLECTIVE R15, `(.L_x_674) ;  /* 0x000000000f087348 */ /* 0x000fea0003c00000 */
[----:B------:R0:W1:Y:S02]  /*262b0*/  SHFL.IDX P6, R14, R13, R12, R11 ;  /* 0x0000000c0d0e7389 */ /* 0x00006400000c000b */
[----:B01----:R-:W-:Y:S01]  /*262c0*/  ENDCOLLECTIVE ;  /* 0x000000000000791b */ /* 0x003fe20003800000 */
.L_x_674:
[----:B------:R-:W-:Y:S01]  /*262d0*/  MOV R13, R47 ;  /* 0x0000002f000d7202 */ /* 0x000fe20000000f00 */
[----:B------:R-:W-:-:S07]  /*262e0*/  IMAD.MOV.U32 R45, RZ, RZ, R14 ;  /* 0x000000ffff2d7224 */ /* 0x000fce00078e000e */
[----:B------:R-:W-:Y:S05]  /*262f0*/  WARPSYNC.COLLECTIVE R15, `(.L_x_675) ;  /* 0x000000000f087348 */ /* 0x000fea0003c00000 */
[----:B------:R0:W1:Y:S02]  /*26300*/  SHFL.IDX P6, R14, R13, R12, R11 ;  /* 0x0000000c0d0e7389 */ /* 0x00006400000c000b */
[----:B01----:R-:W-:Y:S01]  /*26310*/  ENDCOLLECTIVE ;  /* 0x000000000000791b */ /* 0x003fe20003800000 */
.L_x_675:
[----:B------:R-:W-:Y:S02]  /*26320*/  SEL R115, R24, R45, P0 ;  /* 0x0000002d18737207 */ /* 0x000fe40000000000 */
[----:B------:R-:W-:Y:S01]  /*26330*/  SEL R7, R45, R24, P0 ;  /* 0x000000182d077207 */ /* 0x000fe20000000000 */
[----:B------:R-:W-:Y:S01]  /*26340*/  IMAD.MOV.U32 R13, RZ, RZ, R113 ;  /* 0x000000ffff0d7224 */ /* 0x000fe200078e0071 */
[----:B------:R-:W-:Y:S01]  /*26350*/  SEL R113, R21, R10, P0 ;  /* 0x0000000a15717207 */ /* 0x000fe20000000000 */
[----:B------:R-:W-:Y:S02]  /*26360*/  IMAD.MOV.U32 R12, RZ, RZ, R8 ;  /* 0x000000ffff0c7224 */ /* 0x000fe400078e0008 */
[----:B------:R-:W-:-:S07]  /*26370*/  IMAD.MOV.U32 R47, RZ, RZ, R14 ;  /* 0x000000ffff2f7224 */ /* 0x000fce00078e000e */
[----:B------:R-:W-:Y:S05]  /*26380*/  WARPSYNC.COLLECTIVE R15, `(.L_x_676) ;  /* 0x000000000f087348 */ /* 0x000fea0003c00000 */
[----:B------:R0:W1:Y:S02]  /*26390*/  SHFL.IDX P6, R14, R13, R12, R11 ;  /* 0x0000000c0d0e7389 */ /* 0x00006400000c000b */
[----:B01----:R-:W-:Y:S01]  /*263a0*/  ENDCOLLECTIVE ;  /* 0x000000000000791b */ /* 0x003fe20003800000 */
.L_x_676:
[----:B------:R-:W-:Y:S02]  /*263b0*/  SEL R0, R26, R47, P0 ;  /* 0x0000002f1a007207 */ /* 0x000fe40000000000 */
[----:B------:R-:W-:Y:S01]  /*263c0*/  SEL R6, R47, R26, P0 ;  /* 0x0000001a2f067207 */ /* 0x000fe20000000000 */
[----:B------:R-:W-:Y:S01]  /*263d0*/  IMAD.MOV.U32 R13, RZ, RZ, R111 ;  /* 0x000000ffff0d7224 */ /* 0x000fe200078e006f */
[----:B------:R-:W-:Y:S01]  /*263e0*/  SEL R111, R10, R21, P0 ;  /* 0x000000150a6f7207 */ /* 0x000fe20000000000 */
[----:B------:R-:W-:-:S07]  /*263f0*/  IMAD.MOV.U32 R28, RZ, RZ, R14 ;  /* 0x000000ffff1c7224 */ /* 0x000fce00078e000e */
[----:B------:R-:W-:Y:S05]  /*26400*/  WARPSYNC.COLLECTIVE R15, `(.L_x_677) ;  /* 0x000000000f087348 */ /* 0x000fea0003c00000 */
[----:B------:R0:W1:Y:S02]  /*26410*/  SHFL.IDX P6, R14, R13, R12, R11 ;  /* 0x0000000c0d0e7389 */ /* 0x00006400000c000b */
[----:B01----:R-:W-:Y:S01]  /*26420*/  ENDCOLLECTIVE ;  /* 0x000000000000791b */ /* 0x003fe20003800000 */
.L_x_677:
[----:B------:R-:W-:Y:S01]  /*26430*/  MOV R13, R49 ;  /* 0x00000031000d7202 */ /* 0x000fe20000000f00 */
[----:B------:R-:W-:Y:S02]  /*26440*/  IMAD.MOV.U32 R12, RZ, RZ, R4 ;  /* 0x000000ffff0c7224 */ /* 0x000fe400078e0004 */
[----:B------:R-:W-:-:S07]  /*26450*/  IMAD.MOV.U32 R40, RZ, RZ, R14 ;  /* 0x000000ffff287224 */ /* 0x000fce00078e000e */
[----:B------:R-:W-:Y:S05]  /*26460*/  WARPSYNC.COLLECTIVE R15, `(.L_x_678) ;  /* 0x000000000f087348 */ /* 0x000fea0003c00000 */
[----:B------:R0:W1:Y:S02]  /*26470*/  SHFL.IDX P6, R14, R13, R12, R11 ;  /* 0x0000000c0d0e7389 */ /* 0x00006400000c000b */
[----:B01----:R-:W-:Y:S01]  /*26480*/  ENDCOLLECTIVE ;  /* 0x000000000000791b */ /* 0x003fe20003800000 */
.L_x_678:
[----:B------:R-:W-:Y:S02]  /*26490*/  IMAD.MOV.U32 R13, RZ, RZ, R51 ;  /* 0x000000ffff0d7224 */ /* 0x000fe400078e0033 */
[----:B------:R-:W-:-:S07]  /*264a0*/  IMAD.MOV.U32 R49, RZ, RZ, R14 ;  /* 0x000000ffff317224 */ /* 0x000fce00078e000e */
[----:B------:R-:W-:Y:S05]  /*264b0*/  WARPSYNC.COLLECTIVE R15, `(.L_x_679) ;  /* 0x000000000f087348 */ /* 0x000fea0003c00000 */
[----:B------:R0:W1:Y:S02]  /*264c0*/  SHFL.IDX P6, R14, R13, R12, R11 ;  /* 0x0000000c0d0e7389 */ /* 0x00006400000c000b */
[----:B01----:R-:W-:Y:S01]  /*264d0*/  ENDCOLLECTIVE ;  /* 0x000000000000791b */ /* 0x003fe20003800000 */
.L_x_679:
[----:B------:R-:W-:Y:S01]  /*264e0*/  SEL R21, R28, R49, P0 ;  /* 0x000000311c157207 */ /* 0x000fe20000000000 */
[----:B------:R-:W-:Y:S02]  /*264f0*/  IMAD.MOV.U32 R13, RZ, RZ, R141 ;  /* 0x000000ffff0d7224 */ /* 0x000fe400078e008d */
[----:B------:R-:W-:Y:S02]  /*26500*/  IMAD.MOV.U32 R12, RZ, RZ, R8 ;  /* 0x000000ffff0c7224 */ /* 0x000fe400078e0008 */
[----:B------:R-:W-:-:S07]  /*26510*/  IMAD.MOV.U32 R51, RZ, RZ, R14 ;  /* 0x000000ffff337224 */ /* 0x000fce00078e000e */
[----:B------:R-:W-:Y:S05]  /*26520*/  WARPSYNC.COLLECTIVE R15, `(.L_x_680) ;  /* 0x000000000f087348 */ /* 0x000fea0003c00000 */
[----:B------:R0:W1:Y:S02]  /*26530*/  SHFL.IDX P6, R14, R13, R12, R11 ;  /* 0x0000000c0d0e7389 */ /* 0x00006400000c000b */
[----:B01----:R-:W-:Y:S01]  /*26540*/  ENDCOLLECTIVE ;  /* 0x000000000000791b */ /* 0x003fe20003800000 */
.L_x_680:
[----:B------:R-:W-:Y:S02]  /*26550*/  SEL R20, R40, R51, P0 ;  /* 0x0000003328147207 */ /* 0x000fe40000000000 */
[----:B------:R-:W-:Y:S01]  /*26560*/  SEL R40, R51, R40, P0 ;  /* 0x0000002833287207 */ /* 0x000fe20000000000 */
[----:B------:R-:W-:Y:S01]  /*26570*/  IMAD.MOV.U32 R13, RZ, RZ, R87 ;  /* 0x000000ffff0d7224 */ /* 0x000fe200078e0057 */
[----:B------:R-:W-:-:S07]  /*26580*/  MOV R30, R14 ;  /* 0x0000000e001e7202 */ /* 0x000fce0000000f00 */
[----:B------:R-:W-:Y:S05]  /*26590*/  WARPSYNC.COLLECTIVE R15, `(.L_x_681) ;  /* 0x000000000f087348 */ /* 0x000fea0003c00000 */
[----:B------:R0:W1:Y:S02]  /*265a0*/  SHFL.IDX P6, R14, R13, R12, R11 ;  /* 0x0000000c0d0e7389 */ /* 0x00006400000c000b */
[----:B01----:R-:W-:Y:S01]  /*265b0*/  ENDCOLLECTIVE ;  /* 0x000000000000791b */ /* 0x003fe20003800000 */
.L_x_681:
[----:B------:R-:W-:Y:S02]  /*265c0*/  IMAD.MOV.U32 R13, RZ, RZ, R53 ;  /* 0x000000ffff0d7224 */ /* 0x000fe400078e0035 */
[----:B------:R-:W-:Y:S02]  /*265d0*/  IMAD.MOV.U32 R12, RZ, RZ, R4 ;  /* 0x000000ffff0c7224 */ /* 0x000fe400078e0004 */
[----:B------:R-:W-:-:S07]  /*265e0*/  IMAD.MOV.U32 R44, RZ, RZ, R14 ;  /* 0x000000ffff2c7224 */ /* 0x000fce00078e000e */
[----:B------:R-:W-:Y:S05]  /*265f0*/  WARPSYNC.COLLECTIVE R15, `(.L_x_682) ;  /* 0x000000000f087348 */ /* 0x000fea0003c00000 */
[----:B------:R0:W1:Y:S02]  /*26600*/  SHFL.IDX P6, R14, R13, R12, R11 ;  /* 0x0000000c0d0e7389 */ /* 0x00006400000c000b */
[----:B01----:R-:W-:Y:S01]  /*26610*/  ENDCOLLECTIVE ;  /* 0x000000000000791b */ /* 0x003fe20003800000 */
.L_x_682:
[----:B------:R-:W-:Y:S01]  /*26620*/  IMAD.MOV.U32 R13, RZ, RZ, R41 ;  /* 0x000000ffff0d7224 */ /* 0x000fe200078e0029 */
[----:B------:R-:W-:Y:S01]  /*26630*/  SEL R41, R49, R28, P0 ;  /* 0x0000001c31297207 */ /* 0x000fe20000000000 */
[----:B------:R-:W-:-:S07]  /*26640*/  IMAD.MOV.U32 R53, RZ, RZ, R14 ;  /* 0x000000ffff357224 */ /* 0x000fce00078e000e */
[----:B------:R-:W-:Y:S05]  /*26650*/  WARPSYNC.COLLECTIVE R15, `(.L_x_683) ;  /* 0x000000000f087348 */ /* 0x000fea0003c00000 */
[----:B------:R0:W1:Y:S02]  /*26660*/  SHFL.IDX P6, R14, R13, R12, R11 ;  /* 0x0000000c0d0e7389 */ /* 0x00006400000c000b */
[----:B01----:R-:W-:Y:S01]  /*26670*/  ENDCOLLECTIVE ;  /* 0x000000000000791b */ /* 0x003fe20003800000 */
.L_x_683:
[----:B------:R-:W-:Y:S02]  /*26680*/  SEL R43, R30, R53, P0 ;  /* 0x000000351e2b7207 */ /* 0x000fe40000000000 */
[----:B------:R-:W-:Y:S01]  /*26690*/  SEL R45, R53, R30, P0 ;  /* 0x0000001e352d7207 */ /* 0x000fe20000000000 */
[----:B------:R-:W-:Y:S02]  /*266a0*/  IMAD.MOV.U32 R13, RZ, RZ, R139 ;  /* 0x000000ffff0d7224 */ /* 0x000fe400078e008b */
[----:B------:R-:W-:Y:S01]  /*266b0*/  IMAD.MOV.U32 R12, RZ, RZ, R8 ;  /* 0x000000ffff0c7224 */ /* 0x000fe200078e0008 */
[----:B------:R-:W-:-:S07]  /*266c0*/  MOV R87, R14 ;  /* 0x0000000e00577202 */ /* 0x000fce0000000f00 */
[----:B------:R-:W-:Y:S05]  /*266d0*/  WARPSYNC.COLLECTIVE R15, `(.L_x_684) ;  /* 0x000000000f087348 */ /* 0x000fea0003c00000 */
[----:B------:R0:W1:Y:S02]  /*266e0*/  SHFL.IDX P6, R14, R13, R12, R11 ;  /* 0x0000000c0d0e7389 */ /* 0x00006400000c000b */
[----:B01----:R-:W-:Y:S01]  /*266f0*/  ENDCOLLECTIVE ;  /* 0x000000000000791b */ /* 0x003fe20003800000 */
.L_x_684:
[----:B------:R-:W-:Y:S02]  /*26700*/  SEL R42, R44, R87, P0 ;  /* 0x000000572c2a7207 */ /* 0x000fe40000000000 */
[----:B------:R-:W-:Y:S01]  /*26710*/  SEL R44, R87, R44, P0 ;  /* 0x0000002c572c7207 */ /* 0x000fe20000000000 */
[----:B------:R-:W-:Y:S02]  /*26720*/  IMAD.MOV.U32 R13, RZ, RZ, R137 ;  /* 0x000000ffff0d7224 */ /* 0x000fe400078e0089 */
[----:B------:R-:W-:-:S07]  /*26730*/  IMAD.MOV.U32 R32, RZ, RZ, R14 ;  /* 0x000000ffff207224 */ /* 0x000fce00078e000e */
[----:B------:R-:W-:Y:S05]  /*26740*/  WARPSYNC.COLLECTIVE R15, `(.L_x_685) ;  /* 0x000000000f087348 */ /* 0x000fea0003c00000 */
[----:B------:R0:W1:Y:S02]  /*26750*/  SHFL.IDX P6, R14, R13, R12, R11 ;  /* 0x0000000c0d0e7389 */ /* 0x00006400000c000b */
[----:B01----:R-:W-:Y:S01]  /*26760*/  ENDCOLLECTIVE ;  /* 0x000000000000791b */ /* 0x003fe20003800000 */
.L_x_685:
[----:B------:R-:W-:Y:S01]  /*26770*/  IMAD.MOV.U32 R13, RZ, RZ, R91 ;  /* 0x000000ffff0d7224 */ /* 0x000fe200078e005b */
[----:B------:R-:W-:Y:S01]  /*26780*/  MOV R12, R4 ;  /* 0x00000004000c7202 */ /* 0x000fe20000000f00 */
[----:B------:R-:W-:-:S07]  /*26790*/  IMAD.MOV.U32 R48, RZ, RZ, R14 ;  /* 0x000000ffff307224 */ /* 0x000fce00078e000e */
[----:B------:R-:W-:Y:S05]  /*267a0*/  WARPSYNC.COLLECTIVE R15, `(.L_x_686) ;  /* 0x000000000f087348 */ /* 0x000fea0003c00000 */
[----:B------:R0:W1:Y:S02]  /*267b0*/  SHFL.IDX P6, R14, R13, R12, R11 ;  /* 0x0000000c0d0e7389 */ /* 0x00006400000c000b */
[----:B01----:R-:W-:Y:S01]  /*267c0*/  ENDCOLLECTIVE ;  /* 0x000000000000791b */ /* 0x003fe20003800000 */
.L_x_686:
[----:B------:R-:W-:Y:S02]  /*267d0*/  IMAD.MOV.U32 R13, RZ, RZ, R93 ;  /* 0x000000ffff0d7224 */ /* 0x000fe400078e005d */
[----:B------:R-:W-:-:S07]  /*267e0*/  IMAD.MOV.U32 R91, RZ, RZ, R14 ;  /* 0x000000ffff5b7224 */ /* 0x000fce00078e000e */
[----:B------:R-:W-:Y:S05]  /*267f0*/  WARPSYNC.COLLECTIVE R15, `(.L_x_687) ;  /* 0x000000000f087348 */ /* 0x000fea0003c00000 */
[----:B------:R0:W1:Y:S02]  /*26800*/  SHFL.IDX P6, R14, R13, R12, R11 ;  /* 0x0000000c0d0e7389 */ /* 0x00006400000c000b */
[----:B01----:R-:W-:Y:S01]  /*26810*/  ENDCOLLECTIVE ;  /* 0x000000000000791b */ /* 0x003fe20003800000 */
.L_x_687:
[----:B------:R-:W-:Y:S02]  /*26820*/  SEL R47, R32, R91, P0 ;  /* 0x0000005b202f7207 */ /* 0x000fe40000000000 */
[----:B------:R-:W-:Y:S01]  /*26830*/  SEL R49, R91, R32, P0 ;  /* 0x000000205b317207 */ /* 0x000fe20000000000 */
[----:B------:R-:W-:Y:S02]  /*26840*/  IMAD.MOV.U32 R13, RZ, RZ, R135 ;  /* 0x000000ffff0d7224 */ /* 0x000fe400078e0087 */
[----:B------:R-:W-:Y:S02]  /*26850*/  IMAD.MOV.U32 R12, RZ, RZ, R8 ;  /* 0x000000ffff0c7224 */ /* 0x000fe400078e0008 */
[----:B------:R-:W-:-:S07]  /*26860*/  IMAD.MOV.U32 R93, RZ, RZ, R14 ;  /* 0x000000ffff5d7224 */ /* 0x000fce00078e000e */
[----:B------:R-:W-:Y:S05]  /*26870*/  WARPSYNC.COLLECTIVE R15, `(.L_x_688) ;  /* 0x000000000f087348 */ /* 0x000fea0003c00000 */
[----:B------:R0:W1:Y:S02]  /*26880*/  SHFL.IDX P6, R14, R13, R12, R11 ;  /* 0x0000000c0d0e7389 */ /* 0x00006400000c000b */
[----:B01----:R-:W-:Y:S01]  /*26890*/  ENDCOLLECTIVE ;  /* 0x000000000000791b */ /* 0x003fe20003800000 */
.L_x_688:
[----:B------:R-:W-:Y:S02]  /*268a0*/  SEL R46, R48, R93, P0 ;  /* 0x0000005d302e7207 */ /* 0x000fe40000000000 */
[----:B------:R-:W-:Y:S02]  /*268b0*/  SEL R48, R93, R48, P0 ;  /* 0x000000305d307207 */ /* 0x000fe40000000000 */
[----:B------:R-:W-:Y:S01]  /*268c0*/  MOV R13, R133 ;  /* 0x00000085000d7202 */ /* 0x000fe20000000f00 */
[----:B------:R-:W-:-:S07]  /*268d0*/  IMAD.MOV.U32 R34, RZ, RZ, R14 ;  /* 0x000000ffff227224 */ /* 0x000fce00078e000e */
[----:B------:R-:W-:Y:S05]  /*268e0*/  WARPSYNC.COLLECTIVE R15, `(.L_x_689) ;  /* 0x000000000f087348 */ /* 0x000fea0003c00000 */
[----:B------:R0:W1:Y:S02]  /*268f0*/  SHFL.IDX P6, R14, R13, R12, R11 ;  /* 0x0000000c0d0e7389 */ /* 0x00006400000c000b */
[----:B01----:R-:W-:Y:S01]  /*26900*/  ENDCOLLECTIVE ;  /* 0x000000000000791b */ /* 0x003fe20003800000 */
.L_x_689:
[----:B------:R-:W-:Y:S02]  /*26910*/  IMAD.MOV.U32 R13, RZ, RZ, R95 ;  /* 0x000000ffff0d7224 */ /* 0x000fe400078e005f */
[----:B------:R-:W-:Y:S02]  /*26920*/  IMAD.MOV.U32 R12, RZ, RZ, R4 ;  /* 0x000000ffff0c7224 */ /* 0x000fe400078e0004 */
[----:B------:R-:W-:-:S07]  /*26930*/  IMAD.MOV.U32 R36, RZ, RZ, R14 ;  /* 0x000000ffff247224 */ /* 0x000fce00078e000e */
[----:B------:R-:W-:Y:S05]  /*26940*/  WARPSYNC.COLLECTIVE R15, `(.L_x_690) ;  /* 0x000000000f087348 */ /* 0x000fea0003c00000 */
[----:B------:R0:W1:Y:S02]  /*26950*/  SHFL.IDX P6, R14, R13, R12, R11 ;  /* 0x0000000c0d0e7389 */ /* 0x00006400000c000b */
[----:B01----:R-:W-:Y:S01]  /*26960*/  ENDCOLLECTIVE ;  /* 0x000000000000791b */ /* 0x003fe20003800000 */
.L_x_690:
[----:B------:R-:W-:Y:S02]  /*26970*/  IMAD.MOV.U32 R13, RZ, RZ, R97 ;  /* 0x000000ffff0d7224 */ /* 0x000fe400078e0061 */
[----:B------:R-:W-:-:S07]  /*26980*/  IMAD.MOV.U32 R95, RZ, RZ, R14 ;  /* 0x000000ffff5f7224 */ /* 0x000fce00078e000e */
[----:B------:R-:W-:Y:S05]  /*26990*/  WARPSYNC.COLLECTIVE R15, `(.L_x_691) ;  /* 0x000000000f087348 */ /* 0x000fea0003c00000 */
[----:B------:R0:W1:Y:S02]  /*269a0*/  SHFL.IDX P6, R14, R13, R12, R11 ;  /* 0x0000000c0d0e7389 */ /* 0x00006400000c000b */
[----:B01----:R-:W-:Y:S01]  /*269b0*/  ENDCOLLECTIVE ;  /* 0x000000000000791b */ /* 0x003fe20003800000 */
.L_x_691:
[----:B------:R-:W-:Y:S02]  /*269c0*/  SEL R51, R34, R95, P0 ;  /* 0x0000005f22337207 */ /* 0x000fe40000000000 */
[----:B------:R-:W-:Y:S02]  /*269d0*/  SEL R53, R95, R34, P0 ;  /* 0x000000225f357207 */ /* 0x000fe40000000000 */
[----:B------:R-:W-:Y:S01]  /*269e0*/  MOV R13, R131 ;  /* 0x00000083000d7202 */ /* 0x000fe20000000f00 */
[----:B------:R-:W-:Y:S02]  /*269f0*/  IMAD.MOV.U32 R12, RZ, RZ, R8 ;  /* 0x000000ffff0c7224 */ /* 0x000fe400078e0008 */
[----:B------:R-:W-:-:S07]  /*26a00*/  IMAD.MOV.U32 R97, RZ, RZ, R14 ;  /* 0x000000ffff617224 */ /* 0x000fce00078e000e */
[----:B------:R-:W-:Y:S05]  /*26a10*/  WARPSYNC.COLLECTIVE R15, `(.L_x_692) ;  /* 0x000000000f087348 */ /* 0x000fea0003c00000 */
[----:B------:R0:W1:Y:S02]  /*26a20*/  SHFL.IDX P6, R14, R13, R12, R11 ;  /* 0x0000000c0d0e7389 */ /* 0x00006400000c000b */
[----:B01----:R-:W-:Y:S01]  /*26a30*/  ENDCOLLECTIVE ;  /* 0x000000000000791b */ /* 0x003fe20003800000 */
.L_x_692:
[----:B------:R-:W-:Y:S02]  /*26a40*/  SEL R50, R36, R97, P0 ;  /* 0x0000006124327207 */ /* 0x000fe40000000000 */
[----:B------:R-:W-:Y:S01]  /*26a50*/  SEL R106, R97, R36, P0 ;  /* 0x00000024616a7207 */ /* 0x000fe20000000000 */
[----:B------:R-:W-:Y:S02]  /*26a60*/  IMAD.MOV.U32 R13, RZ, RZ, R129 ;  /* 0x000000ffff0d7224 */ /* 0x000fe400078e0081 */
[----:B------:R-:W-:-:S07]  /*26a70*/  IMAD.MOV.U32 R38, RZ, RZ, R14 ;  /* 0x000000ffff267224 */ /* 0x000fce00078e000e */
[----:B------:R-:W-:Y:S05]  /*26a80*/  WARPSYNC.COLLECTIVE R15, `(.L_x_693) ;  /* 0x000000000f087348 */ /* 0x000fea0003c00000 */
[----:B------:R0:W1:Y:S02]  /*26a90*/  SHFL.IDX P6, R14, R13, R12, R11 ;  /* 0x0000000c0d0e7389 */ /* 0x00006400000c000b */
[----:B01----:R-:W-:Y:S01]  /*26aa0*/  ENDCOLLECTIVE ;  /* 0x000000000000791b */ /* 0x003fe20003800000 */
.L_x_693:
[----:B------:R-:W-:Y:S02]  /*26ab0*/  IMAD.MOV.U32 R13, RZ, RZ, R99 ;  /* 0x000000ffff0d7224 */ /* 0x000fe400078e0063 */
[----:B------:R-:W-:Y:S02]  /*26ac0*/  IMAD.MOV.U32 R12, RZ, RZ, R4 ;  /* 0x000000ffff0c7224 */ /* 0x000fe400078e0004 */
[----:B------:R-:W-:-:S07]  /*26ad0*/  IMAD.MOV.U32 R52, RZ, RZ, R14 ;  /* 0x000000ffff347224 */ /* 0x000fce00078e000e */
[----:B------:R-:W-:Y:S05]  /*26ae0*/  WARPSYNC.COLLECTIVE R15, `(.L_x_694) ;  /* 0x000000000f087348 */ /* 0x000fea0003c00000 */
[----:B------:R0:W1:Y:S02]  /*26af0*/  SHFL.IDX P6, R14, R13, R12, R11 ;  /* 0x0000000c0d0e7389 */ /* 0x00006400000c000b */
[----:B01----:R-:W-:Y:S01]  /*26b00*/  ENDCOLLECTIVE ;  /* 0x000000000000791b */ /* 0x003fe20003800000 */
.L_x_694:
[----:B------:R-:W-:Y:S01]  /*26b10*/  IMAD.MOV.U32 R13, RZ, RZ, R101 ;  /* 0x000000ffff0d7224 */ /* 0x000fe200078e0065 */
[----:B------:R-:W-:-:S07]  /*26b20*/  MOV R99, R14 ;  /* 0x0000000e00637202 */ /* 0x000fce0000000f00 */
[----:B------:R-:W-:Y:S05]  /*26b30*/  WARPSYNC.COLLECTIVE R15, `(.L_x_695) ;  /* 0x000000000f087348 */ /* 0x000fea0003c00000 */
[----:B------:R0:W1:Y:S02]  /*26b40*/  SHFL.IDX P6, R14, R13, R12, R11 ;  /* 0x0000000c0d0e7389 */ /* 0x00006400000c000b */
[----:B01----:R-:W-:Y:S01]  /*26b50*/  ENDCOLLECTIVE ;  /* 0x000000000000791b */ /* 0x003fe20003800000 */
.L_x_695:
        /* <DEDUP_REMOVED lines=8> */
.L_x_696:
[----:B------:R-:W-:Y:S02]  /*26be0*/  SEL R108, R52, R101, P0 ;  /* 0x00000065346c7207 */ /* 0x000fe40000000000 */
[----:B------:R-:W-:Y:S01]  /*26bf0*/  SEL R114, R101, R52, P0 ;  /* 0x0000003465727207 */ /* 0x000fe20000000000 */
[----:B------:R-:W-:Y:S02]  /*26c00*/  IMAD.MOV.U32 R13, RZ, RZ, R125 ;  /* 0x000000ffff0d7224 */ /* 0x000fe400078e007d */
[----:B------:R-:W-:-:S07]  /*26c10*/  IMAD.MOV.U32 R56, RZ, RZ, R14 ;  /* 0x000000ffff387224 */ /* 0x000fce00078e000e */
[----:B------:R-:W-:Y:S05]  /*26c20*/  WARPSYNC.COLLECTIVE R15, `(.L_x_697) ;  /* 0x000000000f087348 */ /* 0x000fea0003c00000 */
[----:B------:R0:W1:Y:S02]  /*26c30*/  SHFL.IDX P6, R14, R13, R12, R11 ;  /* 0x0000000c0d0e7389 */ /* 0x00006400000c000b */
[----:B01----:R-:W-:Y:S01]  /*26c40*/  ENDCOLLECTIVE ;  /* 0x000000000000791b */ /* 0x003fe20003800000 */
.L_x_697:
[----:B------:R-:W-:Y:S02]  /*26c50*/  IMAD.MOV.U32 R13, RZ, RZ, R103 ;  /* 0x000000ffff0d7224 */ /* 0x000fe400078e0067 */
[----:B------:R-:W-:Y:S01]  /*26c60*/  IMAD.MOV.U32 R12, RZ, RZ, R4 ;  /* 0x000000ffff0c7224 */ /* 0x000fe200078e0004 */
[----:B------:R-:W-:-:S07]  /*26c70*/  MOV R54, R14 ;  /* 0x0000000e00367202 */ /* 0x000fce0000000f00 */
[----:B------:R-:W-:Y:S05]  /*26c80*/  WARPSYNC.COLLECTIVE R15, `(.L_x_698) ;  /* 0x000000000f087348 */ /* 0x000fea0003c00000 */
[----:B------:R0:W1:Y:S02]  /*26c90*/  SHFL.IDX P6, R14, R13, R12, R11 ;  /* 0x0000000c0d0e7389 */ /* 0x00006400000c000b */
[----:B01----:R-:W-:Y:S01]  /*26ca0*/  ENDCOLLECTIVE ;  /* 0x000000000000791b */ /* 0x003fe20003800000 */
.L_x_698:
[----:B------:R-:W-:Y:S02]  /*26cb0*/  IMAD.MOV.U32 R13, RZ, RZ, R105 ;  /* 0x000000ffff0d7224 */ /* 0x000fe400078e0069 */
[----:B------:R-:W-:-:S07]  /*26cc0*/  IMAD.MOV.U32 R103, RZ, RZ, R14 ;  /* 0x000000ffff677224 */ /* 0x000fce00078e000e */
[----:B------:R-:W-:Y:S05]  /*26cd0*/  WARPSYNC.COLLECTIVE R15, `(.L_x_699) ;  /* 0x000000000f087348 */ /* 0x000fea0003c00000 */
[----:B------:R0:W1:Y:S02]  /*26ce0*/  SHFL.IDX P6, R14, R13, R12, R11 ;  /* 0x0000000c0d0e7389 */ /* 0x00006400000c000b */
[----:B01----:R-:W-:Y:S01]  /*26cf0*/  ENDCOLLECTIVE ;  /* 0x000000000000791b */ /* 0x003fe20003800000 */
.L_x_699:
[----:B------:R-:W-:Y:S02]  /*26d00*/  SEL R91, R56, R103, P0 ;  /* 0x00000067385b7207 */ /* 0x000fe40000000000 */
[----:B------:R-:W-:Y:S01]  /*26d10*/  SEL R103, R103, R56, P0 ;  /* 0x0000003867677207 */ /* 0x000fe20000000000 */
[----:B------:R-:W-:Y:S01]  /*26d20*/  IMAD.MOV.U32 R13, RZ, RZ, R119 ;  /* 0x000000ffff0d7224 */ /* 0x000fe200078e0077 */
[----:B------:R-:W-:Y:S01]  /*26d30*/  MOV R12, R8 ;  /* 0x00000008000c7202 */ /* 0x000fe20000000f00 */
[----:B------:R-:W-:-:S07]  /*26d40*/  IMAD.MOV.U32 R105, RZ, RZ, R14 ;  /* 0x000000ffff697224 */ /* 0x000fce00078e000e */
[----:B------:R-:W-:Y:S05]  /*26d50*/  WARPSYNC.COLLECTIVE R15, `(.L_x_700) ;  /* 0x000000000f087348 */ /* 0x000fea0003c00000 */
[----:B------:R0:W1:Y:S02]  /*26d60*/  SHFL.IDX P6, R14, R13, R12, R11 ;  /* 0x0000000c0d0e7389 */ /* 0x00006400000c000b */
[----:B01----:R-:W-:Y:S01]  /*26d70*/  ENDCOLLECTIVE ;  /* 0x000000000000791b */ /* 0x003fe20003800000 */
.L_x_700:
[----:B------:R-:W-:Y:S02]  /*26d80*/  SEL R52, R54, R105, P0 ;  /* 0x0000006936347207 */ /* 0x000fe40000000000 */
[----:B------:R-:W-:Y:S01]  /*26d90*/  SEL R54, R105, R54, P0 ;  /* 0x0000003669367207 */ /* 0x000fe20000000000 */
[----:B------:R-:W-:Y:S02]  /*26da0*/  IMAD.MOV.U32 R13, RZ, RZ, R117 ;  /* 0x000000ffff0d7224 */ /* 0x000fe400078e0075 */
[----:B------:R-:W-:-:S07]  /*26db0*/  IMAD.MOV.U32 R60, RZ, RZ, R14 ;  /* 0x000000ffff3c7224 */ /* 0x000fce00078e000e */
[----:B------:R-:W-:Y:S05]  /*26dc0*/  WARPSYNC.COLLECTIVE R15, `(.L_x_701) ;  /* 0x000000000f087348 */ /* 0x000fea0003c00000 */
[----:B------:R0:W1:Y:S02]  /*26dd0*/  SHFL.IDX P6, R14, R13, R12, R11 ;  /* 0x0000000c0d0e7389 */ /* 0x00006400000c000b */
[----:B01----:R-:W-:Y:S01]  /*26de0*/  ENDCOLLECTIVE ;  /* 0x000000000000791b */ /* 0x003fe20003800000 */
.L_x_701:
[----:B------:R-:W-:Y:S02]  /*26df0*/  IMAD.MOV.U32 R13, RZ, RZ, R107 ;  /* 0x000000ffff0d7224 */ /* 0x000fe400078e006b */
[----:B------:R-:W-:Y:S02]  /*26e00*/  IMAD.MOV.U32 R12, RZ, RZ, R4 ;  /* 0x000000ffff0c7224 */ /* 0x000fe400078e0004 */
[----:B------:R-:W-:-:S07]  /*26e10*/  IMAD.MOV.U32 R58, RZ, RZ, R14 ;  /* 0x000000ffff3a7224 */ /* 0x000fce00078e000e */
[----:B------:R-:W-:Y:S05]  /*26e20*/  WARPSYNC.COLLECTIVE R15, `(.L_x_702) ;  /* 0x000000000f087348 */ /* 0x000fea0003c00000 */
[----:B------:R0:W1:Y:S02]  /*26e30*/  SHFL.IDX P6, R14, R13, R12, R11 ;  /* 0x0000000c0d0e7389 */ /* 0x00006400000c000b */
[----:B01----:R-:W-:Y:S01]  /*26e40*/  ENDCOLLECTIVE ;  /* 0x000000000000791b */ /* 0x003fe20003800000 */
.L_x_702:
[----:B------:R-:W-:Y:S01]  /*26e50*/  MOV R13, R79 ;  /* 0x0000004f000d7202 */ /* 0x000fe20000000f00 */
[----:B------:R-:W-:-:S07]  /*26e60*/  IMAD.MOV.U32 R107, RZ, RZ, R14 ;  /* 0x000000ffff6b7224 */ /* 0x000fce00078e000e */
[----:B------:R-:W-:Y:S05]  /*26e70*/  WARPSYNC.COLLECTIVE R15, `(.L_x_703) ;  /* 0x000000000f087348 */ /* 0x000fea0003c00000 */
[----:B------:R0:W1:Y:S02]  /*26e80*/  SHFL.IDX P6, R14, R13, R12, R11 ;  /* 0x0000000c0d0e7389 */ /* 0x00006400000c000b */
[----:B01----:R-:W-:Y:S01]  /*26e90*/  ENDCOLLECTIVE ;  /* 0x000000000000791b */ /* 0x003fe20003800000 */
.L_x_703:
[----:B------:R-:W-:Y:S02]  /*26ea0*/  IMAD.MOV.U32 R13, RZ, RZ, R109 ;  /* 0x000000ffff0d7224 */ /* 0x000fe400078e006d */
[----:B------:R-:W-:Y:S02]  /*26eb0*/  IMAD.MOV.U32 R12, RZ, RZ, R8 ;  /* 0x000000ffff0c7224 */ /* 0x000fe400078e0008 */
[----:B------:R-:W-:-:S07]  /*26ec0*/  IMAD.MOV.U32 R79, RZ, RZ, R14 ;  /* 0x000000ffff4f7224 */ /* 0x000fce00078e000e */
[----:B------:R-:W-:Y:S05]  /*26ed0*/  WARPSYNC.COLLECTIVE R15, `(.L_x_704) ;  /* 0x000000000f087348 */ /* 0x000fea0003c00000 */
[----:B------:R0:W1:Y:S02]  /*26ee0*/  SHFL.IDX P6, R14, R13, R12, R11 ;  /* 0x0000000c0d0e7389 */ /* 0x00006400000c000b */
[----:B01----:R-:W-:Y:S01]  /*26ef0*/  ENDCOLLECTIVE ;  /* 0x000000000000791b */ /* 0x003fe20003800000 */
.L_x_704:
[----:B------:R-:W-:Y:S02]  /*26f00*/  SEL R56, R58, R79, P0 ;  /* 0x0000004f3a387207 */ /* 0x000fe40000000000 */
[----:B------:R-:W-:Y:S01]  /*26f10*/  SEL R58, R79, R58, P0 ;  /* 0x0000003a4f3a7207 */ /* 0x000fe20000000000 */
[----:B------:R-:W-:Y:S02]  /*26f20*/  IMAD.MOV.U32 R13, RZ, RZ, R85 ;  /* 0x000000ffff0d7224 */ /* 0x000fe400078e0055 */
[----:B------:R-:W-:-:S07]  /*26f30*/  IMAD.MOV.U32 R64, RZ, RZ, R14 ;  /* 0x000000ffff407224 */ /* 0x000fce00078e000e */
[----:B------:R-:W-:Y:S05]  /*26f40*/  WARPSYNC.COLLECTIVE R15, `(.L_x_705) ;  /* 0x000000000f087348 */ /* 0x000fea0003c00000 */
[----:B------:R0:W1:Y:S02]  /*26f50*/  SHFL.IDX P6, R14, R13, R12, R11 ;  /* 0x0000000c0d0e7389 */ /* 0x00006400000c000b */
[----:B01----:R-:W-:Y:S01]  /*26f60*/  ENDCOLLECTIVE ;  /* 0x000000000000791b */ /* 0x003fe20003800000 */
.L_x_705:
[----:B------:R-:W-:Y:S01]  /*26f70*/  MOV R13, R57 ;  /* 0x00000039000d7202 */ /* 0x000fe20000000f00 */
[----:B------:R-:W-:Y:S01]  /*26f80*/  IMAD.MOV.U32 R12, RZ, RZ, R4 ;  /* 0x000000ffff0c7224 */ /* 0x000fe200078e0004 */
[----:B------:R-:W-:Y:S01]  /*26f90*/  SEL R57, R107, R60, P0 ;  /* 0x0000003c6b397207 */ /* 0x000fe20000000000 */
[----:B------:R-:W-:-:S07]  /*26fa0*/  IMAD.MOV.U32 R62, RZ, RZ, R14 ;  /* 0x000000ffff3e7224 */ /* 0x000fce00078e000e */
[----:B------:R-:W-:Y:S05]  /*26fb0*/  WARPSYNC.COLLECTIVE R15, `(.L_x_706) ;  /* 0x000000000f087348 */ /* 0x000fea0003c00000 */
[----:B------:R0:W1:Y:S02]  /*26fc0*/  SHFL.IDX P6, R14, R13, R12, R11 ;  /* 0x0000000c0d0e7389 */ /* 0x00006400000c000b */
[----:B01----:R-:W-:Y:S01]  /*26fd0*/  ENDCOLLECTIVE ;  /* 0x000000000000791b */ /* 0x003fe20003800000 */
.L_x_706:
[----:B------:R-:W-:Y:S01]  /*26fe0*/  IMAD.MOV.U32 R13, RZ, RZ, R55 ;  /* 0x000000ffff0d7224 */ /* 0x000fe200078e0037 */
[----:B------:R-:W-:Y:S01]  /*26ff0*/  SEL R55, R60, R107, P0 ;  /* 0x0000006b3c377207 */ /* 0x000fe20000000000 */
[----:B------:R-:W-:-:S07]  /*27000*/  IMAD.MOV.U32 R85, RZ, RZ, R14 ;  /* 0x000000ffff557224 */ /* 0x000fce00078e000e */
[----:B------:R-:W-:Y:S05]  /*27010*/  WARPSYNC.COLLECTIVE R15, `(.L_x_707) ;  /* 0x000000000f087348 */ /* 0x000fea0003c00000 */
[----:B------:R0:W1:Y:S02]  /*27020*/  SHFL.IDX P6, R14, R13, R12, R11 ;  /* 0x0000000c0d0e7389 */ /* 0x00006400000c000b */
[----:B01----:R-:W-:Y:S01]  /*27030*/  ENDCOLLECTIVE ;  /* 0x000000000000791b */ /* 0x003fe20003800000 */
.L_x_707:
[----:B------:R-:W-:Y:S02]  /*27040*/  IMAD.MOV.U32 R13, RZ, RZ, R83 ;  /* 0x000000ffff0d7224 */ /* 0x000fe400078e0053 */
[----:B------:R-:W-:Y:S02]  /*27050*/  IMAD.MOV.U32 R12, RZ, RZ, R8 ;  /* 0x000000ffff0c7224 */ /* 0x000fe400078e0008 */
[----:B------:R-:W-:-:S07]  /*27060*/  IMAD.MOV.U32 R109, RZ, RZ, R14 ;  /* 0x000000ffff6d7224 */ /* 0x000fce00078e000e */
[----:B------:R-:W-:Y:S05]  /*27070*/  WARPSYNC.COLLECTIVE R15, `(.L_x_708) ;  /* 0x000000000f087348 */ /* 0x000fea0003c00000 */
[----:B------:R0:W1:Y:S02]  /*27080*/  SHFL.IDX P6, R14, R13, R12, R11 ;  /* 0x0000000c0d0e7389 */ /* 0x00006400000c000b */
[----:B01----:R-:W-:Y:S01]  /*27090*/  ENDCOLLECTIVE ;  /* 0x000000000000791b */ /* 0x003fe20003800000 */
.L_x_708:
[----:B------:R-:W-:Y:S02]  /*270a0*/  SEL R60, R62, R109, P0 ;  /* 0x0000006d3e3c7207 */ /* 0x000fe40000000000 */
[----:B------:R-:W-:Y:S01]  /*270b0*/  SEL R62, R109, R62, P0 ;  /* 0x0000003e6d3e7207 */ /* 0x000fe20000000000 */
[----:B------:R-:W-:Y:S01]  /*270c0*/  IMAD.MOV.U32 R13, RZ, RZ, R81 ;  /* 0x000000ffff0d7224 */ /* 0x000fe200078e0051 */
[----:B------:R-:W-:-:S07]  /*270d0*/  MOV R83, R14 ;  /* 0x0000000e00537202 */ /* 0x000fce0000000f00 */
[----:B------:R-:W-:Y:S05]  /*270e0*/  WARPSYNC.COLLECTIVE R15, `(.L_x_709) ;  /* 0x000000000f087348 */ /* 0x000fea0003c00000 */
[----:B------:R0:W1:Y:S02]  /*270f0*/  SHFL.IDX P6, R14, R13, R12, R11 ;  /* 0x0000000c0d0e7389 */ /* 0x00006400000c000b */
[----:B01----:R-:W-:Y:S01]  /*27100*/  ENDCOLLECTIVE ;  /* 0x000000000000791b */ /* 0x003fe20003800000 */
.L_x_709:
[----:B------:R-:W-:Y:S02]  /*27110*/  IMAD.MOV.U32 R13, RZ, RZ, R67 ;  /* 0x000000ffff0d7224 */ /* 0x000fe400078e0043 */
[----:B------:R-:W-:Y:S02]  /*27120*/  IMAD.MOV.U32 R12, RZ, RZ, R4 ;  /* 0x000000ffff0c7224 */ /* 0x000fe400078e0004 */
[----:B------:R-:W-:-:S07]  /*27130*/  IMAD.MOV.U32 R81, RZ, RZ, R14 ;  /* 0x000000ffff517224 */ /* 0x000fce00078e000e */
[----:B------:R-:W-:Y:S05]  /*27140*/  WARPSYNC.COLLECTIVE R15, `(.L_x_710) ;  /* 0x000000000f087348 */ /* 0x000fea0003c00000 */
[----:B------:R0:W1:Y:S02]  /*27150*/  SHFL.IDX P6, R14, R13, R12, R11 ;  /* 0x0000000c0d0e7389 */ /* 0x00006400000c000b */
[----:B01----:R-:W-:Y:S01]  /*27160*/  ENDCOLLECTIVE ;  /* 0x000000000000791b */ /* 0x003fe20003800000 */
.L_x_710:
[----:B------:R-:W-:Y:S02]  /*27170*/  IMAD.MOV.U32 R13, RZ, RZ, R65 ;  /* 0x000000ffff0d7224 */ /* 0x000fe400078e0041 */
[----:B------:R-:W-:-:S07]  /*27180*/  IMAD.MOV.U32 R66, RZ, RZ, R14 ;  /* 0x000000ffff427224 */ /* 0x000fce00078e000e */
[----:B------:R-:W-:Y:S05]  /*27190*/  WARPSYNC.COLLECTIVE R15, `(.L_x_711) ;  /* 0x000000000f087348 */ /* 0x000fea0003c00000 */
[----:B------:R0:W1:Y:S02]  /*271a0*/  SHFL.IDX P6, R14, R13, R12, R11 ;  /* 0x0000000c0d0e7389 */ /* 0x00006400000c000b */
[----:B01----:R-:W-:Y:S01]  /*271b0*/  ENDCOLLECTIVE ;  /* 0x000000000000791b */ /* 0x003fe20003800000 */
.L_x_711:
[----:B------:R-:W-:Y:S01]  /*271c0*/  SEL R65, R66, R83, P0 ;  /* 0x0000005342417207 */ /* 0x000fe20000000000 */
[----:B------:R-:W-:Y:S02]  /*271d0*/  IMAD.MOV.U32 R13, RZ, RZ, R77 ;  /* 0x000000ffff0d7224 */ /* 0x000fe400078e004d */
[----:B------:R-:W-:Y:S01]  /*271e0*/  IMAD.MOV.U32 R12, RZ, RZ, R8 ;  /* 0x000000ffff0c7224 */ /* 0x000fe200078e0008 */
[----:B------:R-:W-:-:S07]  /*271f0*/  MOV R70, R14 ;  /* 0x0000000e00467202 */ /* 0x000fce0000000f00 */
[----:B------:R-:W-:Y:S05]  /*27200*/  WARPSYNC.COLLECTIVE R15, `(.L_x_712) ;  /* 0x000000000f087348 */ /* 0x000fea0003c00000 */
[----:B------:R0:W1:Y:S02]  /*27210*/  SHFL.IDX P6, R14, R13, R12, R11 ;  /* 0x0000000c0d0e7389 */ /* 0x00006400000c000b */
[----:B01----:R-:W-:Y:S01]  /*27220*/  ENDCOLLECTIVE ;  /* 0x000000000000791b */ /* 0x003fe20003800000 */
.L_x_712:
[----:B------:R-:W-:Y:S02]  /*27230*/  IMAD.MOV.U32 R13, RZ, RZ, R75 ;  /* 0x000000ffff0d7224 */ /* 0x000fe400078e004b */
[----:B------:R-:W-:-:S07]  /*27240*/  IMAD.MOV.U32 R77, RZ, RZ, R14 ;  /* 0x000000ffff4d7224 */ /* 0x000fce00078e000e */
[----:B------:R-:W-:Y:S05]  /*27250*/  WARPSYNC.COLLECTIVE R15, `(.L_x_713) ;  /* 0x000000000f087348 */ /* 0x000fea0003c00000 */
[----:B------:R0:W1:Y:S02]  /*27260*/  SHFL.IDX P6, R14, R13, R12, R11 ;  /* 0x0000000c0d0e7389 */ /* 0x00006400000c000b */
[----:B01----:R-:W-:Y:S01]  /*27270*/  ENDCOLLECTIVE ;  /* 0x000000000000791b */ /* 0x003fe20003800000 */
.L_x_713:
[----:B------:R-:W-:Y:S01]  /*27280*/  IMAD.MOV.U32 R13, RZ, RZ, R63 ;  /* 0x000000ffff0d7224 */ /* 0x000fe200078e003f */
[----:B------:R-:W-:Y:S02]  /*27290*/  MOV R12, R4 ;  /* 0x00000004000c7202 */ /* 0x000fe40000000f00 */
[----:B------:R-:W-:Y:S01]  /*272a0*/  SEL R63, R83, R66, P0 ;  /* 0x00000042533f7207 */ /* 0x000fe20000000000 */
[----:B------:R-:W-:-:S07]  /*272b0*/  IMAD.MOV.U32 R75, RZ, RZ, R14 ;  /* 0x000000ffff4b7224 */ /* 0x000fce00078e000e */
[----:B------:R-:W-:Y:S05]  /*272c0*/  WARPSYNC.COLLECTIVE R15, `(.L_x_714) ;  /* 0x000000000f087348 */ /* 0x000fea0003c00000 */
[----:B------:R0:W1:Y:S02]  /*272d0*/  SHFL.IDX P6, R14, R13, R12, R11 ;  /* 0x0000000c0d0e7389 */ /* 0x00006400000c000b */
[----:B01----:R-:W-:Y:S01]  /*272e0*/  ENDCOLLECTIVE ;  /* 0x000000000000791b */ /* 0x003fe20003800000 */
.L_x_714:
[----:B------:R-:W-:Y:S01]  /*272f0*/  IMAD.MOV.U32 R13, RZ, RZ, R59 ;  /* 0x000000ffff0d7224 */ /* 0x000fe200078e003b */
[----:B------:R-:W-:Y:S01]  /*27300*/  SEL R59, R64, R85, P0 ;  /* 0x00000055403b7207 */ /* 0x000fe20000000000 */
[----:B------:R-:W-:-:S07]  /*27310*/  IMAD.MOV.U32 R72, RZ, RZ, R14 ;  /* 0x000000ffff487224 */ /* 0x000fce00078e000e */
[----:B------:R-:W-:Y:S05]  /*27320*/  WARPSYNC.COLLECTIVE R15, `(.L_x_715) ;  /* 0x000000000f087348 */ /* 0x000fea0003c00000 */
[----:B------:R0:W1:Y:S02]  /*27330*/  SHFL.IDX P6, R14, R13, R12, R11 ;  /* 0x0000000c0d0e7389 */ /* 0x00006400000c000b */
[----:B01----:R-:W-:Y:S01]  /*27340*/  ENDCOLLECTIVE ;  /* 0x000000000000791b */ /* 0x003fe20003800000 */
.L_x_715:
[----:B------:R-:W-:Y:S01]  /*27350*/  SEL R67, R77, R72, P0 ;  /* 0x000000484d437207 */ /* 0x000fe20000000000 */
[----:B------:R-:W-:Y:S02]  /*27360*/  IMAD.MOV.U32 R13, RZ, RZ, R73 ;  /* 0x000000ffff0d7224 */ /* 0x000fe400078e0049 */
[----:B------:R-:W-:Y:S02]  /*27370*/  IMAD.MOV.U32 R12, RZ, RZ, R8 ;  /* 0x000000ffff0c7224 */ /* 0x000fe400078e0008 */
[----:B------:R-:W-:-:S07]  /*27380*/  IMAD.MOV.U32 R74, RZ, RZ, R14 ;  /* 0x000000ffff4a7224 */ /* 0x000fce00078e000e */
[----:B------:R-:W-:Y:S05]  /*27390*/  WARPSYNC.COLLECTIVE R15, `(.L_x_716) ;  /* 0x000000000f087348 */ /* 0x000fea0003c00000 */
[----:B------:R0:W1:Y:S02]  /*273a0*/  SHFL.IDX P6, R14, R13, R12, R11 ;  /* 0x0000000c0d0e7389 */ /* 0x00006400000c000b */
[----:B01----:R-:W-:Y:S01]  /*273b0*/  ENDCOLLECTIVE ;  /* 0x000000000000791b */ /* 0x003fe20003800000 */
.L_x_716:
[----:B------:R-:W-:Y:S02]  /*273c0*/  SEL R66, R75, R74, P0 ;  /* 0x0000004a4b427207 */ /* 0x000fe40000000000 */
[----:B------:R-:W-:Y:S02]  /*273d0*/  MOV R13, R71 ;  /* 0x00000047000d7202 */ /* 0x000fe40000000f00 */
[----:B------:R-:W-:Y:S01]  /*273e0*/  SEL R71, R72, R77, P0 ;  /* 0x0000004d48477207 */ /* 0x000fe20000000000 */
[----:B------:R-:W-:-:S07]  /*273f0*/  IMAD.MOV.U32 R76, RZ, RZ, R14 ;  /* 0x000000ffff4c7224 */ /* 0x000fce00078e000e */
[----:B------:R-:W-:Y:S05]  /*27400*/  WARPSYNC.COLLECTIVE R15, `(.L_x_717) ;  /* 0x000000000f087348 */ /* 0x000fea0003c00000 */
[----:B------:R0:W1:Y:S02]  /*27410*/  SHFL.IDX P6, R14, R13, R12, R11 ;  /* 0x0000000c0d0e7389 */ /* 0x00006400000c000b */
[----:B01----:R-:W-:Y:S01]  /*27420*/  ENDCOLLECTIVE ;  /* 0x000000000000791b */ /* 0x003fe20003800000 */
.L_x_717:
[----:B------:R-:W-:Y:S02]  /*27430*/  IMAD.MOV.U32 R13, RZ, RZ, R37 ;  /* 0x000000ffff0d7224 */ /* 0x000fe400078e0025 */
[----:B------:R-:W-:Y:S02]  /*27440*/  IMAD.MOV.U32 R12, RZ, RZ, R4 ;  /* 0x000000ffff0c7224 */ /* 0x000fe400078e0004 */
[----:B------:R-:W-:-:S07]  /*27450*/  IMAD.MOV.U32 R78, RZ, RZ, R14 ;  /* 0x000000ffff4e7224 */ /* 0x000fce00078e000e */
[----:B------:R-:W-:Y:S05]  /*27460*/  WARPSYNC.COLLECTIVE R15, `(.L_x_718) ;  /* 0x000000000f087348 */ /* 0x000fea0003c00000 */
[----:B------:R0:W1:Y:S02]  /*27470*/  SHFL.IDX P6, R14, R13, R12, R11 ;  /* 0x0000000c0d0e7389 */ /* 0x00006400000c000b */
[----:B01----:R-:W-:Y:S01]  /*27480*/  ENDCOLLECTIVE ;  /* 0x000000000000791b */ /* 0x003fe20003800000 */
.L_x_718:
[----:B------:R-:W-:Y:S02]  /*27490*/  IMAD.MOV.U32 R13, RZ, RZ, R33 ;  /* 0x000000ffff0d7224 */ /* 0x000fe400078e0021 */
[----:B------:R-:W-:-:S07]  /*274a0*/  IMAD.MOV.U32 R37, RZ, RZ, R14 ;  /* 0x000000ffff257224 */ /* 0x000fce00078e000e */
[----:B------:R-:W-:Y:S05]  /*274b0*/  WARPSYNC.COLLECTIVE R15, `(.L_x_719) ;  /* 0x000000000f087348 */ /* 0x000fea0003c00000 */
[----:B------:R0:W1:Y:S02]  /*274c0*/  SHFL.IDX P6, R14, R13, R12, R11 ;  /* 0x0000000c0d0e7389 */ /* 0x00006400000c000b */
[----:B01----:R-:W-:Y:S01]  /*274d0*/  ENDCOLLECTIVE ;  /* 0x000000000000791b */ /* 0x003fe20003800000 */
.L_x_719:
[----:B------:R-:W-:Y:S02]  /*274e0*/  SEL R73, R76, R37, P0 ;  /* 0x000000254c497207 */ /* 0x000fe40000000000 */
[----:B------:R-:W-:Y:S02]  /*274f0*/  SEL R79, R37, R76, P0 ;  /* 0x0000004c254f7207 */ /* 0x000fe40000000000 */
[----:B------:R-:W-:Y:S01]  /*27500*/  MOV R13, R61 ;  /* 0x0000003d000d7202 */ /* 0x000fe20000000f00 */
[----:B------:R-:W-:Y:S01]  /*27510*/  IMAD.MOV.U32 R12, RZ, RZ, R8 ;  /* 0x000000ffff0c7224 */ /* 0x000fe200078e0008 */
[----:B------:R-:W-:Y:S01]  /*27520*/  SEL R61, R85, R64, P0 ;  /* 0x00000040553d7207 */ /* 0x000fe20000000000 */
[----:B------:R-:W-:Y:S01]  /*27530*/  IMAD.MOV.U32 R85, RZ, RZ, RZ ;  /* 0x000000ffff557224 */ /* 0x000fe200078e00ff */
[----:B------:R-:W-:Y:S01]  /*27540*/  SEL R64, R70, R81, P0 ;  /* 0x0000005146407207 */ /* 0x000fe20000000000 */
[----:B------:R-:W-:-:S07]  /*27550*/  IMAD.MOV.U32 R33, RZ, RZ, R14 ;  /* 0x000000ffff217224 */ /* 0x000fce00078e000e */
[----:B------:R-:W-:Y:S05]  /*27560*/  WARPSYNC.COLLECTIVE R15, `(.L_x_720) ;  /* 0x000000000f087348 */ /* 0x000fea0003c00000 */
[----:B------:R0:W1:Y:S02]  /*27570*/  SHFL.IDX P6, R14, R13, R12, R11 ;  /* 0x0000000c0d0e7389 */ /* 0x00006400000c000b */
[----:B01----:R-:W-:Y:S01]  /*27580*/  ENDCOLLECTIVE ;  /* 0x000000000000791b */ /* 0x003fe20003800000 */
.L_x_720:
[----:B------:R-:W-:Y:S02]  /*27590*/  SEL R72, R78, R33, P0 ;  /* 0x000000214e487207 */ /* 0x000fe40000000000 */
[----:B------:R-:W-:Y:S01]  /*275a0*/  SEL R78, R33, R78, P0 ;  /* 0x0000004e214e7207 */ /* 0x000fe20000000000 */
[----:B------:R-:W-:Y:S02]  /*275b0*/  IMAD.MOV.U32 R13, RZ, RZ, R39 ;  /* 0x000000ffff0d7224 */ /* 0x000fe400078e0027 */
[----:B------:R-:W-:-:S07]  /*275c0*/  IMAD.MOV.U32 R80, RZ, RZ, R14 ;  /* 0x000000ffff507224 */ /* 0x000fce00078e000e */
[----:B------:R-:W-:Y:S05]  /*275d0*/  WARPSYNC.COLLECTIVE R15, `(.L_x_721) ;  /* 0x000000000f087348 */ /* 0x000fea0003c00000 */
[----:B------:R0:W1:Y:S02]  /*275e0*/  SHFL.IDX P6, R14, R13, R12, R11 ;  /* 0x0000000c0d0e7389 */ /* 0x00006400000c000b */
[----:B01----:R-:W-:Y:S01]  /*275f0*/  ENDCOLLECTIVE ;  /* 0x000000000000791b */ /* 0x003fe20003800000 */
.L_x_721:
[----:B------:R-:W-:Y:S02]  /*27600*/  IMAD.MOV.U32 R13, RZ, RZ, R35 ;  /* 0x000000ffff0d7224 */ /* 0x000fe400078e0023 */
[----:B------:R-:W-:Y:S02]  /*27610*/  IMAD.MOV.U32 R12, RZ, RZ, R4 ;  /* 0x000000ffff0c7224 */ /* 0x000fe400078e0004 */
[----:B------:R-:W-:-:S07]  /*27620*/  IMAD.MOV.U32 R39, RZ, RZ, R14 ;  /* 0x000000ffff277224 */ /* 0x000fce00078e000e */
[----:B------:R-:W-:Y:S05]  /*27630*/  WARPSYNC.COLLECTIVE R15, `(.L_x_722) ;  /* 0x000000000f087348 */ /* 0x000fea0003c00000 */
[----:B------:R0:W1:Y:S02]  /*27640*/  SHFL.IDX P6, R14, R13, R12, R11 ;  /* 0x0000000c0d0e7389 */ /* 0x00006400000c000b */
[----:B01----:R-:W-:Y:S01]  /*27650*/  ENDCOLLECTIVE ;  /* 0x000000000000791b */ /* 0x003fe20003800000 */
.L_x_722:
[----:B------:R-:W-:Y:S01]  /*27660*/  IMAD.MOV.U32 R13, RZ, RZ, R31 ;  /* 0x000000ffff0d7224 */ /* 0x000fe200078e001f */
[----:B------:R-:W-:-:S07]  /*27670*/  MOV R35, R14 ;  /* 0x0000000e00237202 */ /* 0x000fce0000000f00 */
[----:B------:R-:W-:Y:S05]  /*27680*/  WARPSYNC.COLLECTIVE R15, `(.L_x_723) ;  /* 0x000000000f087348 */ /* 0x000fea0003c00000 */
[----:B------:R0:W1:Y:S02]  /*27690*/  SHFL.IDX P6, R14, R13, R12, R11 ;  /* 0x0000000c0d0e7389 */ /* 0x00006400000c000b */
[----:B01----:R-:W-:Y:S01]  /*276a0*/  ENDCOLLECTIVE ;  /* 0x000000000000791b */ /* 0x003fe20003800000 */
.L_x_723:
[----:B------:R-:W-:Y:S01]  /*276b0*/  SEL R83, R35, R80, P0 ;  /* 0x0000005023537207 */ /* 0x000fe20000000000 */
[----:B------:R-:W-:Y:S02]  /*276c0*/  IMAD.MOV.U32 R13, RZ, RZ, R27 ;  /* 0x000000ffff0d7224 */ /* 0x000fe400078e001b */
[----:B------:R-:W-:Y:S02]  /*276d0*/  IMAD.MOV.U32 R12, RZ, RZ, R8 ;  /* 0x000000ffff0c7224 */ /* 0x000fe400078e0008 */
[----:B------:R-:W-:-:S07]  /*276e0*/  IMAD.MOV.U32 R82, RZ, RZ, R14 ;  /* 0x000000ffff527224 */ /* 0x000fce00078e000e */
[----:B------:R-:W-:Y:S05]  /*276f0*/  WARPSYNC.COLLECTIVE R15, `(.L_x_724) ;  /* 0x000000000f087348 */ /* 0x000fea0003c00000 */
[----:B------:R0:W1:Y:S02]  /*27700*/  SHFL.IDX P6, R14, R13, R12, R11 ;  /* 0x0000000c0d0e7389 */ /* 0x00006400000c000b */
[----:B01----:R-:W-:Y:S01]  /*27710*/  ENDCOLLECTIVE ;  /* 0x000000000000791b */ /* 0x003fe20003800000 */
.L_x_724:
[----:B------:R-:W-:Y:S02]  /*27720*/  SEL R116, R39, R82, P0 ;  /* 0x0000005227747207 */ /* 0x000fe40000000000 */
[----:B------:R-:W-:Y:S01]  /*27730*/  SEL R82, R82, R39, P0 ;  /* 0x0000002752527207 */ /* 0x000fe20000000000 */
[----:B------:R-:W-:Y:S02]  /*27740*/  IMAD.MOV.U32 R13, RZ, RZ, R29 ;  /* 0x000000ffff0d7224 */ /* 0x000fe400078e001d */
[----:B------:R-:W-:-:S07]  /*27750*/  IMAD.MOV.U32 R27, RZ, RZ, R14 ;  /* 0x000000ffff1b7224 */ /* 0x000fce00078e000e */
[----:B------:R-:W-:Y:S05]  /*27760*/  WARPSYNC.COLLECTIVE R15, `(.L_x_725) ;  /* 0x000000000f087348 */ /* 0x000fea0003c00000 */
[----:B------:R0:W1:Y:S02]  /*27770*/  SHFL.IDX P6, R14, R13, R12, R11 ;  /* 0x0000000c0d0e7389 */ /* 0x00006400000c000b */
[----:B01----:R-:W-:Y:S01]  /*27780*/  ENDCOLLECTIVE ;  /* 0x000000000000791b */ /* 0x003fe20003800000 */
.L_x_725:
[----:B------:R-:W-:Y:S02]  /*27790*/  IMAD.MOV.U32 R13, RZ, RZ, R25 ;  /* 0x000000ffff0d7224 */ /* 0x000fe400078e0019 */
[----:B------:R-:W-:Y:S01]  /*277a0*/  IMAD.MOV.U32 R12, RZ, RZ, R4 ;  /* 0x000000ffff0c7224 */ /* 0x000fe200078e0004 */
[----:B------:R-:W-:Y:S02]  /*277b0*/  SEL R4, R81, R70, P0 ;  /* 0x0000004651047207 */ /* 0x000fe40000000000 */
[----:B------:R-:W-:Y:S02]  /*277c0*/  SEL R70, R74, R75, P0 ;  /* 0x0000004b4a467207 */ /* 0x000fe40000000000 */
[----:B------:R-:W-:Y:S02]  /*277d0*/  SEL R81, R80, R35, P0 ;  /* 0x0000002350517207 */ /* 0x000fe40000000000 */
[----:B------:R-:W-:-:S07]  /*277e0*/  MOV R2, R14 ;  /* 0x0000000e00027202 */ /* 0x000fce0000000f00 */
[----:B------:R-:W-:Y:S05]  /*277f0*/  WARPSYNC.COLLECTIVE R15, `(.L_x_726) ;  /* 0x000000000f087348 */ /* 0x000fea0003c00000 */
[----:B------:R0:W1:Y:S02]  /*27800*/  SHFL.IDX P6, R14, R13, R12, R11 ;  /* 0x0000000c0d0e7389 */ /* 0x00006400000c000b */
[----:B01----:R-:W-:Y:S01]  /*27810*/  ENDCOLLECTIVE ;  /* 0x000000000000791b */ /* 0x003fe20003800000 */
.L_x_726:
[----:B------:R-:W-:Y:S02]  /*27820*/  IMAD.MOV.U32 R13, RZ, RZ, R9 ;  /* 0x000000ffff0d7224 */ /* 0x000fe400078e0009 */
[----:B------:R-:W-:-:S07]  /*27830*/  IMAD.MOV.U32 R8, RZ, RZ, R14 ;  /* 0x000000ffff087224 */ /* 0x000fce00078e000e */
[----:B------:R-:W-:Y:S05]  /*27840*/  WARPSYNC.COLLECTIVE R15, `(.L_x_727) ;  /* 0x000000000f087348 */ /* 0x000fea0003c00000 */
[----:B------:R0:W1:Y:S02]  /*27850*/  SHFL.IDX P6, R14, R13, R12, R11 ;  /* 0x0000000c0d0e7389 */ /* 0x00006400000c000b */
[----:B01----:R-:W-:Y:S01]  /*27860*/  ENDCOLLECTIVE ;  /* 0x000000000000791b */ /* 0x003fe20003800000 */
.L_x_727:
[----:B------:R-:W-:Y:S05]  /*27870*/  BRA `(.L_x_728) ;  /* 0xffffff3800a87947 */ /* 0x000fea000383ffff */
.L_x_488:
[----:B------:R-:W-:Y:S01]  /*27880*/  IMAD.MOV.U32 R13, RZ, RZ, R3 ;  /* 0x000000ffff0d7224 */ /* 0x000fe200078e0003 */
[----:B------:R-:W-:Y:S01]  /*27890*/  MOV R12, RZ ;  /* 0x000000ff000c7202 */ /* 0x000fe20000000f00 */
[----:B------:R-:W-:Y:S02]  /*278a0*/  IMAD.MOV.U32 R11, RZ, RZ, 0x181f ;  /* 0x0000181fff0b7424 */ /* 0x000fe400078e00ff */
[----:B------:R-:W-:-:S07]  /*278b0*/  IMAD.MOV.U32 R15, RZ, RZ, -0x1 ;  /* 0xffffffffff0f7424 */ /* 0x000fce00078e00ff */
[----:B-----5:R-:W-:Y:S05]  /*278c0*/  WARPSYNC.COLLECTIVE R15, `(.L_x_729) ;  /* 0x000000000f087348 */ /* 0x020fea0003c00000 */
[----:B------:R0:W1:Y:S02]  /*278d0*/  SHFL.IDX P6, R14, R13, R12, R11 ;  /* 0x0000000c0d0e7389 */ /* 0x00006400000c000b */
[----:B01---5:R-:W-:Y:S01]  /*278e0*/  ENDCOLLECTIVE ;  /* 0x000000000000791b */ /* 0x023fe20003800000 */
.L_x_729:
[----:B------:R-:W-:Y:S02]  /*278f0*/  IMAD.MOV.U32 R13, RZ, RZ, R2 ;  /* 0x000000ffff0d7224 */ /* 0x000fe400078e0002 */
[----:B------:R-:W-:-:S07]  /*27900*/  IMAD.MOV.U32 R0, RZ, RZ, R14 ;  /* 0x000000ffff007224 */ /* 0x000fce00078e000e */
[----:B------:R-:W-:Y:S05]  /*27910*/  WARPSYNC.COLLECTIVE R15, `(.L_x_730) ;  /* 0x000000000f087348 */ /* 0x000fea0003c00000 */
[----:B------:R0:W1:Y:S02]  /*27920*/  SHFL.IDX P6, R14, R13, R12, R11 ;  /* 0x0000000c0d0e7389 */ /* 0x00006400000c000b */
[----:B01----:R-:W-:Y:S01]  /*27930*/  ENDCOLLECTIVE ;  /* 0x000000000000791b */ /* 0x003fe20003800000 */
.L_x_730:
[----:B------:R-:W-:Y:S05]  /*27940*/  BRA `(.L_x_731) ;  /* 0xffffff4800647947 */ /* 0x000fea000383ffff */
.L_x_491:
[----:B------:R-:W-:Y:S01]  /*27950*/  BSSY B1, `(.L_x_732) ;  /* 0x0000008000017945 */ /* 0x000fe20003800000 */
[----:B------:R-:W-:Y:S01]  /*27960*/  IMAD.MOV.U32 R13, RZ, RZ, R3 ;  /* 0x000000ffff0d7224 */ /* 0x000fe200078e0003 */
[----:B------:R-:W-:Y:S01]  /*27970*/  MOV R11, 0x181f ;  /* 0x0000181f000b7802 */ /* 0x000fe20000000f00 */
[----:B------:R-:W-:Y:S02]  /*27980*/  IMAD.MOV.U32 R12, RZ, RZ, 0x1 ;  /* 0x00000001ff0c7424 */ /* 0x000fe400078e00ff */
[----:B---3--:R-:W-:-:S07]  /*27990*/  IMAD.MOV.U32 R15, RZ, RZ, -0x1 ;  /* 0xffffffffff0f7424 */ /* 0x008fce00078e00ff */
[----:B012--5:R-:W-:Y:S05]  /*279a0*/  WARPSYNC.COLLECTIVE R15, `(.L_x_733) ;  /* 0x000000000f087348 */ /* 0x027fea0003c00000 */
[----:B--2---:R2:W3:Y:S02]  /*279b0*/  SHFL.IDX P6, R14, R13, R12, R11 ;  /* 0x0000000c0d0e7389 */ /* 0x0044e400000c000b */
[----:B0123-5:R-:W-:Y:S01]  /*279c0*/  ENDCOLLECTIVE ;  /* 0x000000000000791b */ /* 0x02ffe20003800000 */
.L_x_733:
[----:B------:R-:W-:Y:S05]  /*279d0*/  BSYNC B1 ;  /* 0x0000000000017941 */ /* 0x000fea0003800000 */
.L_x_732:
[----:B------:R-:W-:Y:S02]  /*279e0*/  IMAD.MOV.U32 R13, RZ, RZ, R2 ;  /* 0x000000ffff0d7224 */ /* 0x000fe400078e0002 */
[----:B------:R-:W-:Y:S02]  /*279f0*/  IMAD.MOV.U32 R12, RZ, RZ, 0x1 ;  /* 0x00000001ff0c7424 */ /* 0x000fe400078e00ff */
[----:B------:R-:W-:Y:S02]  /*27a00*/  IMAD.MOV.U32 R11, RZ, RZ, 0x181f ;  /* 0x0000181fff0b7424 */ /* 0x000fe400078e00ff */
[----:B------:R-:W-:Y:S02]  /*27a10*/  IMAD.MOV.U32 R15, RZ, RZ, -0x1 ;  /* 0xffffffffff0f7424 */ /* 0x000fe400078e00ff */
[----:B------:R-:W-:-:S07]  /*27a20*/  IMAD.MOV.U32 R0, RZ, RZ, R14 ;  /* 0x000000ffff007224 */ /* 0x000fce00078e000e */
[----:B------:R-:W-:Y:S05]  /*27a30*/  WARPSYNC.COLLECTIVE R15, `(.L_x_734) ;  /* 0x000000000f087348 */ /* 0x000fea0003c00000 */
[----:B------:R0:W1:Y:S02]  /*27a40*/  SHFL.IDX P6, R14, R13, R12, R11 ;  /* 0x0000000c0d0e7389 */ /* 0x00006400000c000b */
[----:B01----:R-:W-:Y:S01]  /*27a50*/  ENDCOLLECTIVE ;  /* 0x000000000000791b */ /* 0x003fe20003800000 */
.L_x_734:
[----:B------:R-:W-:Y:S05]  /*27a60*/  BRA `(.L_x_735) ;  /* 0xffffff4800707947 */ /* 0x000fea000383ffff */
.L_x_494:
[----:B------:R-:W-:Y:S01]  /*27a70*/  BSSY B1, `(.L_x_736) ;  /* 0x0000008000017945 */ /* 0x000fe20003800000 */
[----:B------:R-:W-:Y:S01]  /*27a80*/  MOV R13, R3 ;  /* 0x00000003000d7202 */ /* 0x000fe20000000f00 */
[----:B------:R-:W-:Y:S02]  /*27a90*/  IMAD.MOV.U32 R12, RZ, RZ, 0x2 ;  /* 0x00000002ff0c7424 */ /* 0x000fe400078e00ff */
[----:B------:R-:W-:Y:S02]  /*27aa0*/  IMAD.MOV.U32 R11, RZ, RZ, 0x181f ;  /* 0x0000181fff0b7424 */ /* 0x000fe400078e00ff */
[----:B---3--:R-:W-:-:S07]  /*27ab0*/  IMAD.MOV.U32 R15, RZ, RZ, -0x1 ;  /* 0xffffffffff0f7424 */ /* 0x008fce00078e00ff */
[----:B012-45:R-:W-:Y:S05]  /*27ac0*/  WARPSYNC.COLLECTIVE R15, `(.L_x_737) ;  /* 0x000000000f087348 */ /* 0x037fea0003c00000 */
[----:B--2---:R2:W3:Y:S02]  /*27ad0*/  SHFL.IDX P6, R14, R13, R12, R11 ;  /* 0x0000000c0d0e7389 */ /* 0x0044e400000c000b */
[----:B012345:R-:W-:Y:S01]  /*27ae0*/  ENDCOLLECTIVE ;  /* 0x000000000000791b */ /* 0x03ffe20003800000 */
.L_x_737:
[----:B------:R-:W-:Y:S05]  /*27af0*/  BSYNC B1 ;  /* 0x0000000000017941 */ /* 0x000fea0003800000 */
.L_x_736:
[----:B------:R-:W-:Y:S01]  /*27b00*/  IMAD.MOV.U32 R13, RZ, RZ, R2 ;  /* 0x000000ffff0d7224 */ /* 0x000fe200078e0002 */
[----:B------:R-:W-:Y:S01]  /*27b10*/  MOV R11, 0x181f ;  /* 0x0000181f000b7802 */ /* 0x000fe20000000f00 */
[----:B------:R-:W-:Y:S02]  /*27b20*/  IMAD.MOV.U32 R12, RZ, RZ, 0x2 ;  /* 0x00000002ff0c7424 */ /* 0x000fe400078e00ff */
[----:B------:R-:W-:Y:S02]  /*27b30*/  IMAD.MOV.U32 R15, RZ, RZ, -0x1 ;  /* 0xffffffffff0f7424 */ /* 0x000fe400078e00ff */
[----:B------:R-:W-:-:S07]  /*27b40*/  IMAD.MOV.U32 R0, RZ, RZ, R14 ;  /* 0x000000ffff007224 */ /* 0x000fce00078e000e */
[----:B------:R-:W-:Y:S05]  /*27b50*/  WARPSYNC.COLLECTIVE R15, `(.L_x_738) ;  /* 0x000000000f087348 */ /* 0x000fea0003c00000 */
[----:B------:R0:W1:Y:S02]  /*27b60*/  SHFL.IDX P6, R14, R13, R12, R11 ;  /* 0x0000000c0d0e7389 */ /* 0x00006400000c000b */
[----:B01----:R-:W-:Y:S01]  /*27b70*/  ENDCOLLECTIVE ;  /* 0x000000000000791b */ /* 0x003fe20003800000 */
.L_x_738:
[----:B------:R-:W-:Y:S05]  /*27b80*/  BRA `(.L_x_739) ;  /* 0xffffff48007c7947 */ /* 0x000fea000383ffff */
.L_x_497:
[----:B------:R-:W-:Y:S01]  /*27b90*/  BSSY B1, `(.L_x_740) ;  /* 0x0000008000017945 */ /* 0x000fe20003800000 */
[----:B------:R-:W-:Y:S02]  /*27ba0*/  IMAD.MOV.U32 R13, RZ, RZ, R3 ;  /* 0x000000ffff0d7224 */ /* 0x000fe400078e0003 */
[----:B------:R-:W-:Y:S02]  /*27bb0*/  IMAD.MOV.U32 R12, RZ, RZ, 0x3 ;  /* 0x00000003ff0c7424 */ /* 0x000fe400078e00ff */
[----:B------:R-:W-:Y:S02]  /*27bc0*/  IMAD.MOV.U32 R11, RZ, RZ, 0x181f ;  /* 0x0000181fff0b7424 */ /* 0x000fe400078e00ff */
[----:B---3--:R-:W-:-:S07]  /*27bd0*/  IMAD.MOV.U32 R15, RZ, RZ, -0x1 ;  /* 0xffffffffff0f7424 */ /* 0x008fce00078e00ff */
[----:B012-45:R-:W-:Y:S05]  /*27be0*/  WARPSYNC.COLLECTIVE R15, `(.L_x_741) ;  /* 0x000000000f087348 */ /* 0x037fea0003c00000 */
[----:B--2---:R2:W3:Y:S02]  /*27bf0*/  SHFL.IDX P6, R14, R13, R12, R11 ;  /* 0x0000000c0d0e7389 */ /* 0x0044e400000c000b */
[----:B012345:R-:W-:Y:S01]  /*27c00*/  ENDCOLLECTIVE ;  /* 0x000000000000791b */ /* 0x03ffe20003800000 */
.L_x_741:
[----:B------:R-:W-:Y:S05]  /*27c10*/  BSYNC B1 ;  /* 0x0000000000017941 */ /* 0x000fea0003800000 */
.L_x_740:
[----:B------:R-:W-:Y:S01]  /*27c20*/  MOV R13, R2 ;  /* 0x00000002000d7202 */ /* 0x000fe20000000f00 */
[----:B------:R-:W-:Y:S02]  /*27c30*/  IMAD.MOV.U32 R12, RZ, RZ, 0x3 ;  /* 0x00000003ff0c7424 */ /* 0x000fe400078e00ff */
[----:B------:R-:W-:Y:S02]  /*27c40*/  IMAD.MOV.U32 R11, RZ, RZ, 0x181f ;  /* 0x0000181fff0b7424 */ /* 0x000fe400078e00ff */
[----:B------:R-:W-:Y:S02]  /*27c50*/  IMAD.MOV.U32 R15, RZ, RZ, -0x1 ;  /* 0xffffffffff0f7424 */ /* 0x000fe400078e00ff */
[----:B------:R-:W-:-:S07]  /*27c60*/  IMAD.MOV.U32 R0, RZ, RZ, R14 ;  /* 0x000000ffff007224 */ /* 0x000fce00078e000e */
[----:B------:R-:W-:Y:S05]  /*27c70*/  WARPSYNC.COLLECTIVE R15, `(.L_x_742) ;  /* 0x000000000f087348 */ /* 0x000fea0003c00000 */
[----:B------:R0:W1:Y:S02]  /*27c80*/  SHFL.IDX P6, R14, R13, R12, R11 ;  /* 0x0000000c0d0e7389 */ /* 0x00006400000c000b */
[----:B01----:R-:W-:Y:S01]  /*27c90*/  ENDCOLLECTIVE ;  /* 0x000000000000791b */ /* 0x003fe20003800000 */
.L_x_742:
[----:B------:R-:W-:Y:S05]  /*27ca0*/  BRA `(.L_x_743) ;  /* 0xffffff4800887947 */ /* 0x000fea000383ffff */
.L_x_499:
[----:B------:R-:W-:Y:S01]  /*27cb0*/  IMAD.MOV.U32 R13, RZ, RZ, R8 ;  /* 0x000000ffff0d7224 */ /* 0x000fe200078e0008 */
[----:B------:R-:W-:Y:S01]  /*27cc0*/  MOV R15, 0xffffffff ;  /* 0xffffffff000f7802 */ /* 0x000fe20000000f00 */
[----:B------:R-:W-:Y:S02]  /*27cd0*/  IMAD.MOV.U32 R12, RZ, RZ, RZ ;  /* 0x000000ffff0c7224 */ /* 0x000fe400078e00ff */
[----:B------:R-:W-:-:S07]  /*27ce0*/  IMAD.MOV.U32 R11, RZ, RZ, 0x1c1f ;  /* 0x00001c1fff0b7424 */ /* 0x000fce00078e00ff */
[----:B------:R-:W-:Y:S05]  /*27cf0*/  WARPSYNC.COLLECTIVE R15, `(.L_x_744) ;  /* 0x000000000f087348 */ /* 0x000fea0003c00000 */
[----:B------:R0:W1:Y:S02]  /*27d00*/  SHFL.IDX P6, R14, R13, R12, R11 ;  /* 0x0000000c0d0e7389 */ /* 0x00006400000c000b */
[----:B01----:R-:W-:Y:S01]  /*27d10*/  ENDCOLLECTIVE ;  /* 0x000000000000791b */ /* 0x003fe20003800000 */
.L_x_744:
[----:B------:R-:W-:Y:S02]  /*27d20*/  IMAD.MOV.U32 R13, RZ, RZ, R2 ;  /* 0x000000ffff0d7224 */ /* 0x000fe400078e0002 */
[----:B------:R-:W-:-:S07]  /*27d30*/  IMAD.MOV.U32 R9, RZ, RZ, R14 ;  /* 0x000000ffff097224 */ /* 0x000fce00078e000e */
[----:B------:R-:W-:Y:S05]  /*27d40*/  WARPSYNC.COLLECTIVE R15, `(.L_x_745) ;  /* 0x000000000f087348 */ /* 0x000fea0003c00000 */
[----:B------:R0:W1:Y:S02]  /*27d50*/  SHFL.IDX P6, R14, R13, R12, R11 ;  /* 0x0000000c0d0e7389 */ /* 0x00006400000c000b */
[----:B01----:R-:W-:Y:S01]  /*27d60*/  ENDCOLLECTIVE ;  /* 0x000000000000791b */ /* 0x003fe20003800000 */
.L_x_745:
[----:B------:R-:W-:Y:S05]  /*27d70*/  BRA `(.L_x_746) ;  /* 0xffffff4c00cc7947 */ /* 0x000fea000383ffff */
.L_x_502:
[----:B------:R-:W-:Y:S01]  /*27d80*/  BSSY B1, `(.L_x_747) ;  /* 0x0000008000017945 */ /* 0x000fe20003800000 */
[----:B---3--:R-:W-:Y:S02]  /*27d90*/  IMAD.MOV.U32 R13, RZ, RZ, R8 ;  /* 0x000000ffff0d7224 */ /* 0x008fe400078e0008 */
[----:B------:R-:W-:Y:S02]  /*27da0*/  IMAD.MOV.U32 R12, RZ, RZ, 0x1 ;  /* 0x00000001ff0c7424 */ /* 0x000fe400078e00ff */
[----:B------:R-:W-:Y:S02]  /*27db0*/  IMAD.MOV.U32 R11, RZ, RZ, 0x1c1f ;  /* 0x00001c1fff0b7424 */ /* 0x000fe400078e00ff */
[----:B------:R-:W-:-:S07]  /*27dc0*/  IMAD.MOV.U32 R15, RZ, RZ, -0x1 ;  /* 0xffffffffff0f7424 */ /* 0x000fce00078e00ff */
[----:B012---:R-:W-:Y:S05]  /*27dd0*/  WARPSYNC.COLLECTIVE R15, `(.L_x_748) ;  /* 0x000000000f087348 */ /* 0x007fea0003c00000 */
[----:B--2---:R2:W3:Y:S02]  /*27de0*/  SHFL.IDX P6, R14, R13, R12, R11 ;  /* 0x0000000c0d0e7389 */ /* 0x0044e400000c000b */
[----:B0123--:R-:W-:Y:S01]  /*27df0*/  ENDCOLLECTIVE ;  /* 0x000000000000791b */ /* 0x00ffe20003800000 */
.L_x_748:
[----:B------:R-:W-:Y:S05]  /*27e00*/  BSYNC B1 ;  /* 0x0000000000017941 */ /* 0x000fea0003800000 */
.L_x_747:
[----:B------:R-:W-:Y:S01]  /*27e10*/  IMAD.MOV.U32 R13, RZ, RZ, R2 ;  /* 0x000000ffff0d7224 */ /* 0x000fe200078e0002 */
[----:B------:R-:W-:Y:S01]  /*27e20*/  MOV R3, R14 ;  /* 0x0000000e00037202 */ /* 0x000fe20000000f00 */
[----:B------:R-:W-:Y:S02]  /*27e30*/  IMAD.MOV.U32 R12, RZ, RZ, 0x1 ;  /* 0x00000001ff0c7424 */ /* 0x000fe400078e00ff */
[----:B------:R-:W-:Y:S02]  /*27e40*/  IMAD.MOV.U32 R11, RZ, RZ, 0x1c1f ;  /* 0x00001c1fff0b7424 */ /* 0x000fe400078e00ff */
[----:B------:R-:W-:-:S07]  /*27e50*/  IMAD.MOV.U32 R15, RZ, RZ, -0x1 ;  /* 0xffffffffff0f7424 */ /* 0x000fce00078e00ff */
[----:B------:R-:W-:Y:S05]  /*27e60*/  WARPSYNC.COLLECTIVE R15, `(.L_x_749) ;  /* 0x000000000f087348 */ /* 0x000fea0003c00000 */
[----:B------:R0:W1:Y:S02]  /*27e70*/  SHFL.IDX P6, R14, R13, R12, R11 ;  /* 0x0000000c0d0e7389 */ /* 0x00006400000c000b */
[----:B01----:R-:W-:Y:S01]  /*27e80*/  ENDCOLLECTIVE ;  /* 0x000000000000791b */ /* 0x003fe20003800000 */
.L_x_749:
[----:B------:R-:W-:Y:S05]  /*27e90*/  BRA `(.L_x_750) ;  /* 0xffffff5000d47947 */ /* 0x000fea000383ffff */
.L_x_506:
[----:B------:R-:W-:Y:S01]  /*27ea0*/  IMAD.MOV.U32 R13, RZ, RZ, R3 ;  /* 0x000000ffff0d7224 */ /* 0x000fe200078e0003 */
[----:B------:R-:W-:Y:S01]  /*27eb0*/  MOV R11, 0x181f ;  /* 0x0000181f000b7802 */ /* 0x000fe20000000f00 */
[----:B------:R-:W-:Y:S02]  /*27ec0*/  IMAD.MOV.U32 R12, RZ, RZ, RZ ;  /* 0x000000ffff0c7224 */ /* 0x000fe400078e00ff */
[----:B------:R-:W-:-:S07]  /*27ed0*/  IMAD.MOV.U32 R15, RZ, RZ, -0x1 ;  /* 0xffffffffff0f7424 */ /* 0x000fce00078e00ff */
[----:B-1----:R-:W-:Y:S05]  /*27ee0*/  WARPSYNC.COLLECTIVE R15, `(.L_x_751) ;  /* 0x000000000f087348 */ /* 0x002fea0003c00000 */
[----:B------:R0:W2:Y:S02]  /*27ef0*/  SHFL.IDX P6, R14, R13, R12, R11 ;  /* 0x0000000c0d0e7389 */ /* 0x0000a400000c000b */
[----:B012---:R-:W-:Y:S01]  /*27f00*/  ENDCOLLECTIVE ;  /* 0x000000000000791b */ /* 0x007fe20003800000 */
.L_x_751:
[----:B------:R-:W-:Y:S02]  /*27f10*/  IMAD.MOV.U32 R13, RZ, RZ, R2 ;  /* 0x000000ffff0d7224 */ /* 0x000fe400078e0002 */
[----:B------:R-:W-:-:S07]  /*27f20*/  IMAD.MOV.U32 R0, RZ, RZ, R14 ;  /* 0x000000ffff007224 */ /* 0x000fce00078e000e */
[----:B------:R-:W-:Y:S05]  /*27f30*/  WARPSYNC.COLLECTIVE R15, `(.L_x_752) ;  /* 0x000000000f087348 */ /* 0x000fea0003c00000 */
[----:B------:R0:W1:Y:S02]  /*27f40*/  SHFL.IDX P6, R14, R13, R12, R11 ;  /* 0x0000000c0d0e7389 */ /* 0x00006400000c000b */
[----:B01----:R-:W-:Y:S01]  /*27f50*/  ENDCOLLECTIVE ;  /* 0x000000000000791b */ /* 0x003fe20003800000 */
.L_x_752:
[----:B------:R-:W-:Y:S05]  /*27f60*/  BRA `(.L_x_753) ;  /* 0xffffff6000007947 */ /* 0x000fea000383ffff */
.L_x_509:
[----:B------:R-:W-:Y:S01]  /*27f70*/  BSSY B1, `(.L_x_754) ;  /* 0x0000008000017945 */ /* 0x000fe20003800000 */
[----:B------:R-:W-:Y:S01]  /*27f80*/  IMAD.MOV.U32 R13, RZ, RZ, R3 ;  /* 0x000000ffff0d7224 */ /* 0x000fe200078e0003 */
[----:B----4-:R-:W-:Y:S01]  /*27f90*/  MOV R15, 0xffffffff ;  /* 0xffffffff000f7802 */ /* 0x010fe20000000f00 */
[----:B------:R-:W-:Y:S02]  /*27fa0*/  IMAD.MOV.U32 R12, RZ, RZ, 0x1 ;  /* 0x00000001ff0c7424 */ /* 0x000fe400078e00ff */
[----:B------:R-:W-:-:S07]  /*27fb0*/  IMAD.MOV.U32 R11, RZ, RZ, 0x181f ;  /* 0x0000181fff0b7424 */ /* 0x000fce00078e00ff */
[----:B0123--:R-:W-:Y:S05]  /*27fc0*/  WARPSYNC.COLLECTIVE R15, `(.L_x_755) ;  /* 0x000000000f087348 */ /* 0x00ffea0003c00000 */
[----:B---3--:R3:W4:Y:S02]  /*27fd0*/  SHFL.IDX P6, R14, R13, R12, R11 ;  /* 0x0000000c0d0e7389 */ /* 0x00872400000c000b */
[----:B01234-:R-:W-:Y:S01]  /*27fe0*/  ENDCOLLECTIVE ;  /* 0x000000000000791b */ /* 0x01ffe20003800000 */
.L_x_755:
[----:B------:R-:W-:Y:S05]  /*27ff0*/  BSYNC B1 ;  /* 0x0000000000017941 */ /* 0x000fea0003800000 */
.L_x_754:
        /* <DEDUP_REMOVED lines=8> */
.L_x_756:
[----:B------:R-:W-:Y:S05]  /*28080*/  BRA `(.L_x_757) ;  /* 0xffffff6000147947 */ /* 0x000fea000383ffff */
.L_x_512:
[----:B------:R-:W-:Y:S01]  /*28090*/  BSSY B1, `(.L_x_758) ;  /* 0x0000008000017945 */ /* 0x000fe20003800000 */
[----:B------:R-:W-:Y:S01]  /*280a0*/  IMAD.MOV.U32 R13, RZ, RZ, R3 ;  /* 0x000000ffff0d7224 */ /* 0x000fe200078e0003 */
[----:B------:R-:W-:Y:S01]  /*280b0*/  MOV R12, 0x2 ;  /* 0x00000002000c7802 */ /* 0x000fe20000000f00 */
[----:B------:R-:W-:Y:S02]  /*280c0*/  IMAD.MOV.U32 R11, RZ, RZ, 0x181f ;  /* 0x0000181fff0b7424 */ /* 0x000fe400078e00ff */
[----:B----4-:R-:W-:-:S07]  /*280d0*/  IMAD.MOV.U32 R15, RZ, RZ, -0x1 ;  /* 0xffffffffff0f7424 */ /* 0x010fce00078e00ff */
[----:B0123--:R-:W-:Y:S05]  /*280e0*/  WARPSYNC.COLLECTIVE R15, `(.L_x_759) ;  /* 0x000000000f087348 */ /* 0x00ffea0003c00000 */
[----:B---3--:R3:W4:Y:S02]  /*280f0*/  SHFL.IDX P6, R14, R13, R12, R11 ;  /* 0x0000000c0d0e7389 */ /* 0x00872400000c000b */
[----:B01234-:R-:W-:Y:S01]  /*28100*/  ENDCOLLECTIVE ;  /* 0x000000000000791b */ /* 0x01ffe20003800000 */
.L_x_759:
[----:B------:R-:W-:Y:S05]  /*28110*/  BSYNC B1 ;  /* 0x0000000000017941 */ /* 0x000fea0003800000 */
.L_x_758:
[----:B------:R-:W-:Y:S01]  /*28120*/  IMAD.MOV.U32 R13, RZ, RZ, R2 ;  /* 0x000000ffff0d7224 */ /* 0x000fe200078e0002 */
[----:B------:R-:W-:Y:S01]  /*28130*/  MOV R15, 0xffffffff ;  /* 0xffffffff000f7802 */ /* 0x000fe20000000f00 */
[----:B------:R-:W-:Y:S02]  /*28140*/  IMAD.MOV.U32 R12, RZ, RZ, 0x2 ;  /* 0x00000002ff0c7424 */ /* 0x000fe400078e00ff */
[----:B------:R-:W-:Y:S02]  /*28150*/  IMAD.MOV.U32 R11, RZ, RZ, 0x181f ;  /* 0x0000181fff0b7424 */ /* 0x000fe400078e00ff */
[----:B------:R-:W-:-:S07]  /*28160*/  IMAD.MOV.U32 R0, RZ, RZ, R14 ;  /* 0x000000ffff007224 */ /* 0x000fce00078e000e */
[----:B------:R-:W-:Y:S05]  /*28170*/  WARPSYNC.COLLECTIVE R15, `(.L_x_760) ;  /* 0x000000000f087348 */ /* 0x000fea0003c00000 */
[----:B------:R0:W1:Y:S02]  /*28180*/  SHFL.IDX P6, R14, R13, R12, R11 ;  /* 0x0000000c0d0e7389 */ /* 0x00006400000c000b */
[----:B01----:R-:W-:Y:S01]  /*28190*/  ENDCOLLECTIVE ;  /* 0x000000000000791b */ /* 0x003fe20003800000 */
.L_x_760:
[----:B------:R-:W-:Y:S05]  /*281a0*/  BRA `(.L_x_761) ;  /* 0xffffff6000247947 */ /* 0x000fea000383ffff */
.L_x_515:
[----:B------:R-:W-:Y:S01]  /*281b0*/  BSSY B1, `(.L_x_762) ;  /* 0x0000008000017945 */ /* 0x000fe20003800000 */
[----:B------:R-:W-:Y:S02]  /*281c0*/  IMAD.MOV.U32 R13, RZ, RZ, R3 ;  /* 0x000000ffff0d7224 */ /* 0x000fe400078e0003 */
[----:B------:R-:W-:Y:S02]  /*281d0*/  IMAD.MOV.U32 R12, RZ, RZ, 0x3 ;  /* 0x00000003ff0c7424 */ /* 0x000fe400078e00ff */
[----:B------:R-:W-:Y:S02]  /*281e0*/  IMAD.MOV.U32 R11, RZ, RZ, 0x181f ;  /* 0x0000181fff0b7424 */ /* 0x000fe400078e00ff */
[----:B0-----:R-:W-:-:S07]  /*281f0*/  IMAD.MOV.U32 R15, RZ, RZ, -0x1 ;  /* 0xffffffffff0f7424 */ /* 0x001fce00078e00ff */
[----:B-1234-:R-:W-:Y:S05]  /*28200*/  WARPSYNC.COLLECTIVE R15, `(.L_x_763) ;  /* 0x000000000f087348 */ /* 0x01efea0003c00000 */
[----:B----4-:R0:W4:Y:S02]  /*28210*/  SHFL.IDX P6, R14, R13, R12, R11 ;  /* 0x0000000c0d0e7389 */ /* 0x01012400000c000b */
[----:B01234-:R-:W-:Y:S01]  /*28220*/  ENDCOLLECTIVE ;  /* 0x000000000000791b */ /* 0x01ffe20003800000 */
.L_x_763:
[----:B------:R-:W-:Y:S05]  /*28230*/  BSYNC B1 ;  /* 0x0000000000017941 */ /* 0x000fea0003800000 */
.L_x_762:
        /* <DEDUP_REMOVED lines=8> */
.L_x_764:
[----:B------:R-:W-:Y:S05]  /*282c0*/  BRA `(.L_x_765) ;  /* 0xffffff6000347947 */ /* 0x000fea000383ffff */
.L_x_532:
[----:B------:R-:W0:Y:S01]  /*282d0*/  S2R R6, SR_TID.X ;  /* 0x0000000000067919 */ /* 0x000e220000002100 */
[----:B------:R-:W-:Y:S01]  /*282e0*/  BSSY B1, `(.L_x_766) ;  /* 0x000000a000017945 */ /* 0x000fe20003800000 */
[----:B------:R-:W-:Y:S02]  /*282f0*/  IMAD.MOV.U32 R12, RZ, RZ, RZ ;  /* 0x000000ffff0c7224 */ /* 0x000fe400078e00ff */
[----:B------:R-:W-:Y:S02]  /*28300*/  IMAD.MOV.U32 R11, RZ, RZ, 0x1f ;  /* 0x0000001fff0b7424 */ /* 0x000fe400078e00ff */
[----:B------:R-:W-:Y:S01]  /*28310*/  IMAD.MOV.U32 R15, RZ, RZ, -0x1 ;  /* 0xffffffffff0f7424 */ /* 0x000fe200078e00ff */
[----:B0-----:R-:W-:-:S04]  /*28320*/  SHF.R.U32.HI R6, RZ, 0x5, R6 ;  /* 0x00000005ff067819 */ /* 0x001fc80000011606 */
[----:B------:R-:W-:-:S05]  /*28330*/  LOP3.LUT R6, R6, 0x3, RZ, 0xc0, !PT ;  /* 0x0000000306067812 */ /* 0x000fca00078ec0ff */
[----:B------:R-:W-:-:S07]  /*28340*/  IMAD.MOV.U32 R13, RZ, RZ, R6 ;  /* 0x000000ffff0d7224 */ /* 0x000fce00078e0006 */
[----:B------:R-:W-:Y:S05]  /*28350*/  WARPSYNC.COLLECTIVE R15, `(.L_x_767) ;  /* 0x000000000f087348 */ /* 0x000fea0003c00000 */
[----:B------:R0:W1:Y:S02]  /*28360*/  SHFL.IDX P6, R14, R13, R12, R11 ;  /* 0x0000000c0d0e7389 */ /* 0x00006400000c000b */
[----:B01----:R-:W-:Y:S01]  /*28370*/  ENDCOLLECTIVE ;  /* 0x000000000000791b */ /* 0x003fe20003800000 */
.L_x_767:
[----:B------:R-:W-:Y:S05]  /*28380*/  BSYNC B1 ;  /* 0x0000000000017941 */ /* 0x000fea0003800000 */
.L_x_766:
[----:B------:R-:W-:Y:S05]  /*28390*/  BRA `(.L_x_768) ;  /* 0xffffff7800b07947 */ /* 0x000fea000383ffff */
.L_x_534:
[----:B------:R-:W-:Y:S01]  /*283a0*/  BSSY B1, `(.L_x_769) ;  /* 0x0000006000017945 */ /* 0x000fe20003800000 */
[----:B------:R-:W-:-:S07]  /*283b0*/  MOV R15, 0xffffffff ;  /* 0xffffffff000f7802 */ /* 0x000fce0000000f00 */
[----:B0-----:R-:W-:Y:S05]  /*283c0*/  WARPSYNC.COLLECTIVE R15, `(.L_x_770) ;  /* 0x000000000f0c7348 */ /* 0x001fea0003c00000 */
[----:B------:R-:W-:Y:S02]  /*283d0*/  ELECT P6, UR62, PT ;  /* 0x00000000003e782f */ /* 0x000fe400038c0000 */
[----:B------:R-:W-:Y:S01]  /*283e0*/  MOV R14, UR62 ;  /* 0x0000003e000e7c02 */ /* 0x000fe20008000f00 */
[----:B0-----:R-:W-:Y:S10]  /*283f0*/  ENDCOLLECTIVE ;  /* 0x000000000000791b */ /* 0x001ff40003800000 */
.L_x_770:
[----:B------:R-:W-:Y:S05]  /*28400*/  BSYNC B1 ;  /* 0x0000000000017941 */ /* 0x000fea0003800000 */
.L_x_769:
[----:B------:R-:W-:Y:S05]  /*28410*/  BRA `(.L_x_533) ;  /* 0xffffff7800a87947 */ /* 0x000fea000383ffff */
.L_x_536:
[----:B0-----:R0:W1:Y:S02]  /*28420*/  SYNCS.PHASECHK.TRANS64.TRYWAIT P0, [R18+URZ+0x2e820], R4 ;  /* 0x02e82004120075a7 */ /* 0x001064000800017f */
[----:B-1----:R-:W-:Y:S05]  /*28430*/  @!P0 NANOSLEEP.SYNCS 0x989680 ;  /* 0x009896800000895d */ /* 0x002fea0003900000 */
[----:B------:R-:W1:Y:S02]  /*28440*/  @!P0 SYNCS.PHASECHK.TRANS64 P0, [R18+URZ+0x2e820], R4 ;  /* 0x02e82004120085a7 */ /* 0x000e64000800007f */
[----:B-1----:R-:W-:Y:S05]  /*28450*/  @!P0 BRA `(.L_x_536) ;  /* 0xfffffffc00f08947 */ /* 0x002fea000383ffff */
[----:B------:R-:W-:Y:S05]  /*28460*/  BRA `(.L_x_771) ;  /* 0xffffff7800b87947 */ /* 0x000fea000383ffff */
.L_x_540:
[----:B-1----:R1:W2:Y:S02]  /*28470*/  SYNCS.PHASECHK.TRANS64.TRYWAIT P0, [R7+URZ+0x2e8a0], R9 ;  /* 0x02e8a009070075a7 */ /* 0x0022a4000800017f */
[----:B--2---:R-:W-:Y:S05]  /*28480*/  @!P0 NANOSLEEP.SYNCS 0x989680 ;  /* 0x009896800000895d */ /* 0x004fea0003900000 */
[----:B------:R-:W2:Y:S02]  /*28490*/  @!P0 SYNCS.PHASECHK.TRANS64 P0, [R7+URZ+0x2e8a0], R9 ;  /* 0x02e8a009070085a7 */ /* 0x000ea4000800007f */
[----:B--2---:R-:W-:Y:S05]  /*284a0*/  @!P0 BRA `(.L_x_540) ;  /* 0xfffffffc00f08947 */ /* 0x004fea000383ffff */
[----:B------:R-:W-:Y:S05]  /*284b0*/  BRA `(.L_x_772) ;  /* 0xffffff7800d87947 */ /* 0x000fea000383ffff */
.L_x_545:
[----:B0-----:R0:W2:Y:S02]  /*284c0*/  SYNCS.PHASECHK.TRANS64.TRYWAIT P0, [R7+URZ+0x2e8c0], R9 ;  /* 0x02e8c009070075a7 */ /* 0x0010a4000800017f */
[----:B--2---:R-:W-:Y:S05]  /*284d0*/  @!P0 NANOSLEEP.SYNCS 0x989680 ;  /* 0x009896800000895d */ /* 0x004fea0003900000 */
[----:B------:R-:W2:Y:S02]  /*284e0*/  @!P0 SYNCS.PHASECHK.TRANS64 P0, [R7+URZ+0x2e8c0], R9 ;  /* 0x02e8c009070085a7 */ /* 0x000ea4000800007f */
[----:B--2---:R-:W-:Y:S05]  /*284f0*/  @!P0 BRA `(.L_x_545) ;  /* 0xfffffffc00f08947 */ /* 0x004fea000383ffff */
[----:B------:R-:W-:Y:S05]  /*28500*/  BRA `(.L_x_773) ;  /* 0xffffff7c00587947 */ /* 0x000fea000383ffff */
.L_x_552:
[----:B0-----:R0:W1:Y:S02]  /*28510*/  SYNCS.PHASECHK.TRANS64.TRYWAIT P2, [R5+URZ+0x2e8a0], R6 ;  /* 0x02e8a006050075a7 */ /* 0x001064000804017f */
[----:B-1----:R-:W-:Y:S05]  /*28520*/  @!P2 NANOSLEEP.SYNCS 0x989680 ;  /* 0x009896800000a95d */ /* 0x002fea0003900000 */
[----:B------:R-:W1:Y:S02]  /*28530*/  @!P2 SYNCS.PHASECHK.TRANS64 P2, [R5+URZ+0x2e8a0], R6 ;  /* 0x02e8a0060500a5a7 */ /* 0x000e64000804007f */
[----:B-1----:R-:W-:Y:S05]  /*28540*/  @!P2 BRA `(.L_x_552) ;  /* 0xfffffffc00f0a947 */ /* 0x002fea000383ffff */
[----:B------:R-:W-:Y:S05]  /*28550*/  BRA `(.L_x_774) ;  /* 0xffffff80002c7947 */ /* 0x000fea000383ffff */
.L_x_557:
[----:B-1----:R1:W2:Y:S02]  /*28560*/  SYNCS.PHASECHK.TRANS64.TRYWAIT P2, [R5+URZ+0x2e8c0], R6 ;  /* 0x02e8c006050075a7 */ /* 0x0022a4000804017f */
[----:B--2---:R-:W-:Y:S05]  /*28570*/  @!P2 NANOSLEEP.SYNCS 0x989680 ;  /* 0x009896800000a95d */ /* 0x004fea0003900000 */
[----:B------:R-:W2:Y:S02]  /*28580*/  @!P2 SYNCS.PHASECHK.TRANS64 P2, [R5+URZ+0x2e8c0], R6 ;  /* 0x02e8c0060500a5a7 */ /* 0x000ea4000804007f */
[----:B--2---:R-:W-:Y:S05]  /*28590*/  @!P2 BRA `(.L_x_557) ;  /* 0xfffffffc00f0a947 */ /* 0x004fea000383ffff */
[----:B------:R-:W-:Y:S05]  /*285a0*/  BRA `(.L_x_775) ;  /* 0xffffff8000a87947 */ /* 0x000fea000383ffff */
.L_x_574:
[----:B------:R-:W2:Y:S01]  /*285b0*/  S2R R0, SR_TID.X ;  /* 0x0000000000007919 */ /* 0x000ea20000002100 */
[----:B------:R-:W-:Y:S01]  /*285c0*/  BSSY B0, `(.L_x_776) ;  /* 0x000000a000007945 */ /* 0x000fe20003800000 */
[----:B------:R-:W-:Y:S02]  /*285d0*/  IMAD.MOV.U32 R12, RZ, RZ, RZ ;  /* 0x000000ffff0c7224 */ /* 0x000fe400078e00ff */
[----:B------:R-:W-:Y:S02]  /*285e0*/  IMAD.MOV.U32 R11, RZ, RZ, 0x1f ;  /* 0x0000001fff0b7424 */ /* 0x000fe400078e00ff */
[----:B------:R-:W-:Y:S01]  /*285f0*/  IMAD.MOV.U32 R15, RZ, RZ, -0x1 ;  /* 0xffffffffff0f7424 */ /* 0x000fe200078e00ff */
[----:B--2---:R-:W-:-:S04]  /*28600*/  SHF.R.U32.HI R0, RZ, 0x5, R0 ;  /* 0x00000005ff007819 */ /* 0x004fc80000011600 */
[----:B------:R-:W-:-:S05]  /*28610*/  LOP3.LUT R0, R0, 0x3, RZ, 0xc0, !PT ;  /* 0x0000000300007812 */ /* 0x000fca00078ec0ff */
[----:B------:R-:W-:-:S07]  /*28620*/  IMAD.MOV.U32 R13, RZ, RZ, R0 ;  /* 0x000000ffff0d7224 */ /* 0x000fce00078e0000 */
[----:B01----:R-:W-:Y:S05]  /*28630*/  WARPSYNC.COLLECTIVE R15, `(.L_x_777) ;  /* 0x000000000f087348 */ /* 0x003fea0003c00000 */
[----:B------:R2:W3:Y:S02]  /*28640*/  SHFL.IDX P6, R14, R13, R12, R11 ;  /* 0x0000000c0d0e7389 */ /* 0x0004e400000c000b */
[----:B0123--:R-:W-:Y:S01]  /*28650*/  ENDCOLLECTIVE ;  /* 0x000000000000791b */ /* 0x00ffe20003800000 */
.L_x_777:
[----:B------:R-:W-:Y:S05]  /*28660*/  BSYNC B0 ;  /* 0x0000000000007941 */ /* 0x000fea0003800000 */
.L_x_776:
[----:B------:R-:W-:Y:S05]  /*28670*/  BRA `(.L_x_778) ;  /* 0xffffff8c00cc7947 */ /* 0x000fea000383ffff */
.L_x_576:
[----:B------:R-:W-:Y:S01]  /*28680*/  BSSY B0, `(.L_x_779) ;  /* 0x0000006000007945 */ /* 0x000fe20003800000 */
[----:B------:R-:W-:-:S07]  /*28690*/  IMAD.MOV.U32 R15, RZ, RZ, -0x1 ;  /* 0xffffffffff0f7424 */ /* 0x000fce00078e00ff */
[----:B012---:R-:W-:Y:S05]  /*286a0*/  WARPSYNC.COLLECTIVE R15, `(.L_x_780) ;  /* 0x000000000f0c7348 */ /* 0x007fea0003c00000 */
[----:B------:R-:W-:Y:S02]  /*286b0*/  ELECT P6, UR62, PT ;  /* 0x00000000003e782f */ /* 0x000fe400038c0000 */
[----:B------:R-:W-:Y:S01]  /*286c0*/  MOV R14, UR62 ;  /* 0x0000003e000e7c02 */ /* 0x000fe20008000f00 */
[----:B012---:R-:W-:Y:S10]  /*286d0*/  ENDCOLLECTIVE ;  /* 0x000000000000791b */ /* 0x007ff40003800000 */
.L_x_780:
[----:B------:R-:W-:Y:S05]  /*286e0*/  BSYNC B0 ;  /* 0x0000000000007941 */ /* 0x000fea0003800000 */
.L_x_779:
[----:B------:R-:W-:Y:S05]  /*286f0*/  BRA `(.L_x_781) ;  /* 0xffffff8c00d47947 */ /* 0x000fea000383ffff */
.L_x_578:
[----:B-1----:R1:W2:Y:S02]  /*28700*/  SYNCS.PHASECHK.TRANS64.TRYWAIT P0, [R2+URZ+0x2e880], R4 ;  /* 0x02e88004020075a7 */ /* 0x0022a4000800017f */
[----:B--2---:R-:W-:Y:S05]  /*28710*/  @!P0 NANOSLEEP.SYNCS 0x989680 ;  /* 0x009896800000895d */ /* 0x004fea0003900000 */
[----:B------:R-:W2:Y:S02]  /*28720*/  @!P0 SYNCS.PHASECHK.TRANS64 P0, [R2+URZ+0x2e880], R4 ;  /* 0x02e88004020085a7 */ /* 0x000ea4000800007f */
[----:B--2---:R-:W-:Y:S05]  /*28730*/  @!P0 BRA `(.L_x_578) ;  /* 0xfffffffc00f08947 */ /* 0x004fea000383ffff */
[----:B------:R-:W-:Y:S05]  /*28740*/  BRA `(.L_x_782) ;  /* 0xffffff9000407947 */ /* 0x000fea000383ffff */
.L_x_580:
[----:B0-----:R0:W2:Y:S02]  /*28750*/  SYNCS.PHASECHK.TRANS64.TRYWAIT P0, [R2+URZ+0x2e840], R4 ;  /* 0x02e84004020075a7 */ /* 0x0010a4000800017f */
[----:B--2---:R-:W-:Y:S05]  /*28760*/  @!P0 NANOSLEEP.SYNCS 0x989680 ;  /* 0x009896800000895d */ /* 0x004fea0003900000 */
[----:B------:R-:W2:Y:S02]  /*28770*/  @!P0 SYNCS.PHASECHK.TRANS64 P0, [R2+URZ+0x2e840], R4 ;  /* 0x02e84004020085a7 */ /* 0x000ea4000800007f */
[----:B--2---:R-:W-:Y:S05]  /*28780*/  @!P0 BRA `(.L_x_580) ;  /* 0xfffffffc00f08947 */ /* 0x004fea000383ffff */
[----:B------:R-:W-:Y:S05]  /*28790*/  BRA `(.L_x_783) ;  /* 0xffffff9000987947 */ /* 0x000fea000383ffff */
.L_x_584:
[----:B------:R-:W2:Y:S01]  /*287a0*/  LDL.LU R11, [R1+0x5c] ;  /* 0x00005c00010b7983 */ /* 0x000ea20000300800 */
[----:B------:R-:W-:Y:S01]  /*287b0*/  IMAD.MOV.U32 R13, RZ, RZ, R3 ;  /* 0x000000ffff0d7224 */ /* 0x000fe200078e0003 */
[----:B------:R-:W-:Y:S01]  /*287c0*/  MOV R12, RZ ;  /* 0x000000ff000c7202 */ /* 0x000fe20000000f00 */
[----:B------:R-:W-:Y:S02]  /*287d0*/  IMAD.MOV.U32 R15, RZ, RZ, -0x1 ;  /* 0xffffffffff0f7424 */ /* 0x000fe400078e00ff */
[----:B------:R-:W-:-:S04]  /*287e0*/  IMAD.IADD R0, R19, 0x1, R5 ;  /* 0x0000000113007824 */ /* 0x000fc800078e0205 */
[----:B------:R-:W-:Y:S02]  /*287f0*/  VIADD R5, R0, 0x10 ;  /* 0x0000001000057836 */ /* 0x000fe40000000000 */
[----:B--2---:R-:W-:Y:S02]  /*28800*/  IMAD R2, R11, R8, RZ ;  /* 0x000000080b027224 */ /* 0x004fe400078e02ff */
[----:B------:R-:W-:-:S03]  /*28810*/  IMAD.MOV.U32 R11, RZ, RZ, 0x181f ;  /* 0x0000181fff0b7424 */ /* 0x000fc600078e00ff */
[----:B------:R-:W-:-:S13]  /*28820*/  ISETP.GE.AND P1, PT, R0, R2, PT ;  /* 0x000000020000720c */ /* 0x000fda0003f26270 */
[----:B-----5:R-:W-:Y:S05]  /*28830*/  WARPSYNC.COLLECTIVE R15, `(.L_x_784) ;  /* 0x000000000f087348 */ /* 0x020fea0003c00000 */
[----:B------:R0:W1:Y:S02]  /*28840*/  SHFL.IDX P6, R14, R13, R12, R11 ;  /* 0x0000000c0d0e7389 */ /* 0x00006400000c000b */
[----:B01---5:R-:W-:Y:S01]  /*28850*/  ENDCOLLECTIVE ;  /* 0x000000000000791b */ /* 0x023fe20003800000 */
.L_x_784:
[----:B------:R-:W-:Y:S02]  /*28860*/  IMAD.MOV.U32 R13, RZ, RZ, R4 ;  /* 0x000000ffff0d7224 */ /* 0x000fe400078e0004 */
[----:B------:R-:W-:-:S07]  /*28870*/  IMAD.MOV.U32 R6, RZ, RZ, R14 ;  /* 0x000000ffff067224 */ /* 0x000fce00078e000e */
[----:B------:R-:W-:Y:S05]  /*28880*/  WARPSYNC.COLLECTIVE R15, `(.L_x_785) ;  /* 0x000000000f087348 */ /* 0x000fea0003c00000 */
[----:B------:R0:W1:Y:S02]  /*28890*/  SHFL.IDX P6, R14, R13, R12, R11 ;  /* 0x0000000c0d0e7389 */ /* 0x00006400000c000b */
[----:B01----:R-:W-:Y:S01]  /*288a0*/  ENDCOLLECTIVE ;  /* 0x000000000000791b */ /* 0x003fe20003800000 */
.L_x_785:
[----:B------:R-:W-:Y:S02]  /*288b0*/  IMAD.MOV.U32 R13, RZ, RZ, R3 ;  /* 0x000000ffff0d7224 */ /* 0x000fe400078e0003 */
[----:B------:R-:W-:Y:S02]  /*288c0*/  IMAD.MOV.U32 R12, RZ, RZ, 0x1 ;  /* 0x00000001ff0c7424 */ /* 0x000fe400078e00ff */
[----:B------:R-:W-:-:S07]  /*288d0*/  IMAD.MOV.U32 R7, RZ, RZ, R14 ;  /* 0x000000ffff077224 */ /* 0x000fce00078e000e */
[----:B------:R-:W-:Y:S05]  /*288e0*/  WARPSYNC.COLLECTIVE R15, `(.L_x_786) ;  /* 0x000000000f087348 */ /* 0x000fea0003c00000 */
[----:B------:R0:W1:Y:S02]  /*288f0*/  SHFL.IDX P6, R14, R13, R12, R11 ;  /* 0x0000000c0d0e7389 */ /* 0x00006400000c000b */
[----:B01----:R-:W-:Y:S01]  /*28900*/  ENDCOLLECTIVE ;  /* 0x000000000000791b */ /* 0x003fe20003800000 */
.L_x_786:
[----:B------:R-:W-:-:S04]  /*28910*/  @!P1 IADD3 R7, P2, R10, R7, RZ ;  /* 0x000000070a079210 */ /* 0x000fc80007f5e0ff */
[----:B------:R-:W-:-:S04]  /*28920*/  @!P1 IADD3.X R6, RZ, R6, RZ, P2, !PT ;  /* 0x00000006ff069210 */ /* 0x000fc800017fe4ff */
        /* <DEDUP_REMOVED lines=13> */
.L_x_787:
[----:B------:R-:W-:Y:S02]  /*28a00*/  IMAD.MOV.U32 R13, RZ, RZ, R3 ;  /* 0x000000ffff0d7224 */ /* 0x000fe400078e0003 */
[----:B------:R-:W-:Y:S02]  /*28a10*/  IMAD.MOV.U32 R12, RZ, RZ, 0x2 ;  /* 0x00000002ff0c7424 */ /* 0x000fe400078e00ff */
[----:B------:R-:W-:-:S07]  /*28a20*/  IMAD.MOV.U32 R5, RZ, RZ, R14 ;  /* 0x000000ffff057224 */ /* 0x000fce00078e000e */
[----:B------:R-:W-:Y:S05]  /*28a30*/  WARPSYNC.COLLECTIVE R15, `(.L_x_788) ;  /* 0x000000000f087348 */ /* 0x000fea0003c00000 */
[----:B------:R0:W1:Y:S02]  /*28a40*/  SHFL.IDX P6, R14, R13, R12, R11 ;  /* 0x0000000c0d0e7389 */ /* 0x00006400000c000b */
[----:B01----:R-:W-:Y:S01]  /*28a50*/  ENDCOLLECTIVE ;  /* 0x000000000000791b */ /* 0x003fe20003800000 */
.L_x_788:
[----:B------:R-:W-:-:S04]  /*28a60*/  @!P1 IADD3 R5, P2, R10, R5, RZ ;  /* 0x000000050a059210 */ /* 0x000fc80007f5e0ff */
[----:B------:R-:W-:-:S05]  /*28a70*/  @!P1 IADD3.X R6, RZ, R6, RZ, P2, !PT ;  /* 0x00000006ff069210 */ /* 0x000fca00017fe4ff */
[----:B------:R-:W-:Y:S02]  /*28a80*/  @!P1 IMAD.MOV.U32 R7, RZ, RZ, R6 ;  /* 0x000000ffff079224 */ /* 0x000fe400078e0006 */
[----:B------:R-:W-:Y:S01]  /*28a90*/  @!P1 IMAD.MOV.U32 R6, RZ, RZ, R5 ;  /* 0x000000ffff069224 */ /* 0x000fe200078e0005 */
[----:B------:R-:W-:Y:S01]  /*28aa0*/  MOV R13, R4 ;  /* 0x00000004000d7202 */ /* 0x000fe20000000f00 */
[----:B------:R-:W-:-:S03]  /*28ab0*/  VIADD R5, R0, 0x20 ;  /* 0x0000002000057836 */ /* 0x000fc60000000000 */
[----:B------:R-:W-:Y:S01]  /*28ac0*/  @!PT LDS RZ, [RZ] ;  /* 0x00000000fffff984 */ /* 0x000fe20000000800 */
[----:B------:R-:W-:Y:S01]  /*28ad0*/  @!PT LDS RZ, [RZ] ;  /* 0x00000000fffff984 */ /* 0x000fe20000000800 */
[----:B------:R-:W-:Y:S01]  /*28ae0*/  @!PT LDS RZ, [RZ] ;  /* 0x00000000fffff984 */ /* 0x000fe20000000800 */
[----:B------:R0:W-:Y:S02]  /*28af0*/  @!P1 LDGSTS.E.BYPASS.LTC128B.128 [R9+0x1cc00], desc[UR60][R6.64], !P0 ;  /* 0x1cc0000006099fae */ /* 0x0001e4000c101d7c */
[----:B------:R-:W-:Y:S01]  /*28b00*/  ISETP.GE.AND P1, PT, R5, R2, PT ;  /* 0x000000020500720c */ /* 0x000fe20003f26270 */
[----:B0-----:R-:W-:-:S12]  /*28b10*/  IMAD.MOV.U32 R6, RZ, RZ, R14 ;  /* 0x000000ffff067224 */ /* 0x001fd800078e000e */
[----:B------:R-:W-:Y:S05]  /*28b20*/  WARPSYNC.COLLECTIVE R15, `(.L_x_789) ;  /* 0x000000000f087348 */ /* 0x000fea0003c00000 */
[----:B------:R0:W1:Y:S02]  /*28b30*/  SHFL.IDX P6, R14, R13, R12, R11 ;  /* 0x0000000c0d0e7389 */ /* 0x00006400000c000b */
[----:B01----:R-:W-:Y:S01]  /*28b40*/  ENDCOLLECTIVE ;  /* 0x000000000000791b */ /* 0x003fe20003800000 */
.L_x_789:
[----:B------:R-:W-:Y:S01]  /*28b50*/  IMAD.MOV.U32 R13, RZ, RZ, R3 ;  /* 0x000000ffff0d7224 */ /* 0x000fe200078e0003 */
[----:B------:R-:W-:Y:S01]  /*28b60*/  MOV R12, 0x3 ;  /* 0x00000003000c7802 */ /* 0x000fe20000000f00 */
[----:B------:R-:W-:-:S07]  /*28b70*/  IMAD.MOV.U32 R5, RZ, RZ, R14 ;  /* 0x000000ffff057224 */ /* 0x000fce00078e000e */
[----:B------:R-:W-:Y:S05]  /*28b80*/  WARPSYNC.COLLECTIVE R15, `(.L_x_790) ;  /* 0x000000000f087348 */ /* 0x000fea0003c00000 */
[----:B------:R0:W1:Y:S02]  /*28b90*/  SHFL.IDX P6, R14, R13, R12, R11 ;  /* 0x0000000c0d0e7389 */ /* 0x00006400000c000b */
[----:B01----:R-:W-:Y:S01]  /*28ba0*/  ENDCOLLECTIVE ;  /* 0x000000000000791b */ /* 0x003fe20003800000 */
.L_x_790:
[----:B------:R-:W-:-:S05]  /*28bb0*/  @!P1 IADD3 R5, P2, R10, R5, RZ ;  /* 0x000000050a059210 */ /* 0x000fca0007f5e0ff */
[----:B------:R-:W-:-:S04]  /*28bc0*/  @!P1 IMAD.X R6, RZ, RZ, R6, P2 ;  /* 0x000000ffff069224 */ /* 0x000fc800010e0606 */
[----:B------:R-:W-:Y:S02]  /*28bd0*/  @!P1 IMAD.MOV.U32 R7, RZ, RZ, R6 ;  /* 0x000000ffff079224 */ /* 0x000fe400078e0006 */
[----:B------:R-:W-:Y:S02]  /*28be0*/  @!P1 IMAD.MOV.U32 R6, RZ, RZ, R5 ;  /* 0x000000ffff069224 */ /* 0x000fe400078e0005 */
[----:B------:R-:W-:Y:S02]  /*28bf0*/  IMAD.MOV.U32 R13, RZ, RZ, R4 ;  /* 0x000000ffff0d7224 */ /* 0x000fe400078e0004 */
[----:B------:R-:W-:Y:S01]  /*28c00*/  VIADD R5, R0, 0x30 ;  /* 0x0000003000057836 */ /* 0x000fe20000000000 */
[----:B------:R-:W-:Y:S01]  /*28c10*/  @!PT LDS RZ, [RZ] ;  /* 0x00000000fffff984 */ /* 0x000fe20000000800 */
[----:B------:R-:W-:Y:S01]  /*28c20*/  @!PT LDS RZ, [RZ] ;  /* 0x00000000fffff984 */ /* 0x000fe20000000800 */
[----:B------:R-:W-:Y:S01]  /*28c30*/  @!PT LDS RZ, [RZ] ;  /* 0x00000000fffff984 */ /* 0x000fe20000000800 */
[----:B------:R0:W-:Y:S04]  /*28c40*/  @!P1 LDGSTS.E.BYPASS.LTC128B.128 [R9+0x1d400], desc[UR60][R6.64], !P0 ;  /* 0x1d40000006099fae */ /* 0x0001e8000c101d7c */
[----:B------:R-:W-:Y:S01]  /*28c50*/  ISETP.GE.AND P1, PT, R5, R2, PT ;  /* 0x000000020500720c */ /* 0x000fe20003f26270 */
[----:B0-----:R-:W-:-:S12]  /*28c60*/  IMAD.MOV.U32 R6, RZ, RZ, R14 ;  /* 0x000000ffff067224 */ /* 0x001fd800078e000e */
[----:B------:R-:W-:Y:S05]  /*28c70*/  WARPSYNC.COLLECTIVE R15, `(.L_x_791) ;  /* 0x000000000f087348 */ /* 0x000fea0003c00000 */
[----:B------:R0:W1:Y:S02]  /*28c80*/  SHFL.IDX P6, R14, R13, R12, R11 ;  /* 0x0000000c0d0e7389 */ /* 0x00006400000c000b */
[----:B01----:R-:W-:Y:S01]  /*28c90*/  ENDCOLLECTIVE ;  /* 0x000000000000791b */ /* 0x003fe20003800000 */
.L_x_791:
[----:B------:R-:W-:Y:S02]  /*28ca0*/  IMAD.MOV.U32 R13, RZ, RZ, R3 ;  /* 0x000000ffff0d7224 */ /* 0x000fe400078e0003 */
[----:B------:R-:W-:Y:S02]  /*28cb0*/  IMAD.MOV.U32 R12, RZ, RZ, 0x4 ;  /* 0x00000004ff0c7424 */ /* 0x000fe400078e00ff */
[----:B------:R-:W-:-:S07]  /*28cc0*/  IMAD.MOV.U32 R5, RZ, RZ, R14 ;  /* 0x000000ffff057224 */ /* 0x000fce00078e000e */
[----:B------:R-:W-:Y:S05]  /*28cd0*/  WARPSYNC.COLLECTIVE R15, `(.L_x_792) ;  /* 0x000000000f087348 */ /* 0x000fea0003c00000 */
[----:B------:R0:W1:Y:S02]  /*28ce0*/  SHFL.IDX P6, R14, R13, R12, R11 ;  /* 0x0000000c0d0e7389 */ /* 0x00006400000c000b */
[----:B01----:R-:W-:Y:S01]  /*28cf0*/  ENDCOLLECTIVE ;  /* 0x000000000000791b */ /* 0x003fe20003800000 */
.L_x_792:
[----:B------:R-:W-:-:S05]  /*28d00*/  @!P1 IADD3 R5, P2, R10, R5, RZ ;  /* 0x000000050a059210 */ /* 0x000fca0007f5e0ff */
[----:B------:R-:W-:-:S04]  /*28d10*/  @!P1 IMAD.X R6, RZ, RZ, R6, P2 ;  /* 0x000000ffff069224 */ /* 0x000fc800010e0606 */
[----:B------:R-:W-:Y:S02]  /*28d20*/  @!P1 IMAD.MOV.U32 R7, RZ, RZ, R6 ;  /* 0x000000ffff079224 */ /* 0x000fe400078e0006 */
[----:B------:R-:W-:Y:S01]  /*28d30*/  @!P1 IMAD.MOV.U32 R6, RZ, RZ, R5 ;  /* 0x000000ffff069224 */ /* 0x000fe200078e0005 */
[----:B------:R-:W-:Y:S01]  /*28d40*/  IADD3 R5, R0, 0x40, RZ ;  /* 0x0000004000057810 */ /* 0x000fe20007ffe0ff */
[----:B------:R-:W-:-:S03]  /*28d50*/  IMAD.MOV.U32 R13, RZ, RZ, R4 ;  /* 0x000000ffff0d7224 */ /* 0x000fc600078e0004 */
        /* <DEDUP_REMOVED lines=9> */
.L_x_793:
[----:B------:R-:W-:Y:S02]  /*28df0*/  IMAD.MOV.U32 R13, RZ, RZ, R3 ;  /* 0x000000ffff0d7224 */ /* 0x000fe400078e0003 */
[----:B------:R-:W-:Y:S02]  /*28e00*/  IMAD.MOV.U32 R12, RZ, RZ, 0x5 ;  /* 0x00000005ff0c7424 */ /* 0x000fe400078e00ff */
[----:B------:R-:W-:-:S07]  /*28e10*/  IMAD.MOV.U32 R5, RZ, RZ, R14 ;  /* 0x000000ffff057224 */ /* 0x000fce00078e000e */
[----:B------:R-:W-:Y:S05]  /*28e20*/  WARPSYNC.COLLECTIVE R15, `(.L_x_794) ;  /* 0x000000000f087348 */ /* 0x000fea0003c00000 */
[----:B------:R0:W1:Y:S02]  /*28e30*/  SHFL.IDX P6, R14, R13, R12, R11 ;  /* 0x0000000c0d0e7389 */ /* 0x00006400000c000b */
[----:B01----:R-:W-:Y:S01]  /*28e40*/  ENDCOLLECTIVE ;  /* 0x000000000000791b */ /* 0x003fe20003800000 */
.L_x_794:
[----:B------:R-:W-:-:S05]  /*28e50*/  @!P1 IADD3 R5, P2, R10, R5, RZ ;  /* 0x000000050a059210 */ /* 0x000fca0007f5e0ff */
[----:B------:R-:W-:-:S05]  /*28e60*/  @!P1 IMAD.X R6, RZ, RZ, R6, P2 ;  /* 0x000000ffff069224 */ /* 0x000fca00010e0606 */
[----:B------:R-:W-:Y:S01]  /*28e70*/  @!P1 MOV R7, R6 ;  /* 0x0000000600079202 */ /* 0x000fe20000000f00 */
        /* <DEDUP_REMOVED lines=12> */
.L_x_795:
[----:B------:R-:W-:Y:S02]  /*28f40*/  IMAD.MOV.U32 R13, RZ, RZ, R3 ;  /* 0x000000ffff0d7224 */ /* 0x000fe400078e0003 */
[----:B------:R-:W-:Y:S01]  /*28f50*/  IMAD.MOV.U32 R12, RZ, RZ, 0x6 ;  /* 0x00000006ff0c7424 */ /* 0x000fe200078e00ff */
[----:B------:R-:W-:-:S07]  /*28f60*/  MOV R5, R14 ;  /* 0x0000000e00057202 */ /* 0x000fce0000000f00 */
[----:B------:R-:W-:Y:S05]  /*28f70*/  WARPSYNC.COLLECTIVE R15, `(.L_x_796) ;  /* 0x000000000f087348 */ /* 0x000fea0003c00000 */
[----:B------:R0:W1:Y:S02]  /*28f80*/  SHFL.IDX P6, R14, R13, R12, R11 ;  /* 0x0000000c0d0e7389 */ /* 0x00006400000c000b */
[----:B01----:R-:W-:Y:S01]  /*28f90*/  ENDCOLLECTIVE ;  /* 0x000000000000791b */ /* 0x003fe20003800000 */
.L_x_796:
[----:B------:R-:W-:-:S05]  /*28fa0*/  @!P1 IADD3 R5, P2, R10, R5, RZ ;  /* 0x000000050a059210 */ /* 0x000fca0007f5e0ff */
[----:B------:R-:W-:-:S04]  /*28fb0*/  @!P1 IMAD.X R6, RZ, RZ, R6, P2 ;  /* 0x000000ffff069224 */ /* 0x000fc800010e0606 */
[----:B------:R-:W-:Y:S02]  /*28fc0*/  @!P1 IMAD.MOV.U32 R7, RZ, RZ, R6 ;  /* 0x000000ffff079224 */ /* 0x000fe400078e0006 */
[----:B------:R-:W-:Y:S01]  /*28fd0*/  @!P1 IMAD.MOV.U32 R6, RZ, RZ, R5 ;  /* 0x000000ffff069224 */ /* 0x000fe200078e0005 */
[----:B------:R-:W-:-:S04]  /*28fe0*/  MOV R13, R4 ;  /* 0x00000004000d7202 */ /* 0x000fc80000000f00 */
[----:B------:R-:W-:Y:S01]  /*28ff0*/  @!PT LDS RZ, [RZ] ;  /* 0x00000000fffff984 */ /* 0x000fe20000000800 */
[----:B------:R-:W-:Y:S01]  /*29000*/  @!PT LDS RZ, [RZ] ;  /* 0x00000000fffff984 */ /* 0x000fe20000000800 */
[----:B------:R-:W-:Y:S01]  /*29010*/  @!PT LDS RZ, [RZ] ;  /* 0x00000000fffff984 */ /* 0x000fe20000000800 */
[----:B------:R0:W-:Y:S02]  /*29020*/  @!P1 LDGSTS.E.BYPASS.LTC128B.128 [R9+0x1ec00], desc[UR60][R6.64], !P0 ;  /* 0x1ec0000006099fae */ /* 0x0001e4000c101d7c */
[----:B0-----:R-:W-:-:S07]  /*29030*/  IMAD.MOV.U32 R6, RZ, RZ, R14 ;  /* 0x000000ffff067224 */ /* 0x001fce00078e000e */
[----:B------:R-:W-:Y:S05]  /*29040*/  WARPSYNC.COLLECTIVE R15, `(.L_x_797) ;  /* 0x000000000f087348 */ /* 0x000fea0003c00000 */
[----:B------:R0:W1:Y:S02]  /*29050*/  SHFL.IDX P6, R14, R13, R12, R11 ;  /* 0x0000000c0d0e7389 */ /* 0x00006400000c000b */
[----:B01----:R-:W-:Y:S01]  /*29060*/  ENDCOLLECTIVE ;  /* 0x000000000000791b */ /* 0x003fe20003800000 */
.L_x_797:
[----:B------:R-:W-:-:S05]  /*29070*/  VIADD R7, R0, 0x60 ;  /* 0x0000006000077836 */ /* 0x000fca0000000000 */
[----:B------:R-:W-:Y:S01]  /*29080*/  ISETP.GE.AND P1, PT, R7, R2, PT ;  /* 0x000000020700720c */ /* 0x000fe20003f26270 */
[----:B------:R-:W-:Y:S01]  /*29090*/  IMAD.MOV.U32 R13, RZ, RZ, R3 ;  /* 0x000000ffff0d7224 */ /* 0x000fe200078e0003 */
[----:B------:R-:W-:Y:S01]  /*290a0*/  MOV R12, 0x7 ;  /* 0x00000007000c7802 */ /* 0x000fe20000000f00 */
[----:B------:R-:W-:-:S10]  /*290b0*/  IMAD.MOV.U32 R5, RZ, RZ, R14 ;  /* 0x000000ffff057224 */ /* 0x000fd400078e000e */
[----:B------:R-:W-:Y:S05]  /*290c0*/  WARPSYNC.COLLECTIVE R15, `(.L_x_798) ;  /* 0x000000000f087348 */ /* 0x000fea0003c00000 */
[----:B------:R0:W1:Y:S02]  /*290d0*/  SHFL.IDX P6, R14, R13, R12, R11 ;  /* 0x0000000c0d0e7389 */ /* 0x00006400000c000b */
[----:B01----:R-:W-:Y:S01]  /*290e0*/  ENDCOLLECTIVE ;  /* 0x000000000000791b */ /* 0x003fe20003800000 */
.L_x_798:
[----:B------:R-:W-:-:S05]  /*290f0*/  @!P1 IADD3 R5, P2, R10, R5, RZ ;  /* 0x000000050a059210 */ /* 0x000fca0007f5e0ff */
[----:B------:R-:W-:-:S04]  /*29100*/  @!P1 IMAD.X R6, RZ, RZ, R6, P2 ;  /* 0x000000ffff069224 */ /* 0x000fc800010e0606 */
[----:B------:R-:W-:Y:S02]  /*29110*/  @!P1 IMAD.MOV.U32 R7, RZ, RZ, R6 ;  /* 0x000000ffff079224 */ /* 0x000fe400078e0006 */
[----:B------:R-:W-:Y:S02]  /*29120*/  IMAD.MOV.U32 R13, RZ, RZ, R4 ;  /* 0x000000ffff0d7224 */ /* 0x000fe400078e0004 */
[----:B------:R-:W-:-:S05]  /*29130*/  @!P1 IMAD.MOV.U32 R6, RZ, RZ, R5 ;  /* 0x000000ffff069224 */ /* 0x000fca00078e0005 */
        /* <DEDUP_REMOVED lines=8> */
.L_x_799:
[----:B------:R-:W-:Y:S01]  /*291c0*/  IMAD.MOV.U32 R3, RZ, RZ, R14 ;  /* 0x000000ffff037224 */ /* 0x000fe200078e000e */
[----:B------:R-:W-:Y:S06]  /*291d0*/  BRA `(.L_x_800) ;  /* 0xffffff9000f87947 */ /* 0x000fec000383ffff */
.L_x_587:
[----:B0-----:R0:W1:Y:S02]  /*291e0*/  SYNCS.PHASECHK.TRANS64.TRYWAIT P0, [R18+URZ+0x2e820], R0 ;  /* 0x02e82000120075a7 */ /* 0x001064000800017f */
[----:B-1----:R-:W-:Y:S05]  /*291f0*/  @!P0 NANOSLEEP.SYNCS 0x989680 ;  /* 0x009896800000895d */ /* 0x002fea0003900000 */
[----:B------:R-:W1:Y:S02]  /*29200*/  @!P0 SYNCS.PHASECHK.TRANS64 P0, [R18+URZ+0x2e820], R0 ;  /* 0x02e82000120085a7 */ /* 0x000e64000800007f */
[----:B-1----:R-:W-:Y:S05]  /*29210*/  @!P0 BRA `(.L_x_587) ;  /* 0xfffffffc00f08947 */ /* 0x002fea000383ffff */
[----:B------:R-:W-:Y:S05]  /*29220*/  BRA `(.L_x_801) ;  /* 0xffffff9400547947 */ /* 0x000fea000383ffff */
.L_x_593:
[----:B--2---:R2:W3:Y:S02]  /*29230*/  SYNCS.PHASECHK.TRANS64.TRYWAIT P0, [R6+URZ+0x2e880], R5 ;  /* 0x02e88005060075a7 */ /* 0x0044e4000800017f */
[----:B---3--:R-:W-:Y:S05]  /*29240*/  @!P0 NANOSLEEP.SYNCS 0x989680 ;  /* 0x009896800000895d */ /* 0x008fea0003900000 */
[----:B------:R-:W3:Y:S02]  /*29250*/  @!P0 SYNCS.PHASECHK.TRANS64 P0, [R6+URZ+0x2e880], R5 ;  /* 0x02e88005060085a7 */ /* 0x000ee4000800007f */
[----:B---3--:R-:W-:Y:S05]  /*29260*/  @!P0 BRA `(.L_x_593) ;  /* 0xfffffffc00f08947 */ /* 0x008fea000383ffff */
[----:B------:R-:W-:Y:S05]  /*29270*/  BRA `(.L_x_802) ;  /* 0xffffff9800107947 */ /* 0x000fea000383ffff */
.L_x_598:
[----:B-1----:R1:W3:Y:S02]  /*29280*/  SYNCS.PHASECHK.TRANS64.TRYWAIT P0, [R6+URZ+0x2e840], R5 ;  /* 0x02e84005060075a7 */ /* 0x0022e4000800017f */
[----:B---3--:R-:W-:Y:S05]  /*29290*/  @!P0 NANOSLEEP.SYNCS 0x989680 ;  /* 0x009896800000895d */ /* 0x008fea0003900000 */
[----:B------:R-:W3:Y:S02]  /*292a0*/  @!P0 SYNCS.PHASECHK.TRANS64 P0, [R6+URZ+0x2e840], R5 ;  /* 0x02e84005060085a7 */ /* 0x000ee4000800007f */
[----:B---3--:R-:W-:Y:S05]  /*292b0*/  @!P0 BRA `(.L_x_598) ;  /* 0xfffffffc00f08947 */ /* 0x008fea000383ffff */
[----:B------:R-:W-:Y:S05]  /*292c0*/  BRA `(.L_x_803) ;  /* 0xffffff9800907947 */ /* 0x000fea000383ffff */
.L_x_604:
[----:B--2---:R2:W3:Y:S02]  /*292d0*/  SYNCS.PHASECHK.TRANS64.TRYWAIT P0, [R19+URZ+0x2e870], R4 ;  /* 0x02e87004130075a7 */ /* 0x0044e4000800017f */
[----:B---3--:R-:W-:Y:S05]  /*292e0*/  @!P0 NANOSLEEP.SYNCS 0x989680 ;  /* 0x009896800000895d */ /* 0x008fea0003900000 */
[----:B------:R-:W3:Y:S02]  /*292f0*/  @!P0 SYNCS.PHASECHK.TRANS64 P0, [R19+URZ+0x2e870], R4 ;  /* 0x02e87004130085a7 */ /* 0x000ee4000800007f */
[----:B---3--:R-:W-:Y:S05]  /*29300*/  @!P0 BRA `(.L_x_604) ;  /* 0xfffffffc00f08947 */ /* 0x008fea000383ffff */
[----:B------:R-:W-:Y:S05]  /*29310*/  BRA `(.L_x_804) ;  /* 0xffffff9c002c7947 */ /* 0x000fea000383ffff */
.L_x_606:
[----:B---3--:R3:W4:Y:S02]  /*29320*/  SYNCS.PHASECHK.TRANS64.TRYWAIT P0, [R19+URZ+0x2e860], R2 ;  /* 0x02e86002130075a7 */ /* 0x008724000800017f */
[----:B----4-:R-:W-:Y:S05]  /*29330*/  @!P0 NANOSLEEP.SYNCS 0x989680 ;  /* 0x009896800000895d */ /* 0x010fea0003900000 */
[----:B------:R-:W4:Y:S02]  /*29340*/  @!P0 SYNCS.PHASECHK.TRANS64 P0, [R19+URZ+0x2e860], R2 ;  /* 0x02e86002130085a7 */ /* 0x000f24000800007f */
[----:B----4-:R-:W-:Y:S05]  /*29350*/  @!P0 BRA `(.L_x_606) ;  /* 0xfffffffc00f08947 */ /* 0x010fea000383ffff */
[----:B------:R-:W-:Y:S05]  /*29360*/  BRA `(.L_x_805) ;  /* 0xffffff9c00347947 */ /* 0x000fea000383ffff */
.L_x_613:
[----:B0-----:R0:W1:Y:S02]  /*29370*/  SYNCS.PHASECHK.TRANS64.TRYWAIT P1, [R16+URZ+0x2e870], R0 ;  /* 0x02e87000100075a7 */ /* 0x001064000802017f */
[----:B-1----:R-:W-:Y:S05]  /*29380*/  @!P1 NANOSLEEP.SYNCS 0x989680 ;  /* 0x009896800000995d */ /* 0x002fea0003900000 */
[----:B------:R-:W1:Y:S02]  /*29390*/  @!P1 SYNCS.PHASECHK.TRANS64 P1, [R16+URZ+0x2e870], R0 ;  /* 0x02e87000100095a7 */ /* 0x000e64000802007f */
[----:B-1----:R-:W-:Y:S05]  /*293a0*/  @!P1 BRA `(.L_x_613) ;  /* 0xfffffffc00f09947 */ /* 0x002fea000383ffff */
[----:B------:R-:W-:Y:S05]  /*293b0*/  BRA `(.L_x_806) ;  /* 0xffffffa400707947 */ /* 0x000fea000383ffff */
.L_x_615:
[----:B0-----:R0:W1:Y:S02]  /*293c0*/  SYNCS.PHASECHK.TRANS64.TRYWAIT P1, [R16+URZ+0x2e860], R0 ;  /* 0x02e86000100075a7 */ /* 0x001064000802017f */
[----:B-1----:R-:W-:Y:S05]  /*293d0*/  @!P1 NANOSLEEP.SYNCS 0x989680 ;  /* 0x009896800000995d */ /* 0x002fea0003900000 */
[----:B------:R-:W1:Y:S02]  /*293e0*/  @!P1 SYNCS.PHASECHK.TRANS64 P1, [R16+URZ+0x2e860], R0 ;  /* 0x02e86000100095a7 */ /* 0x000e64000802007f */
[----:B-1----:R-:W-:Y:S05]  /*293f0*/  @!P1 BRA `(.L_x_615) ;  /* 0xfffffffc00f09947 */ /* 0x002fea000383ffff */
[----:B------:R-:W-:Y:S05]  /*29400*/  BRA `(.L_x_807) ;  /* 0xffffffa400787947 */ /* 0x000fea000383ffff */
.L_x_619:
[----:B------:R-:W2:Y:S01]  /*29410*/  LDL R3, [R1] ;  /* 0x0000000001037983 */ /* 0x000ea20000100800 */
[----:B------:R-:W-:Y:S01]  /*29420*/  BSSY B0, `(.L_x_808) ;  /* 0x0000008000007945 */ /* 0x000fe20003800000 */
[----:B------:R-:W-:Y:S01]  /*29430*/  IMAD.MOV.U32 R12, RZ, RZ, RZ ;  /* 0x000000ffff0c7224 */ /* 0x000fe200078e00ff */
[----:B------:R-:W-:Y:S01]  /*29440*/  MOV R15, 0xffffffff ;  /* 0xffffffff000f7802 */ /* 0x000fe20000000f00 */
[----:B------:R-:W-:Y:S02]  /*29450*/  IMAD.MOV.U32 R11, RZ, RZ, 0x1f ;  /* 0x0000001fff0b7424 */ /* 0x000fe400078e00ff */
[----:B--2---:R-:W-:-:S07]  /*29460*/  IMAD.MOV.U32 R13, RZ, RZ, R3 ;  /* 0x000000ffff0d7224 */ /* 0x004fce00078e0003 */
[----:B-1----:R-:W-:Y:S05]  /*29470*/  WARPSYNC.COLLECTIVE R15, `(.L_x_809) ;  /* 0x000000000f087348 */ /* 0x002fea0003c00000 */
[----:B------:R0:W2:Y:S02]  /*29480*/  SHFL.IDX P6, R14, R13, R12, R11 ;  /* 0x0000000c0d0e7389 */ /* 0x0000a400000c000b */
[----:B012---:R-:W-:Y:S01]  /*29490*/  ENDCOLLECTIVE ;  /* 0x000000000000791b */ /* 0x007fe20003800000 */
.L_x_809:
[----:B------:R-:W-:Y:S05]  /*294a0*/  BSYNC B0 ;  /* 0x0000000000007941 */ /* 0x000fea0003800000 */
.L_x_808:
[----:B------:R0:W5:Y:S01]  /*294b0*/  LDL R2, [R1+0xc] ;  /* 0x00000c0001027983 */ /* 0x0001620000100800 */
[----:B------:R-:W-:Y:S02]  /*294c0*/  IMAD.MOV.U32 R13, RZ, RZ, R3 ;  /* 0x000000ffff0d7224 */ /* 0x000fe400078e0003 */
[----:B------:R-:W-:Y:S02]  /*294d0*/  IMAD.MOV.U32 R12, RZ, RZ, 0x1 ;  /* 0x00000001ff0c7424 */ /* 0x000fe400078e00ff */
[----:B------:R-:W-:Y:S02]  /*294e0*/  IMAD.MOV.U32 R11, RZ, RZ, 0x1f ;  /* 0x0000001fff0b7424 */ /* 0x000fe400078e00ff */
[----:B------:R-:W-:Y:S02]  /*294f0*/  IMAD.MOV.U32 R15, RZ, RZ, -0x1 ;  /* 0xffffffffff0f7424 */ /* 0x000fe400078e00ff */
[----:B0-----:R-:W-:-:S07]  /*29500*/  IMAD.MOV.U32 R0, RZ, RZ, R14 ;  /* 0x000000ffff007224 */ /* 0x001fce00078e000e */
[----:B-----5:R-:W-:Y:S05]  /*29510*/  WARPSYNC.COLLECTIVE R15, `(.L_x_810) ;  /* 0x000000000f087348 */ /* 0x020fea0003c00000 */
[----:B------:R0:W1:Y:S02]  /*29520*/  SHFL.IDX P6, R14, R13, R12, R11 ;  /* 0x0000000c0d0e7389 */ /* 0x00006400000c000b */
[----:B01---5:R-:W-:Y:S01]  /*29530*/  ENDCOLLECTIVE ;  /* 0x000000000000791b */ /* 0x023fe20003800000 */
.L_x_810:
[----:B------:R-:W-:Y:S01]  /*29540*/  ULDC UR4, c[0x0][0xc3c] ;  /* 0x00030f0000047ab9 */ /* 0x000fe20000000800 */
[----:B------:R-:W-:Y:S01]  /*29550*/  IADD3 R7, R2, R16, RZ ;  /* 0x0000001002077210 */ /* 0x000fe20007ffe0ff */
[----:B------:R-:W-:Y:S02]  /*29560*/  IMAD.MOV.U32 R11, RZ, RZ, RZ ;  /* 0x000000ffff0b7224 */ /* 0x000fe400078e00ff */
[----:B------:R-:W-:Y:S01]  /*29570*/  IMAD.MOV.U32 R9, RZ, RZ, R14 ;  /* 0x000000ffff097224 */ /* 0x000fe200078e000e */
[----:B------:R-:W-:-:S13]  /*29580*/  ISETP.GE.OR P1, PT, R7, UR4, !P0 ;  /* 0x0000000407007c0c */ /* 0x000fda000c726670 */
[----:B------:R-:W0:Y:S08]  /*29590*/  @!P1 LDC.64 R2, c[0x0][0xc80] ;  /* 0x00032000ff029b82 */ /* 0x000e300000000a00 */
[----:B------:R-:W1:Y:S01]  /*295a0*/  @!P1 LDC.64 R4, c[0x0][0xc78] ;  /* 0x00031e00ff049b82 */ /* 0x000e620000000a00 */
[----:B0-----:R-:W-:-:S05]  /*295b0*/  @!P1 IMAD.WIDE R2, R7, 0x4, R2 ;  /* 0x0000000407029825 */ /* 0x001fca00078e0202 */
[----:B------:R1:W2:Y:S02]  /*295c0*/  @!P1 LDG.E R6, desc[UR60][R2.64] ;  /* 0x0000003c02069981 */ /* 0x0002a4000c1e1900 */
[----:B-1----:R-:W-:-:S06]  /*295d0*/  @!P1 IMAD.WIDE R2, R7, 0x4, R4 ;  /* 0x0000000407029825 */ /* 0x002fcc00078e0204 */
[----:B------:R-:W3:Y:S01]  /*295e0*/  @!P1 LDG.E R2, desc[UR60][R2.64] ;  /* 0x0000003c02029981 */ /* 0x000ee2000c1e1900 */
[----:B------:R-:W-:Y:S01]  /*295f0*/  IMAD.MOV.U32 R5, RZ, RZ, RZ ;  /* 0x000000ffff057224 */ /* 0x000fe200078e00ff */
[C---:B------:R-:W-:Y:S01]  /*29600*/  ISETP.GE.U32.AND P2, PT, R16.reuse, 0x2, PT ;  /* 0x000000021000780c */ /* 0x040fe20003f46070 */
[----:B------:R-:W-:Y:S01]  /*29610*/  IMAD.MOV.U32 R8, RZ, RZ, RZ ;  /* 0x000000ffff087224 */ /* 0x000fe200078e00ff */
[C---:B------:R-:W-:Y:S02]  /*29620*/  ISETP.GE.U32.AND P3, PT, R16.reuse, 0x4, PT ;  /* 0x000000041000780c */ /* 0x040fe40003f66070 */
[C---:B------:R-:W-:Y:S02]  /*29630*/  ISETP.GE.U32.AND P4, PT, R16.reuse, 0x8, PT ;  /* 0x000000081000780c */ /* 0x040fe40003f86070 */
[----:B------:R-:W-:Y:S01]  /*29640*/  ISETP.GE.U32.AND P5, PT, R16, 0x10, PT ;  /* 0x000000101000780c */ /* 0x000fe20003fa6070 */
[----:B--2---:R-:W-:Y:S02]  /*29650*/  @!P1 IMAD.MOV.U32 R5, RZ, RZ, R6 ;  /* 0x000000ffff059224 */ /* 0x004fe400078e0006 */
[----:B------:R-:W-:-:S02]  /*29660*/  IMAD.MOV.U32 R6, RZ, RZ, RZ ;  /* 0x000000ffff067224 */ /* 0x000fc400078e00ff */
[----:B---3--:R-:W-:Y:S01]  /*29670*/  @!P1 IMAD.MOV.U32 R6, RZ, RZ, R2 ;  /* 0x000000ffff069224 */ /* 0x008fe200078e0002 */
[----:B------:R-:W-:-:S03]  /*29680*/  ISETP.NE.AND P1, PT, R16, RZ, PT ;  /* 0x000000ff1000720c */ /* 0x000fc60003f25270 */
[----:B------:R-:W-:-:S04]  /*29690*/  IMAD R2, R6, R5, RZ ;  /* 0x0000000506027224 */ /* 0x000fc800078e02ff */
[----:B------:R-:W-:-:S07]  /*296a0*/  IMAD.MOV.U32 R13, RZ, RZ, R2 ;  /* 0x000000ffff0d7224 */ /* 0x000fce00078e0002 */
[----:B------:R-:W-:Y:S05]  /*296b0*/  WARPSYNC.COLLECTIVE R15, `(.L_x_811) ;  /* 0x000000000f087348 */ /* 0x000fea0003c00000 */
[----:B------:R0:W1:Y:S02]  /*296c0*/  SHFL.UP P6, R14, R13, R12, R11 ;  /* 0x0400000c0d0e7389 */ /* 0x00006400000c000b */
[----:B01----:R-:W-:Y:S01]  /*296d0*/  ENDCOLLECTIVE ;  /* 0x000000000000791b */ /* 0x003fe20003800000 */
.L_x_811:
[----:B------:R-:W-:Y:S01]  /*296e0*/  IMAD.MOV.U32 R12, RZ, RZ, 0x2 ;  /* 0x00000002ff0c7424 */ /* 0x000fe200078e00ff */
[----:B------:R-:W-:-:S04]  /*296f0*/  MOV R3, R14 ;  /* 0x0000000e00037202 */ /* 0x000fc80000000f00 */
[----:B------:R-:W-:-:S05]  /*29700*/  SEL R3, R3, RZ, P1 ;  /* 0x000000ff03037207 */ /* 0x000fca0000800000 */
[----:B------:R-:W-:-:S04]  /*29710*/  IMAD.IADD R2, R2, 0x1, R3 ;  /* 0x0000000102027824 */ /* 0x000fc800078e0203 */
[----:B------:R-:W-:-:S07]  /*29720*/  IMAD.MOV.U32 R13, RZ, RZ, R2 ;  /* 0x000000ffff0d7224 */ /* 0x000fce00078e0002 */
[----:B------:R-:W-:Y:S05]  /*29730*/  WARPSYNC.COLLECTIVE R15, `(.L_x_812) ;  /* 0x000000000f087348 */ /* 0x000fea0003c00000 */
[----:B------:R0:W1:Y:S02]  /*29740*/  SHFL.UP P6, R14, R13, R12, R11 ;  /* 0x0400000c0d0e7389 */ /* 0x00006400000c000b */
[----:B01----:R-:W-:Y:S01]  /*29750*/  ENDCOLLECTIVE ;  /* 0x000000000000791b */ /* 0x003fe20003800000 */
.L_x_812:
[----:B------:R-:W-:Y:S01]  /*29760*/  MOV R12, 0x4 ;  /* 0x00000004000c7802 */ /* 0x000fe20000000f00 */
[----:B------:R-:W-:-:S05]  /*29770*/  IMAD.MOV.U32 R3, RZ, RZ, R14 ;  /* 0x000000ffff037224 */ /* 0x000fca00078e000e */
[----:B------:R-:W-:-:S05]  /*29780*/  SEL R3, R3, RZ, P2 ;  /* 0x000000ff03037207 */ /* 0x000fca0001000000 */
[----:B------:R-:W-:-:S04]  /*29790*/  IMAD.IADD R2, R2, 0x1, R3 ;  /* 0x0000000102027824 */ /* 0x000fc800078e0203 */
[----:B------:R-:W-:-:S07]  /*297a0*/  IMAD.MOV.U32 R13, RZ, RZ, R2 ;  /* 0x000000ffff0d7224 */ /* 0x000fce00078e0002 */
[----:B------:R-:W-:Y:S05]  /*297b0*/  WARPSYNC.COLLECTIVE R15, `(.L_x_813) ;  /* 0x000000000f087348 */ /* 0x000fea0003c00000 */
[----:B------:R0:W1:Y:S02]  /*297c0*/  SHFL.UP P6, R14, R13, R12, R11 ;  /* 0x0400000c0d0e7389 */ /* 0x00006400000c000b */
[----:B01----:R-:W-:Y:S01]  /*297d0*/  ENDCOLLECTIVE ;  /* 0x000000000000791b */ /* 0x003fe20003800000 */
.L_x_813:
[----:B------:R-:W-:Y:S02]  /*297e0*/  IMAD.MOV.U32 R12, RZ, RZ, 0x8 ;  /* 0x00000008ff0c7424 */ /* 0x000fe400078e00ff */
[----:B------:R-:W-:-:S05]  /*297f0*/  IMAD.MOV.U32 R3, RZ, RZ, R14 ;  /* 0x000000ffff037224 */ /* 0x000fca00078e000e */
[----:B------:R-:W-:-:S05]  /*29800*/  SEL R3, R3, RZ, P3 ;  /* 0x000000ff03037207 */ /* 0x000fca0001800000 */
[----:B------:R-:W-:-:S04]  /*29810*/  IMAD.IADD R2, R2, 0x1, R3 ;  /* 0x0000000102027824 */ /* 0x000fc800078e0203 */
[----:B------:R-:W-:-:S07]  /*29820*/  IMAD.MOV.U32 R13, RZ, RZ, R2 ;  /* 0x000000ffff0d7224 */ /* 0x000fce00078e0002 */
[----:B------:R-:W-:Y:S05]  /*29830*/  WARPSYNC.COLLECTIVE R15, `(.L_x_814) ;  /* 0x000000000f087348 */ /* 0x000fea0003c00000 */
[----:B------:R0:W1:Y:S02]  /*29840*/  SHFL.UP P6, R14, R13, R12, R11 ;  /* 0x0400000c0d0e7389 */ /* 0x00006400000c000b */
[----:B01----:R-:W-:Y:S01]  /*29850*/  ENDCOLLECTIVE ;  /* 0x000000000000791b */ /* 0x003fe20003800000 */
.L_x_814:
[----:B------:R-:W-:Y:S02]  /*29860*/  IMAD.MOV.U32 R12, RZ, RZ, 0x10 ;  /* 0x00000010ff0c7424 */ /* 0x000fe400078e00ff */
[----:B------:R-:W-:-:S05]  /*29870*/  IMAD.MOV.U32 R3, RZ, RZ, R14 ;  /* 0x000000ffff037224 */ /* 0x000fca00078e000e */
[----:B------:R-:W-:-:S05]  /*29880*/  SEL R3, R3, RZ, P4 ;  /* 0x000000ff03037207 */ /* 0x000fca0002000000 */
[----:B------:R-:W-:-:S05]  /*29890*/  IMAD.IADD R2, R2, 0x1, R3 ;  /* 0x0000000102027824 */ /* 0x000fca00078e0203 */
[----:B------:R-:W-:-:S07]  /*298a0*/  MOV R13, R2 ;  /* 0x00000002000d7202 */ /* 0x000fce0000000f00 */
[----:B------:R-:W-:Y:S05]  /*298b0*/  WARPSYNC.COLLECTIVE R15, `(.L_x_815) ;  /* 0x000000000f087348 */ /* 0x000fea0003c00000 */
[----:B------:R0:W1:Y:S02]  /*298c0*/  SHFL.UP P6, R14, R13, R12, R11 ;  /* 0x0400000c0d0e7389 */ /* 0x00006400000c000b */
[----:B01----:R-:W-:Y:S01]  /*298d0*/  ENDCOLLECTIVE ;  /* 0x000000000000791b */ /* 0x003fe20003800000 */
.L_x_815:
[----:B------:R-:W-:Y:S02]  /*298e0*/  IMAD.MOV.U32 R12, RZ, RZ, 0x1f ;  /* 0x0000001fff0c7424 */ /* 0x000fe400078e00ff */
[----:B------:R-:W-:Y:S02]  /*298f0*/  IMAD.MOV.U32 R11, RZ, RZ, 0x1f ;  /* 0x0000001fff0b7424 */ /* 0x000fe400078e00ff */
[----:B------:R-:W-:-:S05]  /*29900*/  IMAD.MOV.U32 R3, RZ, RZ, R14 ;  /* 0x000000ffff037224 */ /* 0x000fca00078e000e */
[----:B------:R-:W-:-:S05]  /*29910*/  SEL R3, R3, RZ, P5 ;  /* 0x000000ff03037207 */ /* 0x000fca0002800000 */
[----:B------:R-:W-:-:S04]  /*29920*/  IMAD.IADD R7, R2, 0x1, R3 ;  /* 0x0000000102077824 */ /* 0x000fc800078e0203 */
[----:B------:R-:W-:-:S07]  /*29930*/  IMAD.MOV.U32 R13, RZ, RZ, R7 ;  /* 0x000000ffff0d7224 */ /* 0x000fce00078e0007 */
[----:B------:R-:W-:Y:S05]  /*29940*/  WARPSYNC.COLLECTIVE R15, `(.L_x_816) ;  /* 0x000000000f087348 */ /* 0x000fea0003c00000 */
[----:B------:R0:W1:Y:S02]  /*29950*/  SHFL.IDX P6, R14, R13, R12, R11 ;  /* 0x0000000c0d0e7389 */ /* 0x00006400000c000b */
[----:B01----:R-:W-:Y:S01]  /*29960*/  ENDCOLLECTIVE ;  /* 0x000000000000791b */ /* 0x003fe20003800000 */
.L_x_816:
[----:B------:R-:W-:Y:S01]  /*29970*/  MOV R2, R14 ;  /* 0x0000000e00027202 */ /* 0x000fe20000000f00 */
[----:B------:R-:W-:Y:S06]  /*29980*/  BRA `(.L_x_817) ;  /* 0xffffffa800d87947 */ /* 0x000fec000383ffff */
.L_x_622:
[----:B------:R-:W-:Y:S01]  /*29990*/  BSSY B0, `(.L_x_818) ;  /* 0x0000008000007945 */ /* 0x000fe20003800000 */
[----:B------:R-:W-:Y:S02]  /*299a0*/  IMAD.MOV.U32 R13, RZ, RZ, R2 ;  /* 0x000000ffff0d7224 */ /* 0x000fe400078e0002 */
[----:B------:R-:W-:Y:S02]  /*299b0*/  IMAD.MOV.U32 R12, RZ, RZ, 0x1 ;  /* 0x00000001ff0c7424 */ /* 0x000fe400078e00ff */
[----:B------:R-:W-:Y:S02]  /*299c0*/  IMAD.MOV.U32 R11, RZ, RZ, RZ ;  /* 0x000000ffff0b7224 */ /* 0x000fe400078e00ff */
[----:B------:R-:W-:-:S07]  /*299d0*/  IMAD.MOV.U32 R15, RZ, RZ, -0x1 ;  /* 0xffffffffff0f7424 */ /* 0x000fce00078e00ff */
[----:B0-----:R-:W-:Y:S05]  /*299e0*/  WARPSYNC.COLLECTIVE R15, `(.L_x_819) ;  /* 0x000000000f087348 */ /* 0x001fea0003c00000 */
[----:B------:R1:W2:Y:S02]  /*299f0*/  SHFL.UP P6, R14, R13, R12, R11 ;  /* 0x0400000c0d0e7389 */ /* 0x0002a400000c000b */
[----:B012---:R-:W-:Y:S01]  /*29a00*/  ENDCOLLECTIVE ;  /* 0x000000000000791b */ /* 0x007fe20003800000 */
.L_x_819:
[----:B------:R-:W-:Y:S05]  /*29a10*/  BSYNC B0 ;  /* 0x0000000000007941 */ /* 0x000fea0003800000 */
.L_x_818:
[----:B------:R-:W-:Y:S02]  /*29a20*/  IMAD.MOV.U32 R3, RZ, RZ, R14 ;  /* 0x000000ffff037224 */ /* 0x000fe400078e000e */
[----:B------:R-:W-:Y:S02]  /*29a30*/  IMAD.MOV.U32 R12, RZ, RZ, 0x2 ;  /* 0x00000002ff0c7424 */ /* 0x000fe400078e00ff */
[----:B------:R-:W-:Y:S01]  /*29a40*/  IMAD.MOV.U32 R11, RZ, RZ, RZ ;  /* 0x000000ffff0b7224 */ /* 0x000fe200078e00ff */
[----:B------:R-:W-:Y:S01]  /*29a50*/  SEL R3, R3, RZ, P1 ;  /* 0x000000ff03037207 */ /* 0x000fe20000800000 */
[----:B------:R-:W-:-:S03]  /*29a60*/  IMAD.MOV.U32 R15, RZ, RZ, -0x1 ;  /* 0xffffffffff0f7424 */ /* 0x000fc600078e00ff */
[----:B------:R-:W-:-:S05]  /*29a70*/  IADD3 R2, R2, R3, RZ ;  /* 0x0000000302027210 */ /* 0x000fca0007ffe0ff */
[----:B------:R-:W-:-:S07]  /*29a80*/  IMAD.MOV.U32 R13, RZ, RZ, R2 ;  /* 0x000000ffff0d7224 */ /* 0x000fce00078e0002 */
[----:B------:R-:W-:Y:S05]  /*29a90*/  WARPSYNC.COLLECTIVE R15, `(.L_x_820) ;  /* 0x000000000f087348 */ /* 0x000fea0003c00000 */
[----:B------:R0:W1:Y:S02]  /*29aa0*/  SHFL.UP P6, R14, R13, R12, R11 ;  /* 0x0400000c0d0e7389 */ /* 0x00006400000c000b */
[----:B01----:R-:W-:Y:S01]  /*29ab0*/  ENDCOLLECTIVE ;  /* 0x000000000000791b */ /* 0x003fe20003800000 */
.L_x_820:
        /* <DEDUP_REMOVED lines=8> */
.L_x_821:
        /* <DEDUP_REMOVED lines=8> */
.L_x_822:
[----:B------:R-:W-:Y:S02]  /*29bc0*/  IMAD.MOV.U32 R12, RZ, RZ, 0x10 ;  /* 0x00000010ff0c7424 */ /* 0x000fe400078e00ff */
[----:B------:R-:W-:-:S05]  /*29bd0*/  IMAD.MOV.U32 R3, RZ, RZ, R14 ;  /* 0x000000ffff037224 */ /* 0x000fca00078e000e */
[----:B------:R-:W-:-:S04]  /*29be0*/  SEL R3, R3, RZ, P4 ;  /* 0x000000ff03037207 */ /* 0x000fc80002000000 */
[----:B------:R-:W-:-:S05]  /*29bf0*/  IADD3 R2, R2, R3, RZ ;  /* 0x0000000302027210 */ /* 0x000fca0007ffe0ff */
[----:B------:R-:W-:-:S07]  /*29c00*/  IMAD.MOV.U32 R13, RZ, RZ, R2 ;  /* 0x000000ffff0d7224 */ /* 0x000fce00078e0002 */
[----:B------:R-:W-:Y:S05]  /*29c10*/  WARPSYNC.COLLECTIVE R15, `(.L_x_823) ;  /* 0x000000000f087348 */ /* 0x000fea0003c00000 */
[----:B------:R0:W1:Y:S02]  /*29c20*/  SHFL.UP P6, R14, R13, R12, R11 ;  /* 0x0400000c0d0e7389 */ /* 0x00006400000c000b */
[----:B01----:R-:W-:Y:S01]  /*29c30*/  ENDCOLLECTIVE ;  /* 0x000000000000791b */ /* 0x003fe20003800000 */
.L_x_823:
[----:B------:R-:W-:Y:S01]  /*29c40*/  IMAD.MOV.U32 R12, RZ, RZ, 0x1f ;  /* 0x0000001fff0c7424 */ /* 0x000fe200078e00ff */
[----:B------:R-:W-:Y:S01]  /*29c50*/  MOV R11, 0x1f ;  /* 0x0000001f000b7802 */ /* 0x000fe20000000f00 */
[----:B------:R-:W-:-:S05]  /*29c60*/  IMAD.MOV.U32 R3, RZ, RZ, R14 ;  /* 0x000000ffff037224 */ /* 0x000fca00078e000e */
[----:B------:R-:W-:-:S05]  /*29c70*/  SEL R3, R3, RZ, P5 ;  /* 0x000000ff03037207 */ /* 0x000fca0002800000 */
[----:B------:R-:W-:-:S04]  /*29c80*/  IMAD.IADD R7, R2, 0x1, R3 ;  /* 0x0000000102077824 */ /* 0x000fc800078e0203 */
[----:B------:R-:W-:-:S07]  /*29c90*/  IMAD.MOV.U32 R13, RZ, RZ, R7 ;  /* 0x000000ffff0d7224 */ /* 0x000fce00078e0007 */
[----:B------:R-:W-:Y:S05]  /*29ca0*/  WARPSYNC.COLLECTIVE R15, `(.L_x_824) ;  /* 0x000000000f087348 */ /* 0x000fea0003c00000 */
[----:B------:R0:W1:Y:S02]  /*29cb0*/  SHFL.IDX P6, R14, R13, R12, R11 ;  /* 0x0000000c0d0e7389 */ /* 0x00006400000c000b */
[----:B01----:R-:W-:Y:S01]  /*29cc0*/  ENDCOLLECTIVE ;  /* 0x000000000000791b */ /* 0x003fe20003800000 */
.L_x_824:
[----:B------:R-:W-:Y:S01]  /*29cd0*/  IMAD.MOV.U32 R2, RZ, RZ, R14 ;  /* 0x000000ffff027224 */ /* 0x000fe200078e000e */
[----:B------:R-:W-:Y:S06]  /*29ce0*/  BRA `(.L_x_825) ;  /* 0xffffffa800ac7947 */ /* 0x000fec000383ffff */
.L_x_624:
[----:B------:R-:W-:Y:S01]  /*29cf0*/  BSSY B0, `(.L_x_826) ;  /* 0x0000006000007945 */ /* 0x000fe20003800000 */
[----:B------:R-:W-:Y:S01]  /*29d00*/  PLOP3.LUT P6, PT, P6, PT, PT, 0x8, 0x0 ;  /* 0x000000000000781c */ /* 0x000fe200037ce170 */
[----:B------:R-:W-:-:S12]  /*29d10*/  IMAD.MOV.U32 R15, RZ, RZ, -0x1 ;  /* 0xffffffffff0f7424 */ /* 0x000fd800078e00ff */
[----:B0-----:R-:W-:Y:S05]  /*29d20*/  WARPSYNC.COLLECTIVE R15, `(.L_x_827) ;  /* 0x000000000f087348 */ /* 0x001fea0003c00000 */
[----:B------:R-:W-:Y:S01]  /*29d30*/  VOTE.ANY R14, PT, P6 ;  /* 0x00000000000e7806 */ /* 0x000fe200030e0100 */
[----:B0-----:R-:W-:Y:S06]  /*29d40*/  ENDCOLLECTIVE ;  /* 0x000000000000791b */ /* 0x001fec0003800000 */
.L_x_827:
[----:B------:R-:W-:Y:S05]  /*29d50*/  BSYNC B0 ;  /* 0x0000000000007941 */ /* 0x000fea0003800000 */
.L_x_826:
[----:B------:R-:W-:Y:S01]  /*29d60*/  IMAD.MOV.U32 R4, RZ, RZ, R14 ;  /* 0x000000ffff047224 */ /* 0x000fe200078e000e */
[----:B------:R-:W-:Y:S01]  /*29d70*/  MOV R15, 0xffffffff ;  /* 0xffffffff000f7802 */ /* 0x000fe20000000f00 */
[----:B------:R-:W-:Y:S02]  /*29d80*/  IMAD.MOV.U32 R13, RZ, RZ, R5 ;  /* 0x000000ffff0d7224 */ /* 0x000fe400078e0005 */
[----:B------:R-:W0:Y:S01]  /*29d90*/  POPC R2, R4 ;  /* 0x0000000400027309 */ /* 0x000e220000000000 */
[----:B------:R-:W-:Y:S02]  /*29da0*/  IMAD.MOV.U32 R11, RZ, RZ, 0x1f ;  /* 0x0000001fff0b7424 */ /* 0x000fe400078e00ff */
[----:B0-----:R-:W-:-:S07]  /*29db0*/  IMAD.MOV.U32 R12, RZ, RZ, R2 ;  /* 0x000000ffff0c7224 */ /* 0x001fce00078e0002 */
[----:B------:R-:W-:Y:S05]  /*29dc0*/  WARPSYNC.COLLECTIVE R15, `(.L_x_828) ;  /* 0x000000000f087348 */ /* 0x000fea0003c00000 */
[----:B------:R0:W1:Y:S02]  /*29dd0*/  SHFL.IDX P6, R14, R13, R12, R11 ;  /* 0x0000000c0d0e7389 */ /* 0x00006400000c000b */
[----:B01----:R-:W-:Y:S01]  /*29de0*/  ENDCOLLECTIVE ;  /* 0x000000000000791b */ /* 0x003fe20003800000 */
.L_x_828:
[----:B------:R-:W-:Y:S02]  /*29df0*/  IMAD.MOV.U32 R13, RZ, RZ, R6 ;  /* 0x000000ffff0d7224 */ /* 0x000fe400078e0006 */
[----:B------:R-:W-:-:S07]  /*29e00*/  IMAD.MOV.U32 R5, RZ, RZ, R14 ;  /* 0x000000ffff057224 */ /* 0x000fce00078e000e */
[----:B------:R-:W-:Y:S05]  /*29e10*/  WARPSYNC.COLLECTIVE R15, `(.L_x_829) ;  /* 0x000000000f087348 */ /* 0x000fea0003c00000 */
[----:B------:R0:W1:Y:S02]  /*29e20*/  SHFL.IDX P6, R14, R13, R12, R11 ;  /* 0x0000000c0d0e7389 */ /* 0x00006400000c000b */
[----:B01----:R-:W-:Y:S01]  /*29e30*/  ENDCOLLECTIVE ;  /* 0x000000000000791b */ /* 0x003fe20003800000 */
.L_x_829:
[----:B------:R-:W-:Y:S01]  /*29e40*/  IMAD.MOV.U32 R6, RZ, RZ, R14 ;  /* 0x000000ffff067224 */ /* 0x000fe200078e000e */
[----:B------:R-:W-:Y:S06]  /*29e50*/  BRA `(.L_x_830) ;  /* 0xffffffa8008c7947 */ /* 0x000fec000383ffff */
.L_x_626:
[----:B------:R-:W-:Y:S01]  /*29e60*/  BSSY B0, `(.L_x_831) ;  /* 0x0000007000007945 */ /* 0x000fe20003800000 */
[----:B------:R-:W-:Y:S02]  /*29e70*/  IMAD.MOV.U32 R13, RZ, RZ, R7 ;  /* 0x000000ffff0d7224 */ /* 0x000fe400078e0007 */
[----:B------:R-:W-:Y:S02]  /*29e80*/  IMAD.MOV.U32 R11, RZ, RZ, 0x1f ;  /* 0x0000001fff0b7424 */ /* 0x000fe400078e00ff */
[----:B------:R-:W-:-:S07]  /*29e90*/  IMAD.MOV.U32 R15, RZ, RZ, -0x1 ;  /* 0xffffffffff0f7424 */ /* 0x000fce00078e00ff */
[----:B0123--:R-:W-:Y:S05]  /*29ea0*/  WARPSYNC.COLLECTIVE R15, `(.L_x_832) ;  /* 0x000000000f087348 */ /* 0x00ffea0003c00000 */
[----:B------:R4:W0:Y:S02]  /*29eb0*/  SHFL.IDX P6, R14, R13, R12, R11 ;  /* 0x0000000c0d0e7389 */ /* 0x00082400000c000b */
[----:B01234-:R-:W-:Y:S01]  /*29ec0*/  ENDCOLLECTIVE ;  /* 0x000000000000791b */ /* 0x01ffe20003800000 */
.L_x_832:
[----:B------:R-:W-:Y:S05]  /*29ed0*/  BSYNC B0 ;  /* 0x0000000000007941 */ /* 0x000fea0003800000 */
.L_x_831:
[----:B------:R-:W-:Y:S01]  /*29ee0*/  MOV R7, R14 ;  /* 0x0000000e00077202 */ /* 0x000fe20000000f00 */
[----:B------:R-:W-:Y:S06]  /*29ef0*/  BRA `(.L_x_833) ;  /* 0xffffffa8007c7947 */ /* 0x000fec000383ffff */
.L_x_630:
[----:B0-----:R0:W1:Y:S02]  /*29f00*/  SYNCS.PHASECHK.TRANS64.TRYWAIT P0, [R0+URZ+0x2e820], R3 ;  /* 0x02e82003000075a7 */ /* 0x001064000800017f */
[----:B-1----:R-:W-:Y:S05]  /*29f10*/  @!P0 NANOSLEEP.SYNCS 0x989680 ;  /* 0x009896800000895d */ /* 0x002fea0003900000 */
[----:B------:R-:W1:Y:S02]  /*29f20*/  @!P0 SYNCS.PHASECHK.TRANS64 P0, [R0+URZ+0x2e820], R3 ;  /* 0x02e82003000085a7 */ /* 0x000e64000800007f */
[----:B-1----:R-:W-:Y:S05]  /*29f30*/  @!P0 BRA `(.L_x_630) ;  /* 0xfffffffc00f08947 */ /* 0x002fea000383ffff */
[----:B------:R-:W-:Y:S05]  /*29f40*/  BRA `(.L_x_834) ;  /* 0xffffffb0001c7947 */ /* 0x000fea000383ffff */
.L_x_631:
        /* <DEDUP_REMOVED lines=11> */
.L_x_836:
[----:B------:R-:W-:Y:S05]  /*2a000*/  BSYNC B0 ;  /* 0x0000000000007941 */ /* 0x000fea0003800000 */
.L_x_835:
[----:B------:R-:W-:Y:S05]  /*2a010*/  BRA `(.L_x_837) ;  /* 0xffffffb000047947 */ /* 0x000fea000383ffff */
.L_x_632:
[----:B------:R-:W-:Y:S01]  /*2a020*/  BSSY B0, `(.L_x_838) ;  /* 0x0000006000007945 */ /* 0x000fe20003800000 */
[----:B------:R-:W-:-:S07]  /*2a030*/  IMAD.MOV.U32 R15, RZ, RZ, -0x1 ;  /* 0xffffffffff0f7424 */ /* 0x000fce00078e00ff */
[----:B01----:R-:W-:Y:S05]  /*2a040*/  WARPSYNC.COLLECTIVE R15, `(.L_x_839) ;  /* 0x000000000f0c7348 */ /* 0x003fea0003c00000 */
[----:B------:R-:W-:Y:S02]  /*2a050*/  ELECT P6, UR62, PT ;  /* 0x00000000003e782f */ /* 0x000fe400038c0000 */
[----:B------:R-:W-:Y:S01]  /*2a060*/  MOV R14, UR62 ;  /* 0x0000003e000e7c02 */ /* 0x000fe20008000f00 */
[----:B01----:R-:W-:Y:S10]  /*2a070*/  ENDCOLLECTIVE ;  /* 0x000000000000791b */ /* 0x003ff40003800000 */
.L_x_839:
[----:B------:R-:W-:Y:S05]  /*2a080*/  BSYNC B0 ;  /* 0x0000000000007941 */ /* 0x000fea0003800000 */
.L_x_838:
[----:B------:R-:W-:Y:S05]  /*2a090*/  BRA `(.L_x_840) ;  /* 0xffffffac00f87947 */ /* 0x000fea000383ffff */
.L_x_634:
[----:B0-----:R0:W1:Y:S02]  /*2a0a0*/  SYNCS.PHASECHK.TRANS64.TRYWAIT P1, [R6+URZ], R5 ;  /* 0x00000005060075a7 */ /* 0x001064000802017f */
[----:B-1----:R-:W-:Y:S05]  /*2a0b0*/  @!P1 NANOSLEEP.SYNCS 0x989680 ;  /* 0x009896800000995d */ /* 0x002fea0003900000 */
[----:B------:R-:W1:Y:S02]  /*2a0c0*/  @!P1 SYNCS.PHASECHK.TRANS64 P1, [R6+URZ], R5 ;  /* 0x00000005060095a7 */ /* 0x000e64000802007f */
[----:B-1----:R-:W-:Y:S05]  /*2a0d0*/  @!P1 BRA `(.L_x_634) ;  /* 0xfffffffc00f09947 */ /* 0x002fea000383ffff */
[----:B------:R-:W-:Y:S05]  /*2a0e0*/  BRA `(.L_x_841) ;  /* 0xffffffb000347947 */ /* 0x000fea000383ffff */
.L_x_635:
[----:B-1----:R1:W2:Y:S02]  /*2a0f0*/  SYNCS.PHASECHK.TRANS64.TRYWAIT P1, [R7+URZ], R2 ;  /* 0x00000002070075a7 */ /* 0x0022a4000802017f */
[----:B--2---:R-:W-:Y:S05]  /*2a100*/  @!P1 NANOSLEEP.SYNCS 0x989680 ;  /* 0x009896800000995d */ /* 0x004fea0003900000 */
[----:B------:R-:W2:Y:S02]  /*2a110*/  @!P1 SYNCS.PHASECHK.TRANS64 P1, [R7+URZ], R2 ;  /* 0x00000002070095a7 */ /* 0x000ea4000802007f */
[----:B--2---:R-:W-:Y:S05]  /*2a120*/  @!P1 BRA `(.L_x_635) ;  /* 0xfffffffc00f09947 */ /* 0x004fea000383ffff */
[----:B------:R-:W-:Y:S05]  /*2a130*/  BRA `(.L_x_842) ;  /* 0xffffffb000287947 */ /* 0x000fea000383ffff */
.L_x_637:
[----:B--2---:R2:W3:Y:S02]  /*2a140*/  SYNCS.PHASECHK.TRANS64.TRYWAIT P1, [R4+URZ+0x2e860], R5 ;  /* 0x02e86005040075a7 */ /* 0x0044e4000802017f */
[----:B---3--:R-:W-:Y:S05]  /*2a150*/  @!P1 NANOSLEEP.SYNCS 0x989680 ;  /* 0x009896800000995d */ /* 0x008fea0003900000 */
[----:B------:R-:W3:Y:S02]  /*2a160*/  @!P1 SYNCS.PHASECHK.TRANS64 P1, [R4+URZ+0x2e860], R5 ;  /* 0x02e86005040095a7 */ /* 0x000ee4000802007f */
[----:B---3--:R-:W-:Y:S05]  /*2a170*/  @!P1 BRA `(.L_x_637) ;  /* 0xfffffffc00f09947 */ /* 0x008fea000383ffff */
[----:B------:R-:W-:Y:S05]  /*2a180*/  BRA `(.L_x_843) ;  /* 0xffffffb0002c7947 */ /* 0x000fea000383ffff */
.L_x_639:
[----:B---3--:R3:W4:Y:S02]  /*2a190*/  SYNCS.PHASECHK.TRANS64.TRYWAIT P1, [R3+URZ+0x2e860], R2 ;  /* 0x02e86002030075a7 */ /* 0x008724000802017f */
[----:B----4-:R-:W-:Y:S05]  /*2a1a0*/  @!P1 NANOSLEEP.SYNCS 0x989680 ;  /* 0x009896800000995d */ /* 0x010fea0003900000 */
[----:B------:R-:W4:Y:S02]  /*2a1b0*/  @!P1 SYNCS.PHASECHK.TRANS64 P1, [R3+URZ+0x2e860], R2 ;  /* 0x02e86002030095a7 */ /* 0x000f24000802007f */
[----:B----4-:R-:W-:Y:S05]  /*2a1c0*/  @!P1 BRA `(.L_x_639) ;  /* 0xfffffffc00f09947 */ /* 0x010fea000383ffff */
[----:B------:R-:W-:Y:S05]  /*2a1d0*/  BRA `(.L_x_844) ;  /* 0xffffffb0002c7947 */ /* 0x000fea000383ffff */
.L_x_641:
[----:B----4-:R4:W0:Y:S02]  /*2a1e0*/  SYNCS.PHASECHK.TRANS64.TRYWAIT P0, [R4+URZ+0x2e880], R5 ;  /* 0x02e88005040075a7 */ /* 0x010824000800017f */
[----:B0-----:R-:W-:Y:S05]  /*2a1f0*/  @!P0 NANOSLEEP.SYNCS 0x989680 ;  /* 0x009896800000895d */ /* 0x001fea0003900000 */
[----:B------:R-:W0:Y:S02]  /*2a200*/  @!P0 SYNCS.PHASECHK.TRANS64 P0, [R4+URZ+0x2e880], R5 ;  /* 0x02e88005040085a7 */ /* 0x000e24000800007f */
[----:B0-----:R-:W-:Y:S05]  /*2a210*/  @!P0 BRA `(.L_x_641) ;  /* 0xfffffffc00f08947 */ /* 0x001fea000383ffff */
[----:B------:R-:W-:Y:S05]  /*2a220*/  BRA `(.L_x_642) ;  /* 0xffffffb000287947 */ /* 0x000fea000383ffff */
.L_x_845:
        /* <DEDUP_REMOVED lines=13> */
.L_x_2836:


//--------------------- .text._ZN7cutlass13device_kernelIN5flash11enable_sm90INS1_16FlashAttnFwdSm90INS1_25CollectiveMainloopFwdSm90ILi2EN4cute5tupleIJNS5_1CILi1EEES8_S8_EEENS6_IJNS7_ILi128EEENS7_ILi224EEESA_EEELi128ENS_12float_e4m3_tEfNS_4arch4Sm90ELb0ELb1ELb0ELb0ELb0ELb0ELb0ELb1ELb1ELb1ELb1ELb0EEENS1_21CollectiveEpilogueFwdINS6_IJSA_SA_SB_EEES9_NS_10bfloat16_tESF_Li256ELb0ELb1ELb1ELb1EEENS1_19SingleTileSchedulerILb0ELb1ELb1ELi128EEEEEEEEEvNT_6ParamsE --------------------------
	.section	.text._ZN7cutlass13device_kernelIN5flash11enable_sm90INS1_16FlashAttnFwdSm90INS1_25CollectiveMainloopFwdSm90ILi2EN4cute5tupleIJNS5_1CILi1EEES8_S8_EEENS6_IJNS7_ILi128EEENS7_ILi224EEESA_EEELi128ENS_12float_e4m3_tEfNS_4arch4Sm90ELb0ELb1ELb0ELb0ELb0ELb0ELb0ELb1ELb1ELb1ELb1ELb0EEENS1_21CollectiveEpilogueFwdINS6_IJSA_SA_SB_EEES9_NS_10bfloat16_tESF_Li256ELb0ELb1ELb1ELb1EEENS1_19SingleTileSchedulerILb0ELb1ELb1ELi128EEEEEEEEEvNT_6ParamsE,"ax",@progbits
	.align	128
.text._ZN7cutlass13device_kernelIN5flash11enable_sm90INS1_16FlashAttnFwdSm90INS1_25CollectiveMainloopFwdSm90ILi2EN4cute5tupleIJNS5_1CILi1EEES8_S8_EEENS6_IJNS7_ILi128EEENS7_ILi224EEESA_EEELi128ENS_12float_e4m3_tEfNS_4arch4Sm90ELb0ELb1ELb0ELb0ELb0ELb0ELb0ELb1ELb1ELb1ELb1ELb0EEENS1_21CollectiveEpilogueFwdINS6_IJSA_SA_SB_EEES9_NS_10bfloat16_tESF_Li256ELb0ELb1ELb1ELb1EEENS1_19SingleTileSchedulerILb0ELb1ELb1ELi128EEEEEEEEEvNT_6ParamsE:
        .type           _ZN7cutlass13device_kernelIN5flash11enable_sm90INS1_16FlashAttnFwdSm90INS1_25CollectiveMainloopFwdSm90ILi2EN4cute5tupleIJNS5_1CILi1EEES8_S8_EEENS6_IJNS7_ILi128EEENS7_ILi224EEESA_EEELi128ENS_12float_e4m3_tEfNS_4arch4Sm90ELb0ELb1ELb0ELb0ELb0ELb0ELb0ELb1ELb1ELb1ELb1ELb0EEENS1_21CollectiveEpilogueFwdINS6_IJSA_SA_SB_EEES9_NS_10bfloat16_tESF_Li256ELb0ELb1ELb1ELb1EEENS1_19SingleTileSchedulerILb0ELb1ELb1ELi128EEEEEEEEEvNT_6ParamsE,@function
        .size           _ZN7cutlass13device_kernelIN5flash11enable_sm90INS1_16FlashAttnFwdSm90INS1_25CollectiveMainloopFwdSm90ILi2EN4cute5tupleIJNS5_1CILi1EEES8_S8_EEENS6_IJNS7_ILi128EEENS7_ILi224EEESA_EEELi128ENS_12float_e4m3_tEfNS_4arch4Sm90ELb0ELb1ELb0ELb0ELb0ELb0ELb0ELb1ELb1ELb1ELb1ELb0EEENS1_21CollectiveEpilogueFwdINS6_IJSA_SA_SB_EEES9_NS_10bfloat16_tESF_Li256ELb0ELb1ELb1ELb1EEENS1_19SingleTileSchedulerILb0ELb1ELb1ELi128EEEEEEEEEvNT_6ParamsE,(.L_x_2837 - _ZN7cutlass13device_kernelIN5flash11enable_sm90INS1_16FlashAttnFwdSm90INS1_25CollectiveMainloopFwdSm90ILi2EN4cute5tupleIJNS5_1CILi1EEES8_S8_EEENS6_IJNS7_ILi128EEENS7_ILi224EEESA_EEELi128ENS_12float_e4m3_tEfNS_4arch4Sm90ELb0ELb1ELb0ELb0ELb0ELb0ELb0ELb1ELb1ELb1ELb1ELb0EEENS1_21CollectiveEpilogueFwdINS6_IJSA_SA_SB_EEES9_NS_10bfloat16_tESF_Li256ELb0ELb1ELb1ELb1EEENS1_19SingleTileSchedulerILb0ELb1ELb1ELi128EEEEEEEEEvNT_6ParamsE)
        .other          _ZN7cutlass13device_kernelIN5flash11enable_sm90INS1_16FlashAttnFwdSm90INS1_25CollectiveMainloopFwdSm90ILi2EN4cute5tupleIJNS5_1CILi1EEES8_S8_EEENS6_IJNS7_ILi128EEENS7_ILi224EEESA_EEELi128ENS_12float_e4m3_tEfNS_4arch4Sm90ELb0ELb1ELb0ELb0ELb0ELb0ELb0ELb1ELb1ELb1ELb1ELb0EEENS1_21CollectiveEpilogueFwdINS6_IJSA_SA_SB_EEES9_NS_10bfloat16_tESF_Li256ELb0ELb1ELb1ELb1EEENS1_19SingleTileSchedulerILb0ELb1ELb1ELi128EEEEEEEEEvNT_6ParamsE,@"STO_CUDA_ENTRY STV_DEFAULT"
_ZN7cutlass13device_kernelIN5flash11enable_sm90INS1_16FlashAttnFwdSm90INS1_25CollectiveMainloopFwdSm90ILi2EN4cute5tupleIJNS5_1CILi1EEES8_S8_EEENS6_IJNS7_ILi128EEENS7_ILi224EEESA_EEELi128ENS_12float_e4m3_tEfNS_4arch4Sm90ELb0ELb1ELb0ELb0ELb0ELb0ELb0ELb1ELb1ELb1ELb1ELb0EEENS1_21CollectiveEpilogueFwdINS6_IJSA_SA_SB_EEES9_NS_10bfloat16_tESF_Li256ELb0ELb1ELb1ELb1EEENS1_19SingleTileSchedulerILb0ELb1ELb1ELi128EEEEEEEEEvNT_6ParamsE:
        /* <DEDUP_REMOVED lines=18> */
.L_x_847:
[----:B------:R-:W-:Y:S05]  /*0120*/  BSYNC B0 ;  /* 0x0000000000007941 */ /* 0x000fea0003800000 */
.L_x_846:
        /* <DEDUP_REMOVED lines=41> */
.L_x_848:
        /* <DEDUP_REMOVED lines=22> */
.L_x_849:
        /* <DEDUP_REMOVED lines=18> */
.L_x_850:
        /* <DEDUP_REMOVED lines=22> */
.L_x_851:
        /* <DEDUP_REMOVED lines=22> */
.L_x_852:
[----:B------:R-:W-:Y:S01]  /*0900*/  PLOP3.LUT P0, PT, PT, PT, UP0, 0x80, 0x0 ;  /* 0x000000000000781c */ /* 0x000fe20003f0f008 */
[----:B------:R-:W-:Y:S01]  /*0910*/  UMOV UR38, 0x1 ;  /* 0x0000000100267882 */ /* 0x000fe20000000000 */
[----:B------:R-:W-:Y:S01]  /*0920*/  NOP ;  /* 0x0000000000007918 */ /* 0x000fe20000000000 */
[----:B------:R-:W-:Y:S01]  /*0930*/  USEL UR38, UR38, 0x2, !UP0 ;  /* 0x0000000226267887 */ /* 0x000fe2000c000000 */
[----:B------:R-:W-:Y:S01]  /*0940*/  BSSY B6, `(.L_x_853) ;  /* 0x0001cc2000067945 */ /* 0x000fe20003800000 */
[----:B------:R-:W-:Y:S01]  /*0950*/  ULDC.64 UR50, c[0x0][0x208] ;  /* 0x0000820000327ab9 */ /* 0x000fe20000000a00 */
[----:B012-4-:R-:W-:Y:S07]  /*0960*/  BAR.SYNC.DEFER_BLOCKING 0x0 ;  /* 0x0000000000007b1d */ /* 0x017fee0000010000 */
[----:B------:R-:W-:Y:S05]  /*0970*/  @!P0 BRA `(.L_x_854) ;  /* 0x0000018c00d08947 */ /* 0x000fea0003800000 */
.L_x_855:
[----:B------:R-:W-:-:S08]  /*0980*/  NOP ;  /* 0x0000000000007918 */ /* 0x000fd00000000000 */
[----:B------:R-:W0:Y:S02]  /*0990*/  USETMAXREG.TRY_ALLOC.CTAPOOL UP0, 0xf0 ;  /* 0x000000f0000079c8 */ /* 0x000e240008000600 */
[----:B0-----:R-:W-:-:S13]  /*09a0*/  PLOP3.LUT P0, PT, PT, PT, UP0, 0x80, 0x0 ;  /* 0x000000000000781c */ /* 0x001fda0003f0f008 */
[----:B------:R-:W-:Y:S05]  /*09b0*/  @!P0 BRA `(.L_x_855) ;  /* 0xfffffffc00f08947 */ /* 0x000fea000383ffff */
[----:B------:R-:W0:Y:S01]  /*09c0*/  S2R R10, SR_TID.X ;  /* 0x00000000000a7919 */ /* 0x000e220000002100 */
[----:B------:R-:W1:Y:S01]  /*09d0*/  S2UR UR6, SR_CTAID.Y ;  /* 0x00000000000679c3 */ /* 0x000e620000002600 */
[----:B------:R-:W-:Y:S02]  /*09e0*/  ULDC UR7, c[0x0][0xc50] ;  /* 0x0003140000077ab9 */ /* 0x000fe40000000800 */
[----:B------:R-:W-:-:S05]  /*09f0*/  UISETP.NE.AND UP0, UPT, UR7, 0x1, UPT ;  /* 0x000000010700788c */ /* 0x000fca000bf05270 */
[----:B------:R-:W2:Y:S06]  /*0a00*/  S2UR UR36, SR_CTAID.Z ;  /* 0x00000000002479c3 */ /* 0x000eac0000002700 */
[----:B------:R-:W-:Y:S01]  /*0a10*/  @UP0 ULDC UR4, c[0x0][0xc54] ;  /* 0x0003150000040ab9 */ /* 0x000fe20000000800 */
[----:B------:R-:W-:Y:S01]  /*0a20*/  @UP0 ULDC UR8, c[0x0][0xc58] ;  /* 0x0003160000080ab9 */ /* 0x000fe20000000800 */
[----:B-1----:R-:W-:Y:S02]  /*0a30*/  UIMAD.WIDE.U32 UR4, UR6, UR4, URZ ;  /* 0x00000004060472a5 */ /* 0x002fe4000f8e003f */
[----:B------:R-:W-:-:S02]  /*0a40*/  UMOV UR42, UR6 ;  /* 0x00000006002a7c82 */ /* 0x000fc40008000000 */
[----:B------:R-:W-:Y:S01]  /*0a50*/  @UP0 USHF.R.U32.HI UR42, URZ, UR8, UR5 ;  /* 0x000000083f2a0299 */ /* 0x000fe20008011605 */
[----:B0-----:R-:W-:-:S03]  /*0a60*/  LOP3.LUT R0, R10, 0xffffff80, RZ, 0xc0, !PT ;  /* 0xffffff800a007812 */ /* 0x001fc600078ec0ff */
[----:B------:R-:W-:Y:S01]  /*0a70*/  UIADD3 UR4, -UR42, URZ, URZ ;  /* 0x0000003f2a047290 */ /* 0x000fe2000fffe13f */
[----:B------:R-:W-:Y:S06]  /*0a80*/  BAR.ARV 0x8, 0x180 ;  /* 0x0206000000007b1d */ /* 0x000fec0000002000 */
[----:B------:R-:W-:Y:S01]  /*0a90*/  ISETP.NE.AND P0, PT, R0, 0x80, PT ;  /* 0x000000800000780c */ /* 0x000fe20003f05270 */
[----:B------:R-:W-:-:S12]  /*0aa0*/  UIMAD UR6, UR7, UR4, UR6 ;  /* 0x00000004070672a4 */ /* 0x000fd8000f8e0206 */
[----:B------:R-:W-:Y:S06]  /*0ab0*/  @!P0 BAR.ARV 0x9, 0x100 ;  /* 0x0244000000008b1d */ /* 0x000fec0000002000 */
[----:B--2---:R-:W-:-:S13]  /*0ac0*/  ISETP.LE.AND P0, PT, RZ, UR36, PT ;  /* 0x00000024ff007c0c */ /* 0x004fda000bf03270 */
[----:B------:R-:W-:Y:S05]  /*0ad0*/  @!P0 BRA `(.L_x_856) ;  /* 0x000001c800a08947 */ /* 0x000fea0003800000 */
[----:B------:R-:W-:Y:S01]  /*0ae0*/  ULDC.64 UR4, c[0x0][0x990] ;  /* 0x0002640000047ab9 */ /* 0x000fe20000000a00 */
[----:B------:R-:W-:Y:S01]  /*0af0*/  ULDC.64 UR8, c[0x0][0x998] ;  /* 0x0002660000087ab9 */ /* 0x000fe20000000a00 */
[----:B------:R-:W-:Y:S01]  /*0b00*/  UISETP.NE.U32.AND UP0, UPT, UR4, URZ, UPT ;  /* 0x0000003f0400728c */ /* 0x000fe2000bf05070 */
[----:B------:R-:W-:Y:S01]  /*0b10*/  IMAD.MOV.U32 R7, RZ, RZ, 0x3f800000 ;  /* 0x3f800000ff077424 */ /* 0x000fe200078e00ff */
[----:B------:R-:W-:Y:S01]  /*0b20*/  UISETP.NE.U32.AND UP1, UPT, UR8, URZ, UPT ;  /* 0x0000003f0800728c */ /* 0x000fe2000bf25070 */
[----:B------:R-:W-:Y:S01]  /*0b30*/  IMAD.MOV.U32 R0, RZ, RZ, 0x3f800000 ;  /* 0x3f800000ff007424 */ /* 0x000fe200078e00ff */
[----:B------:R-:W-:Y:S01]  /*0b40*/  UISETP.NE.AND.EX UP0, UPT, UR5, URZ, UPT, UP0 ;  /* 0x0000003f0500728c */ /* 0x000fe2000bf05300 */
[----:B------:R-:W0:Y:S01]  /*0b50*/  LDC.64 R8, c[0x0][0x418] ;  /* 0x00010600ff087b82 */ /* 0x000e220000000a00 */
[----:B------:R-:W-:Y:S02]  /*0b60*/  UISETP.NE.AND.EX UP1, UPT, UR9, URZ, UPT, UP1 ;  /* 0x0000003f0900728c */ /* 0x000fe4000bf25310 */
[----:B------:R-:W-:-:S02]  /*0b70*/  USHF.R.S32.HI UR7, URZ, 0x1f, UR36 ;  /* 0x0000001f3f077899 */ /* 0x000fc40008011424 */
[----:B------:R-:W-:Y:S02]  /*0b80*/  PLOP3.LUT P0, PT, PT, PT, UP0, 0x80, 0x0 ;  /* 0x000000000000781c */ /* 0x000fe40003f0f008 */
[----:B------:R-:W-:Y:S01]  /*0b90*/  PLOP3.LUT P1, PT, PT, PT, UP1, 0x80, 0x0 ;  /* 0x000000000000781c */ /* 0x000fe20003f2f018 */
[----:B------:R-:W1:Y:S02]  /*0ba0*/  LDC R22, c[0x0][0x288] ;  /* 0x0000a200ff167b82 */ /* 0x000e640000000800 */
[----:B------:R-:W-:Y:S02]  /*0bb0*/  @UP0 ULDC.64 UR12, c[0x0][0x9a8] ;  /* 0x00026a00000c0ab9 */ /* 0x000fe40000000a00 */
[----:B------:R-:W-:Y:S01]  /*0bc0*/  @UP1 ULDC.64 UR16, c[0x0][0x9b8] ;  /* 0x00026e0000101ab9 */ /* 0x000fe20000000a00 */
[----:B------:R-:W-:Y:S02]  /*0bd0*/  @UP0 UIMAD.WIDE.U32 UR10, UR36, UR12, URZ ;  /* 0x0000000c240a02a5 */ /* 0x000fe4000f8e003f */
[----:B------:R-:W-:Y:S01]  /*0be0*/  @UP0 UIMAD UR12, UR7, UR12, URZ ;  /* 0x0000000c070c02a4 */ /* 0x000fe2000f8e023f */
[----:B------:R-:W2:Y:S01]  /*0bf0*/  LDC R17, c[0x0][0x424] ;  /* 0x00010900ff117b82 */ /* 0x000ea20000000800 */
[----:B------:R-:W-:-:S02]  /*0c00*/  @UP1 UIMAD UR7, UR7, UR16, URZ ;  /* 0x00000010070712a4 */ /* 0x000fc4000f8e023f */
[----:B------:R-:W-:Y:S02]  /*0c10*/  @UP0 UIMAD UR14, UR36, UR13, UR12 ;  /* 0x0000000d240e02a4 */ /* 0x000fe4000f8e020c */
[----:B------:R-:W-:Y:S02]  /*0c20*/  @UP1 UIMAD UR15, UR36, UR17, UR7 ;  /* 0x00000011240f12a4 */ /* 0x000fe4000f8e0207 */
[----:B------:R-:W-:Y:S01]  /*0c30*/  @UP0 USHF.R.S32.HI UR7, URZ, 0x1f, UR42 ;  /* 0x0000001f3f070899 */ /* 0x000fe2000801142a */
[----:B------:R-:W3:Y:S01]  /*0c40*/  LDC R6, c[0x0][0x2f0] ;  /* 0x0000bc00ff067b82 */ /* 0x000ee20000000800 */
[----:B------:R-:W-:Y:S02]  /*0c50*/  @UP1 UIMAD.WIDE.U32 UR12, UR36, UR16, URZ ;  /* 0x00000010240c12a5 */ /* 0x000fe4000f8e003f */
[----:B------:R-:W-:Y:S01]  /*0c60*/  @UP1 USHF.R.S32.HI UR20, URZ, 0x1f, UR42 ;  /* 0x0000001f3f141899 */ /* 0x000fe2000801142a */
[----:B------:R-:W-:Y:S01]  /*0c70*/  @UP0 ULDC.64 UR16, c[0x0][0x9b0] ;  /* 0x00026c0000100ab9 */ /* 0x000fe20000000a00 */
[----:B------:R-:W-:Y:S01]  /*0c80*/  @UP1 ULDC.64 UR18, c[0x0][0x9c0] ;  /* 0x0002700000121ab9 */ /* 0x000fe20000000a00 */
[----:B------:R-:W-:-:S02]  /*0c90*/  @UP0 UIMAD UR7, UR7, UR16, URZ ;  /* 0x00000010070702a4 */ /* 0x000fc4000f8e023f */
[----:B------:R-:W-:Y:S02]  /*0ca0*/  @UP0 UIADD3 UR11, UR11, UR14, URZ ;  /* 0x0000000e0b0b0290 */ /* 0x000fe4000fffe03f */
[----:B------:R-:W-:Y:S02]  /*0cb0*/  @UP1 UIMAD UR14, UR20, UR18, URZ ;  /* 0x00000012140e12a4 */ /* 0x000fe4000f8e023f */
[----:B------:R-:W-:Y:S02]  /*0cc0*/  @UP1 UIADD3 UR13, UR13, UR15, URZ ;  /* 0x0000000f0d0d1290 */ /* 0x000fe4000fffe03f */
[----:B------:R-:W-:Y:S02]  /*0cd0*/  @UP0 UIMAD UR7, UR42, UR17, UR7 ;  /* 0x000000112a0702a4 */ /* 0x000fe4000f8e0207 */
[----:B------:R-:W-:Y:S02]  /*0ce0*/  @UP0 UIMAD.WIDE.U32 UR10, UR42, UR16, UR10 ;  /* 0x000000102a0a02a5 */ /* 0x000fe4000f8e000a */
[----:B------:R-:W-:-:S02]  /*0cf0*/  @UP1 UIMAD UR14, UR42, UR19, UR14 ;  /* 0x000000132a0e12a4 */ /* 0x000fc4000f8e020e */
[----:B------:R-:W-:Y:S02]  /*0d00*/  @UP1 UIMAD.WIDE.U32 UR12, UR42, UR18, UR12 ;  /* 0x000000122a0c12a5 */ /* 0x000fe4000f8e000c */
[----:B------:R-:W-:Y:S02]  /*0d10*/  @UP0 UIADD3 UR11, UR11, UR7, URZ ;  /* 0x000000070b0b0290 */ /* 0x000fe4000fffe03f */
[----:B------:R-:W-:Y:S02]  /*0d20*/  @UP0 ULEA UR4, UP2, UR10, UR4, 0x2 ;  /* 0x000000040a040291 */ /* 0x000fe4000f84103f */
[----:B------:R-:W-:Y:S02]  /*0d30*/  @UP1 UIADD3 UR7, UR13, UR14, URZ ;  /* 0x0000000e0d071290 */ /* 0x000fe4000fffe03f */
[----:B------:R-:W-:Y:S02]  /*0d40*/  @UP1 ULEA UR8, UP3, UR12, UR8, 0x2 ;  /* 0x000000080c081291 */ /* 0x000fe4000f86103f */
[----:B------:R-:W-:Y:S01]  /*0d50*/  @UP0 ULEA.HI.X UR5, UR10, UR5, UR11, 0x2, UP2 ;  /* 0x000000050a050291 */ /* 0x000fe200090f140b */
[----:B------:R-:W-:Y:S01]  /*0d60*/  IMAD.U32 R2, RZ, RZ, UR4 ;  /* 0x00000004ff027e24 */ /* 0x000fe2000f8e00ff */
[----:B------:R-:W-:-:S02]  /*0d70*/  @UP1 ULEA.HI.X UR9, UR12, UR9, UR7, 0x2, UP3 ;  /* 0x000000090c091291 */ /* 0x000fc400098f1407 */
[----:B------:R-:W-:Y:S01]  /*0d80*/  IMAD.U32 R4, RZ, RZ, UR8 ;  /* 0x00000008ff047e24 */ /* 0x000fe2000f8e00ff */
[----:B------:R-:W4:Y:S01]  /*0d90*/  S2UR UR43, SR_CTAID.X ;  /* 0x00000000002b79c3 */ /* 0x000f220000002500 */
[----:B------:R-:W-:Y:S01]  /*0da0*/  IMAD.U32 R3, RZ, RZ, UR5 ;  /* 0x00000005ff037e24 */ /* 0x000fe2000f8e00ff */
[----:B------:R-:W-:Y:S01]  /*0db0*/  ULDC UR4, c[0x0][0x448] ;  /* 0x0001120000047ab9 */ /* 0x000fe20000000800 */
[----:B------:R-:W-:Y:S01]  /*0dc0*/  IMAD.U32 R5, RZ, RZ, UR9 ;  /* 0x00000009ff057e24 */ /* 0x000fe2000f8e00ff */
[----:B------:R-:W-:Y:S02]  /*0dd0*/  ULDC UR11, c[0x0][0x988] ;  /* 0x00026200000b7ab9 */ /* 0x000fe40000000800 */
[----:B------:R1:W5:Y:S04]  /*0de0*/  @P0 LDG.E R7, desc[UR50][R2.64] ;  /* 0x0000003202070981 */ /* 0x000368000c1e1900 */
[----:B------:R4:W5:Y:S01]  /*0df0*/  @P1 LDG.E R0, desc[UR50][R4.64] ;  /* 0x0000003204001981 */ /* 0x000962000c1e1900 */
[----:B0-----:R-:W-:Y:S01]  /*0e00*/  ISETP.NE.U32.AND P0, PT, R8, RZ, PT ;  /* 0x000000ff0800720c */ /* 0x001fe20003f05070 */
[----:B------:R-:W-:Y:S01]  /*0e10*/  UISETP.NE.AND UP1, UPT, UR4, 0x1, UPT ;  /* 0x000000010400788c */ /* 0x000fe2000bf25270 */
[----:B------:R-:W-:-:S02]  /*0e20*/  VIADD R23, R10, 0xffffff80 ;  /* 0xffffff800a177836 */ /* 0x000fc40000000000 */
[----:B------:R-:W-:Y:S01]  /*0e30*/  ISETP.NE.AND.EX P0, PT, R9, RZ, PT, P0 ;  /* 0x000000ff0900720c */ /* 0x000fe20003f05300 */
[----:B------:R-:W-:Y:S01]  /*0e40*/  ULDC.64 UR4, c[0x0][0x9e0] ;  /* 0x0002780000047ab9 */ /* 0x000fe20000000a00 */
[----:B-1----:R-:W-:Y:S01]  /*0e50*/  IADD3 R2, -R22, 0x1, RZ ;  /* 0x0000000116027810 */ /* 0x002fe20007ffe1ff */
[----:B------:R-:W-:Y:S01]  /*0e60*/  UISETP.GE.AND UP0, UPT, UR5, 0x1, UPT ;  /* 0x000000010500788c */ /* 0x000fe2000bf06270 */
[----:B--2---:R-:W-:-:S04]  /*0e70*/  SEL R17, R17, 0x1, P0 ;  /* 0x0000000111117807 */ /* 0x004fc80000000000 */
[----:B------:R-:W-:Y:S01]  /*0e80*/  @UP1 ULDC UR9, c[0x0][0x44c] ;  /* 0x0001130000091ab9 */ /* 0x000fe20000000800 */
[CC--:B---3--:R-:W-:Y:S01]  /*0e90*/  IMAD R2, R17.reuse, R6.reuse, R2 ;  /* 0x0000000611027224 */ /* 0x0c8fe200078e0202 */
[----:B----4-:R-:W-:Y:S01]  /*0ea0*/  USHF.L.U32 UR43, UR43, 0x7, URZ ;  /* 0x000000072b2b7899 */ /* 0x010fe2000800063f */
[----:B------:R-:W-:Y:S01]  /*0eb0*/  PLOP3.LUT P1, PT, PT, PT, UP0, 0x80, 0x0 ;  /* 0x000000000000781c */ /* 0x000fe20003f2f008 */
[----:B------:R-:W-:Y:S01]  /*0ec0*/  @UP1 ULDC UR12, c[0x0][0x450] ;  /* 0x00011400000c1ab9 */ /* 0x000fe20000000800 */
[----:B------:R-:W-:Y:S01]  /*0ed0*/  IMAD R19, R17, R6, RZ ;  /* 0x0000000611137224 */ /* 0x000fe200078e02ff */
[----:B------:R-:W-:Y:S01]  /*0ee0*/  R2UR UR10, R2 ;  /* 0x00000000020a72ca */ /* 0x000fe200000e0000 */
[----:B------:R-:W-:Y:S02]  /*0ef0*/  @UP1 UIADD3 UR8, UR43, 0x7f, URZ ;  /* 0x0000007f2b081890 */ /* 0x000fe4000fffe03f */
[----:B------:R-:W-:Y:S02]  /*0f00*/  UIADD3 UR7, UR43, 0x7f, URZ ;  /* 0x0000007f2b077890 */ /* 0x000fe4000fffe03f */
[----:B------:R-:W-:-:S04]  /*0f10*/  UIMAD.WIDE.U32 UR8, UR8, UR9, URZ ;  /* 0x00000009080872a5 */ /* 0x000fc8000f8e003f */
[----:B------:R-:W-:-:S04]  /*0f20*/  @UP1 USHF.R.U32.HI UR7, URZ, UR12, UR9 ;  /* 0x0000000c3f071299 */ /* 0x000fc80008011609 */
[----:B------:R-:W-:-:S04]  /*0f30*/  UIADD3 UR7, UR10, UR7, URZ ;  /* 0x000000070a077290 */ /* 0x000fc8000fffe03f */
[----:B------:R-:W-:-:S06]  /*0f40*/  UIADD3 UR4, UR7, UR4, URZ ;  /* 0x0000000407047290 */ /* 0x000fcc000fffe03f */
[----:B------:R-:W-:Y:S02]  /*0f50*/  IMAD.U32 R4, RZ, RZ, UR4 ;  /* 0x00000004ff047e24 */ /* 0x000fe4000f8e00ff */
[----:B-----5:R-:W-:-:S04]  /*0f60*/  FMUL.FTZ R0, R7, R0 ;  /* 0x0000000007007220 */ /* 0x020fc80000410000 */
[----:B------:R-:W-:-:S05]  /*0f70*/  FMUL.FTZ R0, R0, UR11 ;  /* 0x0000000b00007c20 */ /* 0x000fca0008410000 */
[----:B------:R-:W-:Y:S01]  /*0f80*/  R2UR UR37, R0 ;  /* 0x00000000002572ca */ /* 0x000fe200000e0000 */
[----:B------:R-:W-:-:S14]  /*0f90*/  @!P1 BRA `(.L_x_857) ;  /* 0x0000000000409947 */ /* 0x000fdc0003800000 */
[----:B------:R-:W-:Y:S01]  /*0fa0*/  ISETP.LT.AND P0, PT, RZ, UR7, PT ;  /* 0x00000007ff007c0c */ /* 0x000fe2000bf01270 */
[----:B------:R-:W-:-:S12]  /*0fb0*/  UIADD3 UR4, UR7, -0x1, URZ ;  /* 0xffffffff07047890 */ /* 0x000fd8000fffe03f */
[----:B------:R-:W-:Y:S05]  /*0fc0*/  @P0 BRA `(.L_x_858) ;  /* 0x00000000001c0947 */ /* 0x000fea0003800000 */
[----:B------:R-:W-:Y:S02]  /*0fd0*/  UISETP.NE.AND UP0, UPT, UR5, 0x1, UPT ;  /* 0x000000010500788c */ /* 0x000fe4000bf05270 */
[----:B------:R-:W-:-:S09]  /*0fe0*/  UIADD3 UR4, -UR7, URZ, URZ ;  /* 0x0000003f07047290 */ /* 0x000fd2000fffe13f */
[----:B------:R-:W-:Y:S02]  /*0ff0*/  @UP0 ULDC.64 UR10, c[0x0][0x9e8] ;  /* 0x00027a00000a0ab9 */ /* 0x000fe40000000a00 */
[----:B------:R-:W-:-:S04]  /*1000*/  UIMAD.WIDE.U32 UR8, UR4, UR10, URZ ;  /* 0x0000000a040872a5 */ /* 0x000fc8000f8e003f */
[----:B------:R-:W-:-:S04]  /*1010*/  @UP0 USHF.R.U32.HI UR4, URZ, UR11, UR9 ;  /* 0x0000000b3f040299 */ /* 0x000fc80008011609 */
[----:B------:R-:W-:Y:S01]  /*1020*/  ULOP3.LUT UR4, URZ, UR4, URZ, 0x33, !UPT ;  /* 0x000000043f047292 */ /* 0x000fe2000f8e333f */
[----:B------:R-:W-:Y:S11]  /*1030*/  BRA `(.L_x_859) ;  /* 0x0000000000107947 */ /* 0x000ff60003800000 */
.L_x_858:
[----:B------:R-:W-:-:S11]  /*1040*/  UISETP.NE.AND UP0, UPT, UR5, 0x1, UPT ;  /* 0x000000010500788c */ /* 0x000fd6000bf05270 */
[----:B------:R-:W-:Y:S02]  /*1050*/  @UP0 ULDC.64 UR10, c[0x0][0x9e8] ;  /* 0x00027a00000a0ab9 */ /* 0x000fe40000000a00 */
[----:B------:R-:W-:-:S04]  /*1060*/  UIMAD.WIDE.U32 UR8, UR4, UR10, URZ ;  /* 0x0000000a040872a5 */ /* 0x000fc8000f8e003f */
[----:B------:R-:W-:-:S12]  /*1070*/  @UP0 USHF.R.U32.HI UR4, URZ, UR11, UR9 ;  /* 0x0000000b3f040299 */ /* 0x000fd80008011609 */
.L_x_859:
[----:B------:R-:W-:-:S06]  /*1080*/  UIMAD UR4, UR4, UR5, UR5 ;  /* 0x00000005040472a4 */ /* 0x000fcc000f8e0205 */
[----:B------:R-:W-:-:S07]  /*1090*/  VIMNMX R4, R4, UR4, PT ;  /* 0x0000000404047c48 */ /* 0x000fce000bfe0100 */
.L_x_857:
[CC--:B------:R-:W-:Y:S01]  /*10a0*/  IMAD R22, R17.reuse, R6.reuse, -R22 ;  /* 0x0000000611167224 */ /* 0x0c0fe200078e0a16 */
[----:B------:R-:W-:Y:S01]  /*10b0*/  @UP1 ULDC UR8, c[0x0][0x44c] ;  /* 0x0001130000081ab9 */ /* 0x000fe20000000800 */
[----:B------:R-:W-:Y:S01]  /*10c0*/  VIADD R5, R4, 0xdf ;  /* 0x000000df04057836 */ /* 0x000fe20000000000 */
[----:B------:R-:W-:Y:S01]  /*10d0*/  UIMAD.WIDE.U32 UR8, UR43, UR8, URZ ;  /* 0x000000082b0872a5 */ /* 0x000fe2000f8e003f */
[----:B------:R-:W-:Y:S01]  /*10e0*/  IMAD R3, R17, R6, 0xdf ;  /* 0x000000df11037424 */ /* 0x000fe200078e0206 */
[----:B------:R-:W-:Y:S01]  /*10f0*/  R2UR UR7, R22 ;  /* 0x00000000160772ca */ /* 0x000fe200000e0000 */
[----:B------:R-:W-:Y:S01]  /*1100*/  IMAD.MOV.U32 R2, RZ, RZ, RZ ;  /* 0x000000ffff027224 */ /* 0x000fe200078e00ff */
[----:B------:R-:W-:Y:S01]  /*1110*/  @UP1 ULDC UR10, c[0x0][0x450] ;  /* 0x00011400000a1ab9 */ /* 0x000fe20000000800 */
[----:B------:R-:W-:Y:S01]  /*1120*/  IMAD.MOV.U32 R4, RZ, RZ, RZ ;  /* 0x000000ffff047224 */ /* 0x000fe200078e00ff */
[----:B------:R-:W-:Y:S01]  /*1130*/  UMOV UR4, UR43 ;  /* 0x0000002b00047c82 */ /* 0x000fe20008000000 */
[----:B------:R-:W-:Y:S01]  /*1140*/  IMAD.HI R2, R3, -0x6db6db6d, R2 ;  /* 0x9249249303027827 */ /* 0x000fe200078e0202 */
[----:B------:R-:W-:-:S03]  /*1150*/  @UP1 USHF.R.U32.HI UR4, URZ, UR10, UR9 ;  /* 0x0000000a3f041299 */ /* 0x000fc60008011609 */
[----:B------:R-:W-:Y:S01]  /*1160*/  IMAD.HI R4, R5, -0x6db6db6d, R4 ;  /* 0x9249249305047827 */ /* 0x000fe200078e0204 */
[----:B------:R-:W-:-:S03]  /*1170*/  SHF.R.U32.HI R3, RZ, 0x1f, R2 ;  /* 0x0000001fff037819 */ /* 0x000fc60000011602 */
[----:B------:R-:W-:Y:S01]  /*1180*/  UIADD3 UR4, UR7, UR4, URZ ;  /* 0x0000000407047290 */ /* 0x000fe2000fffe03f */
[----:B------:R-:W-:Y:S02]  /*1190*/  SHF.R.U32.HI R5, RZ, 0x1f, R4 ;  /* 0x0000001fff057819 */ /* 0x000fe40000011604 */
[----:B------:R-:W-:Y:S01]  /*11a0*/  ULDC UR7, c[0x0][0x9dc] ;  /* 0x0002770000077ab9 */ /* 0x000fe20000000800 */
[----:B------:R-:W-:Y:S01]  /*11b0*/  LEA.HI.SX32 R3, R2, R3, 0x19 ;  /* 0x0000000302037211 */ /* 0x000fe200078fcaff */
[----:B------:R-:W-:Y:S01]  /*11c0*/  UIADD3 UR7, UR4, -UR7, URZ ;  /* 0x8000000704077290 */ /* 0x000fe2000fffe03f */
[----:B------:R-:W-:-:S04]  /*11d0*/  LEA.HI.SX32 R4, R4, R5, 0x19 ;  /* 0x0000000504047211 */ /* 0x000fc800078fcaff */
[----:B------:R-:W-:Y:S01]  /*11e0*/  VIMNMX R4, R3, R4, PT ;  /* 0x0000000403047248 */ /* 0x000fe20003fe0100 */
[----:B------:R-:W-:Y:S06]  /*11f0*/  @!P1 BRA `(.L_x_860) ;  /* 0x0000000000449947 */ /* 0x000fec0003800000 */
[----:B------:R-:W-:-:S06]  /*1200*/  UISETP.GT.AND UP0, UPT, UR4, -0x1, UPT ;  /* 0xffffffff0400788c */ /* 0x000fcc000bf04270 */
[----:B------:R-:W-:-:S13]  /*1210*/  PLOP3.LUT P0, PT, PT, PT, UP0, 0x80, 0x0 ;  /* 0x000000000000781c */ /* 0x000fda0003f0f008 */
[----:B------:R-:W-:Y:S05]  /*1220*/  @P0 BRA `(.L_x_861) ;  /* 0x00000000001c0947 */ /* 0x000fea0003800000 */
[----:B------:R-:W-:Y:S02]  /*1230*/  UISETP.NE.AND UP0, UPT, UR5, 0x1, UPT ;  /* 0x000000010500788c */ /* 0x000fe4000bf05270 */
[----:B------:R-:W-:-:S09]  /*1240*/  ULOP3.LUT UR4, URZ, UR4, URZ, 0x33, !UPT ;  /* 0x000000043f047292 */ /* 0x000fd2000f8e333f */
[----:B------:R-:W-:Y:S02]  /*1250*/  @UP0 ULDC.64 UR10, c[0x0][0x9e8] ;  /* 0x00027a00000a0ab9 */ /* 0x000fe40000000a00 */
[----:B------:R-:W-:-:S04]  /*1260*/  UIMAD.WIDE.U32 UR8, UR4, UR10, URZ ;  /* 0x0000000a040872a5 */ /* 0x000fc8000f8e003f */
[----:B------:R-:W-:-:S04]  /*1270*/  @UP0 USHF.R.U32.HI UR4, URZ, UR11, UR9 ;  /* 0x0000000b3f040299 */ /* 0x000fc80008011609 */
[----:B------:R-:W-:Y:S01]  /*1280*/  ULOP3.LUT UR4, URZ, UR4, URZ, 0x33, !UPT ;  /* 0x000000043f047292 */ /* 0x000fe2000f8e333f */
[----:B------:R-:W-:Y:S11]  /*1290*/  BRA `(.L_x_862) ;  /* 0x0000000000107947 */ /* 0x000ff60003800000 */
.L_x_861:
[----:B------:R-:W-:-:S11]  /*12a0*/  UISETP.NE.AND UP0, UPT, UR5, 0x1, UPT ;  /* 0x000000010500788c */ /* 0x000fd6000bf05270 */
[----:B------:R-:W-:Y:S02]  /*12b0*/  @UP0 ULDC.64 UR10, c[0x0][0x9e8] ;  /* 0x00027a00000a0ab9 */ /* 0x000fe40000000a00 */
[----:B------:R-:W-:-:S04]  /*12c0*/  UIMAD.WIDE.U32 UR8, UR4, UR10, URZ ;  /* 0x0000000a040872a5 */ /* 0x000fc8000f8e003f */
[----:B------:R-:W-:-:S12]  /*12d0*/  @UP0 USHF.R.U32.HI UR4, URZ, UR11, UR9 ;  /* 0x0000000b3f040299 */ /* 0x000fd80008011609 */
.L_x_862:
[----:B------:R-:W-:-:S04]  /*12e0*/  UIMAD UR4, UR4, UR5, URZ ;  /* 0x00000005040472a4 */ /* 0x000fc8000f8e023f */
[----:B------:R-:W-:-:S04]  /*12f0*/  UISETP.LT.AND UP0, UPT, UR7, UR4, UPT ;  /* 0x000000040700728c */ /* 0x000fc8000bf01270 */
[----:B------:R-:W-:-:S12]  /*1300*/  USEL UR7, UR7, UR4, !UP0 ;  /* 0x0000000407077287 */ /* 0x000fd8000c000000 */
.L_x_860:
[----:B------:R-:W-:Y:S01]  /*1310*/  UMOV UR4, URZ ;  /* 0x0000003f00047c82 */ /* 0x000fe20008000000 */
[----:B------:R-:W-:Y:S01]  /*1320*/  UMOV UR5, UR7 ;  /* 0x0000000700057c82 */ /* 0x000fe20008000000 */
[----:B------:R-:W-:Y:S02]  /*1330*/  USHF.R.U32.HI UR10, URZ, 0x10, UR6 ;  /* 0x000000103f0a7899 */ /* 0x000fe40008011606 */
[----:B------:R-:W-:Y:S02]  /*1340*/  UIMAD.WIDE UR4, UR7, -0x6db6db6d, UR4 ;  /* 0x92492493070478a5 */ /* 0x000fe4000f8e0204 */
[----:B------:R-:W-:Y:S02]  /*1350*/  ULOP3.LUT UR39, UR6, 0xffff, URZ, 0xc0, !UPT ;  /* 0x0000ffff06277892 */ /* 0x000fe4000f8ec03f */
[----:B------:R-:W-:-:S04]  /*1360*/  USHF.R.U32.HI UR4, URZ, 0x1f, UR5 ;  /* 0x0000001f3f047899 */ /* 0x000fc80008011605 */
[----:B------:R-:W-:-:S04]  /*1370*/  ULEA.HI.SX32 UR4, UR5, UR4, 0x19 ;  /* 0x0000000405047291 */ /* 0x000fc8000f8fca3f */
[----:B------:R-:W-:-:S04]  /*1380*/  UISETP.LT.AND UP0, UPT, URZ, UR4, UPT ;  /* 0x000000043f00728c */ /* 0x000fc8000bf01270 */
[----:B------:R-:W-:Y:S02]  /*1390*/  USEL UR9, URZ, UR4, !UP0 ;  /* 0x000000043f097287 */ /* 0x000fe4000c000000 */
[----:B------:R-:W-:Y:S01]  /*13a0*/  UISETP.NE.AND UP0, UPT, UR10, URZ, UPT ;  /* 0x0000003f0a00728c */ /* 0x000fe2000bf05270 */
[----:B------:R-:W-:-:S03]  /*13b0*/  UMOV UR4, URZ ;  /* 0x0000003f00047c82 */ /* 0x000fc60008000000 */
[----:B------:R-:W-:-:S07]  /*13c0*/  ISETP.GT.AND P0, PT, R4, UR9, PT ;  /* 0x0000000904007c0c */ /* 0x000fce000bf04270 */
[----:B------:R-:W-:-:S06]  /*13d0*/  @!UP0 ULDC UR10, c[0x0][0x9f0] ;  /* 0x00027c00000a8ab9 */ /* 0x000fcc0000000800 */
[----:B------:R-:W-:Y:S05]  /*13e0*/  @!P0 BRA `(.L_x_863) ;  /* 0x00000000008c8947 */ /* 0x000fea0003800000 */
[----:B------:R-:W-:Y:S01]  /*13f0*/  IMAD.U32 R5, RZ, RZ, UR10 ;  /* 0x0000000aff057e24 */ /* 0x000fe2000f8e00ff */
[----:B------:R-:W-:-:S04]  /*1400*/  UMOV UR4, URZ ;  /* 0x0000003f00047c82 */ /* 0x000fc80008000000 */
[----:B------:R-:W-:-:S04]  /*1410*/  IABS R0, R5 ;  /* 0x0000000500007213 */ /* 0x000fc80000000000 */
[----:B------:R-:W-:Y:S02]  /*1420*/  R2UR UR11, R0 ;  /* 0x00000000000b72ca */ /* 0x000fe400000e0000 */
[----:B------:R-:W-:Y:S02]  /*1430*/  IADD3 R0, R5, -0x1, R4 ;  /* 0xffffffff05007810 */ /* 0x000fe40007ffe004 */
[----:B------:R-:W-:Y:S02]  /*1440*/  IABS R5, R5 ;  /* 0x0000000500057213 */ /* 0x000fe40000000000 */
[----:B------:R-:W-:-:S03]  /*1450*/  R2UR UR6, R0 ;  /* 0x00000000000672ca */ /* 0x000fc600000e0000 */
[----:B------:R-:W-:-:S04]  /*1460*/  IMAD.MOV R5, RZ, RZ, -R5 ;  /* 0x000000ffff057224 */ /* 0x000fc800078e0a05 */
[----:B------:R-:W0:Y:S06]  /*1470*/  I2F.RP R2, UR11 ;  /* 0x0000000b00027d06 */ /* 0x000e2c0008209400 */
[----:B------:R-:W-:-:S06]  /*1480*/  UIADD3 UR6, -UR9, UR6, URZ ;  /* 0x0000000609067290 */ /* 0x000fcc000fffe13f */
[----:B------:R-:W-:Y:S01]  /*1490*/  IMAD.U32 R0, RZ, RZ, UR6 ;  /* 0x00000006ff007e24 */ /* 0x000fe2000f8e00ff */
[----:B------:R-:W-:Y:S01]  /*14a0*/  ULOP3.LUT UR6, UR6, UR10, URZ, 0x3c, !UPT ;  /* 0x0000000a06067292 */ /* 0x000fe2000f8e3c3f */
[----:B0-----:R-:W0:Y:S03]  /*14b0*/  MUFU.RCP R2, R2 ;  /* 0x0000000200027308 */ /* 0x001e260000001000 */
[----:B------:R-:W-:-:S04]  /*14c0*/  IABS R0, R0 ;  /* 0x0000000000007213 */ /* 0x000fc80000000000 */
[----:B------:R-:W-:Y:S01]  /*14d0*/  R2UR UR8, R0 ;  /* 0x00000000000872ca */ /* 0x000fe200000e0000 */
[----:B------:R-:W-:Y:S02]  /*14e0*/  IMAD.MOV.U32 R0, RZ, RZ, R5 ;  /* 0x000000ffff007224 */ /* 0x000fe400078e0005 */
[----:B0-----:R-:W-:-:S06]  /*14f0*/  VIADD R3, R2, 0xffffffe ;  /* 0x0ffffffe02037836 */ /* 0x001fcc0000000000 */
        /* <DEDUP_REMOVED lines=18> */
.L_x_863:
[----:B------:R-:W-:Y:S02]  /*1620*/  UIMAD UR39, UR39, UR4, UR9 ;  /* 0x00000004272772a4 */ /* 0x000fe4000f8e0209 */
[----:B------:R-:W-:Y:S01]  /*1630*/  IMAD.U32 R3, RZ, RZ, UR4 ;  /* 0x00000004ff037e24 */ /* 0x000fe2000f8e00ff */
[----:B------:R-:W-:Y:S02]  /*1640*/  PLOP3.LUT P0, PT, PT, PT, PT, 0x80, 0x0 ;  /* 0x000000000000781c */ /* 0x000fe40003f0f070 */
[----:B------:R-:W-:Y:S01]  /*1650*/  CS2R R28, SRZ ;  /* 0x00000000001c7805 */ /* 0x000fe2000001ff00 */
[----:B------:R-:W-:Y:S01]  /*1660*/  IMAD.MOV.U32 R2, RZ, RZ, RZ ;  /* 0x000000ffff027224 */ /* 0x000fe200078e00ff */
[----:B------:R-:W-:Y:S02]  /*1670*/  CS2R R24, SRZ ;  /* 0x0000000000187805 */ /* 0x000fe4000001ff00 */
[----:B------:R-:W-:Y:S01]  /*1680*/  VIADDMNMX R16, R3, UR39, R4, PT ;  /* 0x0000002703107c46 */ /* 0x000fe2000b800104 */
[----:B------:R-:W-:Y:S01]  /*1690*/  IMAD.MOV.U32 R0, RZ, RZ, RZ ;  /* 0x000000ffff007224 */ /* 0x000fe200078e00ff */
[----:B------:R-:W-:-:S02]  /*16a0*/  CS2R R30, SRZ ;  /* 0x00000000001e7805 */ /* 0x000fc4000001ff00 */
[----:B------:R-:W-:Y:S02]  /*16b0*/  CS2R R26, SRZ ;  /* 0x00000000001a7805 */ /* 0x000fe4000001ff00 */
[----:B------:R-:W-:Y:S02]  /*16c0*/  ISETP.GT.AND P1, PT, R16, UR39, PT ;  /* 0x0000002710007c0c */ /* 0x000fe4000bf24270 */
        /* <DEDUP_REMOVED lines=29> */
[----:B------:R-:W-:Y:S01]  /*18a0*/  SHF.R.S32.HI R136, RZ, 0x1f, R23 ;  /* 0x0000001fff887819 */ /* 0x000fe20000011417 */
[----:B------:R-:W0:Y:S01]  /*18b0*/  S2UR UR5, SR_CgaCtaId ;  /* 0x00000000000579c3 */ /* 0x000e220000008800 */
[----:B------:R-:W-:Y:S02]  /*18c0*/  UMOV UR40, 0x400 ;  /* 0x0000040000287882 */ /* 0x000fe40000000000 */
[----:B------:R-:W-:-:S04]  /*18d0*/  LEA.HI R137, R136, R23, RZ, 0x7 ;  /* 0x0000001788897211 */ /* 0x000fc800078f38ff */
[----:B------:R-:W-:-:S05]  /*18e0*/  SHF.R.S32.HI R138, RZ, 0x7, R137 ;  /* 0x00000007ff8a7819 */ /* 0x000fca0000011489 */
        /* <DEDUP_REMOVED lines=29> */
.L_x_865:
[----:B------:R-:W-:-:S04]  /*1ac0*/  SHF.L.U32 R0, RZ, 0x1f, RZ ;  /* 0x0000001fff007819 */ /* 0x000fc800000006ff */
[----:B------:R-:W0:Y:S02]  /*1ad0*/  SYNCS.PHASECHK.TRANS64.TRYWAIT P0, [UR40+0x2e800], R0 ;  /* 0x02e80000ff0075a7 */ /* 0x000e240008000168 */
[----:B0-----:R-:W-:Y:S05]  /*1ae0*/  @!P0 BRA `(.L_x_866) ;  /* 0x000001b800a48947 */ /* 0x001fea0003800000 */
.L_x_1003:
[----:B------:R-:W-:-:S06]  /*1af0*/  ULOP3.LUT UR4, UR38, 0x1, URZ, 0xfc, !UPT ;  /* 0x0000000126047892 */ /* 0x000fcc000f8efc3f */
[----:B------:R-:W-:-:S05]  /*1b00*/  IMAD.U32 R2, RZ, RZ, UR4 ;  /* 0x00000004ff027e24 */ /* 0x000fca000f8e00ff */
[----:B------:R-:W-:-:S13]  /*1b10*/  ISETP.NE.AND P0, PT, R2, 0x3, PT ;  /* 0x000000030200780c */ /* 0x000fda0003f05270 */
[----:B------:R-:W-:Y:S05]  /*1b20*/  @!P0 BRA `(.L_x_867) ;  /* 0x0000000000048947 */ /* 0x000fea0003800000 */
[----:B------:R-:W-:Y:S01]  /*1b30*/  BPT.TRAP 0x1 ;  /* 0x000000040000795c */ /* 0x000fe20000300000 */
.L_x_867:
[----:B------:R1:W2:Y:S01]  /*1b40*/  SYNCS.PHASECHK.TRANS64.TRYWAIT P2, [UR40+0x2e830], R0 ;  /* 0x02e83000ff0075a7 */ /* 0x0002a20008040168 */
[----:B------:R-:W-:Y:S05]  /*1b50*/  @!P0 BRA `(.L_x_868) ;  /* 0x0000000000048947 */ /* 0x000fea0003800000 */
[----:B------:R-:W-:Y:S01]  /*1b60*/  BPT.TRAP 0x1 ;  /* 0x000000040000795c */ /* 0x000fe20000300000 */
.L_x_868:
[----:B------:R-:W3:Y:S02]  /*1b70*/  S2R R2, SR_TID.X ;  /* 0x0000000000027919 */ /* 0x000ee40000002100 */
[----:B---3--:R-:W-:-:S04]  /*1b80*/  LOP3.LUT R2, R2, 0x7f, RZ, 0xc0, !PT ;  /* 0x0000007f02027812 */ /* 0x008fc800078ec0ff */
[----:B------:R-:W-:Y:S01]  /*1b90*/  ISETP.NE.AND P1, PT, R2, RZ, PT ;  /* 0x000000ff0200720c */ /* 0x000fe20003f25270 */
[----:B------:R-:W-:-:S05]  /*1ba0*/  IMAD.U32 R2, RZ, RZ, UR44 ;  /* 0x0000002cff027e24 */ /* 0x000fca000f8e00ff */
[----:B------:R-:W-:Y:S01]  /*1bb0*/  LOP3.LUT R2, R2, 0x10000, RZ, 0xfc, !PT ;  /* 0x0001000002027812 */ /* 0x000fe200078efcff */
[----:B--2---:R-:W-:Y:S06]  /*1bc0*/  @P2 BRA `(.L_x_869) ;  /* 0x0000000000082947 */ /* 0x004fec0003800000 */
[----:B------:R-:W2:Y:S02]  /*1bd0*/  SYNCS.PHASECHK.TRANS64.TRYWAIT P2, [UR40+0x2e830], R0 ;  /* 0x02e83000ff0075a7 */ /* 0x000ea40008040168 */
[----:B--2---:R-:W-:Y:S05]  /*1be0*/  @!P2 BRA `(.L_x_870) ;  /* 0x000001b8007ca947 */ /* 0x004fea0003800000 */
.L_x_869:
[----:B------:R-:W-:Y:S05]  /*1bf0*/  WARPSYNC.ALL ;  /* 0x0000000000007948 */ /* 0x000fea0003800000 */
[----:B0-----:R-:W-:Y:S01]  /*1c00*/  IMAD.MOV.U32 R3, RZ, RZ, 0x40000040 ;  /* 0x40000040ff037424 */ /* 0x001fe200078e00ff */
[----:B------:R-:W-:Y:S01]  /*1c10*/  UIADD3 UR4, UR40, 0x20400, URZ ;  /* 0x0002040028047890 */ /* 0x000fe2000fffe03f */
[C---:B------:R-:W-:Y:S01]  /*1c20*/  R2UR UR8, R2.reuse ;  /* 0x00000000020872ca */ /* 0x040fe200000e0000 */
[----:B------:R-:W-:Y:S02]  /*1c30*/  WARPGROUP.ARRIVE ;  /* 0x00000000000079c5 */ /* 0x000fe40000000000 */
        /* <DEDUP_REMOVED lines=8> */
[----:B------:R-:W-:Y:S01]  /*1cc0*/  UMOV UR7, 0x40000040 ;  /* 0x4000004000077882 */ /* 0x000fe20000000000 */
[----:B------:R-:W-:Y:S01]  /*1cd0*/  ULOP3.LUT UR48, UR4, 0x10000, URZ, 0xfc, !UPT ;  /* 0x0001000004307892 */ /* 0x000fe2000f8efc3f */
[C---:B------:R-:W-:Y:S01]  /*1ce0*/  R2UR UR16, R2.reuse ;  /* 0x00000000021072ca */ /* 0x040fe200000e0000 */
[----:B------:R-:W-:Y:S01]  /*1cf0*/  UMOV UR19, 0x40000040 ;  /* 0x4000004000137882 */ /* 0x000fe20000000000 */
[C---:B------:R-:W-:Y:S01]  /*1d00*/  R2UR UR4, R2.reuse ;  /* 0x00000000020472ca */ /* 0x040fe200000e0000 */
[----:B------:R-:W-:Y:S01]  /*1d10*/  UIADD3 UR14, UR48, 0x100, URZ ;  /* 0x00000100300e7890 */ /* 0x000fe2000fffe03f */
[----:B------:R-:W-:Y:S01]  /*1d20*/  R2UR UR17, R3 ;  /* 0x00000000031172ca */ /* 0x000fe200000e0000 */
[----:B------:R-:W-:Y:S01]  /*1d30*/  UIADD3 UR6, UR48, 0x200, URZ ;  /* 0x0000020030067890 */ /* 0x000fe2000fffe03f */
[----:B-12---:R-:W-:Y:S01]  /*1d40*/  LOP3.LUT R0, R137, 0xffffff80, RZ, 0xc0, !PT ;  /* 0xffffff8089007812 */ /* 0x006fe200078ec0ff */
[----:B------:R-:W-:Y:S01]  /*1d50*/  UMOV UR10, UR48 ;  /* 0x00000030000a7c82 */ /* 0x000fe20008000000 */
[----:B------:R-:W-:Y:S01]  /*1d60*/  UIADD3 UR18, UR48, 0x300, URZ ;  /* 0x0000030030127890 */ /* 0x000fe2000fffe03f */
[----:B------:R-:W-:Y:S01]  /*1d70*/  QGMMA.64x32x32.F32.E4M3.E4M3 R120, gdesc[UR8], RZ, !UPT, gsb0 ;  /* 0x00600000087879f3 */ /* 0x000fe2000c0008ff */
[----:B------:R-:W-:Y:S01]  /*1d80*/  R2UR UR8, R2 ;  /* 0x00000000020872ca */ /* 0x000fe200000e0000 */
[----:B------:R-:W-:Y:S01]  /*1d90*/  UIADD3 UR10, UR48, 0x400, URZ ;  /* 0x00000400300a7890 */ /* 0x000fe2000fffe03f */
[----:B------:R-:W-:Y:S01]  /*1da0*/  R2UR UR9, R3 ;  /* 0x00000000030972ca */ /* 0x000fe200000e0000 */
[----:B------:R-:W-:Y:S01]  /*1db0*/  UMOV UR11, 0x40000040 ;  /* 0x40000040000b7882 */ /* 0x000fe20000000000 */
[----:B------:R-:W-:Y:S01]  /*1dc0*/  UIADD3 UR34, UR48, 0x2, URZ ;  /* 0x0000000230227890 */ /* 0x000fe2000fffe03f */
[----:B------:R-:W-:Y:S01]  /*1dd0*/  IMAD.IADD R10, R23, 0x1, -R0 ;  /* 0x00000001170a7824 */ /* 0x000fe200078e0a00 */
[----:B------:R-:W-:Y:S01]  /*1de0*/  UMOV UR33, 0x40000040 ;  /* 0x4000004000217882 */ /* 0x000fe20000000000 */
[----:B------:R-:W-:Y:S01]  /*1df0*/  UMOV UR35, 0x40000040 ;  /* 0x4000004000237882 */ /* 0x000fe20000000000 */
[----:B------:R-:W-:Y:S01]  /*1e00*/  UIADD3 UR46, UR48, 0x4, URZ ;  /* 0x00000004302e7890 */ /* 0x000fe2000fffe03f */
[----:B------:R-:W-:Y:S01]  /*1e10*/  LEA.HI R4, R138, R138, RZ, 0x1 ;  /* 0x0000008a8a047211 */ /* 0x000fe200078f08ff */
[----:B------:R-:W-:Y:S01]  /*1e20*/  UMOV UR45, 0x40000040 ;  /* 0x40000040002d7882 */ /* 0x000fe20000000000 */
[----:B------:R-:W-:Y:S01]  /*1e30*/  UMOV UR47, 0x40000040 ;  /* 0x40000040002f7882 */ /* 0x000fe20000000000 */
[----:B------:R-:W-:Y:S01]  /*1e40*/  UIADD3 UR22, UR48, 0x406, URZ ;  /* 0x0000040630167890 */ /* 0x000fe2000fffe03f */
[----:B------:R-:W-:Y:S01]  /*1e50*/  SHF.R.S32.HI R5, RZ, 0x1f, R10 ;  /* 0x0000001fff057819 */ /* 0x000fe2000001140a */
[----:B------:R-:W-:Y:S01]  /*1e60*/  UMOV UR23, 0x40000040 ;  /* 0x4000004000177882 */ /* 0x000fe20000000000 */
[----:B------:R-:W-:Y:S01]  /*1e70*/  UIADD3 UR26, UR48, 0x506, URZ ;  /* 0x00000506301a7890 */ /* 0x000fe2000fffe03f */
[----:B------:R-:W-:Y:S01]  /*1e80*/  LEA.HI R136, R136, R23, RZ, 0x2 ;  /* 0x0000001788887211 */ /* 0x000fe200078f10ff */
[----:B------:R-:W-:Y:S01]  /*1e90*/  UMOV UR27, 0x40000040 ;  /* 0x40000040001b7882 */ /* 0x000fe20000000000 */
[----:B------:R-:W-:Y:S01]  /*1ea0*/  UIADD3 UR30, UR48, 0x606, URZ ;  /* 0x00000606301e7890 */ /* 0x000fe2000fffe03f */
[----:B------:R-:W-:Y:S01]  /*1eb0*/  LOP3.LUT R9, R4, 0x3fffffe, RZ, 0xc0, !PT ;  /* 0x03fffffe04097812 */ /* 0x000fe200078ec0ff */
[----:B------:R-:W-:Y:S01]  /*1ec0*/  UMOV UR31, 0x40000040 ;  /* 0x40000040001f7882 */ /* 0x000fe20000000000 */
[CC--:B------:R-:W-:Y:S01]  /*1ed0*/  LEA.HI R4, R5.reuse, R10.reuse, RZ, 0x2 ;  /* 0x0000000a05047211 */ /* 0x0c0fe200078f10ff */
[----:B------:R-:W-:Y:S01]  /*1ee0*/  IMAD.MOV.U32 R11, RZ, RZ, -0xe0 ;  /* 0xffffff20ff0b7424 */ /* 0x000fe200078e00ff */
[----:B------:R-:W-:Y:S01]  /*1ef0*/  LOP3.LUT R136, R136, 0xfffffffc, RZ, 0xc0, !PT ;  /* 0xfffffffc88887812 */ /* 0x000fe200078ec0ff */
[----:B------:R-:W-:Y:S01]  /*1f00*/  IMAD.IADD R9, R138, 0x1, -R9 ;  /* 0x000000018a097824 */ /* 0x000fe200078e0a09 */
[----:B------:R-:W-:Y:S01]  /*1f10*/  LEA.HI R5, R5, R10, RZ, 0x5 ;  /* 0x0000000a05057211 */ /* 0x000fe200078f28ff */
[----:B------:R-:W-:Y:S01]  /*1f20*/  IMAD R11, R16, R11, 0xe1 ;  /* 0x000000e1100b7424 */ /* 0x000fe200078e020b */
[----:B------:R-:W-:Y:S01]  /*1f30*/  SHF.R.S32.HI R0, RZ, 0x2, R4 ;  /* 0x00000002ff007819 */ /* 0x000fe20000011404 */
[----:B------:R-:W-:Y:S01]  /*1f40*/  IMAD.IADD R136, R23, 0x1, -R136 ;  /* 0x0000000117887824 */ /* 0x000fe200078e0a88 */
[----:B------:R-:W-:Y:S01]  /*1f50*/  SHF.R.S32.HI R7, RZ, 0x1f, R4 ;  /* 0x0000001fff077819 */ /* 0x000fe20000011404 */
[----:B------:R-:W-:Y:S01]  /*1f60*/  ULDC UR49, c[0x0][0x288] ;  /* 0x0000a20000317ab9 */ /* 0x000fe20000000800 */
[----:B------:R-:W-:Y:S01]  /*1f70*/  SHF.R.S32.HI R5, RZ, 0x5, R5 ;  /* 0x00000005ff057819 */ /* 0x000fe20000011405 */
[----:B------:R-:W-:Y:S01]  /*1f80*/  VIADD R12, R11, 0xffffffff ;  /* 0xffffffff0b0c7836 */ /* 0x000fe20000000000 */
[----:B------:R-:W-:-:S02]  /*1f90*/  LEA.HI R7, R7, R0, RZ, 0x3 ;  /* 0x0000000007077211 */ /* 0x000fc400078f18ff */
[----:B------:R-:W-:Y:S02]  /*1fa0*/  LEA R5, R5, UR43, 0x4 ;  /* 0x0000002b05057c11 */ /* 0x000fe4000f8e20ff */
[----:B------:R-:W-:Y:S02]  /*1fb0*/  LOP3.LUT R7, R7, 0xfffffff8, RZ, 0xc0, !PT ;  /* 0xfffffff807077812 */ /* 0x000fe400078ec0ff */
[----:B------:R-:W-:Y:S02]  /*1fc0*/  LEA.HI R6, R136, R136, RZ, 0x1 ;  /* 0x0000008888067211 */ /* 0x000fe400078f08ff */
[----:B------:R-:W-:Y:S02]  /*1fd0*/  IADD3 R0, R5, R0, -R7 ;  /* 0x0000000005007210 */ /* 0x000fe40007ffe807 */
[----:B------:R-:W-:Y:S02]  /*1fe0*/  LOP3.LUT R5, R6, 0x1ffffffe, RZ, 0xc0, !PT ;  /* 0x1ffffffe06057812 */ /* 0x000fe400078ec0ff */
[----:B------:R-:W-:Y:S01]  /*1ff0*/  LOP3.LUT R7, R4, 0x7ffffffc, RZ, 0xc0, !PT ;  /* 0x7ffffffc04077812 */ /* 0x000fe200078ec0ff */
[----:B------:R-:W-:-:S02]  /*2000*/  IMAD R0, R9, 0x40, R0 ;  /* 0x0000004009007824 */ /* 0x000fc400078e0200 */
[----:B------:R-:W-:Y:S02]  /*2010*/  IMAD.IADD R5, R136, 0x1, -R5 ;  /* 0x0000000188057824 */ /* 0x000fe400078e0a05 */
[----:B------:R-:W-:Y:S02]  /*2020*/  IMAD.IADD R10, R10, 0x1, -R7 ;  /* 0x000000010a0a7824 */ /* 0x000fe400078e0a07 */
[----:B------:R-:W-:Y:S02]  /*2030*/  IMAD R9, R5, 0x8, R0 ;  /* 0x0000000805097824 */ /* 0x000fe400078e0200 */
[----:B------:R-:W-:Y:S02]  /*2040*/  IMAD.U32 R0, RZ, RZ, UR40 ;  /* 0x00000028ff007e24 */ /* 0x000fe4000f8e00ff */
[----:B------:R-:W-:Y:S02]  /*2050*/  IMAD.MOV.U32 R5, RZ, RZ, R9 ;  /* 0x000000ffff057224 */ /* 0x000fe400078e0009 */
[----:B------:R-:W-:Y:S01]  /*2060*/  @!P1 VIADD R0, R0, 0x2e840 ;  /* 0x0002e84000009836 */ /* 0x000fe20000000000 */
[----:B------:R-:W-:-:S02]  /*2070*/  WARPGROUP.DEPBAR.LE gsb0, 0x0 ;  /* 0x00008000000079c5 */ /* 0x000fc40000010000 */
[----:B------:R-:W-:Y:S02]  /*2080*/  WARPGROUP.ARRIVE ;  /* 0x00000000000079c5 */ /* 0x000fe40000000000 */
[----:B------:R-:W-:-:S04]  /*2090*/  @!P1 PRMT R0, RZ, 0x654, R0 ;  /* 0x00000654ff009816 */ /* 0x000fc80000000000 */
        /* <DEDUP_REMOVED lines=30> */
[----:B------:R-:W-:Y:S01]  /*2280*/  R2UR UR4, R2 ;  /* 0x00000000020472ca */ /* 0x000fe200000e0000 */
[----:B------:R-:W-:Y:S02]  /*2290*/  UIADD3 UR5, UR48, 0x102, URZ ;  /* 0x0000010230057890 */ /* 0x000fe4000fffe03f */
[----:B------:R-:W-:Y:S01]  /*22a0*/  UIADD3 UR6, UR48, 0x202, URZ ;  /* 0x0000020230067890 */ /* 0x000fe2000fffe03f */
[----:B------:R-:W-:-:S09]  /*22b0*/  UMOV UR7, 0x40000040 ;  /* 0x4000004000077882 */ /* 0x000fd20000000000 */
[----:B------:R-:W-:Y:S02]  /*22c0*/  UIADD3 UR32, UR4, 0x2, URZ ;  /* 0x0000000204207890 */ /* 0x000fe4000fffe03f */
[----:B------:R-:W-:Y:S02]  /*22d0*/  UIADD3 UR44, UR4, 0x4, URZ ;  /* 0x00000004042c7890 */ /* 0x000fe4000fffe03f */
[----:B------:R-:W-:-:S07]  /*22e0*/  UIADD3 UR4, UR4, 0x6, URZ ;  /* 0x0000000604047890 */ /* 0x000fce000fffe03f */
[----:B------:R-:W-:Y:S01]  /*22f0*/  UMOV UR8, UR4 ;  /* 0x0000000400087c82 */ /* 0x000fe20008000000 */
[----:B------:R-:W-:Y:S01]  /*2300*/  UMOV UR12, UR4 ;  /* 0x00000004000c7c82 */ /* 0x000fe20008000000 */
[----:B------:R-:W-:Y:S01]  /*2310*/  UMOV UR16, UR4 ;  /* 0x0000000400107c82 */ /* 0x000fe20008000000 */
[----:B------:R-:W-:Y:S01]  /*2320*/  UMOV UR20, UR4 ;  /* 0x0000000400147c82 */ /* 0x000fe20008000000 */
[----:B------:R-:W-:Y:S01]  /*2330*/  UMOV UR24, UR4 ;  /* 0x0000000400187c82 */ /* 0x000fe20008000000 */
[----:B------:R-:W-:Y:S01]  /*2340*/  UMOV UR28, UR4 ;  /* 0x00000004001c7c82 */ /* 0x000fe20008000000 */
        /* <DEDUP_REMOVED lines=68> */
[----:B------:R-:W-:Y:S02]  /*2790*/  ULDC UR5, c[0x0][0x448] ;  /* 0x0001120000057ab9 */ /* 0x000fe40000000800 */
[----:B------:R-:W-:-:S03]  /*27a0*/  UISETP.NE.AND UP0, UPT, UR5, 0x1, UPT ;  /* 0x000000010500788c */ /* 0x000fc6000bf05270 */
[----:B------:R-:W-:Y:S02]  /*27b0*/  UMOV UR5, 0x40000040 ;  /* 0x4000004000057882 */ /* 0x000fe40000000000 */
[----:B------:R-:W-:Y:S01]  /*27c0*/  UMOV UR9, UR5 ;  /* 0x0000000500097c82 */ /* 0x000fe20008000000 */
[----:B------:R-:W-:Y:S01]  /*27d0*/  UMOV UR13, UR5 ;  /* 0x00000005000d7c82 */ /* 0x000fe20008000000 */
[----:B------:R-:W-:Y:S01]  /*27e0*/  UMOV UR17, UR5 ;  /* 0x0000000500117c82 */ /* 0x000fe20008000000 */
[----:B------:R-:W-:Y:S01]  /*27f0*/  UMOV UR21, UR5 ;  /* 0x0000000500157c82 */ /* 0x000fe20008000000 */
[----:B------:R-:W-:Y:S01]  /*2800*/  UMOV UR25, UR5 ;  /* 0x0000000500197c82 */ /* 0x000fe20008000000 */
[----:B------:R-:W-:Y:S01]  /*2810*/  UMOV UR29, UR5 ;  /* 0x00000005001d7c82 */ /* 0x000fe20008000000 */
[----:B------:R-:W-:Y:S02]  /*2820*/  PLOP3.LUT P2, PT, PT, PT, UP0, 0x80, 0x0 ;  /* 0x000000000000781c */ /* 0x000fe40003f4f008 */
[----:B------:R-:W-:Y:S01]  /*2830*/  PLOP3.LUT P3, PT, PT, PT, UP0, 0x80, 0x0 ;  /* 0x000000000000781c */ /* 0x000fe20003f6f008 */
[----:B------:R-:W-:-:S02]  /*2840*/  WARPGROUP.DEPBAR.LE gsb0, 0x0 ;  /* 0x00008000000079c5 */ /* 0x000fc40000010000 */
        /* <DEDUP_REMOVED lines=11> */
[----:B------:R-:W-:Y:S02]  /*2900*/  @UP0 ULDC UR6, c[0x0][0x44c] ;  /* 0x0001130000060ab9 */ /* 0x000fe40000000800 */
[----:B------:R-:W-:Y:S01]  /*2910*/  @P2 IMAD.HI.U32 R6, R9, UR6, RZ ;  /* 0x0000000609062c27 */ /* 0x000fe2000f8e00ff */
[----:B------:R-:W-:-:S04]  /*2920*/  @UP0 ULDC UR6, c[0x0][0x450] ;  /* 0x0001140000060ab9 */ /* 0x000fc80000000800 */
[----:B------:R-:W-:Y:S01]  /*2930*/  @P3 SHF.R.U32.HI R5, RZ, UR6, R6 ;  /* 0x00000006ff053c19 */ /* 0x000fe20008011606 */
[----:B------:R-:W-:Y:S01]  /*2940*/  ULDC.64 UR6, c[0x0][0x9e0] ;  /* 0x0002780000067ab9 */ /* 0x000fe20000000a00 */
[----:B------:R-:W-:Y:S01]  /*2950*/  IMAD R6, R10, -0x2, R11 ;  /* 0xfffffffe0a067824 */ /* 0x000fe200078e020b */
[----:B------:R-:W-:Y:S02]  /*2960*/  UISETP.GE.AND UP1, UPT, UR7, 0x1, UPT ;  /* 0x000000010700788c */ /* 0x000fe4000bf26270 */
[----:B------:R-:W0:Y:S02]  /*2970*/  SHFL.IDX PT, R13, R5, RZ, 0x1c1f ;  /* 0x001c1fff050d7589 */ /* 0x000e2400000e0000 */
[C---:B------:R-:W-:Y:S01]  /*2980*/  IADD3 R4, R6.reuse, -UR49, R19 ;  /* 0x8000003106047c10 */ /* 0x040fe2000fffe013 */
[----:B------:R-:W-:Y:S01]  /*2990*/  VIADD R6, R6, 0xffffffff ;  /* 0xffffffff06067836 */ /* 0x000fe20000000000 */
[----:B------:R-:W-:Y:S01]  /*29a0*/  PLOP3.LUT P2, PT, PT, PT, UP1, 0x40, 0x0 ;  /* 0x000000000000781c */ /* 0x000fe20003f4e818 */
        /* <DEDUP_REMOVED lines=18> */
[----:B------:R-:W-:Y:S02]  /*2ad0*/  ULDC UR30, c[0x0][0x9dc] ;  /* 0x00027700001e7ab9 */ /* 0x000fe40000000800 */
[----:B------:R-:W-:Y:S01]  /*2ae0*/  ULOP3.LUT UR30, URZ, UR30, URZ, 0x33, !UPT ;  /* 0x0000001e3f1e7292 */ /* 0x000fe2000f8e333f */
[----:B------:R-:W-:Y:S02]  /*2af0*/  WARPGROUP.DEPBAR.LE gsb0, 0x0 ;  /* 0x00008000000079c5 */ /* 0x000fe40000010000 */
[----:B------:R1:W-:Y:S02]  /*2b00*/  @!P1 SYNCS.ARRIVE.TRANS64.RED.A1T0 RZ, [R0+URZ], RZ ;  /* 0x000000ff00ff99a7 */ /* 0x0003e4000810043f */
[----:B-1----:R-:W-:-:S04]  /*2b10*/  IMAD R0, R16, -0xe0, R19 ;  /* 0xffffff2010007824 */ /* 0x002fc800078e0213 */
[----:B------:R-:W-:Y:S02]  /*2b20*/  VIADD R7, R0, 0xe0 ;  /* 0x000000e000077836 */ /* 0x000fe40000000000 */
[----:B------:R-:W-:Y:S02]  /*2b30*/  VIADD R0, R4, UR6 ;  /* 0x0000000604007c36 */ /* 0x000fe40008000000 */
[----:B------:R-:W-:Y:S02]  /*2b40*/  IMAD R7, R10, -0x2, R7 ;  /* 0xfffffffe0a077824 */ /* 0x000fe400078e0207 */
[----:B------:R-:W-:-:S03]  /*2b50*/  VIADD R4, R4, UR30 ;  /* 0x0000001e04047c36 */ /* 0x000fc60008000000 */
[----:B0-----:R-:W-:Y:S01]  /*2b60*/  VIADDMNMX R11, R13, R0, R7, PT ;  /* 0x000000000d0b7246 */ /* 0x001fe20003800107 */
[----:B------:R-:W-:Y:S01]  /*2b70*/  IMAD.IADD R8, R4, 0x1, R13 ;  /* 0x0000000104087824 */ /* 0x000fe200078e020d */
[----:B------:R-:W-:Y:S06]  /*2b80*/  @P2 BRA `(.L_x_871) ;  /* 0x0000000000542947 */ /* 0x000fec0003800000 */
[----:B------:R-:W-:Y:S01]  /*2b90*/  IADD3 R13, R19, -UR49, R13 ;  /* 0x80000031130d7c10 */ /* 0x000fe2000fffe00d */
[----:B------:R-:W-:Y:S03]  /*2ba0*/  BSSY B0, `(.L_x_872) ;  /* 0x0000010000007945 */ /* 0x000fe60003800000 */
[----:B------:R-:W-:-:S13]  /*2bb0*/  ISETP.GT.AND P2, PT, R13, -0x1, PT ;  /* 0xffffffff0d00780c */ /* 0x000fda0003f44270 */
[----:B------:R-:W-:Y:S05]  /*2bc0*/  @P2 BRA `(.L_x_873) ;  /* 0x0000000000202947 */ /* 0x000fea0003800000 */
[----:B------:R-:W-:Y:S01]  /*2bd0*/  UISETP.NE.AND UP2, UPT, UR7, 0x1, UPT ;  /* 0x000000010700788c */ /* 0x000fe2000bf45270 */
[----:B------:R-:W-:-:S05]  /*2be0*/  LOP3.LUT R13, RZ, R13, RZ, 0x33, !PT ;  /* 0x0000000dff0d7212 */ /* 0x000fca00078e33ff */
[----:B------:R-:W-:-:S05]  /*2bf0*/  PLOP3.LUT P2, PT, PT, PT, UP2, 0x80, 0x0 ;  /* 0x000000000000781c */ /* 0x000fca0003f4f028 */
[----:B------:R-:W-:-:S08]  /*2c00*/  @UP2 ULDC.64 UR8, c[0x0][0x9e8] ;  /* 0x00027a0000082ab9 */ /* 0x000fd00000000a00 */
[----:B------:R-:W-:-:S05]  /*2c10*/  @P2 IMAD.HI.U32 R14, R13, UR8, RZ ;  /* 0x000000080d0e2c27 */ /* 0x000fca000f8e00ff */
[----:B------:R-:W-:-:S04]  /*2c20*/  @P2 SHF.R.U32.HI R13, RZ, UR9, R14 ;  /* 0x00000009ff0d2c19 */ /* 0x000fc8000801160e */
[----:B------:R-:W-:Y:S01]  /*2c30*/  LOP3.LUT R13, RZ, R13, RZ, 0x33, !PT ;  /* 0x0000000dff0d7212 */ /* 0x000fe200078e33ff */
[----:B------:R-:W-:Y:S06]  /*2c40*/  BRA `(.L_x_874) ;  /* 0x0000000000147947 */ /* 0x000fec0003800000 */
.L_x_873:
[----:B------:R-:W-:-:S06]  /*2c50*/  UISETP.NE.AND UP2, UPT, UR7, 0x1, UPT ;  /* 0x000000010700788c */ /* 0x000fcc000bf45270 */
[----:B------:R-:W-:-:S05]  /*2c60*/  PLOP3.LUT P2, PT, PT, PT, UP2, 0x80, 0x0 ;  /* 0x000000000000781c */ /* 0x000fca0003f4f028 */
[----:B------:R-:W-:-:S08]  /*2c70*/  @UP2 ULDC.64 UR8, c[0x0][0x9e8] ;  /* 0x00027a0000082ab9 */ /* 0x000fd00000000a00 */
[----:B------:R-:W-:-:S05]  /*2c80*/  @P2 IMAD.HI.U32 R14, R13, UR8, RZ ;  /* 0x000000080d0e2c27 */ /* 0x000fca000f8e00ff */
[----:B------:R-:W-:-:S07]  /*2c90*/  @P2 SHF.R.U32.HI R13, RZ, UR9, R14 ;  /* 0x00000009ff0d2c19 */ /* 0x000fce000801160e */
.L_x_874:
[----:B------:R-:W-:Y:S05]  /*2ca0*/  BSYNC B0 ;  /* 0x0000000000007941 */ /* 0x000fea0003800000 */
.L_x_872:
[----:B------:R-:W-:-:S05]  /*2cb0*/  IMAD R13, R13, UR7, R6 ;  /* 0x000000070d0d7c24 */ /* 0x000fca000f8e0206 */
[----:B------:R-:W-:Y:S02]  /*2cc0*/  VIMNMX R8, R8, R13, !PT ;  /* 0x0000000d08087248 */ /* 0x000fe40007fe0100 */
[----:B------:R-:W-:-:S07]  /*2cd0*/  VIADDMNMX R11, R13, UR7, R11, PT ;  /* 0x000000070d0b7c46 */ /* 0x000fce000b80010b */
.L_x_871:
[C---:B------:R-:W-:Y:S01]  /*2ce0*/  ISETP.GE.AND P2, PT, R12.reuse, 0x2, PT ;  /* 0x000000020c00780c */ /* 0x040fe20003f46270 */
[----:B------:R-:W0:Y:S01]  /*2cf0*/  SHFL.IDX PT, R5, R5, 0x1, 0x1c1f ;  /* 0x003c1f0005057f89 */ /* 0x000e2200000e0000 */
[----:B------:R-:W-:Y:S02]  /*2d00*/  ISETP.GE.AND P4, PT, R12, 0xa, PT ;  /* 0x0000000a0c00780c */ /* 0x000fe40003f86270 */
[----:B------:R-:W-:Y:S02]  /*2d10*/  P2R R136, PR, RZ, 0x4 ;  /* 0x00000004ff887803 */ /* 0x000fe40000000000 */
[----:B------:R-:W-:Y:S02]  /*2d20*/  ISETP.GT.AND P2, PT, R8, 0x1, !P2 ;  /* 0x000000010800780c */ /* 0x000fe40005744270 */
[----:B------:R-:W-:Y:S02]  /*2d30*/  ISETP.GE.AND P3, PT, R12, 0x9, PT ;  /* 0x000000090c00780c */ /* 0x000fe40003f66270 */
[----:B------:R-:W-:-:S02]  /*2d40*/  ISETP.LT.OR P2, PT, R11, 0x2, P2 ;  /* 0x000000020b00780c */ /* 0x000fc40001741670 */
[----:B------:R-:W-:Y:S02]  /*2d50*/  P2R R13, PR, RZ, 0x8 ;  /* 0x00000008ff0d7803 */ /* 0x000fe40000000000 */
[----:B------:R-:W-:Y:S02]  /*2d60*/  FSEL R121, R121, -INF , !P2 ;  /* 0xff80000079797808 */ /* 0x000fe40005000000 */
[C---:B------:R-:W-:Y:S02]  /*2d70*/  ISETP.GT.AND P2, PT, R8.reuse, 0x9, !P4 ;  /* 0x000000090800780c */ /* 0x040fe40006744270 */
[----:B------:R-:W-:Y:S02]  /*2d80*/  P2R R14, PR, RZ, 0x10 ;  /* 0x00000010ff0e7803 */ /* 0x000fe40000000000 */
[----:B------:R-:W-:Y:S02]  /*2d90*/  ISETP.LT.OR P2, PT, R11, 0xa, P2 ;  /* 0x0000000a0b00780c */ /* 0x000fe40001741670 */
[----:B------:R-:W-:-:S02]  /*2da0*/  ISETP.GT.AND P3, PT, R8, 0x8, !P3 ;  /* 0x000000080800780c */ /* 0x000fc40005f64270 */
[----:B------:R-:W-:Y:S01]  /*2db0*/  ISETP.GE.AND P4, PT, R12, 0x11, PT ;  /* 0x000000110c00780c */ /* 0x000fe20003f86270 */
[----:B0-----:R-:W-:Y:S01]  /*2dc0*/  IMAD.IADD R4, R4, 0x1, R5 ;  /* 0x0000000104047824 */ /* 0x001fe200078e0205 */
[----:B------:R-:W-:Y:S02]  /*2dd0*/  FSEL R125, R125, -INF , !P2 ;  /* 0xff8000007d7d7808 */ /* 0x000fe40005000000 */
[C---:B------:R-:W-:Y:S02]  /*2de0*/  ISETP.LT.OR P3, PT, R11.reuse, 0x9, P3 ;  /* 0x000000090b00780c */ /* 0x040fe40001f61670 */
[----:B------:R-:W-:Y:S02]  /*2df0*/  ISETP.GT.AND P2, PT, R8, 0x10, !P4 ;  /* 0x000000100800780c */ /* 0x000fe40006744270 */
[----:B------:R-:W-:Y:S02]  /*2e00*/  FSEL R124, R124, -INF , !P3 ;  /* 0xff8000007c7c7808 */ /* 0x000fe40005800000 */
[----:B------:R-:W-:-:S02]  /*2e10*/  ISETP.LT.OR P2, PT, R11, 0x11, P2 ;  /* 0x000000110b00780c */ /* 0x000fc40001741670 */
[----:B------:R-:W-:Y:S02]  /*2e20*/  ISETP.GE.AND P3, PT, R12, 0x12, PT ;  /* 0x000000120c00780c */ /* 0x000fe40003f66270 */
[----:B------:R-:W-:Y:S02]  /*2e30*/  FSEL R128, R128, -INF , !P2 ;  /* 0xff80000080807808 */ /* 0x000fe40005000000 */
[----:B------:R-:W-:Y:S02]  /*2e40*/  ISETP.GT.AND P2, PT, R8, 0x11, !P3 ;  /* 0x000000110800780c */ /* 0x000fe40005f44270 */
[----:B------:R-:W-:Y:S02]  /*2e50*/  P2R R21, PR, RZ, 0x8 ;  /* 0x00000008ff157803 */ /* 0x000fe40000000000 */
[----:B------:R-:W-:Y:S02]  /*2e60*/  ISETP.LT.OR P2, PT, R11, 0x12, P2 ;  /* 0x000000120b00780c */ /* 0x000fe40001741670 */
[----:B------:R-:W-:-:S02]  /*2e70*/  ISETP.GE.AND P3, PT, R12, 0x19, PT ;  /* 0x000000190c00780c */ /* 0x000fc40003f66270 */
[----:B------:R-:W-:Y:S02]  /*2e80*/  FSEL R129, R129, -INF , !P2 ;  /* 0xff80000081817808 */ /* 0x000fe40005000000 */
[----:B------:R-:W-:Y:S02]  /*2e90*/  ISETP.GT.AND P2, PT, R8, 0x18, !P3 ;  /* 0x000000180800780c */ /* 0x000fe40005f44270 */
[----:B------:R-:W-:Y:S02]  /*2ea0*/  P2R R20, PR, RZ, 0x8 ;  /* 0x00000008ff147803 */ /* 0x000fe40000000000 */
[----:B------:R-:W-:Y:S02]  /*2eb0*/  ISETP.LT.OR P2, PT, R11, 0x19, P2 ;  /* 0x000000190b00780c */ /* 0x000fe40001741670 */
[----:B------:R-:W-:Y:S02]  /*2ec0*/  ISETP.GE.AND P3, PT, R12, 0x1a, PT ;  /* 0x0000001a0c00780c */ /* 0x000fe40003f66270 */
[----:B------:R-:W-:-:S02]  /*2ed0*/  FSEL R132, R132, -INF , !P2 ;  /* 0xff80000084847808 */ /* 0x000fc40005000000 */
[----:B------:R-:W-:Y:S02]  /*2ee0*/  ISETP.GT.AND P2, PT, R8, 0x19, !P3 ;  /* 0x000000190800780c */ /* 0x000fe40005f44270 */
[----:B------:R-:W-:Y:S02]  /*2ef0*/  P2R R15, PR, RZ, 0x8 ;  /* 0x00000008ff0f7803 */ /* 0x000fe40000000000 */
[----:B------:R-:W-:Y:S02]  /*2f00*/  ISETP.LT.OR P2, PT, R11, 0x1a, P2 ;  /* 0x0000001a0b00780c */ /* 0x000fe40001741670 */
[----:B------:R-:W-:Y:S02]  /*2f10*/  P2R R23, PR, RZ, 0x10 ;  /* 0x00000010ff177803 */ /* 0x000fe40000000000 */
[----:B------:R-:W-:Y:S02]  /*2f20*/  FSEL R133, R133, -INF , !P2 ;  /* 0xff80000085857808 */ /* 0x000fe40005000000 */
[----:B------:R-:W-:-:S02]  /*2f30*/  ISETP.GE.AND P2, PT, R12, 0x21, PT ;  /* 0x000000210c00780c */ /* 0x000fc40003f46270 */
[----:B------:R-:W-:Y:S02]  /*2f40*/  ISETP.GE.AND P4, PT, R12, 0x22, PT ;  /* 0x000000220c00780c */ /* 0x000fe40003f86270 */
[----:B------:R-:W-:Y:S02]  /*2f50*/  ISETP.GT.AND P3, PT, R8, 0x20, !P2 ;  /* 0x000000200800780c */ /* 0x000fe40005764270 */
[----:B------:R-:W-:Y:S02]  /*2f60*/  P2R R140, PR, RZ, 0x10 ;  /* 0x00000010ff8c7803 */ /* 0x000fe40000000000 */
[----:B------:R-:W-:Y:S02]  /*2f70*/  ISETP.LT.OR P3, PT, R11, 0x21, P3 ;  /* 0x000000210b00780c */ /* 0x000fe40001f61670 */
[----:B------:R-:W-:Y:S02]  /*2f80*/  VIADDMNMX R0, R5, R0, R7, PT ;  /* 0x0000000005007246 */ /* 0x000fe40003800107 */
[----:B------:R-:W-:-:S02]  /*2f90*/  FSEL R104, R104, -INF , !P3 ;  /* 0xff80000068687808 */ /* 0x000fc40005800000 */
[----:B------:R-:W-:Y:S02]  /*2fa0*/  ISETP.GT.AND P3, PT, R8, 0x21, !P4 ;  /* 0x000000210800780c */ /* 0x000fe40006764270 */
[----:B------:R-:W-:Y:S02]  /*2fb0*/  ISETP.GE.AND P4, PT, R12, 0x29, PT ;  /* 0x000000290c00780c */ /* 0x000fe40003f86270 */
[----:B------:R-:W-:Y:S02]  /*2fc0*/  ISETP.LT.OR P3, PT, R11, 0x22, P3 ;  /* 0x000000220b00780c */ /* 0x000fe40001f61670 */
[----:B------:R-:W-:Y:S02]  /*2fd0*/  P2R R141, PR, RZ, 0x10 ;  /* 0x00000010ff8d7803 */ /* 0x000fe40000000000 */
[----:B------:R-:W-:Y:S02]  /*2fe0*/  FSEL R105, R105, -INF , !P3 ;  /* 0xff80000069697808 */ /* 0x000fe40005800000 */
[----:B------:R-:W-:-:S02]  /*2ff0*/  ISETP.GT.AND P3, PT, R8, 0x28, !P4 ;  /* 0x000000280800780c */ /* 0x000fc40006764270 */
[----:B------:R-:W-:Y:S02]  /*3000*/  ISETP.GE.AND P4, PT, R12, 0x2a, PT ;  /* 0x0000002a0c00780c */ /* 0x000fe40003f86270 */
[----:B------:R-:W-:Y:S02]  /*3010*/  ISETP.LT.OR P3, PT, R11, 0x29, P3 ;  /* 0x000000290b00780c */ /* 0x000fe40001f61670 */
[----:B------:R-:W-:Y:S02]  /*3020*/  P2R R142, PR, RZ, 0x10 ;  /* 0x00000010ff8e7803 */ /* 0x000fe40000000000 */
[----:B------:R-:W-:Y:S02]  /*3030*/  FSEL R108, R108, -INF , !P3 ;  /* 0xff8000006c6c7808 */ /* 0x000fe40005800000 */
[----:B------:R-:W-:Y:S02]  /*3040*/  ISETP.GT.AND P3, PT, R8, 0x29, !P4 ;  /* 0x000000290800780c */ /* 0x000fe40006764270 */
[----:B------:R-:W-:-:S02]  /*3050*/  ISETP.GE.AND P4, PT, R12, 0x31, PT ;  /* 0x000000310c00780c */ /* 0x000fc40003f86270 */
[----:B------:R-:W-:Y:S02]  /*3060*/  ISETP.LT.OR P3, PT, R11, 0x2a, P3 ;  /* 0x0000002a0b00780c */ /* 0x000fe40001f61670 */
[----:B------:R-:W-:Y:S02]  /*3070*/  P2R R143, PR, RZ, 0x10 ;  /* 0x00000010ff8f7803 */ /* 0x000fe40000000000 */
[----:B------:R-:W-:Y:S02]  /*3080*/  FSEL R109, R109, -INF , !P3 ;  /* 0xff8000006d6d7808 */ /* 0x000fe40005800000 */
[----:B------:R-:W-:Y:S02]  /*3090*/  ISETP.GT.AND P3, PT, R8, 0x30, !P4 ;  /* 0x000000300800780c */ /* 0x000fe40006764270 */
[----:B------:R-:W-:Y:S02]  /*30a0*/  ISETP.GE.AND P4, PT, R12, 0x32, PT ;  /* 0x000000320c00780c */ /* 0x000fe40003f86270 */
[----:B------:R-:W-:-:S02]  /*30b0*/  ISETP.LT.OR P3, PT, R11, 0x31, P3 ;  /* 0x000000310b00780c */ /* 0x000fc40001f61670 */
[----:B------:R-:W-:Y:S02]  /*30c0*/  P2R R176, PR, RZ, 0x10 ;  /* 0x00000010ffb07803 */ /* 0x000fe40000000000 */
[----:B------:R-:W-:Y:S02]  /*30d0*/  FSEL R112, R112, -INF , !P3 ;  /* 0xff80000070707808 */ /* 0x000fe40005800000 */
[----:B------:R-:W-:Y:S02]  /*30e0*/  ISETP.GT.AND P3, PT, R8, 0x31, !P4 ;  /* 0x000000310800780c */ /* 0x000fe40006764270 */
[----:B------:R-:W-:Y:S02]  /*30f0*/  ISETP.GE.AND P4, PT, R12, 0x39, PT ;  /* 0x000000390c00780c */ /* 0x000fe40003f86270 */
[----:B------:R-:W-:Y:S02]  /*3100*/  ISETP.LT.OR P3, PT, R11, 0x32, P3 ;  /* 0x000000320b00780c */ /* 0x000fe40001f61670 */
[----:B------:R-:W-:-:S02]  /*3110*/  P2R R144, PR, RZ, 0x10 ;  /* 0x00000010ff907803 */ /* 0x000fc40000000000 */
[----:B------:R-:W-:Y:S02]  /*3120*/  FSEL R113, R113, -INF , !P3 ;  /* 0xff80000071717808 */ /* 0x000fe40005800000 */
[----:B------:R-:W-:Y:S02]  /*3130*/  ISETP.GT.AND P3, PT, R8, 0x38, !P4 ;  /* 0x000000380800780c */ /* 0x000fe40006764270 */
[----:B------:R-:W-:Y:S02]  /*3140*/  ISETP.GE.AND P4, PT, R12, 0x3a, PT ;  /* 0x0000003a0c00780c */ /* 0x000fe40003f86270 */
[----:B------:R-:W-:Y:S02]  /*3150*/  ISETP.LT.OR P3, PT, R11, 0x39, P3 ;  /* 0x000000390b00780c */ /* 0x000fe40001f61670 */
[----:B------:R-:W-:Y:S02]  /*3160*/  P2R R145, PR, RZ, 0x10 ;  /* 0x00000010ff917803 */ /* 0x000fe40000000000 */
        /* <DEDUP_REMOVED lines=181> */
[----:B------:R-:W-:-:S04]  /*3cc0*/  ISETP.GT.AND P3, PT, R8, 0xc9, !P4 ;  /* 0x000000c90800780c */ /* 0x000fc80006764270 */
[----:B------:R-:W-:-:S04]  /*3cd0*/  ISETP.LT.OR P3, PT, R11, 0xca, P3 ;  /* 0x000000ca0b00780c */ /* 0x000fc80001f61670 */
[----:B------:R-:W-:Y:S02]  /*3ce0*/  FSEL R29, R29, -INF , !P3 ;  /* 0xff8000001d1d7808 */ /* 0x000fe40005800000 */
[----:B------:R-:W-:-:S04]  /*3cf0*/  ISETP.GE.AND P3, PT, R12, 0xd1, PT ;  /* 0x000000d10c00780c */ /* 0x000fc80003f66270 */
        /* <DEDUP_REMOVED lines=12> */
[----:B------:R-:W-:Y:S02]  /*3dc0*/  P2R R175, PR, RZ, 0x40 ;  /* 0x00000040ffaf7803 */ /* 0x000fe40000000000 */
[----:B------:R-:W-:-:S04]  /*3dd0*/  ISETP.GT.AND P6, PT, R8, RZ, !P6 ;  /* 0x000000ff0800720c */ /* 0x000fc800077c4270 */
[----:B------:R-:W-:-:S04]  /*3de0*/  ISETP.LT.OR P6, PT, R11, 0x1, P6 ;  /* 0x000000010b00780c */ /* 0x000fc800037c1670 */
[----:B------:R-:W-:Y:S02]  /*3df0*/  FSEL R120, R120, -INF , !P6 ;  /* 0xff80000078787808 */ /* 0x000fe40007000000 */
[----:B------:R-:W-:-:S04]  /*3e00*/  ISETP.GE.AND P6, PT, R12, 0xda, PT ;  /* 0x000000da0c00780c */ /* 0x000fc80003fc6270 */
[----:B------:R-:W-:Y:S02]  /*3e10*/  P2R R12, PR, RZ, 0x40 ;  /* 0x00000040ff0c7803 */ /* 0x000fe40000000000 */
[----:B------:R-:W-:-:S04]  /*3e20*/  ISETP.GT.AND P6, PT, R8, 0xd9, !P6 ;  /* 0x000000d90800780c */ /* 0x000fc800077c4270 */
[----:B------:R-:W-:-:S04]  /*3e30*/  ISETP.LT.OR P6, PT, R11, 0xda, P6 ;  /* 0x000000da0b00780c */ /* 0x000fc800037c1670 */
[----:B------:R-:W-:Y:S02]  /*3e40*/  FSEL R37, R37, -INF , !P6 ;  /* 0xff80000025257808 */ /* 0x000fe40007000000 */
[----:B------:R-:W-:-:S13]  /*3e50*/  PLOP3.LUT P6, PT, PT, PT, UP1, 0x40, 0x0 ;  /* 0x000000000000781c */ /* 0x000fda0003fce818 */
[----:B------:R-:W-:Y:S05]  /*3e60*/  @P6 BRA `(.L_x_875) ;  /* 0x00000000005c6947 */ /* 0x000fea0003800000 */
        /* <DEDUP_REMOVED lines=8> */
[----:B------:R-:W-:Y:S01]  /*3ef0*/  @P6 IMAD.HI.U32 R7, R5, UR8, RZ ;  /* 0x0000000805076c27 */ /* 0x000fe2000f8e00ff */
[----:B------:R-:W-:-:S13]  /*3f00*/  PLOP3.LUT P6, PT, PT, PT, UP2, 0x80, 0x0 ;  /* 0x000000000000781c */ /* 0x000fda0003fcf028 */
[----:B------:R-:W-:-:S04]  /*3f10*/  @P6 SHF.R.U32.HI R5, RZ, UR9, R7 ;  /* 0x00000009ff056c19 */ /* 0x000fc80008011607 */
[----:B------:R-:W-:Y:S01]  /*3f20*/  LOP3.LUT R5, RZ, R5, RZ, 0x33, !PT ;  /* 0x00000005ff057212 */ /* 0x000fe200078e33ff */
[----:B------:R-:W-:Y:S06]  /*3f30*/  BRA `(.L_x_878) ;  /* 0x0000000000187947 */ /* 0x000fec0003800000 */
.L_x_877:
[----:B------:R-:W-:-:S06]  /*3f40*/  UISETP.NE.AND UP2, UPT, UR7, 0x1, UPT ;  /* 0x000000010700788c */ /* 0x000fcc000bf45270 */
[----:B------:R-:W-:-:S05]  /*3f50*/  PLOP3.LUT P6, PT, PT, PT, UP2, 0x80, 0x0 ;  /* 0x000000000000781c */ /* 0x000fca0003fcf028 */
[----:B------:R-:W-:-:S08]  /*3f60*/  @UP2 ULDC.64 UR8, c[0x0][0x9e8] ;  /* 0x00027a0000082ab9 */ /* 0x000fd00000000a00 */
[----:B------:R-:W-:Y:S01]  /*3f70*/  @P6 IMAD.HI.U32 R7, R5, UR8, RZ ;  /* 0x0000000805076c27 */ /* 0x000fe2000f8e00ff */
[----:B------:R-:W-:-:S13]  /*3f80*/  PLOP3.LUT P6, PT, PT, PT, UP2, 0x80, 0x0 ;  /* 0x000000000000781c */ /* 0x000fda0003fcf028 */
[----:B------:R-:W-:-:S07]  /*3f90*/  @P6 SHF.R.U32.HI R5, RZ, UR9, R7 ;  /* 0x00000009ff056c19 */ /* 0x000fce0008011607 */
.L_x_878:
[----:B------:R-:W-:Y:S05]  /*3fa0*/  BSYNC B0 ;  /* 0x0000000000007941 */ /* 0x000fea0003800000 */
.L_x_876:
[----:B------:R-:W-:-:S05]  /*3fb0*/  IMAD R5, R5, UR7, R6 ;  /* 0x0000000705057c24 */ /* 0x000fca000f8e0206 */
[----:B------:R-:W-:Y:S02]  /*3fc0*/  VIMNMX R4, R4, R5, !PT ;  /* 0x0000000504047248 */ /* 0x000fe40007fe0100 */
[----:B------:R-:W-:-:S07]  /*3fd0*/  VIADDMNMX R0, R5, UR7, R0, PT ;  /* 0x0000000705007c46 */ /* 0x000fce000b800100 */
.L_x_875:
[----:B------:R-:W-:Y:S01]  /*3fe0*/  ISETP.GT.AND P2, PT, R4, 0x20, !P2 ;  /* 0x000000200400780c */ /* 0x000fe20005744270 */
[----:B------:R-:W-:Y:S01]  /*3ff0*/  @UP0 ULDC UR8, c[0x0][0x44c] ;  /* 0x0001130000080ab9 */ /* 0x000fe20000000800 */
[----:B------:R-:W-:Y:S01]  /*4000*/  ISETP.NE.AND P6, PT, R176, RZ, PT ;  /* 0x000000ffb000720c */ /* 0x000fe20003fc5270 */
[----:B------:R-:W-:Y:S01]  /*4010*/  UIMAD.WIDE.U32 UR8, UR43, UR8, URZ ;  /* 0x000000082b0872a5 */ /* 0x000fe2000f8e003f */
[----:B------:R-:W-:Y:S01]  /*4020*/  ISETP.LT.OR P2, PT, R0, 0x21, P2 ;  /* 0x000000210000780c */ /* 0x000fe20001741670 */
[----:B------:R-:W-:Y:S01]  /*4030*/  @UP0 ULDC UR11, c[0x0][0x450] ;  /* 0x00011400000b0ab9 */ /* 0x000fe20000000800 */
[----:B------:R-:W-:Y:S01]  /*4040*/  FMNMX.FTZ R5, R120, R121, !PT ;  /* 0x0000007978057209 */ /* 0x000fe20007810000 */
[----:B------:R-:W-:Y:S01]  /*4050*/  @UP0 USHF.R.U32.HI UR43, URZ, UR11, UR9 ;  /* 0x0000000b3f2b0299 */ /* 0x000fe20008011609 */
[----:B------:R-:W-:Y:S02]  /*4060*/  FSEL R106, R106, -INF , !P2 ;  /* 0xff8000006a6a7808 */ /* 0x000fe40005000000 */
[----:B------:R-:W-:-:S02]  /*4070*/  ISETP.NE.AND P2, PT, R140, RZ, PT ;  /* 0x000000ff8c00720c */ /* 0x000fc40003f45270 */
[----:B------:R-:W-:Y:S02]  /*4080*/  FMNMX.FTZ R6, R124, R5, !PT ;  /* 0x000000057c067209 */ /* 0x000fe40007810000 */
[----:B------:R-:W-:Y:S02]  /*4090*/  ISETP.GT.AND P2, PT, R4, 0x21, !P2 ;  /* 0x000000210400780c */ /* 0x000fe40005744270 */
[----:B------:R-:W-:Y:S02]  /*40a0*/  FMNMX.FTZ R5, R125, R6, !PT ;  /* 0x000000067d057209 */ /* 0x000fe40007810000 */
[----:B------:R-:W-:Y:S02]  /*40b0*/  ISETP.LT.OR P2, PT, R0, 0x22, P2 ;  /* 0x000000220000780c */ /* 0x000fe40001741670 */
[----:B------:R-:W-:Y:S02]  /*40c0*/  FMNMX.FTZ R6, R128, R5, !PT ;  /* 0x0000000580067209 */ /* 0x000fe40007810000 */
[----:B------:R-:W-:-:S02]  /*40d0*/  FSEL R107, R107, -INF , !P2 ;  /* 0xff8000006b6b7808 */ /* 0x000fc40005000000 */
[----:B------:R-:W-:Y:S02]  /*40e0*/  ISETP.NE.AND P2, PT, R141, RZ, PT ;  /* 0x000000ff8d00720c */ /* 0x000fe40003f45270 */
[----:B------:R-:W-:Y:S02]  /*40f0*/  FMNMX.FTZ R5, R129, R6, !PT ;  /* 0x0000000681057209 */ /* 0x000fe40007810000 */
[----:B------:R-:W-:Y:S02]  /*4100*/  ISETP.GT.AND P2, PT, R4, 0x28, !P2 ;  /* 0x000000280400780c */ /* 0x000fe40005744270 */
[----:B------:R-:W-:Y:S02]  /*4110*/  FMNMX.FTZ R6, R132, R5, !PT ;  /* 0x0000000584067209 */ /* 0x000fe40007810000 */
[----:B------:R-:W-:Y:S02]  /*4120*/  ISETP.LT.OR P2, PT, R0, 0x29, P2 ;  /* 0x000000290000780c */ /* 0x000fe40001741670 */
[----:B------:R-:W-:-:S02]  /*4130*/  FMNMX.FTZ R5, R133, R6, !PT ;  /* 0x0000000685057209 */ /* 0x000fc40007810000 */
[----:B------:R-:W-:Y:S02]  /*4140*/  FSEL R110, R110, -INF , !P2 ;  /* 0xff8000006e6e7808 */ /* 0x000fe40005000000 */
[----:B------:R-:W-:Y:S02]  /*4150*/  ISETP.NE.AND P2, PT, R142, RZ, PT ;  /* 0x000000ff8e00720c */ /* 0x000fe40003f45270 */
[----:B------:R-:W-:Y:S02]  /*4160*/  FMNMX.FTZ R6, R104, R5, !PT ;  /* 0x0000000568067209 */ /* 0x000fe40007810000 */
[----:B------:R-:W-:Y:S02]  /*4170*/  ISETP.GT.AND P2, PT, R4, 0x29, !P2 ;  /* 0x000000290400780c */ /* 0x000fe40005744270 */
[----:B------:R-:W-:Y:S02]  /*4180*/  FMNMX.FTZ R5, R105, R6, !PT ;  /* 0x0000000669057209 */ /* 0x000fe40007810000 */
[----:B------:R-:W-:-:S02]  /*4190*/  ISETP.LT.OR P2, PT, R0, 0x2a, P2 ;  /* 0x0000002a0000780c */ /* 0x000fc40001741670 */
[----:B------:R-:W-:Y:S02]  /*41a0*/  FMNMX.FTZ R6, R108, R5, !PT ;  /* 0x000000056c067209 */ /* 0x000fe40007810000 */
[----:B------:R-:W-:Y:S02]  /*41b0*/  FSEL R111, R111, -INF , !P2 ;  /* 0xff8000006f6f7808 */ /* 0x000fe40005000000 */
[----:B------:R-:W-:Y:S02]  /*41c0*/  ISETP.NE.AND P2, PT, R143, RZ, PT ;  /* 0x000000ff8f00720c */ /* 0x000fe40003f45270 */
[----:B------:R-:W-:Y:S02]  /*41d0*/  FMNMX.FTZ R5, R109, R6, !PT ;  /* 0x000000066d057209 */ /* 0x000fe40007810000 */
[----:B------:R-:W-:Y:S02]  /*41e0*/  ISETP.GT.AND P2, PT, R4, 0x30, !P2 ;  /* 0x000000300400780c */ /* 0x000fe40005744270 */
[----:B------:R-:W-:-:S02]  /*41f0*/  FMNMX.FTZ R6, R112, R5, !PT ;  /* 0x0000000570067209 */ /* 0x000fc40007810000 */
[----:B------:R-:W-:Y:S02]  /*4200*/  ISETP.LT.OR P2, PT, R0, 0x31, P2 ;  /* 0x000000310000780c */ /* 0x000fe40001741670 */
[----:B------:R-:W-:Y:S02]  /*4210*/  FMNMX.FTZ R5, R113, R6, !PT ;  /* 0x0000000671057209 */ /* 0x000fe40007810000 */
[----:B------:R-:W-:Y:S02]  /*4220*/  FSEL R114, R114, -INF , !P2 ;  /* 0xff80000072727808 */ /* 0x000fe40005000000 */
[----:B------:R-:W-:Y:S02]  /*4230*/  ISETP.GT.AND P2, PT, R4, 0x31, !P6 ;  /* 0x000000310400780c */ /* 0x000fe40007744270 */
[----:B------:R-:W-:Y:S02]  /*4240*/  ISETP.NE.AND P6, PT, R177, RZ, PT ;  /* 0x000000ffb100720c */ /* 0x000fe40003fc5270 */
        /* <DEDUP_REMOVED lines=10> */
[----:B------:R-:W-:Y:S02]  /*42f0*/  ISETP.NE.AND P2, PT, R145, RZ, PT ;  /* 0x000000ff9100720c */ /* 0x000fe40003f45270 */
[----:B------:R-:W-:Y:S02]  /*4300*/  FMNMX.FTZ R6, R92, R5, !PT ;  /* 0x000000055c067209 */ /* 0x000fe40007810000 */
[----:B------:R-:W-:-:S02]  /*4310*/  ISETP.GT.AND P2, PT, R4, 0x39, !P2 ;  /* 0x000000390400780c */ /* 0x000fc40005744270 */
[----:B------:R-:W-:Y:S02]  /*4320*/  FMNMX.FTZ R5, R93, R6, !PT ;  /* 0x000000065d057209 */ /* 0x000fe40007810000 */
[----:B------:R-:W-:Y:S02]  /*4330*/  ISETP.LT.OR P2, PT, R0, 0x3a, P2 ;  /* 0x0000003a0000780c */ /* 0x000fe40001741670 */
[----:B------:R-:W-:Y:S02]  /*4340*/  FMNMX.FTZ R6, R96, R5, !PT ;  /* 0x0000000560067209 */ /* 0x000fe40007810000 */
[----:B------:R-:W-:Y:S02]  /*4350*/  FSEL R119, R119, -INF , !P2 ;  /* 0xff80000077777808 */ /* 0x000fe40005000000 */
[----:B------:R-:W-:Y:S02]  /*4360*/  ISETP.NE.AND P2, PT, R146, RZ, PT ;  /* 0x000000ff9200720c */ /* 0x000fe40003f45270 */
[----:B------:R-:W-:-:S02]  /*4370*/  FMNMX.FTZ R5, R97, R6, !PT ;  /* 0x0000000661057209 */ /* 0x000fc40007810000 */
[----:B------:R-:W-:Y:S02]  /*4380*/  ISETP.GT.AND P2, PT, R4, 0x40, !P2 ;  /* 0x000000400400780c */ /* 0x000fe40005744270 */
[----:B------:R-:W-:Y:S02]  /*4390*/  FMNMX.FTZ R6, R100, R5, !PT ;  /* 0x0000000564067209 */ /* 0x000fe40007810000 */
[----:B------:R-:W-:Y:S02]  /*43a0*/  ISETP.LT.OR P2, PT, R0, 0x41, P2 ;  /* 0x000000410000780c */ /* 0x000fe40001741670 */
[----:B------:R-:W-:Y:S02]  /*43b0*/  FMNMX.FTZ R5, R101, R6, !PT ;  /* 0x0000000665057209 */ /* 0x000fe40007810000 */
        /* <DEDUP_REMOVED lines=50> */
[----:B------:R-:W-:Y:S02]  /*46e0*/  ISETP.GT.AND P2, PT, R4, 0x60, !P6 ;  /* 0x000000600400780c */ /* 0x000fe40007744270 */
[----:B------:R-:W-:Y:S02]  /*46f0*/  ISETP.NE.AND P6, PT, R178, RZ, PT ;  /* 0x000000ffb200720c */ /* 0x000fe40003fc5270 */
        /* <DEDUP_REMOVED lines=26> */
[C---:B------:R-:W-:Y:S02]  /*48a0*/  ISETP.GT.AND P2, PT, R4.reuse, 0x70, !P2 ;  /* 0x000000700400780c */ /* 0x040fe40005744270 */
[----:B------:R-:W-:Y:S01]  /*48b0*/  ISETP.GT.AND P3, PT, R4, 0xd0, !P3 ;  /* 0x000000d00400780c */ /* 0x000fe20005f64270 */
[----:B------:R-:W0:Y:S01]  /*48c0*/  SHFL.BFLY PT, R5, R6, 0x2, 0x1f ;  /* 0x0c401f0006057f89 */ /* 0x000e2200000e0000 */
[----:B------:R-:W-:-:S02]  /*48d0*/  ISETP.LT.OR P2, PT, R0, 0x71, P2 ;  /* 0x000000710000780c */ /* 0x000fc40001741670 */
[----:B------:R-:W-:Y:S02]  /*48e0*/  ISETP.GT.AND P4, PT, R4, 0xd1, !P4 ;  /* 0x000000d10400780c */ /* 0x000fe40006784270 */
[----:B------:R-:W-:Y:S02]  /*48f0*/  FSEL R82, R82, -INF , !P2 ;  /* 0xff80000052527808 */ /* 0x000fe40005000000 */
[----:B------:R-:W-:Y:S02]  /*4900*/  ISETP.NE.AND P2, PT, R158, RZ, PT ;  /* 0x000000ff9e00720c */ /* 0x000fe40003f45270 */
[C---:B------:R-:W-:Y:S02]  /*4910*/  ISETP.GT.AND P5, PT, R4.reuse, 0xd8, !P5 ;  /* 0x000000d80400780c */ /* 0x040fe40006fa4270 */
[----:B------:R-:W-:Y:S02]  /*4920*/  ISETP.GT.AND P2, PT, R4, 0x71, !P2 ;  /* 0x000000710400780c */ /* 0x000fe40005744270 */
[----:B------:R-:W-:-:S02]  /*4930*/  ISETP.LT.OR P3, PT, R0, 0xd1, P3 ;  /* 0x000000d10000780c */ /* 0x000fc40001f61670 */
[C---:B------:R-:W-:Y:S02]  /*4940*/  ISETP.LT.OR P2, PT, R0.reuse, 0x72, P2 ;  /* 0x000000720000780c */ /* 0x040fe40001741670 */
[----:B------:R-:W-:Y:S02]  /*4950*/  ISETP.LT.OR P4, PT, R0, 0xd2, P4 ;  /* 0x000000d20000780c */ /* 0x000fe40002781670 */
[----:B------:R-:W-:Y:S02]  /*4960*/  FSEL R83, R83, -INF , !P2 ;  /* 0xff80000053537808 */ /* 0x000fe40005000000 */
[----:B------:R-:W-:Y:S02]  /*4970*/  ISETP.NE.AND P2, PT, R159, RZ, PT ;  /* 0x000000ff9f00720c */ /* 0x000fe40003f45270 */
[----:B------:R-:W-:Y:S02]  /*4980*/  FSEL R34, R34, -INF , !P3 ;  /* 0xff80000022227808 */ /* 0x000fe40005800000 */
[----:B------:R-:W-:-:S02]  /*4990*/  ISETP.GT.AND P2, PT, R4, 0x78, !P2 ;  /* 0x000000780400780c */ /* 0x000fc40005744270 */
[----:B0-----:R-:W-:Y:S02]  /*49a0*/  FMNMX.FTZ R7, R6, R5, !PT ;  /* 0x0000000506077209 */ /* 0x001fe40007810000 */
[C---:B------:R-:W-:Y:S02]  /*49b0*/  ISETP.LT.OR P2, PT, R0.reuse, 0x79, P2 ;  /* 0x000000790000780c */ /* 0x040fe40001741670 */
[----:B------:R-:W-:Y:S01]  /*49c0*/  ISETP.LT.OR P5, PT, R0, 0xd9, P5 ;  /* 0x000000d90000780c */ /* 0x000fe20002fa1670 */
[----:B------:R-:W0:Y:S01]  /*49d0*/  SHFL.BFLY PT, R8, R7, 0x1, 0x1f ;  /* 0x0c201f0007087f89 */ /* 0x000e2200000e0000 */
[----:B------:R-:W-:Y:S02]  /*49e0*/  FSEL R86, R86, -INF , !P2 ;  /* 0xff80000056567808 */ /* 0x000fe40005000000 */
[----:B------:R-:W-:Y:S02]  /*49f0*/  ISETP.NE.AND P2, PT, R160, RZ, PT ;  /* 0x000000ffa000720c */ /* 0x000fe40003f45270 */
[----:B------:R-:W-:-:S02]  /*4a00*/  FSEL R35, R35, -INF , !P4 ;  /* 0xff80000023237808 */ /* 0x000fc40006000000 */
[----:B------:R-:W-:Y:S02]  /*4a10*/  ISETP.GT.AND P2, PT, R4, 0x79, !P2 ;  /* 0x000000790400780c */ /* 0x000fe40005744270 */
[----:B------:R-:W-:Y:S02]  /*4a20*/  FSEL R38, R38, -INF , !P5 ;  /* 0xff80000026267808 */ /* 0x000fe40006800000 */
[----:B------:R-:W-:Y:S02]  /*4a30*/  ISETP.LT.OR P2, PT, R0, 0x7a, P2 ;  /* 0x0000007a0000780c */ /* 0x000fe40001741670 */
[----:B------:R-:W-:Y:S02]  /*4a40*/  R2UR UR10, R22 ;  /* 0x00000000160a72ca */ /* 0x000fe400000e0000 */
[----:B------:R-:W-:Y:S02]  /*4a50*/  FSEL R87, R87, -INF , !P2 ;  /* 0xff80000057577808 */ /* 0x000fe40005000000 */
[----:B------:R-:W-:-:S04]  /*4a60*/  ISETP.NE.AND P2, PT, R161, RZ, PT ;  /* 0x000000ffa100720c */ /* 0x000fc80003f45270 */
[----:B------:R-:W-:Y:S02]  /*4a70*/  ISETP.GT.AND P2, PT, R4, 0x80, !P2 ;  /* 0x000000800400780c */ /* 0x000fe40005744270 */
[----:B0-----:R-:W-:Y:S02]  /*4a80*/  FMNMX.FTZ R5, R7, R8, !PT ;  /* 0x0000000807057209 */ /* 0x001fe40007810000 */
[----:B------:R-:W-:Y:S01]  /*4a90*/  ISETP.LT.OR P2, PT, R0, 0x81, P2 ;  /* 0x000000810000780c */ /* 0x000fe20001741670 */
[----:B------:R-:W-:-:S03]  /*4aa0*/  UIADD3 UR43, UR10, UR43, URZ ;  /* 0x0000002b0a2b7290 */ /* 0x000fc6000fffe03f */
[----:B------:R-:W-:Y:S01]  /*4ab0*/  FSEL R58, R58, -INF , !P2 ;  /* 0xff8000003a3a7808 */ /* 0x000fe20005000000 */
[----:B------:R-:W-:Y:S01]  /*4ac0*/  UIADD3 UR10, UR43, UR6, URZ ;  /* 0x000000062b0a7290 */ /* 0x000fe2000fffe03f */
[----:B------:R-:W-:-:S04]  /*4ad0*/  ISETP.NE.AND P2, PT, R162, RZ, PT ;  /* 0x000000ffa200720c */ /* 0x000fc80003f45270 */
[----:B------:R-:W-:-:S04]  /*4ae0*/  ISETP.GT.AND P2, PT, R4, 0x81, !P2 ;  /* 0x000000810400780c */ /* 0x000fc80005744270 */
[----:B------:R-:W-:-:S04]  /*4af0*/  ISETP.LT.OR P2, PT, R0, 0x82, P2 ;  /* 0x000000820000780c */ /* 0x000fc80001741670 */
[----:B------:R-:W-:Y:S02]  /*4b00*/  FSEL R59, R59, -INF , !P2 ;  /* 0xff8000003b3b7808 */ /* 0x000fe40005000000 */
[----:B------:R-:W-:-:S04]  /*4b10*/  ISETP.NE.AND P2, PT, R163, RZ, PT ;  /* 0x000000ffa300720c */ /* 0x000fc80003f45270 */
[----:B------:R-:W-:-:S04]  /*4b20*/  ISETP.GT.AND P2, PT, R4, 0x88, !P2 ;  /* 0x000000880400780c */ /* 0x000fc80005744270 */
[----:B------:R-:W-:-:S04]  /*4b30*/  ISETP.LT.OR P2, PT, R0, 0x89, P2 ;  /* 0x000000890000780c */ /* 0x000fc80001741670 */
[----:B------:R-:W-:Y:S02]  /*4b40*/  FSEL R62, R62, -INF , !P2 ;  /* 0xff8000003e3e7808 */ /* 0x000fe40005000000 */
[----:B------:R-:W-:Y:S02]  /*4b50*/  ISETP.GT.AND P2, PT, R4, 0x89, !P6 ;  /* 0x000000890400780c */ /* 0x000fe40007744270 */
[----:B------:R-:W-:Y:S02]  /*4b60*/  ISETP.NE.AND P6, PT, R179, RZ, PT ;  /* 0x000000ffb300720c */ /* 0x000fe40003fc5270 */
[----:B------:R-:W-:-:S04]  /*4b70*/  ISETP.LT.OR P2, PT, R0, 0x8a, P2 ;  /* 0x0000008a0000780c */ /* 0x000fc80001741670 */
[----:B------:R-:W-:Y:S02]  /*4b80*/  FSEL R63, R63, -INF , !P2 ;  /* 0xff8000003f3f7808 */ /* 0x000fe40005000000 */
        /* <DEDUP_REMOVED lines=48> */
[----:B------:R-:W-:Y:S01]  /*4e90*/  ISETP.NE.AND P2, PT, R136, RZ, PT ;  /* 0x000000ff8800720c */ /* 0x000fe20003f45270 */
[----:B------:R-:W-:-:S03]  /*4ea0*/  IMAD.U32 R136, RZ, RZ, UR37 ;  /* 0x00000025ff887e24 */ /* 0x000fc6000f8e00ff */
[----:B------:R-:W-:Y:S01]  /*4eb0*/  ISETP.GT.AND P2, PT, R4, 0x1, !P2 ;  /* 0x000000010400780c */ /* 0x000fe20005744270 */
[----:B------:R-:W-:-:S03]  /*4ec0*/  FFMA.FTZ R136, R5, R136, -8 ;  /* 0xc100000005887423 */ /* 0x000fc60000010088 */
        /* <DEDUP_REMOVED lines=27> */
[----:B------:R-:W-:-:S04]  /*5080*/  ISETP.GT.AND P2, PT, R4, RZ, !P2 ;  /* 0x000000ff0400720c */ /* 0x000fc80005744270 */
        /* <DEDUP_REMOVED lines=10> */
[----:B------:R-:W-:-:S04]  /*5130*/  FSETP.NEU.FTZ.AND P2, PT, R5, -INF , PT ;  /* 0xff8000000500780b */ /* 0x000fc80003f5d000 */
[----:B------:R-:W-:Y:S02]  /*5140*/  FSEL R136, R136, RZ, P2 ;  /* 0x000000ff88887208 */ /* 0x000fe40001000000 */
[----:B------:R-:W-:Y:S02]  /*5150*/  ISETP.GT.AND P2, PT, R4, 0xc8, !P6 ;  /* 0x000000c80400780c */ /* 0x000fe40007744270 */
[----:B------:R-:W-:Y:S01]  /*5160*/  ISETP.NE.AND P6, PT, R12, RZ, PT ;  /* 0x000000ff0c00720c */ /* 0x000fe20003fc5270 */
[--C-:B------:R-:W-:Y:S01]  /*5170*/  FFMA.FTZ R14, R104, UR37, -R136.reuse ;  /* 0x00000025680e7c23 */ /* 0x100fe20008010888 */
[--C-:B------:R-:W-:Y:S01]  /*5180*/  FFMA.FTZ R104, R113, UR37, -R136.reuse ;  /* 0x0000002571687c23 */ /* 0x100fe20008010888 */
[--C-:B------:R-:W-:Y:S01]  /*5190*/  FFMA.FTZ R15, R105, UR37, -R136.reuse ;  /* 0x00000025690f7c23 */ /* 0x100fe20008010888 */
[----:B------:R-:W-:Y:S01]  /*51a0*/  FMNMX.FTZ R113, R122, R123, !PT ;  /* 0x0000007b7a717209 */ /* 0x000fe20007810000 */
        /* <DEDUP_REMOVED lines=14> */
[----:B------:R-:W-:Y:S01]  /*5290*/  ISETP.LT.OR P2, PT, R0, 0xc9, P2 ;  /* 0x000000c90000780c */ /* 0x000fe20001741670 */
[----:B------:R-:W-:Y:S01]  /*52a0*/  MUFU.EX2 R6, R6 ;  /* 0x0000000600067308 */ /* 0x000fe20000000800 */
[----:B------:R-:W-:Y:S01]  /*52b0*/  FMNMX.FTZ R113, R131, R116, !PT ;  /* 0x0000007483717209 */ /* 0x000fe20007810000 */
[--C-:B------:R-:W-:Y:S01]  /*52c0*/  FFMA.FTZ R12, R125, UR37, -R136.reuse ;  /* 0x000000257d0c7c23 */ /* 0x100fe20008010888 */
[----:B------:R-:W-:Y:S01]  /*52d0*/  FSEL R30, R30, -INF , !P2 ;  /* 0xff8000001e1e7808 */ /* 0x000fe20005000000 */
[--C-:B------:R-:W-:Y:S01]  /*52e0*/  FFMA.FTZ R8, R128, UR37, -R136.reuse ;  /* 0x0000002580087c23 */ /* 0x100fe20008010888 */
[----:B------:R-:W-:Y:S01]  /*52f0*/  FMNMX.FTZ R116, R134, R113, !PT ;  /* 0x0000007186747209 */ /* 0x000fe20007810000 */
[--C-:B------:R-:W-:Y:S01]  /*5300*/  FFMA.FTZ R13, R129, UR37, -R136.reuse ;  /* 0x00000025810d7c23 */ /* 0x100fe20008010888 */
[----:B------:R-:W-:Y:S01]  /*5310*/  ISETP.NE.AND P2, PT, R137, RZ, PT ;  /* 0x000000ff8900720c */ /* 0x000fe20003f45270 */
[----:B------:R-:W-:Y:S01]  /*5320*/  MUFU.EX2 R7, R7 ;  /* 0x0000000700077308 */ /* 0x000fe20000000800 */
[----:B------:R-:W-:Y:S01]  /*5330*/  FMNMX.FTZ R113, R135, R116, !PT ;  /* 0x0000007487717209 */ /* 0x000fe20007810000 */
[--C-:B------:R-:W-:Y:S01]  /*5340*/  FFMA.FTZ R20, R132, UR37, -R136.reuse ;  /* 0x0000002584147c23 */ /* 0x100fe20008010888 */
[----:B------:R-:W-:Y:S01]  /*5350*/  ISETP.GT.AND P2, PT, R4, 0xc9, !P2 ;  /* 0x000000c90400780c */ /* 0x000fe20005744270 */
[--C-:B------:R-:W-:Y:S01]  /*5360*/  FFMA.FTZ R23, R133, UR37, -R136.reuse ;  /* 0x0000002585177c23 */ /* 0x100fe20008010888 */
[----:B------:R-:W-:Y:S01]  /*5370*/  FMNMX.FTZ R116, R106, R113, !PT ;  /* 0x000000716a747209 */ /* 0x000fe20007810000 */
[--C-:B------:R-:W-:Y:S01]  /*5380*/  FFMA.FTZ R88, R88, UR37, -R136.reuse ;  /* 0x0000002558587c23 */ /* 0x100fe20008010888 */
[----:B------:R-:W-:Y:S01]  /*5390*/  ISETP.LT.OR P2, PT, R0, 0xca, P2 ;  /* 0x000000ca0000780c */ /* 0x000fe20001741670 */
[----:B------:R-:W-:Y:S01]  /*53a0*/  MUFU.EX2 R11, R11 ;  /* 0x0000000b000b7308 */ /* 0x000fe20000000800 */
[----:B------:R-:W-:Y:S01]  /*53b0*/  FMNMX.FTZ R93, R107, R116, !PT ;  /* 0x000000746b5d7209 */ /* 0x000fe20007810000 */
[--C-:B------:R-:W-:Y:S01]  /*53c0*/  FFMA.FTZ R89, R89, UR37, -R136.reuse ;  /* 0x0000002559597c23 */ /* 0x100fe20008010888 */
[----:B------:R-:W-:Y:S01]  /*53d0*/  ISETP.GT.AND P6, PT, R4, 0xd9, !P6 ;  /* 0x000000d90400780c */ /* 0x000fe200077c4270 */
[--C-:B------:R-:W-:Y:S01]  /*53e0*/  FFMA.FTZ R92, R92, UR37, -R136.reuse ;  /* 0x000000255c5c7c23 */ /* 0x100fe20008010888 */
[----:B------:R-:W-:Y:S01]  /*53f0*/  FMNMX.FTZ R96, R110, R93, !PT ;  /* 0x0000005d6e607209 */ /* 0x000fe20007810000 */
[--C-:B------:R-:W-:Y:S01]  /*5400*/  FFMA.FTZ R72, R72, UR37, -R136.reuse ;  /* 0x0000002548487c23 */ /* 0x100fe20008010888 */
[----:B------:R-:W-:Y:S01]  /*5410*/  FSEL R31, R31, -INF , !P2 ;  /* 0xff8000001f1f7808 */ /* 0x000fe20005000000 */
[----:B------:R-:W0:Y:S01]  /*5420*/  MUFU.EX2 R12, R12 ;  /* 0x0000000c000c7308 */ /* 0x000e220000000800 */
[----:B------:R-:W-:Y:S01]  /*5430*/  FMNMX.FTZ R117, R111, R96, !PT ;  /* 0x000000606f757209 */ /* 0x000fe20007810000 */
[--C-:B------:R-:W-:Y:S01]  /*5440*/  FFMA.FTZ R96, R97, UR37, -R136.reuse ;  /* 0x0000002561607c23 */ /* 0x100fe20008010888 */
[----:B------:R-:W-:Y:S01]  /*5450*/  ISETP.LT.OR P6, PT, R0, 0xda, P6 ;  /* 0x000000da0000780c */ /* 0x000fe200037c1670 */
[--C-:B------:R-:W-:Y:S01]  /*5460*/  FFMA.FTZ R0, R44, UR37, -R136.reuse ;  /* 0x000000252c007c23 */ /* 0x100fe20008010888 */
[----:B------:R-:W-:Y:S01]  /*5470*/  FMNMX.FTZ R116, R114, R117, !PT ;  /* 0x0000007572747209 */ /* 0x000fe20007810000 */
[--C-:B------:R-:W-:Y:S01]  /*5480*/  FFMA.FTZ R44, R48, UR37, -R136.reuse ;  /* 0x00000025302c7c23 */ /* 0x100fe20008010888 */
[----:B------:R-:W-:Y:S01]  /*5490*/  FSEL R39, R39, -INF , !P6 ;  /* 0xff80000027277808 */ /* 0x000fe20007000000 */
[----:B------:R-:W-:Y:S01]  /*54a0*/  MUFU.EX2 R8, R8 ;  /* 0x0000000800087308 */ /* 0x000fe20000000800 */
[----:B------:R-:W-:Y:S01]  /*54b0*/  FMNMX.FTZ R97, R115, R116, !PT ;  /* 0x0000007473617209 */ /* 0x000fe20007810000 */
[--C-:B------:R-:W-:Y:S01]  /*54c0*/  FFMA.FTZ R48, R52, UR37, -R136.reuse ;  /* 0x0000002534307c23 */ /* 0x100fe20008010888 */
[--C-:B------:R-:W-:Y:S01]  /*54d0*/  FFMA.FTZ R73, R73, UR37, -R136.reuse ;  /* 0x0000002549497c23 */ /* 0x100fe20008010888 */
[--C-:B------:R-:W-:Y:S01]  /*54e0*/  FFMA.FTZ R76, R76, UR37, -R136.reuse ;  /* 0x000000254c4c7c23 */ /* 0x100fe20008010888 */
[----:B------:R-:W-:Y:S01]  /*54f0*/  FMNMX.FTZ R100, R118, R97, !PT ;  /* 0x0000006176647209 */ /* 0x000fe20007810000 */
[--C-:B------:R-:W-:Y:S01]  /*5500*/  FFMA.FTZ R77, R77, UR37, -R136.reuse ;  /* 0x000000254d4d7c23 */ /* 0x100fe20008010888 */
[--C-:B------:R-:W-:Y:S01]  /*5510*/  FFMA.FTZ R84, R84, UR37, -R136.reuse ;  /* 0x0000002554547c23 */ /* 0x100fe20008010888 */
[----:B------:R-:W-:Y:S01]  /*5520*/  MUFU.EX2 R97, R124 ;  /* 0x0000007c00617308 */ /* 0x000fe20000000800 */
[----:B------:R-:W-:Y:S01]  /*5530*/  FMNMX.FTZ R117, R119, R100, !PT ;  /* 0x0000006477757209 */ /* 0x000fe20007810000 */
[--C-:B------:R-:W-:Y:S01]  /*5540*/  FFMA.FTZ R100, R101, UR37, -R136.reuse ;  /* 0x0000002565647c23 */ /* 0x100fe20008010888 */
[----:B0-----:R-:W-:Y:S01]  /*5550*/  F2FP.SATFINITE.E4M3.F32.PACK_AB_MERGE_C R224, R12, R11, RZ ;  /* 0x0000000b0ce0723e */ /* 0x001fe200048070ff */
[--C-:B------:R-:W-:Y:S01]  /*5560*/  FFMA.FTZ R85, R85, UR37, -R136.reuse ;  /* 0x0000002555557c23 */ /* 0x100fe20008010888 */
[----:B------:R-:W-:Y:S01]  /*5570*/  FMNMX.FTZ R116, R90, R117, !PT ;  /* 0x000000755a747209 */ /* 0x000fe20007810000 */
[----:B------:R-:W-:Y:S01]  /*5580*/  FFMA.FTZ R80, R80, UR37, -R136 ;  /* 0x0000002550507c23 */ /* 0x000fe20008010888 */
[----:B------:R-:W-:Y:S01]  /*5590*/  F2FP.SATFINITE.E4M3.F32.PACK_AB_MERGE_C R224, R7, R6, R224 ;  /* 0x0000000607e0723e */ /* 0x000fe200048070e0 */
        /* <DEDUP_REMOVED lines=24> */
[----:B------:R-:W0:Y:S01]  /*5720*/  MUFU.EX2 R23, R23 ;  /* 0x0000001700177308 */ /* 0x000e220000000800 */
        /* <DEDUP_REMOVED lines=10> */
[----:B------:R-:W-:-:S02]  /*57d0*/  FFMA.FTZ R33, R33, UR37, -R136 ;  /* 0x0000002521217c23 */ /* 0x000fc40008010888 */
        /* <DEDUP_REMOVED lines=38> */
[----:B------:R-:W-:-:S04]  /*5a40*/  FMNMX.FTZ R101, R55, R116, !PT ;  /* 0x0000007437657209 */ /* 0x000fc80007810000 */
[----:B------:R-:W-:-:S03]  /*5a50*/  FMNMX.FTZ R116, R26, R101, !PT ;  /* 0x000000651a747209 */ /* 0x000fc60007810000 */
[----:B------:R-:W-:Y:S01]  /*5a60*/  MUFU.EX2 R96, R96 ;  /* 0x0000006000607308 */ /* 0x000fe20000000800 */
[----:B------:R-:W-:-:S04]  /*5a70*/  FMNMX.FTZ R101, R27, R116, !PT ;  /* 0x000000741b657209 */ /* 0x000fc80007810000 */
[----:B------:R-:W-:-:S03]  /*5a80*/  FMNMX.FTZ R4, R30, R101, !PT ;  /* 0x000000651e047209 */ /* 0x000fc60007810000 */
[----:B------:R-:W1:Y:S01]  /*5a90*/  MUFU.EX2 R100, R100 ;  /* 0x0000006400647308 */ /* 0x000e620000000800 */
        /* <DEDUP_REMOVED lines=8> */
[----:B------:R-:W-:Y:S02]  /*5b20*/  FMNMX.FTZ R4, R39, R4, !PT ;  /* 0x0000000427047209 */ /* 0x000fe40007810000 */
[----:B-1----:R-:W-:-:S03]  /*5b30*/  F2FP.SATFINITE.E4M3.F32.PACK_AB_MERGE_C R218, R100, R97, RZ ;  /* 0x0000006164da723e */ /* 0x002fc600048070ff */
[----:B------:R-:W0:Y:S01]  /*5b40*/  SHFL.BFLY PT, R101, R4, 0x2, 0x1f ;  /* 0x0c401f0004657f89 */ /* 0x000e2200000e0000 */
[----:B------:R-:W-:Y:S01]  /*5b50*/  F2FP.SATFINITE.E4M3.F32.PACK_AB_MERGE_C R218, R96, R93, R218 ;  /* 0x0000005d60da723e */ /* 0x000fe200048070da */
[----:B------:R-:W-:Y:S08]  /*5b60*/  MUFU.EX2 R76, R76 ;  /* 0x0000004c004c7308 */ /* 0x000ff00000000800 */
[----:B------:R-:W1:Y:S08]  /*5b70*/  MUFU.EX2 R77, R77 ;  /* 0x0000004d004d7308 */ /* 0x000e700000000800 */
[----:B------:R-:W-:Y:S01]  /*5b80*/  MUFU.EX2 R84, R84 ;  /* 0x0000005400547308 */ /* 0x000fe20000000800 */
[----:B0-----:R-:W-:-:S07]  /*5b90*/  FMNMX.FTZ R101, R4, R101, !PT ;  /* 0x0000006504657209 */ /* 0x001fce0007810000 */
[----:B------:R-:W0:Y:S01]  /*5ba0*/  MUFU.EX2 R85, R85 ;  /* 0x0000005500557308 */ /* 0x000e220000000800 */
[----:B-1----:R-:W-:Y:S01]  /*5bb0*/  F2FP.SATFINITE.E4M3.F32.PACK_AB_MERGE_C R212, R77, R76, RZ ;  /* 0x0000004c4dd4723e */ /* 0x002fe200048070ff */
[----:B------:R-:W1:Y:S03]  /*5bc0*/  SHFL.BFLY PT, R4, R101, 0x1, 0x1f ;  /* 0x0c201f0065047f89 */ /* 0x000e6600000e0000 */
[----:B------:R-:W-:-:S03]  /*5bd0*/  F2FP.SATFINITE.E4M3.F32.PACK_AB_MERGE_C R212, R73, R72, R212 ;  /* 0x0000004849d4723e */ /* 0x000fc600048070d4 */
[----:B------:R-:W-:Y:S08]  /*5be0*/  MUFU.EX2 R80, R80 ;  /* 0x0000005000507308 */ /* 0x000ff00000000800 */
[----:B------:R-:W2:Y:S01]  /*5bf0*/  MUFU.EX2 R81, R81 ;  /* 0x0000005100517308 */ /* 0x000ea20000000800 */
[----:B0-----:R-:W-:-:S07]  /*5c00*/  F2FP.SATFINITE.E4M3.F32.PACK_AB_MERGE_C R214, R85, R84, RZ ;  /* 0x0000005455d6723e */ /* 0x001fce00048070ff */
[----:B------:R-:W-:Y:S01]  /*5c10*/  MUFU.EX2 R60, R60 ;  /* 0x0000003c003c7308 */ /* 0x000fe20000000800 */
[----:B-1----:R-:W-:Y:S01]  /*5c20*/  FMNMX.FTZ R4, R101, R4, !PT ;  /* 0x0000000465047209 */ /* 0x002fe20007810000 */
[----:B------:R-:W-:-:S03]  /*5c30*/  IMAD.U32 R101, RZ, RZ, UR37 ;  /* 0x00000025ff657e24 */ /* 0x000fc6000f8e00ff */
[C---:B------:R-:W-:Y:S01]  /*5c40*/  FSETP.NEU.FTZ.AND P2, PT, R4.reuse, -INF , PT ;  /* 0xff8000000400780b */ /* 0x040fe20003f5d000 */
[----:B------:R-:W-:Y:S02]  /*5c50*/  FFMA.FTZ R101, R4, R101, -8 ;  /* 0xc100000004657423 */ /* 0x000fe40000010065 */
[----:B------:R-:W-:Y:S01]  /*5c60*/  MUFU.EX2 R61, R61 ;  /* 0x0000003d003d7308 */ /* 0x000fe20000000800 */
[----:B--2---:R-:W-:Y:S02]  /*5c70*/  F2FP.SATFINITE.E4M3.F32.PACK_AB_MERGE_C R214, R81, R80, R214 ;  /* 0x0000005051d6723e */ /* 0x004fe400048070d6 */
[----:B------:R-:W-:Y:S02]  /*5c80*/  FSEL R101, R101, RZ, P2 ;  /* 0x000000ff65657208 */ /* 0x000fe40001000000 */
[----:B------:R-:W-:-:S03]  /*5c90*/  PLOP3.LUT P2, PT, PT, PT, UP1, 0x40, 0x0 ;  /* 0x000000000000781c */ /* 0x000fc60003f4e818 */
[----:B------:R-:W-:Y:S01]  /*5ca0*/  MUFU.EX2 R56, R56 ;  /* 0x0000003800387308 */ /* 0x000fe20000000800 */
[--C-:B------:R-:W-:Y:S01]  /*5cb0*/  FFMA.FTZ R124, R110, UR37, -R101.reuse ;  /* 0x000000256e7c7c23 */ /* 0x100fe20008010865 */
        /* <DEDUP_REMOVED lines=8> */
[----:B------:R-:W-:Y:S01]  /*5d40*/  FFMA.FTZ R78, R82, UR37, -R101 ;  /* 0x00000025524e7c23 */ /* 0x000fe20008010865 */
[----:B------:R-:W-:Y:S01]  /*5d50*/  FADD.FTZ R82, R6, R7 ;  /* 0x0000000706527221 */ /* 0x000fe20000010000 */
[--C-:B------:R-:W-:Y:S01]  /*5d60*/  FFMA.FTZ R120, R126, UR37, -R101.reuse ;  /* 0x000000257e787c23 */ /* 0x100fe20008010865 */
[--C-:B------:R-:W-:Y:S01]  /*5d70*/  FFMA.FTZ R123, R127, UR37, -R101.reuse ;  /* 0x000000257f7b7c23 */ /* 0x100fe20008010865 */
[----:B------:R-:W-:Y:S01]  /*5d80*/  MUFU.EX2 R52, R52 ;  /* 0x0000003400347308 */ /* 0x000fe20000000800 */
[----:B------:R-:W-:Y:S01]  /*5d90*/  FADD.FTZ R129, R11, R82 ;  /* 0x000000520b817221 */ /* 0x000fe20000010000 */
[--C-:B------:R-:W-:Y:S01]  /*5da0*/  FFMA.FTZ R127, R111, UR37, -R101.reuse ;  /* 0x000000256f7f7c23 */ /* 0x100fe20008010865 */
[--C-:B------:R-:W-:Y:S01]  /*5db0*/  FFMA.FTZ R111, R115, UR37, -R101.reuse ;  /* 0x00000025736f7c23 */ /* 0x100fe20008010865 */
[----:B------:R-:W-:Y:S01]  /*5dc0*/  FFMA.FTZ R115, R119, UR37, -R101 ;  /* 0x0000002577737c23 */ /* 0x000fe20008010865 */
[----:B------:R-:W-:Y:S01]  /*5dd0*/  FADD.FTZ R129, R12, R129 ;  /* 0x000000810c817221 */ /* 0x000fe20000010000 */
[--C-:B------:R-:W-:Y:S01]  /*5de0*/  FFMA.FTZ R116, R130, UR37, -R101.reuse ;  /* 0x0000002582747c23 */ /* 0x100fe20008010865 */
[--C-:B------:R-:W-:Y:S01]  /*5df0*/  FFMA.FTZ R119, R95, UR37, -R101.reuse ;  /* 0x000000255f777c23 */ /* 0x100fe20008010865 */
[----:B------:R-:W0:Y:S01]  /*5e00*/  MUFU.EX2 R117, R117 ;  /* 0x0000007500757308 */ /* 0x000e220000000800 */
[----:B------:R-:W-:Y:S01]  /*5e10*/  FFMA.FTZ R95, R99, UR37, -R101 ;  /* 0x00000025635f7c23 */ /* 0x000fe20008010865 */
[----:B------:R-:W-:Y:S01]  /*5e20*/  FADD.FTZ R126, R8, R129 ;  /* 0x00000081087e7221 */ /* 0x000fe20000010000 */
[--C-:B------:R-:W-:Y:S01]  /*5e30*/  FFMA.FTZ R99, R103, UR37, -R101.reuse ;  /* 0x0000002567637c23 */ /* 0x100fe20008010865 */
[--C-:B------:R-:W-:Y:S01]  /*5e40*/  FFMA.FTZ R103, R79, UR37, -R101.reuse ;  /* 0x000000254f677c23 */ /* 0x100fe20008010865 */
[--C-:B------:R-:W-:Y:S01]  /*5e50*/  FFMA.FTZ R121, R131, UR37, -R101.reuse ;  /* 0x0000002583797c23 */ /* 0x100fe20008010865 */
[--C-:B------:R-:W-:Y:S01]  /*5e60*/  FFMA.FTZ R79, R83, UR37, -R101.reuse ;  /* 0x00000025534f7c23 */ /* 0x100fe20008010865 */
[----:B------:R-:W-:Y:S01]  /*5e70*/  FADD.FTZ R83, R13, R126 ;  /* 0x0000007e0d537221 */ /* 0x000fe20000010000 */
[----:B------:R-:W1:Y:S01]  /*5e80*/  MUFU.EX2 R120, R120 ;  /* 0x0000007800787308 */ /* 0x000e620000000800 */
[--C-:B------:R-:W-:Y:S01]  /*5e90*/  FFMA.FTZ R122, R134, UR37, -R101.reuse ;  /* 0x00000025867a7c23 */ /* 0x100fe20008010865 */
[----:B------:R-:W-:Y:S01]  /*5ea0*/  FFMA.FTZ R82, R86, UR37, -R101 ;  /* 0x0000002556527c23 */ /* 0x000fe20008010865 */
[----:B------:R-:W-:Y:S01]  /*5eb0*/  FADD.FTZ R86, R20, R83 ;  /* 0x0000005314567221 */ /* 0x000fe20000010000 */
[--C-:B------:R-:W-:Y:S01]  /*5ec0*/  FFMA.FTZ R83, R87, UR37, -R101.reuse ;  /* 0x0000002557537c23 */ /* 0x100fe20008010865 */
[--C-:B------:R-:W-:Y:S01]  /*5ed0*/  FFMA.FTZ R125, R135, UR37, -R101.reuse ;  /* 0x00000025877d7c23 */ /* 0x100fe20008010865 */
[----:B------:R-:W-:Y:S01]  /*5ee0*/  FFMA.FTZ R106, R106, UR37, -R101 ;  /* 0x000000256a6a7c23 */ /* 0x000fe20008010865 */
[----:B------:R-:W-:Y:S01]  /*5ef0*/  FADD.FTZ R129, R23, R86 ;  /* 0x0000005617817221 */ /* 0x000fe20000010000 */
[----:B------:R-:W2:Y:S01]  /*5f00*/  MUFU.EX2 R123, R123 ;  /* 0x0000007b007b7308 */ /* 0x000ea20000000800 */
[----:B0-----:R-:W-:Y:S01]  /*5f10*/  FADD.FTZ R87, R52, R117 ;  /* 0x0000007534577221 */ /* 0x001fe20000010000 */
[----:B------:R-:W-:Y:S01]  /*5f20*/  FFMA.FTZ R107, R107, UR37, -R101 ;  /* 0x000000256b6b7c23 */ /* 0x000fe20008010865 */
[----:B------:R-:W-:Y:S01]  /*5f30*/  FADD.FTZ R126, R14, R129 ;  /* 0x000000810e7e7221 */ /* 0x000fe20000010000 */
[--C-:B------:R-:W-:Y:S01]  /*5f40*/  FFMA.FTZ R90, R90, UR37, -R101.reuse ;  /* 0x000000255a5a7c23 */ /* 0x100fe20008010865 */
[--C-:B------:R-:W-:Y:S01]  /*5f50*/  FFMA.FTZ R91, R91, UR37, -R101.reuse ;  /* 0x000000255b5b7c23 */ /* 0x100fe20008010865 */
[----:B------:R-:W-:Y:S01]  /*5f60*/  FFMA.FTZ R74, R74, UR37, -R101 ;  /* 0x000000254a4a7c23 */ /* 0x000fe20008010865 */
[----:B------:R-:W-:Y:S01]  /*5f70*/  FADD.FTZ R126, R15, R126 ;  /* 0x0000007e0f7e7221 */ /* 0x000fe20000010000 */
[----:B------:R-:W0:Y:S01]  /*5f80*/  MUFU.EX2 R116, R116 ;  /* 0x0000007400747308 */ /* 0x000e220000000800 */
[----:B-1----:R-:W-:Y:S01]  /*5f90*/  FADD.FTZ R86, R120, R87 ;  /* 0x0000005778567221 */ /* 0x002fe20000010000 */
[--C-:B------:R-:W-:Y:S01]  /*5fa0*/  FFMA.FTZ R75, R75, UR37, -R101.reuse ;  /* 0x000000254b4b7c23 */ /* 0x100fe20008010865 */
[----:B------:R-:W-:Y:S01]  /*5fb0*/  FADD.FTZ R129, R105, R126 ;  /* 0x0000007e69817221 */ /* 0x000fe20000010000 */
[--C-:B------:R-:W-:Y:S01]  /*5fc0*/  FFMA.FTZ R58, R58, UR37, -R101.reuse ;  /* 0x000000253a3a7c23 */ /* 0x100fe20008010865 */
[--C-:B------:R-:W-:Y:S01]  /*5fd0*/  FFMA.FTZ R59, R59, UR37, -R101.reuse ;  /* 0x000000253b3b7c23 */ /* 0x100fe20008010865 */
[----:B------:R-:W-:Y:S01]  /*5fe0*/  FFMA.FTZ R62, R62, UR37, -R101 ;  /* 0x000000253e3e7c23 */ /* 0x000fe20008010865 */
[----:B------:R-:W-:Y:S01]  /*5ff0*/  FADD.FTZ R126, R108, R129 ;  /* 0x000000816c7e7221 */ /* 0x000fe20000010000 */
[----:B------:R-:W1:Y:S01]  /*6000*/  MUFU.EX2 R121, R121 ;  /* 0x0000007900797308 */ /* 0x000e620000000800 */
[----:B--2---:R-:W-:Y:S01]  /*6010*/  FADD.FTZ R87, R123, R86 ;  /* 0x000000567b577221 */ /* 0x004fe20000010000 */
[--C-:B------:R-:W-:Y:S01]  /*6020*/  FFMA.FTZ R63, R63, UR37, -R101.reuse ;  /* 0x000000253f3f7c23 */ /* 0x100fe20008010865 */
[----:B------:R-:W-:Y:S01]  /*6030*/  FADD.FTZ R129, R21, R126 ;  /* 0x0000007e15817221 */ /* 0x000fe20000010000 */
[--C-:B------:R-:W-:Y:S01]  /*6040*/  FFMA.FTZ R66, R66, UR37, -R101.reuse ;  /* 0x0000002542427c23 */ /* 0x100fe20008010865 */
[--C-:B------:R-:W-:Y:S01]  /*6050*/  FFMA.FTZ R70, R70, UR37, -R101.reuse ;  /* 0x0000002546467c23 */ /* 0x100fe20008010865 */
[----:B------:R-:W-:Y:S01]  /*6060*/  FFMA.FTZ R71, R71, UR37, -R101 ;  /* 0x0000002547477c23 */ /* 0x000fe20008010865 */
[----:B------:R-:W-:Y:S01]  /*6070*/  FADD.FTZ R22, R104, R129 ;  /* 0x0000008168167221 */ /* 0x000fe20000010000 */
[----:B------:R-:W2:Y:S01]  /*6080*/  MUFU.EX2 R122, R122 ;  /* 0x0000007a007a7308 */ /* 0x000ea20000000800 */
[----:B0-----:R-:W-:Y:S01]  /*6090*/  FADD.FTZ R86, R116, R87 ;  /* 0x0000005774567221 */ /* 0x001fe20000010000 */
[--C-:B------:R-:W-:Y:S01]  /*60a0*/  FFMA.FTZ R42, R42, UR37, -R101.reuse ;  /* 0x000000252a2a7c23 */ /* 0x100fe20008010865 */
[--C-:B------:R-:W-:Y:S01]  /*60b0*/  FFMA.FTZ R43, R43, UR37, -R101.reuse ;  /* 0x000000252b2b7c23 */ /* 0x100fe20008010865 */
[--C-:B------:R-:W-:Y:S01]  /*60c0*/  FFMA.FTZ R46, R46, UR37, -R101.reuse ;  /* 0x000000252e2e7c23 */ /* 0x100fe20008010865 */
[--C-:B------:R-:W-:Y:S01]  /*60d0*/  FFMA.FTZ R47, R47, UR37, -R101.reuse ;  /* 0x000000252f2f7c23 */ /* 0x100fe20008010865 */
[--C-:B------:R-:W-:Y:S01]  /*60e0*/  FFMA.FTZ R50, R50, UR37, -R101.reuse ;  /* 0x0000002532327c23 */ /* 0x100fe20008010865 */
[--C-:B------:R-:W-:Y:S01]  /*60f0*/  FFMA.FTZ R51, R51, UR37, -R101.reuse ;  /* 0x0000002533337c23 */ /* 0x100fe20008010865 */
[----:B------:R-:W0:Y:S01]  /*6100*/  MUFU.EX2 R125, R125 ;  /* 0x0000007d007d7308 */ /* 0x000e220000000800 */
[----:B-1----:R-:W-:Y:S01]  /*6110*/  FADD.FTZ R87, R121, R86 ;  /* 0x0000005679577221 */ /* 0x002fe20000010000 */
[--C-:B------:R-:W-:Y:S01]  /*6120*/  FFMA.FTZ R54, R54, UR37, -R101.reuse ;  /* 0x0000002536367c23 */ /* 0x100fe20008010865 */
[--C-:B------:R-:W-:Y:S01]  /*6130*/  FFMA.FTZ R55, R55, UR37, -R101.reuse ;  /* 0x0000002537377c23 */ /* 0x100fe20008010865 */
[--C-:B------:R-:W-:Y:S01]  /*6140*/  FFMA.FTZ R26, R26, UR37, -R101.reuse ;  /* 0x000000251a1a7c23 */ /* 0x100fe20008010865 */
[--C-:B------:R-:W-:Y:S01]  /*6150*/  FFMA.FTZ R27, R27, UR37, -R101.reuse ;  /* 0x000000251b1b7c23 */ /* 0x100fe20008010865 */
[--C-:B------:R-:W-:Y:S01]  /*6160*/  FFMA.FTZ R30, R30, UR37, -R101.reuse ;  /* 0x000000251e1e7c23 */ /* 0x100fe20008010865 */
[----:B------:R-:W-:Y:S01]  /*6170*/  FFMA.FTZ R31, R31, UR37, -R101 ;  /* 0x000000251f1f7c23 */ /* 0x000fe20008010865 */
[----:B------:R-:W1:Y:S01]  /*6180*/  MUFU.EX2 R106, R106 ;  /* 0x0000006a006a7308 */ /* 0x000e620000000800 */
[----:B--2---:R-:W-:Y:S01]  /*6190*/  FADD.FTZ R12, R122, R87 ;  /* 0x000000577a0c7221 */ /* 0x004fe20000010000 */
[----:B------:R-:W-:Y:S01]  /*61a0*/  FADD.FTZ R87, R109, R22 ;  /* 0x000000166d577221 */ /* 0x000fe20000010000 */
[--C-:B------:R-:W-:Y:S01]  /*61b0*/  FFMA.FTZ R34, R34, UR37, -R101.reuse ;  /* 0x0000002522227c23 */ /* 0x100fe20008010865 */
[--C-:B------:R-:W-:Y:S01]  /*61c0*/  FFMA.FTZ R35, R35, UR37, -R101.reuse ;  /* 0x0000002523237c23 */ /* 0x100fe20008010865 */
[----:B------:R-:W-:Y:S01]  /*61d0*/  FFMA.FTZ R38, R38, UR37, -R101 ;  /* 0x0000002526267c23 */ /* 0x000fe20008010865 */
[----:B------:R-:W-:Y:S01]  /*61e0*/  FADD.FTZ R87, R112, R87 ;  /* 0x0000005770577221 */ /* 0x000fe20000010000 */
[----:B------:R-:W-:Y:S01]  /*61f0*/  FFMA.FTZ R39, R39, UR37, -R101 ;  /* 0x0000002527277c23 */ /* 0x000fe20008010865 */
[----:B------:R-:W2:Y:S01]  /*6200*/  MUFU.EX2 R107, R107 ;  /* 0x0000006b006b7308 */ /* 0x000ea20000000800 */
[----:B0-----:R-:W-:Y:S01]  /*6210*/  FADD.FTZ R23, R125, R12 ;  /* 0x0000000c7d177221 */ /* 0x001fe20000010000 */
[----:B------:R-:W-:Y:S01]  /*6220*/  FADD.FTZ R22, R88, R87 ;  /* 0x0000005758167221 */ /* 0x000fe20000010000 */
[----:B------:R-:W-:-:S02]  /*6230*/  F2FP.SATFINITE.E4M3.F32.PACK_AB_MERGE_C R120, R123, R120, RZ ;  /* 0x000000787b78723e */ /* 0x000fc400048070ff */
[----:B------:R-:W-:Y:S01]  /*6240*/  F2FP.SATFINITE.E4M3.F32.PACK_AB_MERGE_C R122, R125, R122, RZ ;  /* 0x0000007a7d7a723e */ /* 0x000fe200048070ff */
[----:B------:R-:W-:Y:S01]  /*6250*/  FADD.FTZ R7, R89, R22 ;  /* 0x0000001659077221 */ /* 0x000fe20000010000 */
[----:B------:R-:W-:Y:S01]  /*6260*/  F2FP.SATFINITE.E4M3.F32.PACK_AB_MERGE_C R225, R117, R52, R120 ;  /* 0x0000003475e1723e */ /* 0x000fe20004807078 */
[----:B------:R-:W0:Y:S01]  /*6270*/  MUFU.EX2 R124, R124 ;  /* 0x0000007c007c7308 */ /* 0x000e220000000800 */
[----:B-1----:R-:W-:Y:S01]  /*6280*/  FADD.FTZ R20, R106, R23 ;  /* 0x000000176a147221 */ /* 0x002fe20000010000 */
[----:B------:R-:W-:-:S06]  /*6290*/  F2FP.SATFINITE.E4M3.F32.PACK_AB_MERGE_C R227, R121, R116, R122 ;  /* 0x0000007479e3723e */ /* 0x000fcc000480707a */
[----:B------:R-:W1:Y:S01]  /*62a0*/  MUFU.EX2 R127, R127 ;  /* 0x0000007f007f7308 */ /* 0x000e620000000800 */
[----:B--2---:R-:W-:-:S07]  /*62b0*/  FADD.FTZ R23, R107, R20 ;  /* 0x000000146b177221 */ /* 0x004fce0000010000 */
[----:B------:R-:W2:Y:S01]  /*62c0*/  MUFU.EX2 R110, R110 ;  /* 0x0000006e006e7308 */ /* 0x000ea20000000800 */
[----:B0-----:R-:W-:-:S07]  /*62d0*/  FADD.FTZ R20, R124, R23 ;  /* 0x000000177c147221 */ /* 0x001fce0000010000 */
[----:B------:R-:W0:Y:S01]  /*62e0*/  MUFU.EX2 R111, R111 ;  /* 0x0000006f006f7308 */ /* 0x000e220000000800 */
[----:B-1----:R-:W-:Y:S01]  /*62f0*/  FADD.FTZ R13, R127, R20 ;  /* 0x000000147f0d7221 */ /* 0x002fe20000010000 */
[----:B------:R-:W-:Y:S01]  /*6300*/  FADD.FTZ R20, R92, R7 ;  /* 0x000000075c147221 */ /* 0x000fe20000010000 */
[----:B------:R-:W-:Y:S01]  /*6310*/  FFMA.FTZ R7, R67, UR37, -R101 ;  /* 0x0000002543077c23 */ /* 0x000fe20008010865 */
[----:B------:R-:W-:Y:S02]  /*6320*/  F2FP.SATFINITE.E4M3.F32.PACK_AB_MERGE_C R124, R127, R124, RZ ;  /* 0x0000007c7f7c723e */ /* 0x000fe400048070ff */
[----:B------:R-:W-:Y:S02]  /*6330*/  FADD.FTZ R20, R113, R20 ;  /* 0x0000001471147221 */ /* 0x000fe40000010000 */
[----:B------:R-:W1:Y:S01]  /*6340*/  MUFU.EX2 R114, R114 ;  /* 0x0000007200727308 */ /* 0x000e620000000800 */
[----:B--2---:R-:W-:Y:S01]  /*6350*/  FADD.FTZ R8, R110, R13 ;  /* 0x0000000d6e087221 */ /* 0x004fe20000010000 */
[----:B------:R-:W-:Y:S01]  /*6360*/  FADD.FTZ R15, R93, R20 ;  /* 0x000000145d0f7221 */ /* 0x000fe20000010000 */
[----:B------:R-:W-:-:S03]  /*6370*/  F2FP.SATFINITE.E4M3.F32.PACK_AB_MERGE_C R221, R107, R106, R124 ;  /* 0x0000006a6bdd723e */ /* 0x000fc6000480707c */
[----:B------:R-:W-:Y:S02]  /*6380*/  FADD.FTZ R14, R96, R15 ;  /* 0x0000000f600e7221 */ /* 0x000fe40000010000 */
[----:B------:R-:W2:Y:S01]  /*6390*/  MUFU.EX2 R115, R115 ;  /* 0x0000007300737308 */ /* 0x000ea20000000800 */
[----:B0-----:R-:W-:Y:S01]  /*63a0*/  FADD.FTZ R13, R111, R8 ;  /* 0x000000086f0d7221 */ /* 0x001fe20000010000 */
[----:B------:R-:W-:-:S04]  /*63b0*/  FADD.FTZ R15, R97, R14 ;  /* 0x0000000e610f7221 */ /* 0x000fc80000010000 */
[----:B------:R-:W-:Y:S02]  /*63c0*/  FADD.FTZ R15, R100, R15 ;  /* 0x0000000f640f7221 */ /* 0x000fe40000010000 */
[----:B------:R-:W0:Y:S01]  /*63d0*/  MUFU.EX2 R90, R90 ;  /* 0x0000005a005a7308 */ /* 0x000e220000000800 */
[----:B-1----:R-:W-:Y:S01]  /*63e0*/  FADD.FTZ R8, R114, R13 ;  /* 0x0000000d72087221 */ /* 0x002fe20000010000 */
[----:B------:R-:W-:-:S04]  /*63f0*/  FADD.FTZ R14, R72, R15 ;  /* 0x0000000f480e7221 */ /* 0x000fc80000010000 */
[----:B------:R-:W-:Y:S01]  /*6400*/  FADD.FTZ R15, R73, R14 ;  /* 0x0000000e490f7221 */ /* 0x000fe20000010000 */
[----:B------:R-:W-:Y:S01]  /*6410*/  F2FP.SATFINITE.E4M3.F32.PACK_AB_MERGE_C R14, R61, R60, RZ ;  /* 0x0000003c3d0e723e */ /* 0x000fe200048070ff */
[----:B------:R-:W1:Y:S01]  /*6420*/  MUFU.EX2 R91, R91 ;  /* 0x0000005b005b7308 */ /* 0x000e620000000800 */
[C---:B--2---:R-:W-:Y:S01]  /*6430*/  FADD.FTZ R13, R115.reuse, R8 ;  /* 0x00000008730d7221 */ /* 0x044fe20000010000 */
[----:B------:R-:W-:Y:S01]  /*6440*/  FADD.FTZ R76, R76, R15 ;  /* 0x0000000f4c4c7221 */ /* 0x000fe20000010000 */
[----:B------:R-:W-:-:S03]  /*6450*/  F2FP.SATFINITE.E4M3.F32.PACK_AB_MERGE_C R114, R115, R114, RZ ;  /* 0x000000727372723e */ /* 0x000fc600048070ff */
[----:B------:R-:W-:Y:S01]  /*6460*/  FADD.FTZ R77, R77, R76 ;  /* 0x0000004c4d4d7221 */ /* 0x000fe20000010000 */
[----:B------:R-:W-:Y:S01]  /*6470*/  F2FP.SATFINITE.E4M3.F32.PACK_AB_MERGE_C R223, R111, R110, R114 ;  /* 0x0000006e6fdf723e */ /* 0x000fe20004807072 */
[----:B------:R-:W2:Y:S01]  /*6480*/  MUFU.EX2 R118, R118 ;  /* 0x0000007600767308 */ /* 0x000ea20000000800 */
[----:B0-----:R-:W-:Y:S01]  /*6490*/  FADD.FTZ R8, R90, R13 ;  /* 0x0000000d5a087221 */ /* 0x001fe20000010000 */
[----:B------:R-:W-:-:S04]  /*64a0*/  FADD.FTZ R80, R80, R77 ;  /* 0x0000004d50507221 */ /* 0x000fc80000010000 */
[----:B------:R-:W-:Y:S02]  /*64b0*/  FADD.FTZ R81, R81, R80 ;  /* 0x0000005051517221 */ /* 0x000fe40000010000 */
[----:B------:R-:W0:Y:S01]  /*64c0*/  MUFU.EX2 R119, R119 ;  /* 0x0000007700777308 */ /* 0x000e220000000800 */
[----:B-1----:R-:W-:Y:S01]  /*64d0*/  FADD.FTZ R13, R91, R8 ;  /* 0x000000085b0d7221 */ /* 0x002fe20000010000 */
[----:B------:R-:W-:-:S04]  /*64e0*/  FADD.FTZ R84, R84, R81 ;  /* 0x0000005154547221 */ /* 0x000fc80000010000 */
[----:B------:R-:W-:Y:S02]  /*64f0*/  FADD.FTZ R85, R85, R84 ;  /* 0x0000005455557221 */ /* 0x000fe40000010000 */
[----:B------:R-:W1:Y:S01]  /*6500*/  MUFU.EX2 R94, R94 ;  /* 0x0000005e005e7308 */ /* 0x000e620000000800 */
[----:B--2---:R-:W-:-:S07]  /*6510*/  FADD.FTZ R8, R118, R13 ;  /* 0x0000000d76087221 */ /* 0x004fce0000010000 */
[----:B------:R-:W2:Y:S01]  /*6520*/  MUFU.EX2 R95, R95 ;  /* 0x0000005f005f7308 */ /* 0x000ea20000000800 */
[C---:B0-----:R-:W-:Y:S01]  /*6530*/  FADD.FTZ R13, R119.reuse, R8 ;  /* 0x00000008770d7221 */ /* 0x041fe20000010000 */
[----:B------:R-:W-:-:S04]  /*6540*/  F2FP.SATFINITE.E4M3.F32.PACK_AB_MERGE_C R118, R119, R118, RZ ;  /* 0x000000767776723e */ /* 0x000fc800048070ff */
[----:B------:R-:W-:Y:S02]  /*6550*/  F2FP.SATFINITE.E4M3.F32.PACK_AB_MERGE_C R217, R91, R90, R118 ;  /* 0x0000005a5bd9723e */ /* 0x000fe40004807076 */
[----:B------:R-:W0:Y:S01]  /*6560*/  MUFU.EX2 R98, R98 ;  /* 0x0000006200627308 */ /* 0x000e220000000800 */
[----:B-1----:R-:W-:-:S07]  /*6570*/  FADD.FTZ R8, R94, R13 ;  /* 0x0000000d5e087221 */ /* 0x002fce0000010000 */
[----:B------:R-:W1:Y:S01]  /*6580*/  MUFU.EX2 R99, R99 ;  /* 0x0000006300637308 */ /* 0x000e620000000800 */
[----:B--2---:R-:W-:-:S07]  /*6590*/  FADD.FTZ R13, R95, R8 ;  /* 0x000000085f0d7221 */ /* 0x004fce0000010000 */
[----:B------:R-:W2:Y:S01]  /*65a0*/  MUFU.EX2 R74, R74 ;  /* 0x0000004a004a7308 */ /* 0x000ea20000000800 */
[----:B0-----:R-:W-:-:S07]  /*65b0*/  FADD.FTZ R8, R98, R13 ;  /* 0x0000000d62087221 */ /* 0x001fce0000010000 */
[----:B------:R-:W0:Y:S01]  /*65c0*/  MUFU.EX2 R75, R75 ;  /* 0x0000004b004b7308 */ /* 0x000e220000000800 */
[C---:B-1----:R-:W-:Y:S01]  /*65d0*/  FADD.FTZ R13, R99.reuse, R8 ;  /* 0x00000008630d7221 */ /* 0x042fe20000010000 */
[----:B------:R-:W-:-:S04]  /*65e0*/  F2FP.SATFINITE.E4M3.F32.PACK_AB_MERGE_C R98, R99, R98, RZ ;  /* 0x000000626362723e */ /* 0x000fc800048070ff */
[----:B------:R-:W-:Y:S02]  /*65f0*/  F2FP.SATFINITE.E4M3.F32.PACK_AB_MERGE_C R219, R95, R94, R98 ;  /* 0x0000005e5fdb723e */ /* 0x000fe40004807062 */
[----:B------:R-:W1:Y:S01]  /*6600*/  MUFU.EX2 R102, R102 ;  /* 0x0000006600667308 */ /* 0x000e620000000800 */
[----:B--2---:R-:W-:-:S07]  /*6610*/  FADD.FTZ R8, R74, R13 ;  /* 0x0000000d4a087221 */ /* 0x004fce0000010000 */
[----:B------:R-:W2:Y:S01]  /*6620*/  MUFU.EX2 R103, R103 ;  /* 0x0000006700677308 */ /* 0x000ea20000000800 */
[----:B0-----:R-:W-:-:S07]  /*6630*/  FADD.FTZ R13, R75, R8 ;  /* 0x000000084b0d7221 */ /* 0x001fce0000010000 */
[----:B------:R-:W0:Y:S01]  /*6640*/  MUFU.EX2 R78, R78 ;  /* 0x0000004e004e7308 */ /* 0x000e220000000800 */
[----:B-1----:R-:W-:-:S07]  /*6650*/  FADD.FTZ R8, R102, R13 ;  /* 0x0000000d66087221 */ /* 0x002fce0000010000 */
[----:B------:R-:W1:Y:S01]  /*6660*/  MUFU.EX2 R79, R79 ;  /* 0x0000004f004f7308 */ /* 0x000e620000000800 */
[C---:B--2---:R-:W-:Y:S01]  /*6670*/  FADD.FTZ R13, R103.reuse, R8 ;  /* 0x00000008670d7221 */ /* 0x044fe20000010000 */
[----:B------:R-:W-:-:S04]  /*6680*/  F2FP.SATFINITE.E4M3.F32.PACK_AB_MERGE_C R102, R103, R102, RZ ;  /* 0x000000666766723e */ /* 0x000fc800048070ff */
[----:B------:R-:W-:Y:S02]  /*6690*/  F2FP.SATFINITE.E4M3.F32.PACK_AB_MERGE_C R213, R75, R74, R102 ;  /* 0x0000004a4bd5723e */ /* 0x000fe40004807066 */
[----:B------:R-:W2:Y:S01]  /*66a0*/  MUFU.EX2 R82, R82 ;  /* 0x0000005200527308 */ /* 0x000ea20000000800 */
[----:B0-----:R-:W-:-:S07]  /*66b0*/  FADD.FTZ R8, R78, R13 ;  /* 0x0000000d4e087221 */ /* 0x001fce0000010000 */
[----:B------:R-:W0:Y:S01]  /*66c0*/  MUFU.EX2 R57, R57 ;  /* 0x0000003900397308 */ /* 0x000e220000000800 */
[----:B-1----:R-:W-:-:S07]  /*66d0*/  FADD.FTZ R13, R79, R8 ;  /* 0x000000084f0d7221 */ /* 0x002fce0000010000 */
[----:B------:R-:W1:Y:S01]  /*66e0*/  MUFU.EX2 R83, R83 ;  /* 0x0000005300537308 */ /* 0x000e620000000800 */
[----:B--2---:R-:W-:-:S07]  /*66f0*/  FADD.FTZ R8, R82, R13 ;  /* 0x0000000d52087221 */ /* 0x004fce0000010000 */
[----:B------:R-:W2:Y:S01]  /*6700*/  MUFU.EX2 R58, R58 ;  /* 0x0000003a003a7308 */ /* 0x000ea20000000800 */
[----:B0-----:R-:W-:Y:S01]  /*6710*/  F2FP.SATFINITE.E4M3.F32.PACK_AB_MERGE_C R208, R57, R56, R14 ;  /* 0x0000003839d0723e */ /* 0x001fe2000480700e */
[----:B------:R-:W-:-:S04]  /*6720*/  FADD.FTZ R56, R56, R85 ;  /* 0x0000005538387221 */ /* 0x000fc80000010000 */
[----:B------:R-:W-:Y:S02]  /*6730*/  FADD.FTZ R57, R57, R56 ;  /* 0x0000003839397221 */ /* 0x000fe40000010000 */
[----:B------:R-:W-:Y:S01]  /*6740*/  MUFU.EX2 R68, R68 ;  /* 0x0000004400447308 */ /* 0x000fe20000000800 */
[C---:B-1----:R-:W-:Y:S01]  /*6750*/  FADD.FTZ R13, R83.reuse, R8 ;  /* 0x00000008530d7221 */ /* 0x042fe20000010000 */
[----:B------:R-:W-:Y:S01]  /*6760*/  FADD.FTZ R60, R60, R57 ;  /* 0x000000393c3c7221 */ /* 0x000fe20000010000 */
[----:B------:R-:W-:-:S03]  /*6770*/  F2FP.SATFINITE.E4M3.F32.PACK_AB_MERGE_C R82, R83, R82, RZ ;  /* 0x000000525352723e */ /* 0x000fc600048070ff */
[----:B------:R-:W-:Y:S01]  /*6780*/  FADD.FTZ R61, R61, R60 ;  /* 0x0000003c3d3d7221 */ /* 0x000fe20000010000 */
[----:B------:R-:W-:Y:S01]  /*6790*/  F2FP.SATFINITE.E4M3.F32.PACK_AB_MERGE_C R215, R79, R78, R82 ;  /* 0x0000004e4fd7723e */ /* 0x000fe20004807052 */
[----:B------:R-:W0:Y:S01]  /*67a0*/  MUFU.EX2 R69, R69 ;  /* 0x0000004500457308 */ /* 0x000e220000000800 */
[----:B--2---:R-:W-:-:S07]  /*67b0*/  FADD.FTZ R8, R58, R13 ;  /* 0x0000000d3a087221 */ /* 0x004fce0000010000 */
[----:B------:R-:W1:Y:S08]  /*67c0*/  MUFU.EX2 R59, R59 ;  /* 0x0000003b003b7308 */ /* 0x000e700000000800 */
[----:B------:R-:W-:Y:S01]  /*67d0*/  MUFU.EX2 R64, R64 ;  /* 0x0000004000407308 */ /* 0x000fe20000000800 */
[----:B0-----:R-:W-:-:S07]  /*67e0*/  F2FP.SATFINITE.E4M3.F32.PACK_AB_MERGE_C R13, R69, R68, RZ ;  /* 0x00000044450d723e */ /* 0x001fce00048070ff */
[----:B------:R-:W0:Y:S01]  /*67f0*/  MUFU.EX2 R65, R65 ;  /* 0x0000004100417308 */ /* 0x000e220000000800 */
[----:B-1----:R-:W-:-:S07]  /*6800*/  FADD.FTZ R8, R59, R8 ;  /* 0x000000083b087221 */ /* 0x002fce0000010000 */
[----:B------:R-:W1:Y:S08]  /*6810*/  MUFU.EX2 R11, R62 ;  /* 0x0000003e000b7308 */ /* 0x000e700000000800 */
[----:B------:R-:W2:Y:S01]  /*6820*/  MUFU.EX2 R12, R63 ;  /* 0x0000003f000c7308 */ /* 0x000ea20000000800 */
[----:B0-----:R-:W-:Y:S01]  /*6830*/  F2FP.SATFINITE.E4M3.F32.PACK_AB_MERGE_C R210, R65, R64, R13 ;  /* 0x0000004041d2723e */ /* 0x001fe2000480700d */
[----:B------:R-:W-:-:S04]  /*6840*/  FADD.FTZ R64, R64, R61 ;  /* 0x0000003d40407221 */ /* 0x000fc80000010000 */
[----:B------:R-:W-:Y:S02]  /*6850*/  FADD.FTZ R65, R65, R64 ;  /* 0x0000004041417221 */ /* 0x000fe40000010000 */
[----:B------:R-:W0:Y:S01]  /*6860*/  MUFU.EX2 R6, R66 ;  /* 0x0000004200067308 */ /* 0x000e220000000800 */
[----:B-1----:R-:W-:Y:S01]  /*6870*/  FADD.FTZ R13, R11, R8 ;  /* 0x000000080b0d7221 */ /* 0x002fe20000010000 */
[----:B------:R-:W-:-:S04]  /*6880*/  FADD.FTZ R68, R68, R65 ;  /* 0x0000004144447221 */ /* 0x000fc80000010000 */
[----:B------:R-:W-:Y:S02]  /*6890*/  FADD.FTZ R69, R69, R68 ;  /* 0x0000004445457221 */ /* 0x000fe40000010000 */
[----:B------:R-:W1:Y:S01]  /*68a0*/  MUFU.EX2 R7, R7 ;  /* 0x0000000700077308 */ /* 0x000e620000000800 */
[C---:B--2---:R-:W-:Y:S01]  /*68b0*/  FADD.FTZ R13, R12.reuse, R13 ;  /* 0x0000000d0c0d7221 */ /* 0x044fe20000010000 */
[----:B------:R-:W-:-:S04]  /*68c0*/  F2FP.SATFINITE.E4M3.F32.PACK_AB_MERGE_C R12, R12, R11, RZ ;  /* 0x0000000b0c0c723e */ /* 0x000fc800048070ff */
[----:B------:R-:W-:Y:S02]  /*68d0*/  F2FP.SATFINITE.E4M3.F32.PACK_AB_MERGE_C R209, R59, R58, R12 ;  /* 0x0000003a3bd1723e */ /* 0x000fe4000480700c */
[----:B------:R-:W-:Y:S01]  /*68e0*/  MUFU.EX2 R0, R0 ;  /* 0x0000000000007308 */ /* 0x000fe20000000800 */
[----:B0-----:R-:W-:-:S07]  /*68f0*/  FADD.FTZ R8, R6, R13 ;  /* 0x0000000d06087221 */ /* 0x001fce0000010000 */
[----:B------:R-:W0:Y:S01]  /*6900*/  MUFU.EX2 R45, R45 ;  /* 0x0000002d002d7308 */ /* 0x000e220000000800 */
[----:B-1----:R-:W-:-:S07]  /*6910*/  FADD.FTZ R11, R7, R8 ;  /* 0x00000008070b7221 */ /* 0x002fce0000010000 */
        /* <DEDUP_REMOVED lines=11> */
[C---:B-1----:R-:W-:Y:S01]  /*69d0*/  F2FP.SATFINITE.E4M3.F32.PACK_AB_MERGE_C R70, R71.reuse, R70, RZ ;  /* 0x000000464746723e */ /* 0x042fe200048070ff */
[----:B------:R-:W-:Y:S01]  /*69e0*/  FADD.FTZ R71, R71, R8 ;  /* 0x0000000847477221 */ /* 0x000fe20000010000 */
[----:B------:R-:W-:Y:S02]  /*69f0*/  FADD.FTZ R0, R0, R41 ;  /* 0x0000002900007221 */ /* 0x000fe40000010000 */
[----:B------:R-:W-:Y:S02]  /*6a00*/  F2FP.SATFINITE.E4M3.F32.PACK_AB_MERGE_C R211, R7, R6, R70 ;  /* 0x0000000607d3723e */ /* 0x000fe40004807046 */
[----:B------:R-:W-:Y:S01]  /*6a10*/  FADD.FTZ R45, R45, R0 ;  /* 0x000000002d2d7221 */ /* 0x000fe20000010000 */
[----:B------:R-:W1:Y:S01]  /*6a20*/  MUFU.EX2 R46, R46 ;  /* 0x0000002e002e7308 */ /* 0x000e620000000800 */
[----:B--2---:R-:W-:-:S07]  /*6a30*/  FADD.FTZ R8, R42, R71 ;  /* 0x000000472a087221 */ /* 0x004fce0000010000 */
        /* <DEDUP_REMOVED lines=8> */
[C---:B-1----:R-:W-:Y:S01]  /*6ac0*/  F2FP.SATFINITE.E4M3.F32.PACK_AB_MERGE_C R46, R47.reuse, R46, RZ ;  /* 0x0000002e2f2e723e */ /* 0x042fe200048070ff */
[----:B------:R-:W-:-:S03]  /*6ad0*/  FADD.FTZ R47, R47, R0 ;  /* 0x000000002f2f7221 */ /* 0x000fc60000010000 */
[----:B------:R-:W-:-:S03]  /*6ae0*/  F2FP.SATFINITE.E4M3.F32.PACK_AB_MERGE_C R205, R43, R42, R46 ;  /* 0x0000002a2bcd723e */ /* 0x000fc6000480702e */
        /* <DEDUP_REMOVED lines=9> */
[----:B------:R-:W-:Y:S01]  /*6b80*/  MUFU.EX2 R28, R28 ;  /* 0x0000001c001c7308 */ /* 0x000fe20000000800 */
[----:B--2---:R-:W-:-:S07]  /*6b90*/  FADD.FTZ R11, R51, R0 ;  /* 0x00000000330b7221 */ /* 0x004fce0000010000 */
[----:B------:R-:W1:Y:S01]  /*6ba0*/  MUFU.EX2 R29, R29 ;  /* 0x0000001d001d7308 */ /* 0x000e620000000800 */
[----:B0-----:R-:W-:-:S07]  /*6bb0*/  FADD.FTZ R0, R54, R11 ;  /* 0x0000000b36007221 */ /* 0x001fce0000010000 */
[----:B------:R-:W0:Y:S08]  /*6bc0*/  MUFU.EX2 R55, R55 ;  /* 0x0000003700377308 */ /* 0x000e300000000800 */
[----:B------:R-:W-:Y:S01]  /*6bd0*/  MUFU.EX2 R24, R24 ;  /* 0x0000001800187308 */ /* 0x000fe20000000800 */
[----:B-1----:R-:W-:-:S07]  /*6be0*/  F2FP.SATFINITE.E4M3.F32.PACK_AB_MERGE_C R8, R29, R28, RZ ;  /* 0x0000001c1d08723e */ /* 0x002fce00048070ff */
[----:B------:R-:W1:Y:S01]  /*6bf0*/  MUFU.EX2 R25, R25 ;  /* 0x0000001900197308 */ /* 0x000e620000000800 */
[C---:B0-----:R-:W-:Y:S01]  /*6c00*/  F2FP.SATFINITE.E4M3.F32.PACK_AB_MERGE_C R54, R55.reuse, R54, RZ ;  /* 0x000000363736723e */ /* 0x041fe200048070ff */
[----:B------:R-:W-:-:S03]  /*6c10*/  FADD.FTZ R55, R55, R0 ;  /* 0x0000000037377221 */ /* 0x000fc60000010000 */
[----:B------:R-:W-:-:S03]  /*6c20*/  F2FP.SATFINITE.E4M3.F32.PACK_AB_MERGE_C R207, R51, R50, R54 ;  /* 0x0000003233cf723e */ /* 0x000fc60004807036 */
[----:B------:R-:W0:Y:S08]  /*6c30*/  MUFU.EX2 R26, R26 ;  /* 0x0000001a001a7308 */ /* 0x000e300000000800 */
[----:B------:R-:W2:Y:S01]  /*6c40*/  MUFU.EX2 R27, R27 ;  /* 0x0000001b001b7308 */ /* 0x000ea20000000800 */
[----:B-1----:R-:W-:Y:S01]  /*6c50*/  F2FP.SATFINITE.E4M3.F32.PACK_AB_MERGE_C R200, R25, R24, R8 ;  /* 0x0000001819c8723e */ /* 0x002fe20004807008 */
[----:B------:R-:W-:-:S04]  /*6c60*/  FADD.FTZ R24, R24, R53 ;  /* 0x0000003518187221 */ /* 0x000fc80000010000 */
[----:B------:R-:W-:Y:S02]  /*6c70*/  FADD.FTZ R25, R25, R24 ;  /* 0x0000001819197221 */ /* 0x000fe40000010000 */
[----:B------:R-:W1:Y:S01]  /*6c80*/  MUFU.EX2 R30, R30 ;  /* 0x0000001e001e7308 */ /* 0x000e620000000800 */
[----:B0-----:R-:W-:Y:S01]  /*6c90*/  FADD.FTZ R0, R26, R55 ;  /* 0x000000371a007221 */ /* 0x001fe20000010000 */
[----:B------:R-:W-:-:S04]  /*6ca0*/  FADD.FTZ R28, R28, R25 ;  /* 0x000000191c1c7221 */ /* 0x000fc80000010000 */
[----:B------:R-:W-:Y:S02]  /*6cb0*/  FADD.FTZ R29, R29, R28 ;  /* 0x0000001c1d1d7221 */ /* 0x000fe40000010000 */
[----:B------:R-:W-:Y:S01]  /*6cc0*/  MUFU.EX2 R36, R36 ;  /* 0x0000002400247308 */ /* 0x000fe20000000800 */
[----:B--2---:R-:W-:-:S07]  /*6cd0*/  FADD.FTZ R7, R27, R0 ;  /* 0x000000001b077221 */ /* 0x004fce0000010000 */
        /* <DEDUP_REMOVED lines=12> */
[----:B------:R-:W-:Y:S01]  /*6da0*/  FADD.FTZ R32, R32, R29 ;  /* 0x0000001d20207221 */ /* 0x000fe20000010000 */
[----:B------:R-:W-:-:S03]  /*6db0*/  VIADD R6, R16, 0xfffffffe ;  /* 0xfffffffe10067836 */ /* 0x000fc60000000000 */
[----:B------:R-:W-:Y:S02]  /*6dc0*/  FADD.FTZ R33, R33, R32 ;  /* 0x0000002021217221 */ /* 0x000fe40000010000 */
[----:B------:R-:W-:Y:S01]  /*6dd0*/  MUFU.EX2 R38, R38 ;  /* 0x0000002600267308 */ /* 0x000fe20000000800 */
[----:B-1----:R-:W-:Y:S01]  /*6de0*/  FADD.FTZ R0, R34, R31 ;  /* 0x0000001f22007221 */ /* 0x002fe20000010000 */
[----:B------:R-:W-:-:S04]  /*6df0*/  FADD.FTZ R8, R36, R33 ;  /* 0x0000002124087221 */ /* 0x000fc80000010000 */
[----:B------:R-:W-:Y:S02]  /*6e00*/  FADD.FTZ R8, R37, R8 ;  /* 0x0000000825087221 */ /* 0x000fe40000010000 */
[----:B------:R-:W0:Y:S01]  /*6e10*/  MUFU.EX2 R39, R39 ;  /* 0x0000002700277308 */ /* 0x000e220000000800 */
[----:B--2---:R-:W-:Y:S01]  /*6e20*/  FADD.FTZ R7, R35, R0 ;  /* 0x0000000023077221 */ /* 0x004fe20000010000 */
[----:B0-----:R-:W-:-:S03]  /*6e30*/  F2FP.SATFINITE.E4M3.F32.PACK_AB_MERGE_C R0, R39, R38, RZ ;  /* 0x000000262700723e */ /* 0x001fc600048070ff */
[----:B------:R-:W-:Y:S01]  /*6e40*/  FADD.FTZ R38, R38, R7 ;  /* 0x0000000726267221 */ /* 0x000fe20000010000 */
[----:B------:R-:W-:-:S03]  /*6e50*/  F2FP.SATFINITE.E4M3.F32.PACK_AB_MERGE_C R203, R35, R34, R0 ;  /* 0x0000002223cb723e */ /* 0x000fc60004807000 */
[----:B------:R-:W-:Y:S01]  /*6e60*/  FADD.FTZ R7, R39, R38 ;  /* 0x0000002627077221 */ /* 0x000fe20000010000 */
[----:B------:R-:W-:Y:S06]  /*6e70*/  @P2 BRA `(.L_x_879) ;  /* 0x0000000000442947 */ /* 0x000fec0003800000 */
        /* <DEDUP_REMOVED lines=10> */
.L_x_880:
[----:B------:R-:W-:-:S11]  /*6f20*/  UISETP.NE.AND UP2, UPT, UR7, 0x1, UPT ;  /* 0x000000010700788c */ /* 0x000fd6000bf45270 */
[----:B------:R-:W-:Y:S02]  /*6f30*/  @UP2 ULDC.64 UR12, c[0x0][0x9e8] ;  /* 0x00027a00000c2ab9 */ /* 0x000fe40000000a00 */
[----:B------:R-:W-:-:S04]  /*6f40*/  UIMAD.WIDE.U32 UR8, UR6, UR12, URZ ;  /* 0x0000000c060872a5 */ /* 0x000fc8000f8e003f */
[----:B------:R-:W-:-:S12]  /*6f50*/  @UP2 USHF.R.U32.HI UR6, URZ, UR13, UR9 ;  /* 0x0000000d3f062299 */ /* 0x000fd80008011609 */
.L_x_881:
[----:B------:R-:W-:-:S04]  /*6f60*/  UIMAD UR6, UR6, UR7, UR7 ;  /* 0x00000007060672a4 */ /* 0x000fc8000f8e0207 */
[----:B------:R-:W-:-:S04]  /*6f70*/  UISETP.LT.AND UP2, UPT, UR10, UR6, UPT ;  /* 0x000000060a00728c */ /* 0x000fc8000bf41270 */
[----:B------:R-:W-:-:S12]  /*6f80*/  USEL UR10, UR10, UR6, UP2 ;  /* 0x000000060a0a7287 */ /* 0x000fd80009000000 */
.L_x_879:
[----:B------:R-:W-:Y:S01]  /*6f90*/  UMOV UR6, URZ ;  /* 0x0000003f00067c82 */ /* 0x000fe20008000000 */
[----:B------:R-:W-:Y:S01]  /*6fa0*/  UMOV UR7, UR10 ;  /* 0x0000000a00077c82 */ /* 0x000fe20008000000 */
[----:B------:R-:W0:Y:S01]  /*6fb0*/  S2UR UR28, SR_CgaCtaId ;  /* 0x00000000001c79c3 */ /* 0x000e220000008800 */
[----:B------:R-:W-:Y:S01]  /*6fc0*/  UIMAD.WIDE UR6, UR10, -0x6db6db6d, UR6 ;  /* 0x924924930a0678a5 */ /* 0x000fe2000f8e0206 */
[----:B------:R-:W-:Y:S01]  /*6fd0*/  CS2R R24, SRZ ;  /* 0x0000000000187805 */ /* 0x000fe2000001ff00 */
[----:B------:R-:W-:Y:S01]  /*6fe0*/  UMOV UR31, URZ ;  /* 0x0000003f001f7c82 */ /* 0x000fe20008000000 */
[----:B------:R-:W-:Y:S01]  /*6ff0*/  UMOV UR29, URZ ;  /* 0x0000003f001d7c82 */ /* 0x000fe20008000000 */
[----:B------:R-:W-:Y:S01]  /*7000*/  USHF.R.U32.HI UR6, URZ, 0x1f, UR7 ;  /* 0x0000001f3f067899 */ /* 0x000fe20008011607 */
[----:B------:R-:W-:Y:S02]  /*7010*/  CS2R R26, SRZ ;  /* 0x00000000001a7805 */ /* 0x000fe4000001ff00 */
[----:B------:R-:W-:-:S02]  /*7020*/  CS2R R28, SRZ ;  /* 0x00000000001c7805 */ /* 0x000fc4000001ff00 */
[----:B------:R-:W-:Y:S01]  /*7030*/  CS2R R30, SRZ ;  /* 0x00000000001e7805 */ /* 0x000fe2000001ff00 */
[----:B------:R-:W-:Y:S01]  /*7040*/  ULEA.HI.SX32 UR6, UR7, UR6, 0x19 ;  /* 0x0000000607067291 */ /* 0x000fe2000f8fca3f */
[----:B------:R-:W-:Y:S02]  /*7050*/  CS2R R32, SRZ ;  /* 0x0000000000207805 */ /* 0x000fe4000001ff00 */
[----:B------:R-:W-:Y:S02]  /*7060*/  CS2R R34, SRZ ;  /* 0x0000000000227805 */ /* 0x000fe4000001ff00 */
[----:B------:R-:W-:Y:S01]  /*7070*/  CS2R R36, SRZ ;  /* 0x0000000000247805 */ /* 0x000fe2000001ff00 */
[----:B------:R-:W-:Y:S01]  /*7080*/  UISETP.LT.AND UP2, UPT, UR39, UR6, UPT ;  /* 0x000000062700728c */ /* 0x000fe2000bf41270 */
[----:B------:R-:W-:Y:S02]  /*7090*/  CS2R R38, SRZ ;  /* 0x0000000000267805 */ /* 0x000fe4000001ff00 */
[----:B------:R-:W-:-:S02]  /*70a0*/  CS2R R40, SRZ ;  /* 0x0000000000287805 */ /* 0x000fc4000001ff00 */
[----:B------:R-:W-:Y:S01]  /*70b0*/  CS2R R42, SRZ ;  /* 0x00000000002a7805 */ /* 0x000fe2000001ff00 */
[----:B------:R-:W-:Y:S01]  /*70c0*/  USEL UR54, UR39, UR6, !UP2 ;  /* 0x0000000627367287 */ /* 0x000fe2000d000000 */
[----:B------:R-:W-:Y:S02]  /*70d0*/  CS2R R44, SRZ ;  /* 0x00000000002c7805 */ /* 0x000fe4000001ff00 */
[----:B------:R-:W-:Y:S02]  /*70e0*/  CS2R R46, SRZ ;  /* 0x00000000002e7805 */ /* 0x000fe4000001ff00 */
[----:B------:R-:W-:Y:S02]  /*70f0*/  CS2R R48, SRZ ;  /* 0x0000000000307805 */ /* 0x000fe4000001ff00 */
[----:B------:R-:W-:Y:S02]  /*7100*/  CS2R R50, SRZ ;  /* 0x0000000000327805 */ /* 0x000fe4000001ff00 */
[----:B------:R-:W-:-:S02]  /*7110*/  CS2R R52, SRZ ;  /* 0x0000000000347805 */ /* 0x000fc4000001ff00 */
[----:B------:R-:W-:Y:S02]  /*7120*/  ISETP.GE.AND P2, PT, R6, UR54, PT ;  /* 0x0000003606007c0c */ /* 0x000fe4000bf46270 */
        /* <DEDUP_REMOVED lines=17> */
[----:B0-----:R-:W-:Y:S06]  /*7240*/  @!P2 BRA `(.L_x_882) ;  /* 0x0000005c00d0a947 */ /* 0x001fec0003800000 */
        /* <DEDUP_REMOVED lines=32> */
[----:B------:R-:W-:Y:S01]  /*7450*/  UMOV UR56, URZ ;  /* 0x0000003f00387c82 */ /* 0x000fe20008000000 */
[----:B------:R-:W-:Y:S01]  /*7460*/  UMOV UR55, URZ ;  /* 0x0000003f00377c82 */ /* 0x000fe20008000000 */
[----:B------:R-:W-:Y:S01]  /*7470*/  ULDC UR43, c[0x0][0x9e4] ;  /* 0x00027900002b7ab9 */ /* 0x000fe20000000800 */
[----:B------:R-:W-:Y:S01]  /*7480*/  ULDC UR49, c[0x0][0x288] ;  /* 0x0000a20000317ab9 */ /* 0x000fe20000000800 */
[----:B------:R-:W-:Y:S01]  /*7490*/  ULDC UR53, c[0x0][0x2f0] ;  /* 0x0000bc0000357ab9 */ /* 0x000fe20000000800 */
[----:B------:R-:W-:-:S05]  /*74a0*/  ULDC UR52, c[0x0][0x9e0] ;  /* 0x0002780000347ab9 */ /* 0x000fca0000000800 */
.L_x_900:
[----:B------:R-:W-:Y:S01]  /*74b0*/  UIADD3 UR31, UR55, 0x1, URZ ;  /* 0x00000001371f7890 */ /* 0x000fe2000fffe03f */
[----:B------:R-:W-:-:S03]  /*74c0*/  ISETP.NE.AND P3, PT, RZ, UR41, PT ;  /* 0x00000029ff007c0c */ /* 0x000fc6000bf65270 */
[----:B------:R-:W-:-:S04]  /*74d0*/  UISETP.NE.AND UP2, UPT, UR31, 0x2, UPT ;  /* 0x000000021f00788c */ /* 0x000fc8000bf45270 */
[----:B------:R-:W-:Y:S02]  /*74e0*/  USEL UR29, URZ, 0x1, UP2 ;  /* 0x000000013f1d7887 */ /* 0x000fe40009000000 */
[----:B------:R-:W-:Y:S02]  /*74f0*/  USEL UR31, UR31, URZ, UP2 ;  /* 0x0000003f1f1f7287 */ /* 0x000fe40009000000 */
[----:B------:R-:W-:Y:S02]  /*7500*/  ULOP3.LUT UR29, UR56, UR29, URZ, 0x3c, !UPT ;  /* 0x0000001d381d7292 */ /* 0x000fe4000f8e3c3f */
[----:B------:R-:W-:Y:S10]  /*7510*/  @P3 BRA `(.L_x_883) ;  /* 0x00000000002c3947 */ /* 0x000ff40003800000 */
[----:B------:R-:W-:Y:S05]  /*7520*/  @!P0 BRA `(.L_x_884) ;  /* 0x0000000000048947 */ /* 0x000fea0003800000 */
[----:B------:R-:W-:Y:S01]  /*7530*/  BPT.TRAP 0x1 ;  /* 0x000000040000795c */ /* 0x000fe20000300000 */
.L_x_884:
[----:B------:R-:W-:Y:S01]  /*7540*/  ULEA UR6, UR31, UR40, 0x3 ;  /* 0x000000281f067291 */ /* 0x000fe2000f8e183f */
[----:B------:R-:W-:-:S05]  /*7550*/  IMAD.U32 R11, RZ, RZ, UR29 ;  /* 0x0000001dff0b7e24 */ /* 0x000fca000f8e00ff */
[----:B------:R-:W-:-:S04]  /*7560*/  SHF.L.U32 R11, R11, 0x1f, RZ ;  /* 0x0000001f0b0b7819 */ /* 0x000fc800000006ff */
[----:B------:R0:W1:Y:S01]  /*7570*/  SYNCS.PHASECHK.TRANS64.TRYWAIT P2, [UR6+0x2e830], R11 ;  /* 0x02e8300bff0075a7 */ /* 0x0000620008040146 */
[----:B------:R-:W-:Y:S05]  /*7580*/  @!P0 BRA `(.L_x_885) ;  /* 0x0000000000048947 */ /* 0x000fea0003800000 */
[----:B------:R-:W-:Y:S01]  /*7590*/  BPT.TRAP 0x1 ;  /* 0x000000040000795c */ /* 0x000fe20000300000 */
.L_x_885:
[----:B-1----:R-:W-:Y:S05]  /*75a0*/  @P2 BRA `(.L_x_883) ;  /* 0x0000000000082947 */ /* 0x002fea0003800000 */
[----:B------:R-:W1:Y:S02]  /*75b0*/  SYNCS.PHASECHK.TRANS64.TRYWAIT P2, [UR6+0x2e830], R11 ;  /* 0x02e8300bff0075a7 */ /* 0x000e640008040146 */
[----:B-1----:R-:W-:Y:S05]  /*75c0*/  @!P2 BRA `(.L_x_886) ;  /* 0x00000160001ca947 */ /* 0x002fea0003800000 */
.L_x_883:
[----:B01----:R-:W-:Y:S01]  /*75d0*/  VIADD R11, R18, 0x8 ;  /* 0x00000008120b7836 */ /* 0x003fe20000000000 */
[C---:B------:R-:W-:Y:S01]  /*75e0*/  R2UR UR24, R2.reuse ;  /* 0x00000000021872ca */ /* 0x040fe200000e0000 */
[----:B------:R-:W-:Y:S01]  /*75f0*/  UIMAD UR57, UR31, 0x700, UR48 ;  /* 0x000007001f3978a4 */ /* 0x000fe2000f8e0230 */
[C---:B------:R-:W-:Y:S01]  /*7600*/  R2UR UR25, R3.reuse ;  /* 0x00000000031972ca */ /* 0x040fe200000e0000 */
[----:B------:R-:W-:Y:S01]  /*7610*/  UMOV UR27, 0x40000040 ;  /* 0x40000040001b7882 */ /* 0x000fe20000000000 */
[----:B------:R0:W-:Y:S01]  /*7620*/  BAR.SYNC.DEFER_BLOCKING R11, 0x100 ;  /* 0x0004000b0000751d */ /* 0x0001e20000010000 */
[C---:B------:R-:W-:Y:S01]  /*7630*/  R2UR UR8, R2.reuse ;  /* 0x00000000020872ca */ /* 0x040fe200000e0000 */
[----:B------:R-:W-:Y:S01]  /*7640*/  UIADD3 UR10, UR57, 0x100, URZ ;  /* 0x00000100390a7890 */ /* 0x000fe2000fffe03f */
[C---:B------:R-:W-:Y:S01]  /*7650*/  R2UR UR9, R3.reuse ;  /* 0x00000000030972ca */ /* 0x040fe200000e0000 */
[----:B------:R-:W-:Y:S01]  /*7660*/  UIADD3 UR14, UR57, 0x200, URZ ;  /* 0x00000200390e7890 */ /* 0x000fe2000fffe03f */
[C---:B------:R-:W-:Y:S01]  /*7670*/  R2UR UR12, R2.reuse ;  /* 0x00000000020c72ca */ /* 0x040fe200000e0000 */
[----:B------:R-:W-:Y:S01]  /*7680*/  UMOV UR26, UR57 ;  /* 0x00000039001a7c82 */ /* 0x000fe20008000000 */
[----:B------:R-:W-:Y:S01]  /*7690*/  UMOV UR11, 0x40000040 ;  /* 0x40000040000b7882 */ /* 0x000fe20000000000 */
[C---:B------:R-:W-:Y:S01]  /*76a0*/  R2UR UR13, R3.reuse ;  /* 0x00000000030d72ca */ /* 0x040fe200000e0000 */
[----:B------:R-:W-:Y:S01]  /*76b0*/  UMOV UR15, 0x40000040 ;  /* 0x40000040000f7882 */ /* 0x000fe20000000000 */
[C---:B------:R-:W-:Y:S01]  /*76c0*/  R2UR UR16, R2.reuse ;  /* 0x00000000021072ca */ /* 0x040fe200000e0000 */
[----:B------:R-:W-:Y:S01]  /*76d0*/  UIADD3 UR18, UR57, 0x300, URZ ;  /* 0x0000030039127890 */ /* 0x000fe2000fffe03f */
[C---:B------:R-:W-:Y:S01]  /*76e0*/  R2UR UR17, R3.reuse ;  /* 0x00000000031172ca */ /* 0x040fe200000e0000 */
[----:B------:R-:W-:Y:S01]  /*76f0*/  UMOV UR19, 0x40000040 ;  /* 0x4000004000137882 */ /* 0x000fe20000000000 */
[----:B------:R-:W-:Y:S01]  /*7700*/  R2UR UR20, R2 ;  /* 0x00000000021472ca */ /* 0x000fe200000e0000 */
[----:B------:R-:W-:Y:S01]  /*7710*/  UIADD3 UR22, UR57, 0x400, URZ ;  /* 0x0000040039167890 */ /* 0x000fe2000fffe03f */
[----:B------:R-:W-:Y:S01]  /*7720*/  R2UR UR21, R3 ;  /* 0x00000000031572ca */ /* 0x000fe200000e0000 */
[----:B------:R-:W-:Y:S01]  /*7730*/  UMOV UR23, 0x40000040 ;  /* 0x4000004000177882 */ /* 0x000fe20000000000 */
[----:B------:R-:W-:Y:S01]  /*7740*/  UIADD3 UR34, UR57, 0x2, URZ ;  /* 0x0000000239227890 */ /* 0x000fe2000fffe03f */
[----:B------:R-:W-:Y:S01]  /*7750*/  UMOV UR35, 0x40000040 ;  /* 0x4000004000237882 */ /* 0x000fe20000000000 */
[----:B------:R-:W-:-:S02]  /*7760*/  UIADD3 UR6, UR57, 0x102, URZ ;  /* 0x0000010239067890 */ /* 0x000fc4000fffe03f */
[----:B------:R-:W-:Y:S01]  /*7770*/  UIADD3 UR46, UR57, 0x4, URZ ;  /* 0x00000004392e7890 */ /* 0x000fe2000fffe03f */
[----:B------:R-:W-:Y:S01]  /*7780*/  WARPGROUP.ARRIVE ;  /* 0x00000000000079c5 */ /* 0x000fe20000000000 */
[----:B------:R-:W-:Y:S01]  /*7790*/  UMOV UR47, 0x40000040 ;  /* 0x40000040002f7882 */ /* 0x000fe20000000000 */
[----:B------:R-:W-:-:S04]  /*77a0*/  UMOV UR7, 0x40000040 ;  /* 0x4000004000077882 */ /* 0x000fc80000000000 */
        /* <DEDUP_REMOVED lines=126> */
[----:B------:R-:W-:Y:S01]  /*7f90*/  UMOV UR10, UR14 ;  /* 0x0000000e000a7c82 */ /* 0x000fe20008000000 */
[----:B------:R-:W-:Y:S01]  /*7fa0*/  UMOV UR14, UR18 ;  /* 0x00000012000e7c82 */ /* 0x000fe20008000000 */
[----:B------:R-:W-:Y:S02]  /*7fb0*/  WARPGROUP.DEPBAR.LE gsb0, 0x0 ;  /* 0x00008000000079c5 */ /* 0x000fe40000010000 */
[----:B------:R-:W-:-:S06]  /*7fc0*/  WARPGROUP.ARRIVE ;  /* 0x00000000000079c5 */ /* 0x000fcc0000000000 */
[----:B------:R-:W-:Y:S01]  /*7fd0*/  QGMMA.64x32x32.F32.E4M3.E4M3 R168, gdesc[UR4], R168, gsb0 ;  /* 0x0060000004a879f3 */ /* 0x000fe200080008a8 */
[----:B------:R-:W-:Y:S01]  /*7fe0*/  UIADD3 UR6, UR57, 0x406, URZ ;  /* 0x0000040639067890 */ /* 0x000fe2000fffe03f */
[----:B------:R-:W-:-:S06]  /*7ff0*/  UMOV UR7, 0x40000040 ;  /* 0x4000004000077882 */ /* 0x000fcc0000000000 */
[----:B------:R-:W-:Y:S01]  /*8000*/  UMOV UR18, UR6 ;  /* 0x0000000600127c82 */ /* 0x000fe20008000000 */
[----:B------:R-:W-:Y:S02]  /*8010*/  WARPGROUP.DEPBAR.LE gsb0, 0x0 ;  /* 0x00008000000079c5 */ /* 0x000fe40000010000 */
[----:B------:R-:W-:-:S06]  /*8020*/  WARPGROUP.ARRIVE ;  /* 0x00000000000079c5 */ /* 0x000fcc0000000000 */
[----:B------:R-:W-:Y:S01]  /*8030*/  QGMMA.64x32x32.F32.E4M3.E4M3 R152, gdesc[UR8], R152, gsb0 ;  /* 0x00600000089879f3 */ /* 0x000fe20008000898 */
[----:B------:R-:W-:Y:S02]  /*8040*/  UIADD3 UR8, UR57, 0x506, URZ ;  /* 0x0000050639087890 */ /* 0x000fe4000fffe03f */
[----:B------:R-:W-:-:S05]  /*8050*/  UIADD3 UR57, UR57, 0x606, URZ ;  /* 0x0000060639397890 */ /* 0x000fca000fffe03f */
[----:B------:R-:W-:Y:S01]  /*8060*/  UMOV UR6, UR8 ;  /* 0x0000000800067c82 */ /* 0x000fe20008000000 */
        /* <DEDUP_REMOVED lines=18> */
.L_x_888:
[----:B------:R-:W-:Y:S01]  /*8190*/  ULEA UR6, UR55, UR40, 0x3 ;  /* 0x0000002837067291 */ /* 0x000fe2000f8e183f */
[----:B------:R-:W-:-:S05]  /*81a0*/  IMAD.U32 R11, RZ, RZ, UR56 ;  /* 0x00000038ff0b7e24 */ /* 0x000fca000f8e00ff */
[----:B------:R-:W-:-:S04]  /*81b0*/  SHF.L.U32 R11, R11, 0x1f, RZ ;  /* 0x0000001f0b0b7819 */ /* 0x000fc800000006ff */
[----:B------:R0:W1:Y:S01]  /*81c0*/  SYNCS.PHASECHK.TRANS64.TRYWAIT P2, [UR6+0x2e850], R11 ;  /* 0x02e8500bff0075a7 */ /* 0x0000620008040146 */
[----:B------:R-:W-:Y:S05]  /*81d0*/  @!P0 BRA `(.L_x_889) ;  /* 0x0000000000048947 */ /* 0x000fea0003800000 */
[----:B------:R-:W-:Y:S01]  /*81e0*/  BPT.TRAP 0x1 ;  /* 0x000000040000795c */ /* 0x000fe20000300000 */
.L_x_889:
[----:B-1----:R-:W-:Y:S05]  /*81f0*/  @P2 BRA `(.L_x_887) ;  /* 0x0000000000082947 */ /* 0x002fea0003800000 */
[----:B------:R-:W1:Y:S02]  /*8200*/  SYNCS.PHASECHK.TRANS64.TRYWAIT P2, [UR6+0x2e850], R11 ;  /* 0x02e8500bff0075a7 */ /* 0x000e640008040146 */
[----:B-1----:R-:W-:Y:S05]  /*8210*/  @!P2 BRA `(.L_x_890) ;  /* 0x000001540020a947 */ /* 0x002fea0003800000 */
.L_x_887:
[----:B------:R-:W-:Y:S01]  /*8220*/  UIADD3 UR6, UR40, 0x400, URZ ;  /* 0x0000040028067890 */ /* 0x000fe2000fffe03f */
[----:B------:R-:W-:Y:S01]  /*8230*/  WARPGROUP.ARRIVE ;  /* 0x00000000000079c5 */ /* 0x000fe20000000000 */
[----:B------:R-:W-:Y:S01]  /*8240*/  UMOV UR7, 0xc0000010 ;  /* 0xc000001000077882 */ /* 0x000fe20000000000 */
[----:B------:R-:W-:Y:S01]  /*8250*/  PLOP3.LUT P2, PT, PT, PT, UP0, 0x80, 0x0 ;  /* 0x000000000000781c */ /* 0x000fe20003f4f008 */
[----:B------:R-:W-:Y:S01]  /*8260*/  USHF.R.U32.HI UR6, URZ, 0x4, UR6 ;  /* 0x000000043f067899 */ /* 0x000fe20008011606 */
[----:B------:R-:W-:Y:S01]  /*8270*/  PLOP3.LUT P3, PT, PT, PT, UP0, 0x80, 0x0 ;  /* 0x000000000000781c */ /* 0x000fe20003f6f008 */
[----:B01----:R-:W-:Y:S02]  /*8280*/  IMAD.U32 R11, RZ, RZ, UR31 ;  /* 0x0000001fff0b7e24 */ /* 0x003fe4000f8e00ff */
[----:B------:R-:W-:Y:S01]  /*8290*/  ULOP3.LUT UR6, UR6, 0x3fff, URZ, 0xc0, !UPT ;  /* 0x00003fff06067892 */ /* 0x000fe2000f8ec03f */
[----:B------:R-:W-:Y:S02]  /*82a0*/  IMAD.MOV.U32 R20, RZ, RZ, R9 ;  /* 0x000000ffff147224 */ /* 0x000fe400078e0009 */
[----:B------:R-:W-:Y:S01]  /*82b0*/  @!P1 LEA R11, R11, UR40, 0x3 ;  /* 0x000000280b0b9c11 */ /* 0x000fe2000f8e18ff */
[----:B------:R-:W-:Y:S01]  /*82c0*/  ULOP3.LUT UR6, UR6, 0x10000, URZ, 0xfc, !UPT ;  /* 0x0001000006067892 */ /* 0x000fe2000f8efc3f */
[----:B------:R-:W-:-:S03]  /*82d0*/  IMAD R21, R6, -0xe0, RZ ;  /* 0xffffff2006157824 */ /* 0x000fc600078e02ff */
[----:B------:R-:W-:Y:S01]  /*82e0*/  UIMAD UR8, UR55, 0x700, UR6 ;  /* 0x00000700370878a4 */ /* 0x000fe2000f8e0206 */
[----:B------:R-:W-:Y:S02]  /*82f0*/  @!P1 VIADD R11, R11, 0x2e840 ;  /* 0x0002e8400b0b9836 */ /* 0x000fe40000000000 */
[----:B------:R-:W-:-:S03]  /*8300*/  VIADD R13, R21, 0x1 ;  /* 0x00000001150d7836 */ /* 0x000fc60000000000 */
[----:B------:R-:W-:Y:S01]  /*8310*/  @!P1 PRMT R11, RZ, 0x654, R11 ;  /* 0x00000654ff0b9816 */ /* 0x000fe2000000000b */
[----:B------:R-:W-:Y:S01]  /*8320*/  UMOV UR6, UR8 ;  /* 0x0000000800067c82 */ /* 0x000fe20008000000 */
[----:B------:R-:W-:Y:S01]  /*8330*/  IMAD R22, R10, -0x2, R13 ;  /* 0xfffffffe0a167824 */ /* 0x000fe200078e020d */
[----:B------:R-:W-:Y:S01]  /*8340*/  QGMMA.64x128x32.F32.E4M3.E4M3 R24, R224, gdesc[UR4], R24, gsb0 ;  /* 0x01e00004e0187df3 */ /* 0x000fe20008000818 */
[----:B------:R-:W-:Y:S01]  /*8350*/  UIADD3 UR6, UR8, 0x100, URZ ;  /* 0x0000010008067890 */ /* 0x000fe2000fffe03f */
[----:B------:R-:W-:Y:S01]  /*8360*/  UMOV UR7, 0xc0000010 ;  /* 0xc000001000077882 */ /* 0x000fe20000000000 */
[----:B------:R-:W-:Y:S02]  /*8370*/  WARPGROUP.DEPBAR.LE gsb0, 0x0 ;  /* 0x00008000000079c5 */ /* 0x000fe40000010000 */
[----:B------:R-:W-:-:S07]  /*8380*/  WARPGROUP.ARRIVE ;  /* 0x00000000000079c5 */ /* 0x000fce0000000000 */
        /* <DEDUP_REMOVED lines=26> */
[----:B------:R-:W-:Y:S02]  /*8530*/  @UP0 ULDC UR6, c[0x0][0x44c] ;  /* 0x0001130000060ab9 */ /* 0x000fe40000000800 */
[----:B------:R-:W-:Y:S01]  /*8540*/  @P2 IMAD.HI.U32 R12, R9, UR6, RZ ;  /* 0x00000006090c2c27 */ /* 0x000fe2000f8e00ff */
[----:B------:R-:W-:Y:S01]  /*8550*/  @UP0 ULDC UR6, c[0x0][0x450] ;  /* 0x0001140000060ab9 */ /* 0x000fe20000000800 */
[----:B------:R-:W-:-:S03]  /*8560*/  PLOP3.LUT P2, PT, PT, PT, UP1, 0x40, 0x0 ;  /* 0x000000000000781c */ /* 0x000fc60003f4e818 */
[----:B------:R-:W-:Y:S02]  /*8570*/  @P3 SHF.R.U32.HI R20, RZ, UR6, R12 ;  /* 0x00000006ff143c19 */ /* 0x000fe4000801160c */
[----:B------:R-:W-:Y:S01]  /*8580*/  IADD3 R12, -R18, 0xb, RZ ;  /* 0x0000000b120c7810 */ /* 0x000fe20007ffe1ff */
[----:B------:R-:W-:Y:S02]  /*8590*/  WARPGROUP.DEPBAR.LE gsb0, 0x0 ;  /* 0x00008000000079c5 */ /* 0x000fe40000010000 */
[----:B------:R-:W0:Y:S02]  /*85a0*/  SHFL.IDX PT, R200, R20, RZ, 0x1c1f ;  /* 0x001c1fff14c87589 */ /* 0x000e2400000e0000 */
[----:B------:R1:W-:Y:S06]  /*85b0*/  BAR.ARV R12, 0x100 ;  /* 0x0004000c0000751d */ /* 0x0003ec0000002000 */
[----:B------:R2:W-:Y:S02]  /*85c0*/  @!P1 SYNCS.ARRIVE.TRANS64.RED.A1T0 RZ, [R11+URZ], RZ ;  /* 0x000000ff0bff99a7 */ /* 0x0005e4000810043f */
[----:B--2---:R-:W-:-:S04]  /*85d0*/  IMAD R11, R17, UR53, R22 ;  /* 0x00000035110b7c24 */ /* 0x004fc8000f8e0216 */
[----:B------:R-:W-:-:S04]  /*85e0*/  VIADD R11, R11, -UR49 ;  /* 0x800000310b0b7c36 */ /* 0x000fc80008000000 */
[C---:B------:R-:W-:Y:S02]  /*85f0*/  VIADD R15, R11.reuse, UR52 ;  /* 0x000000340b0f7c36 */ /* 0x040fe40008000000 */
[----:B------:R-:W-:Y:S02]  /*8600*/  VIADD R14, R11, UR30 ;  /* 0x0000001e0b0e7c36 */ /* 0x000fe40008000000 */
[----:B------:R-:W-:Y:S02]  /*8610*/  VIADD R11, R22, 0xffffffff ;  /* 0xffffffff160b7836 */ /* 0x000fe40000000000 */
[--C-:B0-----:R-:W-:Y:S02]  /*8620*/  IMAD.IADD R13, R15, 0x1, R200.reuse ;  /* 0x000000010f0d7824 */ /* 0x101fe400078e02c8 */
[----:B-1----:R-:W-:Y:S01]  /*8630*/  IMAD.IADD R12, R14, 0x1, R200 ;  /* 0x000000010e0c7824 */ /* 0x002fe200078e02c8 */
[----:B------:R-:W-:Y:S06]  /*8640*/  @P2 BRA `(.L_x_891) ;  /* 0x0000000000582947 */ /* 0x000fec0003800000 */
[----:B------:R-:W-:Y:S01]  /*8650*/  IMAD R22, R17, UR53, R200 ;  /* 0x0000003511167c24 */ /* 0x000fe2000f8e02c8 */
[----:B------:R-:W-:Y:S03]  /*8660*/  BSSY B0, `(.L_x_892) ;  /* 0x0000011000007945 */ /* 0x000fe60003800000 */
[----:B------:R-:W-:-:S05]  /*8670*/  VIADD R22, R22, -UR49 ;  /* 0x8000003116167c36 */ /* 0x000fca0008000000 */
[----:B------:R-:W-:-:S13]  /*8680*/  ISETP.GT.AND P2, PT, R22, -0x1, PT ;  /* 0xffffffff1600780c */ /* 0x000fda0003f44270 */
[----:B------:R-:W-:Y:S05]  /*8690*/  @P2 BRA `(.L_x_893) ;  /* 0x0000000000202947 */ /* 0x000fea0003800000 */
[----:B------:R-:W-:Y:S01]  /*86a0*/  IMAD.U32 R201, RZ, RZ, UR43 ;  /* 0x0000002bffc97e24 */ /* 0x000fe2000f8e00ff */
[----:B------:R-:W-:-:S04]  /*86b0*/  LOP3.LUT R23, RZ, R22, RZ, 0x33, !PT ;  /* 0x00000016ff177212 */ /* 0x000fc800078e33ff */
[----:B------:R-:W-:-:S13]  /*86c0*/  ISETP.NE.AND P2, PT, R201, 0x1, PT ;  /* 0x00000001c900780c */ /* 0x000fda0003f45270 */
[----:B------:R-:W0:Y:S02]  /*86d0*/  @P2 LDC.64 R202, c[0x0][0x9e8] ;  /* 0x00027a00ffca2b82 */ /* 0x000e240000000a00 */
[----:B0-----:R-:W-:-:S05]  /*86e0*/  @P2 IMAD.HI.U32 R22, R23, R202, RZ ;  /* 0x000000ca17162227 */ /* 0x001fca00078e00ff */
[----:B------:R-:W-:-:S04]  /*86f0*/  @P2 SHF.R.U32.HI R23, RZ, R203, R22 ;  /* 0x000000cbff172219 */ /* 0x000fc80000011616 */
[----:B------:R-:W-:Y:S01]  /*8700*/  LOP3.LUT R22, RZ, R23, RZ, 0x33, !PT ;  /* 0x00000017ff167212 */ /* 0x000fe200078e33ff */
[----:B------:R-:W-:Y:S06]  /*8710*/  BRA `(.L_x_894) ;  /* 0x0000000000147947 */ /* 0x000fec0003800000 */
.L_x_893:
[----:B------:R-:W-:-:S05]  /*8720*/  IMAD.U32 R201, RZ, RZ, UR43 ;  /* 0x0000002bffc97e24 */ /* 0x000fca000f8e00ff */
[----:B------:R-:W-:-:S13]  /*8730*/  ISETP.NE.AND P2, PT, R201, 0x1, PT ;  /* 0x00000001c900780c */ /* 0x000fda0003f45270 */
[----:B------:R-:W0:Y:S02]  /*8740*/  @P2 LDC.64 R202, c[0x0][0x9e8] ;  /* 0x00027a00ffca2b82 */ /* 0x000e240000000a00 */
[----:B0-----:R-:W-:-:S05]  /*8750*/  @P2 IMAD.HI.U32 R200, R22, R202, RZ ;  /* 0x000000ca16c82227 */ /* 0x001fca00078e00ff */
[----:B------:R-:W-:-:S07]  /*8760*/  @P2 SHF.R.U32.HI R22, RZ, R203, R200 ;  /* 0x000000cbff162219 */ /* 0x000fce00000116c8 */
.L_x_894:
[----:B------:R-:W-:Y:S05]  /*8770*/  BSYNC B0 ;  /* 0x0000000000007941 */ /* 0x000fea0003800000 */
.L_x_892:
[----:B------:R-:W-:-:S05]  /*8780*/  IMAD R22, R22, R201, R11 ;  /* 0x000000c916167224 */ /* 0x000fca00078e020b */
[----:B------:R-:W-:Y:S02]  /*8790*/  VIADDMNMX R13, R22, R201, R13, PT ;  /* 0x000000c9160d7246 */ /* 0x000fe4000380010d */
[----:B------:R-:W-:-:S07]  /*87a0*/  VIMNMX R12, R12, R22, !PT ;  /* 0x000000160c0c7248 */ /* 0x000fce0007fe0100 */
.L_x_891:
[C---:B------:R-:W-:Y:S02]  /*87b0*/  ISETP.GE.AND P2, PT, R21.reuse, 0x2, PT ;  /* 0x000000021500780c */ /* 0x040fe40003f46270 */
[C---:B------:R-:W-:Y:S02]  /*87c0*/  ISETP.GE.AND P3, PT, R21.reuse, 0x9, PT ;  /* 0x000000091500780c */ /* 0x040fe40003f66270 */
[----:B------:R-:W-:Y:S02]  /*87d0*/  LOP3.LUT R0, R0, 0xffffdfff, RZ, 0xc0, !PT ;  /* 0xffffdfff00007812 */ /* 0x000fe400078ec0ff */
[----:B------:R-:W-:Y:S02]  /*87e0*/  ISETP.GE.AND P4, PT, R21, 0xa, PT ;  /* 0x0000000a1500780c */ /* 0x000fe40003f86270 */
[----:B------:R-:W-:-:S05]  /*87f0*/  LOP3.LUT R16, R16, 0xfffffffd, RZ, 0xc0, !PT ;  /* 0xfffffffd10107812 */ /* 0x000fca00078ec0ff */
[----:B------:R-:W-:Y:S02]  /*8800*/  @P2 LOP3.LUT R0, R0, 0x2000, RZ, 0xfc, !PT ;  /* 0x0000200000002812 */ /* 0x000fe400078efcff */
[----:B------:R-:W-:Y:S02]  /*8810*/  ISETP.GT.AND P2, PT, R12, 0x1, !P2 ;  /* 0x000000010c00780c */ /* 0x000fe40005744270 */
[----:B------:R-:W-:Y:S02]  /*8820*/  LOP3.LUT R0, R0, 0xffffbfff, RZ, 0xc0, !PT ;  /* 0xffffbfff00007812 */ /* 0x000fe400078ec0ff */
[----:B------:R-:W-:Y:S02]  /*8830*/  ISETP.LT.OR P2, PT, R13, 0x2, P2 ;  /* 0x000000020d00780c */ /* 0x000fe40001741670 */
[----:B------:R-:W-:Y:S02]  /*8840*/  @P3 LOP3.LUT R0, R0, 0x4000, RZ, 0xfc, !PT ;  /* 0x0000400000003812 */ /* 0x000fe400078efcff */
[----:B------:R-:W-:-:S02]  /*8850*/  FSEL R185, R185, -INF , !P2 ;  /* 0xff800000b9b97808 */ /* 0x000fc40005000000 */
[----:B------:R-:W-:Y:S02]  /*8860*/  LOP3.LUT R0, R0, 0xffff7fff, RZ, 0xc0, !PT ;  /* 0xffff7fff00007812 */ /* 0x000fe400078ec0ff */
[----:B------:R-:W-:Y:S02]  /*8870*/  ISETP.GT.AND P3, PT, R12, 0x8, !P3 ;  /* 0x000000080c00780c */ /* 0x000fe40005f64270 */
[----:B------:R-:W-:Y:S02]  /*8880*/  @P4 LOP3.LUT R0, R0, 0x8000, RZ, 0xfc, !PT ;  /* 0x0000800000004812 */ /* 0x000fe400078efcff */
[----:B------:R-:W-:Y:S02]  /*8890*/  ISETP.GT.AND P2, PT, R12, 0x9, !P4 ;  /* 0x000000090c00780c */ /* 0x000fe40006744270 */
[----:B------:R-:W-:Y:S02]  /*88a0*/  ISETP.GE.AND P4, PT, R21, 0x11, PT ;  /* 0x000000111500780c */ /* 0x000fe40003f86270 */
[----:B------:R-:W-:-:S02]  /*88b0*/  ISETP.LT.OR P3, PT, R13, 0x9, P3 ;  /* 0x000000090d00780c */ /* 0x000fc40001f61670 */
[----:B------:R-:W-:Y:S02]  /*88c0*/  ISETP.LT.OR P2, PT, R13, 0xa, P2 ;  /* 0x0000000a0d00780c */ /* 0x000fe40001741670 */
[----:B------:R-:W-:Y:S02]  /*88d0*/  FSEL R188, R188, -INF , !P3 ;  /* 0xff800000bcbc7808 */ /* 0x000fe40005800000 */
[----:B------:R-:W-:Y:S02]  /*88e0*/  ISETP.GE.AND P3, PT, R21, 0x12, PT ;  /* 0x000000121500780c */ /* 0x000fe40003f66270 */
[----:B------:R-:W-:Y:S02]  /*88f0*/  LOP3.LUT R0, R0, 0xfffeffff, RZ, 0xc0, !PT ;  /* 0xfffeffff00007812 */ /* 0x000fe400078ec0ff */
[----:B------:R-:W-:Y:S02]  /*8900*/  FSEL R189, R189, -INF , !P2 ;  /* 0xff800000bdbd7808 */ /* 0x000fe40005000000 */
[----:B------:R-:W-:-:S02]  /*8910*/  ISETP.GT.AND P2, PT, R12, 0x10, !P4 ;  /* 0x000000100c00780c */ /* 0x000fc40006744270 */
[----:B------:R-:W-:Y:S02]  /*8920*/  @P4 LOP3.LUT R0, R0, 0x10000, RZ, 0xfc, !PT ;  /* 0x0001000000004812 */ /* 0x000fe400078efcff */
[----:B------:R-:W-:Y:S02]  /*8930*/  ISETP.LT.OR P2, PT, R13, 0x11, P2 ;  /* 0x000000110d00780c */ /* 0x000fe40001741670 */
[----:B------:R-:W-:Y:S02]  /*8940*/  LOP3.LUT R0, R0, 0xfff7ffff, RZ, 0xc0, !PT ;  /* 0xfff7ffff00007812 */ /* 0x000fe400078ec0ff */
[----:B------:R-:W-:Y:S02]  /*8950*/  FSEL R192, R192, -INF , !P2 ;  /* 0xff800000c0c07808 */ /* 0x000fe40005000000 */
[----:B------:R-:W-:Y:S02]  /*8960*/  @P3 LOP3.LUT R0, R0, 0x80000, RZ, 0xfc, !PT ;  /* 0x0008000000003812 */ /* 0x000fe400078efcff */
[----:B------:R-:W-:-:S02]  /*8970*/  ISETP.GT.AND P2, PT, R12, 0x11, !P3 ;  /* 0x000000110c00780c */ /* 0x000fc40005f44270 */
[----:B------:R-:W-:Y:S02]  /*8980*/  ISETP.GE.AND P3, PT, R21, 0x19, PT ;  /* 0x000000191500780c */ /* 0x000fe40003f66270 */
[----:B------:R-:W-:Y:S02]  /*8990*/  ISETP.LT.OR P2, PT, R13, 0x12, P2 ;  /* 0x000000120d00780c */ /* 0x000fe40001741670 */
[----:B------:R-:W-:Y:S02]  /*89a0*/  LOP3.LUT R0, R0, 0xfffbffff, RZ, 0xc0, !PT ;  /* 0xfffbffff00007812 */ /* 0x000fe400078ec0ff */
[----:B------:R-:W-:Y:S02]  /*89b0*/  FSEL R193, R193, -INF , !P2 ;  /* 0xff800000c1c17808 */ /* 0x000fe40005000000 */
[----:B------:R-:W-:Y:S02]  /*89c0*/  ISETP.GT.AND P2, PT, R12, 0x18, !P3 ;  /* 0x000000180c00780c */ /* 0x000fe40005f44270 */
[----:B------:R-:W-:-:S02]  /*89d0*/  ISETP.GE.AND P4, PT, R21, 0x22, PT ;  /* 0x000000221500780c */ /* 0x000fc40003f86270 */
[----:B------:R-:W-:Y:S02]  /*89e0*/  ISETP.LT.OR P2, PT, R13, 0x19, P2 ;  /* 0x000000190d00780c */ /* 0x000fe40001741670 */
[----:B------:R-:W-:Y:S02]  /*89f0*/  @P3 LOP3.LUT R0, R0, 0x40000, RZ, 0xfc, !PT ;  /* 0x0004000000003812 */ /* 0x000fe400078efcff */
[----:B------:R-:W-:Y:S02]  /*8a00*/  ISETP.GE.AND P3, PT, R21, 0x1a, PT ;  /* 0x0000001a1500780c */ /* 0x000fe40003f66270 */
[----:B------:R-:W-:Y:S02]  /*8a10*/  FSEL R196, R196, -INF , !P2 ;  /* 0xff800000c4c47808 */ /* 0x000fe40005000000 */
[----:B------:R-:W-:Y:S02]  /*8a20*/  ISETP.GT.AND P2, PT, R12, 0x19, !P3 ;  /* 0x000000190c00780c */ /* 0x000fe40005f44270 */
[----:B------:R-:W-:-:S02]  /*8a30*/  LOP3.LUT R0, R0, 0xfffdffff, RZ, 0xc0, !PT ;  /* 0xfffdffff00007812 */ /* 0x000fc400078ec0ff */
[----:B------:R-:W-:Y:S02]  /*8a40*/  ISETP.LT.OR P2, PT, R13, 0x1a, P2 ;  /* 0x0000001a0d00780c */ /* 0x000fe40001741670 */
[----:B------:R-:W-:Y:S02]  /*8a50*/  @P4 LOP3.LUT R16, R16, 0x2, RZ, 0xfc, !PT ;  /* 0x0000000210104812 */ /* 0x000fe400078efcff */
[----:B------:R-:W-:Y:S02]  /*8a60*/  FSEL R197, R197, -INF , !P2 ;  /* 0xff800000c5c57808 */ /* 0x000fe40005000000 */
[----:B------:R-:W-:Y:S02]  /*8a70*/  ISETP.GE.AND P2, PT, R21, 0x21, PT ;  /* 0x000000211500780c */ /* 0x000fe40003f46270 */
[----:B------:R-:W-:Y:S02]  /*8a80*/  @P3 LOP3.LUT R0, R0, 0x20000, RZ, 0xfc, !PT ;  /* 0x0002000000003812 */ /* 0x000fe400078efcff */
[----:B------:R-:W-:-:S02]  /*8a90*/  ISETP.GT.AND P3, PT, R12, 0x20, !P2 ;  /* 0x000000200c00780c */ /* 0x000fc40005764270 */
[----:B------:R-:W-:Y:S02]  /*8aa0*/  LOP3.LUT R16, R16, 0xfffffffb, RZ, 0xc0, !PT ;  /* 0xfffffffb10107812 */ /* 0x000fe400078ec0ff */
[----:B------:R-:W-:Y:S02]  /*8ab0*/  ISETP.LT.OR P3, PT, R13, 0x21, P3 ;  /* 0x000000210d00780c */ /* 0x000fe40001f61670 */
[----:B------:R-:W-:Y:S02]  /*8ac0*/  LOP3.LUT R0, R0, 0xffffff7f, RZ, 0xc0, !PT ;  /* 0xffffff7f00007812 */ /* 0x000fe400078ec0ff */
[----:B------:R-:W-:Y:S02]  /*8ad0*/  FSEL R168, R168, -INF , !P3 ;  /* 0xff800000a8a87808 */ /* 0x000fe40005800000 */
[----:B------:R-:W-:Y:S02]  /*8ae0*/  ISETP.GT.AND P3, PT, R12, 0x21, !P4 ;  /* 0x000000210c00780c */ /* 0x000fe40006764270 */
[----:B------:R-:W-:-:S02]  /*8af0*/  ISETP.GE.AND P4, PT, R21, 0x29, PT ;  /* 0x000000291500780c */ /* 0x000fc40003f86270 */
[----:B------:R-:W-:-:S04]  /*8b00*/  ISETP.LT.OR P3, PT, R13, 0x22, P3 ;  /* 0x000000220d00780c */ /* 0x000fc80001f61670 */
[----:B------:R-:W-:Y:S02]  /*8b10*/  FSEL R169, R169, -INF , !P3 ;  /* 0xff800000a9a97808 */ /* 0x000fe40005800000 */
[----:B------:R-:W-:-:S04]  /*8b20*/  ISETP.GT.AND P3, PT, R12, 0x28, !P4 ;  /* 0x000000280c00780c */ /* 0x000fc80006764270 */
[----:B------:R-:W-:Y:S02]  /*8b30*/  ISETP.LT.OR P3, PT, R13, 0x29, P3 ;  /* 0x000000290d00780c */ /* 0x000fe40001f61670 */
[----:B------:R-:W-:Y:S02]  /*8b40*/  @P4 LOP3.LUT R16, R16, 0x4, RZ, 0xfc, !PT ;  /* 0x0000000410104812 */ /* 0x000fe400078efcff */
[----:B------:R-:W-:Y:S02]  /*8b50*/  ISETP.GE.AND P4, PT, R21, 0x2a, PT ;  /* 0x0000002a1500780c */ /* 0x000fe40003f86270 */
[----:B------:R-:W-:Y:S02]  /*8b60*/  LOP3.LUT R16, R16, 0xfffffff7, RZ, 0xc0, !PT ;  /* 0xfffffff710107812 */ /* 0x000fe400078ec0ff */
[----:B------:R-:W-:Y:S02]  /*8b70*/  FSEL R172, R172, -INF , !P3 ;  /* 0xff800000acac7808 */ /* 0x000fe40005800000 */
[----:B------:R-:W-:-:S04]  /*8b80*/  ISETP.GT.AND P3, PT, R12, 0x29, !P4 ;  /* 0x000000290c00780c */ /* 0x000fc80006764270 */
[----:B------:R-:W-:-:S03]  /*8b90*/  ISETP.LT.OR P3, PT, R13, 0x2a, P3 ;  /* 0x0000002a0d00780c */ /* 0x000fc60001f61670 */
[----:B------:R-:W-:Y:S02]  /*8ba0*/  @P4 LOP3.LUT R16, R16, 0x8, RZ, 0xfc, !PT ;  /* 0x0000000810104812 */ /* 0x000fe400078efcff */
[----:B------:R-:W-:Y:S02]  /*8bb0*/  ISETP.GE.AND P4, PT, R21, 0x31, PT ;  /* 0x000000311500780c */ /* 0x000fe40003f86270 */
[----:B------:R-:W-:Y:S02]  /*8bc0*/  FSEL R173, R173, -INF , !P3 ;  /* 0xff800000adad7808 */ /* 0x000fe40005800000 */
[----:B------:R-:W-:Y:S02]  /*8bd0*/  ISETP.GT.AND P3, PT, R12, 0x30, !P4 ;  /* 0x000000300c00780c */ /* 0x000fe40006764270 */
[----:B------:R-:W-:Y:S02]  /*8be0*/  LOP3.LUT R16, R16, 0x7fffffff, RZ, 0xc0, !PT ;  /* 0x7fffffff10107812 */ /* 0x000fe400078ec0ff */
[----:B------:R-:W-:-:S04]  /*8bf0*/  ISETP.LT.OR P3, PT, R13, 0x31, P3 ;  /* 0x000000310d00780c */ /* 0x000fc80001f61670 */
[----:B------:R-:W-:Y:S02]  /*8c00*/  FSEL R176, R176, -INF , !P3 ;  /* 0xff800000b0b07808 */ /* 0x000fe40005800000 */
[----:B------:R-:W-:Y:S02]  /*8c10*/  @P4 LOP3.LUT R0, R0, 0x80, RZ, 0xfc, !PT ;  /* 0x0000008000004812 */ /* 0x000fe400078efcff */
[----:B------:R-:W-:Y:S02]  /*8c20*/  ISETP.GE.AND P4, PT, R21, 0x32, PT ;  /* 0x000000321500780c */ /* 0x000fe40003f86270 */
[----:B------:R-:W-:Y:S02]  /*8c30*/  LOP3.LUT R0, R0, 0xffffffbf, RZ, 0xc0, !PT ;  /* 0xffffffbf00007812 */ /* 0x000fe400078ec0ff */
[----:B------:R-:W-:-:S04]  /*8c40*/  ISETP.GT.AND P3, PT, R12, 0x31, !P4 ;  /* 0x000000310c00780c */ /* 0x000fc80006764270 */
        /* <DEDUP_REMOVED lines=230> */
[----:B------:R-:W-:Y:S02]  /*9ab0*/  ISETP.GE.AND P3, PT, R21, 0xd1, PT ;  /* 0x000000d11500780c */ /* 0x000fe40003f66270 */
[----:B------:R-:W-:Y:S02]  /*9ac0*/  @P4 LOP3.LUT R0, R0, 0x100, RZ, 0xfc, !PT ;  /* 0x0000010000004812 */ /* 0x000fe400078efcff */
[----:B------:R-:W-:Y:S02]  /*9ad0*/  ISETP.GT.AND P4, PT, R12, 0xd0, !P3 ;  /* 0x000000d00c00780c */ /* 0x000fe40005f84270 */
[----:B------:R-:W-:Y:S02]  /*9ae0*/  LOP3.LUT R0, R0, 0xffffefff, RZ, 0xc0, !PT ;  /* 0xffffefff00007812 */ /* 0x000fe400078ec0ff */
        /* <DEDUP_REMOVED lines=10> */
[----:B------:R-:W-:-:S13]  /*9b90*/  ISETP.GE.AND P6, PT, R21, 0x1, PT ;  /* 0x000000011500780c */ /* 0x000fda0003fc6270 */
[----:B------:R-:W-:Y:S02]  /*9ba0*/  @P6 LOP3.LUT R16, R16, 0x1, RZ, 0xfc, !PT ;  /* 0x0000000110106812 */ /* 0x000fe400078efcff */
[----:B------:R-:W-:-:S04]  /*9bb0*/  ISETP.GT.AND P6, PT, R12, RZ, !P6 ;  /* 0x000000ff0c00720c */ /* 0x000fc800077c4270 */
[----:B------:R-:W-:-:S04]  /*9bc0*/  ISETP.LT.OR P6, PT, R13, 0x1, P6 ;  /* 0x000000010d00780c */ /* 0x000fc800037c1670 */
[----:B------:R-:W-:Y:S02]  /*9bd0*/  FSEL R184, R184, -INF , !P6 ;  /* 0xff800000b8b87808 */ /* 0x000fe40007000000 */
[----:B------:R-:W-:-:S13]  /*9be0*/  ISETP.GE.AND P6, PT, R21, 0xda, PT ;  /* 0x000000da1500780c */ /* 0x000fda0003fc6270 */
[----:B------:R-:W-:Y:S02]  /*9bf0*/  @P6 LOP3.LUT R0, R0, 0x1000, RZ, 0xfc, !PT ;  /* 0x0000100000006812 */ /* 0x000fe400078efcff */
[----:B------:R-:W-:Y:S02]  /*9c00*/  ISETP.GT.AND P6, PT, R12, 0xd9, !P6 ;  /* 0x000000d90c00780c */ /* 0x000fe400077c4270 */
[----:B------:R-:W0:Y:S02]  /*9c10*/  SHFL.IDX PT, R12, R20, 0x1, 0x1c1f ;  /* 0x003c1f00140c7f89 */ /* 0x000e2400000e0000 */
[----:B------:R-:W-:-:S04]  /*9c20*/  ISETP.LT.OR P6, PT, R13, 0xda, P6 ;  /* 0x000000da0d00780c */ /* 0x000fc800037c1670 */
[----:B------:R-:W-:Y:S02]  /*9c30*/  FSEL R101, R101, -INF , !P6 ;  /* 0xff80000065657808 */ /* 0x000fe40007000000 */
[----:B------:R-:W-:Y:S01]  /*9c40*/  PLOP3.LUT P6, PT, PT, PT, UP1, 0x40, 0x0 ;  /* 0x000000000000781c */ /* 0x000fe20003fce818 */
[--C-:B0-----:R-:W-:Y:S02]  /*9c50*/  IMAD.IADD R15, R15, 0x1, R12.reuse ;  /* 0x000000010f0f7824 */ /* 0x101fe400078e020c */
[----:B------:R-:W-:-:S10]  /*9c60*/  IMAD.IADD R14, R14, 0x1, R12 ;  /* 0x000000010e0e7824 */ /* 0x000fd400078e020c */
[----:B------:R-:W-:Y:S05]  /*9c70*/  @P6 BRA `(.L_x_895) ;  /* 0x0000000000586947 */ /* 0x000fea0003800000 */
        /* <DEDUP_REMOVED lines=13> */
.L_x_897:
[----:B------:R-:W-:-:S05]  /*9d50*/  IMAD.U32 R22, RZ, RZ, UR43 ;  /* 0x0000002bff167e24 */ /* 0x000fca000f8e00ff */
[----:B------:R-:W-:-:S13]  /*9d60*/  ISETP.NE.AND P6, PT, R22, 0x1, PT ;  /* 0x000000011600780c */ /* 0x000fda0003fc5270 */
[----:B------:R-:W0:Y:S02]  /*9d70*/  @P6 LDC.64 R12, c[0x0][0x9e8] ;  /* 0x00027a00ff0c6b82 */ /* 0x000e240000000a00 */
[----:B0-----:R-:W-:-:S05]  /*9d80*/  @P6 IMAD.HI.U32 R12, R20, R12, RZ ;  /* 0x0000000c140c6227 */ /* 0x001fca00078e00ff */
[----:B------:R-:W-:-:S07]  /*9d90*/  @P6 SHF.R.U32.HI R20, RZ, R13, R12 ;  /* 0x0000000dff146219 */ /* 0x000fce000001160c */
.L_x_898:
[----:B------:R-:W-:Y:S05]  /*9da0*/  BSYNC B0 ;  /* 0x0000000000007941 */ /* 0x000fea0003800000 */
.L_x_896:
[----:B------:R-:W-:-:S05]  /*9db0*/  IMAD R11, R20, R22, R11 ;  /* 0x00000016140b7224 */ /* 0x000fca00078e020b */
[----:B------:R-:W-:Y:S02]  /*9dc0*/  VIADDMNMX R15, R11, R22, R15, PT ;  /* 0x000000160b0f7246 */ /* 0x000fe4000380010f */
[----:B------:R-:W-:-:S07]  /*9dd0*/  VIMNMX R14, R14, R11, !PT ;  /* 0x0000000b0e0e7248 */ /* 0x000fce0007fe0100 */
.L_x_895:
[----:B------:R-:W-:Y:S02]  /*9de0*/  ISETP.GT.AND P2, PT, R14, 0x20, !P2 ;  /* 0x000000200e00780c */ /* 0x000fe40005744270 */
[----:B------:R-:W-:Y:S02]  /*9df0*/  LOP3.LUT P6, RZ, R0, 0x20, RZ, 0xc0, !PT ;  /* 0x0000002000ff7812 */ /* 0x000fe400078cc0ff */
[----:B------:R-:W-:Y:S02]  /*9e00*/  ISETP.LT.OR P2, PT, R15, 0x21, P2 ;  /* 0x000000210f00780c */ /* 0x000fe40001741670 */
[----:B------:R-:W-:Y:S02]  /*9e10*/  FMNMX.FTZ R12, R184, R5, !PT ;  /* 0x00000005b80c7209 */ /* 0x000fe40007810000 */
[----:B------:R-:W-:Y:S02]  /*9e20*/  FSEL R170, R170, -INF , !P2 ;  /* 0xff800000aaaa7808 */ /* 0x000fe40005000000 */
[----:B------:R-:W-:-:S02]  /*9e30*/  LOP3.LUT P2, RZ, R16, 0x2, RZ, 0xc0, !PT ;  /* 0x0000000210ff7812 */ /* 0x000fc4000784c0ff */
[----:B------:R-:W-:Y:S02]  /*9e40*/  FMNMX.FTZ R11, R185, R12, !PT ;  /* 0x0000000cb90b7209 */ /* 0x000fe40007810000 */
[----:B------:R-:W-:Y:S02]  /*9e50*/  ISETP.GT.AND P2, PT, R14, 0x21, !P2 ;  /* 0x000000210e00780c */ /* 0x000fe40005744270 */
[----:B------:R-:W-:Y:S02]  /*9e60*/  FMNMX.FTZ R12, R188, R11, !PT ;  /* 0x0000000bbc0c7209 */ /* 0x000fe40007810000 */
[----:B------:R-:W-:Y:S02]  /*9e70*/  ISETP.LT.OR P2, PT, R15, 0x22, P2 ;  /* 0x000000220f00780c */ /* 0x000fe40001741670 */
[----:B------:R-:W-:Y:S02]  /*9e80*/  FMNMX.FTZ R11, R189, R12, !PT ;  /* 0x0000000cbd0b7209 */ /* 0x000fe40007810000 */
[----:B------:R-:W-:-:S02]  /*9e90*/  FSEL R171, R171, -INF , !P2 ;  /* 0xff800000abab7808 */ /* 0x000fc40005000000 */
[----:B------:R-:W-:Y:S02]  /*9ea0*/  LOP3.LUT P2, RZ, R16, 0x4, RZ, 0xc0, !PT ;  /* 0x0000000410ff7812 */ /* 0x000fe4000784c0ff */
[----:B------:R-:W-:Y:S02]  /*9eb0*/  FMNMX.FTZ R12, R192, R11, !PT ;  /* 0x0000000bc00c7209 */ /* 0x000fe40007810000 */
[----:B------:R-:W-:Y:S02]  /*9ec0*/  ISETP.GT.AND P2, PT, R14, 0x28, !P2 ;  /* 0x000000280e00780c */ /* 0x000fe40005744270 */
[----:B------:R-:W-:Y:S02]  /*9ed0*/  FMNMX.FTZ R11, R193, R12, !PT ;  /* 0x0000000cc10b7209 */ /* 0x000fe40007810000 */
[----:B------:R-:W-:Y:S02]  /*9ee0*/  ISETP.LT.OR P2, PT, R15, 0x29, P2 ;  /* 0x000000290f00780c */ /* 0x000fe40001741670 */
[----:B------:R-:W-:-:S02]  /*9ef0*/  FMNMX.FTZ R12, R196, R11, !PT ;  /* 0x0000000bc40c7209 */ /* 0x000fc40007810000 */
[----:B------:R-:W-:Y:S02]  /*9f00*/  FSEL R174, R174, -INF , !P2 ;  /* 0xff800000aeae7808 */ /* 0x000fe40005000000 */
[----:B------:R-:W-:Y:S02]  /*9f10*/  LOP3.LUT P2, RZ, R16, 0x8, RZ, 0xc0, !PT ;  /* 0x0000000810ff7812 */ /* 0x000fe4000784c0ff */
[----:B------:R-:W-:Y:S02]  /*9f20*/  FMNMX.FTZ R11, R197, R12, !PT ;  /* 0x0000000cc50b7209 */ /* 0x000fe40007810000 */
[----:B------:R-:W-:Y:S02]  /*9f30*/  ISETP.GT.AND P2, PT, R14, 0x29, !P2 ;  /* 0x000000290e00780c */ /* 0x000fe40005744270 */
[----:B------:R-:W-:Y:S02]  /*9f40*/  FMNMX.FTZ R12, R168, R11, !PT ;  /* 0x0000000ba80c7209 */ /* 0x000fe40007810000 */
[----:B------:R-:W-:-:S02]  /*9f50*/  ISETP.LT.OR P2, PT, R15, 0x2a, P2 ;  /* 0x0000002a0f00780c */ /* 0x000fc40001741670 */
[----:B------:R-:W-:Y:S02]  /*9f60*/  FMNMX.FTZ R11, R169, R12, !PT ;  /* 0x0000000ca90b7209 */ /* 0x000fe40007810000 */
[----:B------:R-:W-:Y:S02]  /*9f70*/  FSEL R175, R175, -INF , !P2 ;  /* 0xff800000afaf7808 */ /* 0x000fe40005000000 */
[----:B------:R-:W-:Y:S02]  /*9f80*/  LOP3.LUT P2, RZ, R0, 0x80, RZ, 0xc0, !PT ;  /* 0x0000008000ff7812 */ /* 0x000fe4000784c0ff */
[----:B------:R-:W-:Y:S02]  /*9f90*/  FMNMX.FTZ R12, R172, R11, !PT ;  /* 0x0000000bac0c7209 */ /* 0x000fe40007810000 */
[----:B------:R-:W-:Y:S02]  /*9fa0*/  ISETP.GT.AND P2, PT, R14, 0x30, !P2 ;  /* 0x000000300e00780c */ /* 0x000fe40005744270 */
[----:B------:R-:W-:-:S02]  /*9fb0*/  FMNMX.FTZ R11, R173, R12, !PT ;  /* 0x0000000cad0b7209 */ /* 0x000fc40007810000 */
[----:B------:R-:W-:Y:S02]  /*9fc0*/  ISETP.LT.OR P2, PT, R15, 0x31, P2 ;  /* 0x000000310f00780c */ /* 0x000fe40001741670 */
[----:B------:R-:W-:Y:S02]  /*9fd0*/  FMNMX.FTZ R12, R176, R11, !PT ;  /* 0x0000000bb00c7209 */ /* 0x000fe40007810000 */
[----:B------:R-:W-:Y:S02]  /*9fe0*/  FSEL R178, R178, -INF , !P2 ;  /* 0xff800000b2b27808 */ /* 0x000fe40005000000 */
[----:B------:R-:W-:Y:S02]  /*9ff0*/  LOP3.LUT P2, RZ, R0, 0x40, RZ, 0xc0, !PT ;  /* 0x0000004000ff7812 */ /* 0x000fe4000784c0ff */
[----:B------:R-:W-:Y:S02]  /*a000*/  FMNMX.FTZ R11, R177, R12, !PT ;  /* 0x0000000cb10b7209 */ /* 0x000fe40007810000 */
[----:B------:R-:W-:-:S02]  /*a010*/  ISETP.GT.AND P2, PT, R14, 0x31, !P2 ;  /* 0x000000310e00780c */ /* 0x000fc40005744270 */
[----:B------:R-:W-:Y:S02]  /*a020*/  FMNMX.FTZ R12, R180, R11, !PT ;  /* 0x0000000bb40c7209 */ /* 0x000fe40007810000 */
[----:B------:R-:W-:Y:S02]  /*a030*/  ISETP.LT.OR P2, PT, R15, 0x32, P2 ;  /* 0x000000320f00780c */ /* 0x000fe40001741670 */
[----:B------:R-:W-:Y:S02]  /*a040*/  FMNMX.FTZ R11, R181, R12, !PT ;  /* 0x0000000cb50b7209 */ /* 0x000fe40007810000 */
[----:B------:R-:W-:Y:S02]  /*a050*/  FSEL R179, R179, -INF , !P2 ;  /* 0xff800000b3b37808 */ /* 0x000fe40005000000 */
[----:B------:R-:W-:Y:S02]  /*a060*/  ISETP.GT.AND P2, PT, R14, 0x38, !P6 ;  /* 0x000000380e00780c */ /* 0x000fe40007744270 */
[----:B------:R-:W-:-:S02]  /*a070*/  LOP3.LUT P6, RZ, R16, 0x4000000, RZ, 0xc0, !PT ;  /* 0x0400000010ff7812 */ /* 0x000fc400078cc0ff */
        /* <DEDUP_REMOVED lines=10> */
[----:B------:R-:W-:Y:S02]  /*a120*/  LOP3.LUT P2, RZ, R0, 0x8, RZ, 0xc0, !PT ;  /* 0x0000000800ff7812 */ /* 0x000fe4000784c0ff */
[----:B------:R-:W-:-:S02]  /*a130*/  FMNMX.FTZ R12, R160, R11, !PT ;  /* 0x0000000ba00c7209 */ /* 0x000fc40007810000 */
[----:B------:R-:W-:Y:S02]  /*a140*/  ISETP.GT.AND P2, PT, R14, 0x40, !P2 ;  /* 0x000000400e00780c */ /* 0x000fe40005744270 */
[----:B------:R-:W-:Y:S02]  /*a150*/  FMNMX.FTZ R11, R161, R12, !PT ;  /* 0x0000000ca10b7209 */ /* 0x000fe40007810000 */
        /* <DEDUP_REMOVED lines=59> */
[----:B------:R-:W-:Y:S02]  /*a510*/  ISETP.GT.AND P2, PT, R14, 0x61, !P6 ;  /* 0x000000610e00780c */ /* 0x000fe40007744270 */
[----:B------:R-:W-:Y:S02]  /*a520*/  LOP3.LUT P6, RZ, R16, 0x8000, RZ, 0xc0, !PT ;  /* 0x0000800010ff7812 */ /* 0x000fe400078cc0ff */
        /* <DEDUP_REMOVED lines=20> */
[----:B------:R-:W-:Y:S01]  /*a670*/  FMNMX.FTZ R20, R101, R12, !PT ;  /* 0x0000000c65147209 */ /* 0x000fe20007810000 */
[----:B------:R-:W-:Y:S01]  /*a680*/  IMAD.U32 R12, RZ, RZ, UR37 ;  /* 0x00000025ff0c7e24 */ /* 0x000fe2000f8e00ff */
[----:B------:R-:W-:-:S02]  /*a690*/  ISETP.LT.OR P2, PT, R15, 0x71, P2 ;  /* 0x000000710f00780c */ /* 0x000fc40001741670 */
[----:B------:R-:W-:Y:S01]  /*a6a0*/  ISETP.GT.AND P3, PT, R14, 0xd0, !P3 ;  /* 0x000000d00e00780c */ /* 0x000fe20005f64270 */
[----:B------:R-:W0:Y:S01]  /*a6b0*/  SHFL.BFLY PT, R11, R20, 0x2, 0x1f ;  /* 0x0c401f00140b7f89 */ /* 0x000e2200000e0000 */
[----:B------:R-:W-:Y:S02]  /*a6c0*/  FSEL R146, R146, -INF , !P2 ;  /* 0xff80000092927808 */ /* 0x000fe40005000000 */
[----:B------:R-:W-:Y:S02]  /*a6d0*/  LOP3.LUT P2, RZ, R16, 0x400000, RZ, 0xc0, !PT ;  /* 0x0040000010ff7812 */ /* 0x000fe4000784c0ff */
[C---:B------:R-:W-:Y:S02]  /*a6e0*/  ISETP.GT.AND P4, PT, R14.reuse, 0xd1, !P4 ;  /* 0x000000d10e00780c */ /* 0x040fe40006784270 */
[C---:B------:R-:W-:Y:S02]  /*a6f0*/  ISETP.GT.AND P2, PT, R14.reuse, 0x71, !P2 ;  /* 0x000000710e00780c */ /* 0x040fe40005744270 */
[----:B------:R-:W-:-:S02]  /*a700*/  ISETP.GT.AND P5, PT, R14, 0xd8, !P5 ;  /* 0x000000d80e00780c */ /* 0x000fc40006fa4270 */
[C---:B------:R-:W-:Y:S02]  /*a710*/  ISETP.LT.OR P2, PT, R15.reuse, 0x72, P2 ;  /* 0x000000720f00780c */ /* 0x040fe40001741670 */
[----:B------:R-:W-:Y:S02]  /*a720*/  ISETP.LT.OR P3, PT, R15, 0xd1, P3 ;  /* 0x000000d10f00780c */ /* 0x000fe40001f61670 */
[----:B------:R-:W-:Y:S02]  /*a730*/  FSEL R147, R147, -INF , !P2 ;  /* 0xff80000093937808 */ /* 0x000fe40005000000 */
[----:B------:R-:W-:Y:S02]  /*a740*/  LOP3.LUT P2, RZ, R16, 0x200000, RZ, 0xc0, !PT ;  /* 0x0020000010ff7812 */ /* 0x000fe4000784c0ff */
[----:B------:R-:W-:Y:S02]  /*a750*/  ISETP.LT.OR P4, PT, R15, 0xd2, P4 ;  /* 0x000000d20f00780c */ /* 0x000fe40002781670 */
[----:B------:R-:W-:-:S02]  /*a760*/  ISETP.GT.AND P2, PT, R14, 0x78, !P2 ;  /* 0x000000780e00780c */ /* 0x000fc40005744270 */
[----:B------:R-:W-:Y:S02]  /*a770*/  FSEL R98, R98, -INF , !P3 ;  /* 0xff80000062627808 */ /* 0x000fe40005800000 */
[C---:B------:R-:W-:Y:S02]  /*a780*/  ISETP.LT.OR P2, PT, R15.reuse, 0x79, P2 ;  /* 0x000000790f00780c */ /* 0x040fe40001741670 */
[----:B0-----:R-:W-:Y:S02]  /*a790*/  FMNMX.FTZ R22, R20, R11, !PT ;  /* 0x0000000b14167209 */ /* 0x001fe40007810000 */
[----:B------:R-:W-:Y:S02]  /*a7a0*/  FSEL R150, R150, -INF , !P2 ;  /* 0xff80000096967808 */ /* 0x000fe40005000000 */
[----:B------:R-:W-:Y:S01]  /*a7b0*/  LOP3.LUT P2, RZ, R16, 0x100000, RZ, 0xc0, !PT ;  /* 0x0010000010ff7812 */ /* 0x000fe2000784c0ff */
[----:B------:R-:W0:Y:S01]  /*a7c0*/  SHFL.BFLY PT, R11, R22, 0x1, 0x1f ;  /* 0x0c201f00160b7f89 */ /* 0x000e2200000e0000 */
[----:B------:R-:W-:-:S02]  /*a7d0*/  ISETP.LT.OR P5, PT, R15, 0xd9, P5 ;  /* 0x000000d90f00780c */ /* 0x000fc40002fa1670 */
[----:B------:R-:W-:Y:S02]  /*a7e0*/  ISETP.GT.AND P2, PT, R14, 0x79, !P2 ;  /* 0x000000790e00780c */ /* 0x000fe40005744270 */
[----:B------:R-:W-:Y:S02]  /*a7f0*/  FSEL R99, R99, -INF , !P4 ;  /* 0xff80000063637808 */ /* 0x000fe40006000000 */
[----:B------:R-:W-:Y:S02]  /*a800*/  ISETP.LT.OR P2, PT, R15, 0x7a, P2 ;  /* 0x0000007a0f00780c */ /* 0x000fe40001741670 */
[----:B------:R-:W-:Y:S02]  /*a810*/  FSEL R102, R102, -INF , !P5 ;  /* 0xff80000066667808 */ /* 0x000fe40006800000 */
[----:B------:R-:W-:Y:S02]  /*a820*/  FSEL R151, R151, -INF , !P2 ;  /* 0xff80000097977808 */ /* 0x000fe40005000000 */
[----:B------:R-:W-:-:S04]  /*a830*/  LOP3.LUT P2, RZ, R16, 0x80000, RZ, 0xc0, !PT ;  /* 0x0008000010ff7812 */ /* 0x000fc8000784c0ff */
[----:B------:R-:W-:-:S04]  /*a840*/  ISETP.GT.AND P2, PT, R14, 0x80, !P2 ;  /* 0x000000800e00780c */ /* 0x000fc80005744270 */
[----:B------:R-:W-:Y:S02]  /*a850*/  ISETP.LT.OR P2, PT, R15, 0x81, P2 ;  /* 0x000000810f00780c */ /* 0x000fe40001741670 */
[----:B0-----:R-:W-:Y:S02]  /*a860*/  FMNMX.FTZ R11, R22, R11, !PT ;  /* 0x0000000b160b7209 */ /* 0x001fe40007810000 */
[----:B------:R-:W-:Y:S02]  /*a870*/  FSEL R122, R122, -INF , !P2 ;  /* 0xff8000007a7a7808 */ /* 0x000fe40005000000 */
[----:B------:R-:W-:Y:S01]  /*a880*/  LOP3.LUT P2, RZ, R16, 0x40000, RZ, 0xc0, !PT ;  /* 0x0004000010ff7812 */ /* 0x000fe2000784c0ff */
[----:B------:R-:W-:-:S03]  /*a890*/  FFMA.FTZ R12, R11, R12, -8 ;  /* 0xc10000000b0c7423 */ /* 0x000fc6000001000c */
[----:B------:R-:W-:-:S04]  /*a8a0*/  ISETP.GT.AND P2, PT, R14, 0x81, !P2 ;  /* 0x000000810e00780c */ /* 0x000fc80005744270 */
[----:B------:R-:W-:-:S04]  /*a8b0*/  ISETP.LT.OR P2, PT, R15, 0x82, P2 ;  /* 0x000000820f00780c */ /* 0x000fc80001741670 */
[----:B------:R-:W-:Y:S02]  /*a8c0*/  FSEL R123, R123, -INF , !P2 ;  /* 0xff8000007b7b7808 */ /* 0x000fe40005000000 */
[----:B------:R-:W-:-:S04]  /*a8d0*/  LOP3.LUT P2, RZ, R16, 0x20000, RZ, 0xc0, !PT ;  /* 0x0002000010ff7812 */ /* 0x000fc8000784c0ff */
[----:B------:R-:W-:-:S04]  /*a8e0*/  ISETP.GT.AND P2, PT, R14, 0x88, !P2 ;  /* 0x000000880e00780c */ /* 0x000fc80005744270 */
[----:B------:R-:W-:-:S04]  /*a8f0*/  ISETP.LT.OR P2, PT, R15, 0x89, P2 ;  /* 0x000000890f00780c */ /* 0x000fc80001741670 */
[----:B------:R-:W-:Y:S02]  /*a900*/  FSEL R126, R126, -INF , !P2 ;  /* 0xff8000007e7e7808 */ /* 0x000fe40005000000 */
[----:B------:R-:W-:-:S04]  /*a910*/  LOP3.LUT P2, RZ, R16, 0x10000, RZ, 0xc0, !PT ;  /* 0x0001000010ff7812 */ /* 0x000fc8000784c0ff */
[----:B------:R-:W-:-:S04]  /*a920*/  ISETP.GT.AND P2, PT, R14, 0x89, !P2 ;  /* 0x000000890e00780c */ /* 0x000fc80005744270 */
[----:B------:R-:W-:-:S04]  /*a930*/  ISETP.LT.OR P2, PT, R15, 0x8a, P2 ;  /* 0x0000008a0f00780c */ /* 0x000fc80001741670 */
[----:B------:R-:W-:Y:S02]  /*a940*/  FSEL R127, R127, -INF , !P2 ;  /* 0xff8000007f7f7808 */ /* 0x000fe40005000000 */
[----:B------:R-:W-:Y:S02]  /*a950*/  ISETP.GT.AND P2, PT, R14, 0x90, !P6 ;  /* 0x000000900e00780c */ /* 0x000fe40007744270 */
[----:B------:R-:W-:Y:S02]  /*a960*/  LOP3.LUT P6, RZ, R16, 0x10, RZ, 0xc0, !PT ;  /* 0x0000001010ff7812 */ /* 0x000fe400078cc0ff */
        /* <DEDUP_REMOVED lines=90> */
[----:B------:R-:W-:Y:S02]  /*af10*/  ISETP.GT.AND P2, PT, R14, RZ, !P6 ;  /* 0x000000ff0e00720c */ /* 0x000fe40007744270 */
[----:B------:R-:W-:Y:S02]  /*af20*/  LOP3.LUT P6, RZ, R0, 0x1000, RZ, 0xc0, !PT ;  /* 0x0000100000ff7812 */ /* 0x000fe400078cc0ff */
[----:B------:R-:W-:Y:S02]  /*af30*/  ISETP.LT.OR P2, PT, R15, 0x1, P2 ;  /* 0x000000010f00780c */ /* 0x000fe40001741670 */
[----:B------:R-:W-:Y:S02]  /*af40*/  ISETP.GT.AND P6, PT, R14, 0xd9, !P6 ;  /* 0x000000d90e00780c */ /* 0x000fe400077c4270 */
[----:B------:R-:W-:-:S02]  /*af50*/  FSEL R13, R186, -INF , !P2 ;  /* 0xff800000ba0d7808 */ /* 0x000fc40005000000 */
[----:B------:R-:W-:Y:S02]  /*af60*/  FSETP.NEU.FTZ.AND P2, PT, R11, -INF , PT ;  /* 0xff8000000b00780b */ /* 0x000fe40003f5d000 */
[----:B------:R-:W-:Y:S02]  /*af70*/  ISETP.LT.OR P6, PT, R15, 0xda, P6 ;  /* 0x000000da0f00780c */ /* 0x000fe400037c1670 */
[----:B------:R-:W-:Y:S02]  /*af80*/  FSEL R12, R12, RZ, P2 ;  /* 0x000000ff0c0c7208 */ /* 0x000fe40001000000 */
[----:B------:R-:W-:-:S03]  /*af90*/  FSEL R103, R103, -INF , !P6 ;  /* 0xff80000067677808 */ /* 0x000fc60007000000 */
[--C-:B------:R-:W-:Y:S01]  /*afa0*/  FFMA.FTZ R22, R188, UR37, -R12.reuse ;  /* 0x00000025bc167c23 */ /* 0x100fe2000801080c */
[----:B------:R-:W-:Y:S01]  /*afb0*/  FMNMX.FTZ R188, R13, R4, !PT ;  /* 0x000000040dbc7209 */ /* 0x000fe20007810000 */
[--C-:B------:R-:W-:Y:S01]  /*afc0*/  FFMA.FTZ R20, R185, UR37, -R12.reuse ;  /* 0x00000025b9147c23 */ /* 0x100fe2000801080c */
[----:B------:R-:W-:-:S01]  /*afd0*/  FFMA.FTZ R185, R193, UR37, -R12 ;  /* 0x00000025c1b97c23 */ /* 0x000fc2000801080c */
        /* <DEDUP_REMOVED lines=119> */
[----:B------:R0:W-:Y:S01]  /*b750*/  MUFU.EX2 R14, R192 ;  /* 0x000000c0000e7308 */ /* 0x0001e20000000800 */
[----:B------:R-:W-:-:S04]  /*b760*/  FMNMX.FTZ R108, R98, R193, !PT ;  /* 0x000000c1626c7209 */ /* 0x000fc80007810000 */
[----:B------:R-:W-:-:S03]  /*b770*/  FMNMX.FTZ R109, R99, R108, !PT ;  /* 0x0000006c636d7209 */ /* 0x000fc60007810000 */
[----:B------:R-:W-:Y:S01]  /*b780*/  MUFU.EX2 R153, R153 ;  /* 0x0000009900997308 */ /* 0x000fe20000000800 */
[----:B------:R-:W-:Y:S01]  /*b790*/  FMNMX.FTZ R108, R102, R109, !PT ;  /* 0x0000006d666c7209 */ /* 0x000fe20007810000 */
[--C-:B------:R-:W-:Y:S01]  /*b7a0*/  FFMA.FTZ R109, R113, UR37, -R12.reuse ;  /* 0x00000025716d7c23 */ /* 0x100fe2000801080c */
[----:B------:R-:W-:-:S01]  /*b7b0*/  FFMA.FTZ R113, R117, UR37, -R12 ;  /* 0x0000002575717c23 */ /* 0x000fc2000801080c */
[----:B------:R-:W-:Y:S01]  /*b7c0*/  IMAD.U32 R117, RZ, RZ, UR37 ;  /* 0x00000025ff757e24 */ /* 0x000fe2000f8e00ff */
[----:B------:R-:W-:-:S03]  /*b7d0*/  FMNMX.FTZ R188, R103, R108, !PT ;  /* 0x0000006c67bc7209 */ /* 0x000fc60007810000 */
[----:B------:R1:W-:Y:S02]  /*b7e0*/  MUFU.EX2 R108, R196 ;  /* 0x000000c4006c7308 */ /* 0x0003e40000000800 */
[----:B------:R-:W2:Y:S06]  /*b7f0*/  SHFL.BFLY PT, R193, R188, 0x2, 0x1f ;  /* 0x0c401f00bcc17f89 */ /* 0x000eac00000e0000 */
[----:B------:R-:W-:Y:S08]  /*b800*/  MUFU.EX2 R156, R156 ;  /* 0x0000009c009c7308 */ /* 0x000ff00000000800 */
[----:B------:R-:W-:Y:S08]  /*b810*/  MUFU.EX2 R157, R157 ;  /* 0x0000009d009d7308 */ /* 0x000ff00000000800 */
[----:B------:R-:W-:Y:S01]  /*b820*/  MUFU.EX2 R160, R160 ;  /* 0x000000a000a07308 */ /* 0x000fe20000000800 */
[----:B--2---:R-:W-:-:S02]  /*b830*/  FMNMX.FTZ R193, R188, R193, !PT ;  /* 0x000000c1bcc17209 */ /* 0x004fc40007810000 */
[----:B------:R-:W-:-:S03]  /*b840*/  FSEL R188, R11, RZ, P2 ;  /* 0x000000ff0bbc7208 */ /* 0x000fc60001000000 */
[----:B------:R-:W2:Y:S02]  /*b850*/  SHFL.BFLY PT, R116, R193, 0x1, 0x1f ;  /* 0x0c201f00c1747f89 */ /* 0x000ea400000e0000 */
[----:B------:R-:W-:Y:S01]  /*b860*/  MUFU.EX2 R161, R161 ;  /* 0x000000a100a17308 */ /* 0x000fe20000000800 */
[----:B------:R-:W-:-:S07]  /*b870*/  FADD.FTZ R188, -R188, R5 ;  /* 0x00000005bcbc7221 */ /* 0x000fce0000010100 */
[----:B------:R-:W-:Y:S08]  /*b880*/  MUFU.EX2 R5, R101 ;  /* 0x0000006500057308 */ /* 0x000ff00000000800 */
[----:B------:R-:W-:Y:S01]  /*b890*/  MUFU.EX2 R164, R164 ;  /* 0x000000a400a47308 */ /* 0x000fe20000000800 */
[----:B--2---:R-:W-:Y:S01]  /*b8a0*/  FMNMX.FTZ R12, R193, R116, !PT ;  /* 0x00000074c10c7209 */ /* 0x004fe20007810000 */
[----:B------:R-:W-:-:S06]  /*b8b0*/  FMUL.FTZ R116, R188, UR37 ;  /* 0x00000025bc747c20 */ /* 0x000fcc0008410000 */
[----:B------:R-:W-:Y:S01]  /*b8c0*/  MUFU.EX2 R165, R165 ;  /* 0x000000a500a57308 */ /* 0x000fe20000000800 */
[C---:B------:R-:W-:Y:S01]  /*b8d0*/  FSETP.NEU.FTZ.AND P2, PT, R12.reuse, -INF , PT ;  /* 0xff8000000c00780b */ /* 0x040fe20003f5d000 */
[----:B------:R-:W-:-:S05]  /*b8e0*/  FFMA.FTZ R117, R12, R117, -8 ;  /* 0xc10000000c757423 */ /* 0x000fca0000010075 */
[----:B------:R-:W-:Y:S01]  /*b8f0*/  FSEL R188, R117, RZ, P2 ;  /* 0x000000ff75bc7208 */ /* 0x000fe20001000000 */
[----:B------:R-:W2:Y:S04]  /*b900*/  MUFU.EX2 R116, R116 ;  /* 0x0000007400747308 */ /* 0x000ea80000000800 */
[----:B------:R-:W-:-:S01]  /*b910*/  FFMA.FTZ R193, R190, UR37, -R188 ;  /* 0x00000025bec17c23 */ /* 0x000fc200080108bc */
[--C-:B------:R-:W-:Y:S01]  /*b920*/  FFMA.FTZ R190, R191, UR37, -R188.reuse ;  /* 0x00000025bfbe7c23 */ /* 0x100fe200080108bc */
[----:B------:R-:W-:Y:S01]  /*b930*/  FSEL R191, R12, RZ, P2 ;  /* 0x000000ff0cbf7208 */ /* 0x000fe20001000000 */
[--C-:B0-----:R-:W-:Y:S01]  /*b940*/  FFMA.FTZ R192, R13, UR37, -R188.reuse ;  /* 0x000000250dc07c23 */ /* 0x101fe200080108bc */
[----:B------:R-:W-:-:S01]  /*b950*/  FFMA.FTZ R13, R187, UR37, -R188 ;  /* 0x00000025bb0d7c23 */ /* 0x000fc200080108bc */
[----:B------:R0:W-:Y:S01]  /*b960*/  MUFU.EX2 R101, R193 ;  /* 0x000000c100657308 */ /* 0x0001e20000000800 */
[----:B------:R-:W-:-:S01]  /*b970*/  FFMA.FTZ R117, R194, UR37, -R188 ;  /* 0x00000025c2757c23 */ /* 0x000fc200080108bc */
[----:B------:R-:W-:Y:S01]  /*b980*/  FADD.FTZ R191, -R191, R4 ;  /* 0x00000004bfbf7221 */ /* 0x000fe20000010100 */
[----:B------:R-:W-:-:S01]  /*b990*/  FFMA.FTZ R194, R195, UR37, -R188 ;  /* 0x00000025c3c27c23 */ /* 0x000fc200080108bc */
[--C-:B------:R-:W-:Y:S01]  /*b9a0*/  FFMA.FTZ R187, R198, UR37, -R188.reuse ;  /* 0x00000025c6bb7c23 */ /* 0x100fe200080108bc */
[----:B-1----:R-:W-:-:S01]  /*b9b0*/  FFMA.FTZ R196, R199, UR37, -R188 ;  /* 0x00000025c7c47c23 */ /* 0x002fc200080108bc */
[----:B------:R-:W-:Y:S01]  /*b9c0*/  FMUL.FTZ R191, R191, UR37 ;  /* 0x00000025bfbf7c20 */ /* 0x000fe20008410000 */
[----:B------:R-:W-:-:S01]  /*b9d0*/  FFMA.FTZ R170, R170, UR37, -R188 ;  /* 0x00000025aaaa7c23 */ /* 0x000fc200080108bc */
[----:B------:R-:W-:Y:S01]  /*b9e0*/  MUFU.EX2 R192, R192 ;  /* 0x000000c000c07308 */ /* 0x000fe20000000800 */
[----:B--2---:R-:W-:-:S01]  /*b9f0*/  FFMA.FTZ R195, R116, R8, R21 ;  /* 0x0000000874c37223 */ /* 0x004fc20000010015 */
[--C-:B0-----:R-:W-:Y:S01]  /*ba00*/  FFMA.FTZ R193, R142, UR37, -R188.reuse ;  /* 0x000000258ec17c23 */ /* 0x101fe200080108bc */
[----:B------:R-:W-:-:S01]  /*ba10*/  FFMA.FTZ R142, R146, UR37, -R188 ;  /* 0x00000025928e7c23 */ /* 0x000fc200080108bc */
[----:B------:R-:W-:Y:S01]  /*ba20*/  FFMA.FTZ R146, R150, UR37, -R188 ;  /* 0x0000002596927c23 */ /* 0x000fe200080108bc */
[----:B------:R-:W-:-:S01]  /*ba30*/  FADD.FTZ R195, R20, R195 ;  /* 0x000000c314c37221 */ /* 0x000fc20000010000 */
[--C-:B------:R-:W-:Y:S01]  /*ba40*/  FFMA.FTZ R171, R171, UR37, -R188.reuse ;  /* 0x00000025abab7c23 */ /* 0x100fe200080108bc */
[----:B------:R-:W-:-:S01]  /*ba50*/  FFMA.FTZ R174, R174, UR37, -R188 ;  /* 0x00000025aeae7c23 */ /* 0x000fc200080108bc */
[----:B------:R-:W0:Y:S01]  /*ba60*/  MUFU.EX2 R191, R191 ;  /* 0x000000bf00bf7308 */ /* 0x000e220000000800 */
[----:B------:R-:W-:-:S01]  /*ba70*/  FADD.FTZ R150, R22, R195 ;  /* 0x000000c316967221 */ /* 0x000fc20000010000 */
        /* <DEDUP_REMOVED lines=23> */
[----:B-1----:R-:W-:-:S01]  /*bbf0*/  FADD.FTZ R8, R13, R8 ;  /* 0x000000080d087221 */ /* 0x002fc20000010000 */
[--C-:B------:R-:W-:Y:S01]  /*bc00*/  FFMA.FTZ R123, R123, UR37, -R188.reuse ;  /* 0x000000257b7b7c23 */ /* 0x100fe200080108bc */
[----:B------:R-:W-:-:S01]  /*bc10*/  FFMA.FTZ R126, R126, UR37, -R188 ;  /* 0x000000257e7e7c23 */ /* 0x000fc200080108bc */
[----:B------:R-:W-:Y:S01]  /*bc20*/  FFMA.FTZ R127, R127, UR37, -R188 ;  /* 0x000000257f7f7c23 */ /* 0x000fe200080108bc */
[----:B------:R-:W-:-:S01]  /*bc30*/  FADD.FTZ R7, R101, R8 ;  /* 0x0000000865077221 */ /* 0x000fc20000010000 */
[--C-:B------:R-:W-:Y:S01]  /*bc40*/  FFMA.FTZ R130, R130, UR37, -R188.reuse ;  /* 0x0000002582827c23 */ /* 0x100fe200080108bc */
[----:B------:R-:W-:-:S01]  /*bc50*/  FFMA.FTZ R131, R131, UR37, -R188 ;  /* 0x0000002583837c23 */ /* 0x000fc200080108bc */
[----:B------:R-:W1:Y:S01]  /*bc60*/  MUFU.EX2 R194, R194 ;  /* 0x000000c200c27308 */ /* 0x000e620000000800 */
        /* <DEDUP_REMOVED lines=8> */
[----:B0-----:R-:W-:-:S01]  /*bcf0*/  FADD.FTZ R7, R117, R8 ;  /* 0x0000000875077221 */ /* 0x001fc20000010000 */
[--C-:B------:R-:W-:Y:S01]  /*bd00*/  FFMA.FTZ R114, R114, UR37, -R188.reuse ;  /* 0x0000002572727c23 */ /* 0x100fe200080108bc */
[----:B------:R-:W-:-:S01]  /*bd10*/  FFMA.FTZ R115, R115, UR37, -R188 ;  /* 0x0000002573737c23 */ /* 0x000fc200080108bc */
[--C-:B------:R-:W-:Y:S01]  /*bd20*/  FFMA.FTZ R118, R118, UR37, -R188.reuse ;  /* 0x0000002576767c23 */ /* 0x100fe200080108bc */
[----:B------:R-:W-:-:S01]  /*bd30*/  FFMA.FTZ R119, R119, UR37, -R188 ;  /* 0x0000002577777c23 */ /* 0x000fc200080108bc */
[--C-:B------:R-:W-:Y:S01]  /*bd40*/  FFMA.FTZ R90, R90, UR37, -R188.reuse ;  /* 0x000000255a5a7c23 */ /* 0x100fe200080108bc */
[----:B------:R-:W-:-:S01]  /*bd50*/  FFMA.FTZ R91, R91, UR37, -R188 ;  /* 0x000000255b5b7c23 */ /* 0x000fc200080108bc */
[----:B------:R0:W-:Y:S01]  /*bd60*/  MUFU.EX2 R4, R193 ;  /* 0x000000c100047308 */ /* 0x0001e20000000800 */
[----:B-1----:R-:W-:-:S01]  /*bd70*/  FADD.FTZ R8, R194, R7 ;  /* 0x00000007c2087221 */ /* 0x002fc20000010000 */
[--C-:B------:R-:W-:Y:S01]  /*bd80*/  FFMA.FTZ R94, R94, UR37, -R188.reuse ;  /* 0x000000255e5e7c23 */ /* 0x100fe200080108bc */
[----:B------:R-:W-:-:S01]  /*bd90*/  FFMA.FTZ R102, R102, UR37, -R188 ;  /* 0x0000002566667c23 */ /* 0x000fc200080108bc */
[----:B------:R-:W-:-:S04]  /*bda0*/  FFMA.FTZ R103, R103, UR37, -R188 ;  /* 0x0000002567677c23 */ /* 0x000fc800080108bc */
[----:B------:R-:W1:Y:S01]  /*bdb0*/  MUFU.EX2 R196, R196 ;  /* 0x000000c400c47308 */ /* 0x000e620000000800 */
[----:B0-----:R-:W-:-:S01]  /*bdc0*/  FADD.FTZ R193, R23, R150 ;  /* 0x0000009617c17221 */ /* 0x001fc20000010000 */
[----:B--2---:R-:W-:-:S03]  /*bdd0*/  FADD.FTZ R7, R187, R8 ;  /* 0x00000008bb077221 */ /* 0x004fc60000010000 */
[----:B------:R-:W-:-:S03]  /*bde0*/  FADD.FTZ R150, R184, R193 ;  /* 0x000000c1b8967221 */ /* 0x000fc60000010000 */
[----:B------:R-:W0:Y:S01]  /*bdf0*/  MUFU.EX2 R170, R170 ;  /* 0x000000aa00aa7308 */ /* 0x000e220000000800 */
[----:B------:R-:W-:-:S04]  /*be00*/  FADD.FTZ R193, R185, R150 ;  /* 0x00000096b9c17221 */ /* 0x000fc80000010000 */
[----:B------:R-:W-:-:S03]  /*be10*/  FADD.FTZ R150, R186, R193 ;  /* 0x000000c1ba967221 */ /* 0x000fc60000010000 */
[----:B------:R-:W2:Y:S01]  /*be20*/  MUFU.EX2 R171, R171 ;  /* 0x000000ab00ab7308 */ /* 0x000ea20000000800 */
[----:B------:R-:W-:-:S01]  /*be30*/  FADD.FTZ R193, R189, R150 ;  /* 0x00000096bdc17221 */ /* 0x000fc20000010000 */
[----:B-1----:R-:W-:-:S03]  /*be40*/  FADD.FTZ R7, R196, R7 ;  /* 0x00000007c4077221 */ /* 0x002fc60000010000 */
[----:B------:R-:W-:-:S03]  /*be50*/  FADD.FTZ R8, R168, R193 ;  /* 0x000000c1a8087221 */ /* 0x000fc60000010000 */
[----:B------:R-:W1:Y:S01]  /*be60*/  MUFU.EX2 R174, R174 ;  /* 0x000000ae00ae7308 */ /* 0x000e620000000800 */
[----:B0-----:R-:W-:-:S01]  /*be70*/  FADD.FTZ R150, R170, R7 ;  /* 0x00000007aa967221 */ /* 0x001fc20000010000 */
[----:B------:R-:W-:-:S04]  /*be80*/  FADD.FTZ R7, R169, R8 ;  /* 0x00000008a9077221 */ /* 0x000fc80000010000 */
[----:B------:R-:W-:Y:S02]  /*be90*/  FADD.FTZ R8, R172, R7 ;  /* 0x00000007ac087221 */ /* 0x000fe40000010000 */
[----:B------:R-:W0:Y:S01]  /*bea0*/  MUFU.EX2 R175, R175 ;  /* 0x000000af00af7308 */ /* 0x000e220000000800 */
[----:B--2---:R-:W-:-:S01]  /*beb0*/  FADD.FTZ R193, R171, R150 ;  /* 0x00000096abc17221 */ /* 0x004fc20000010000 */
[----:B------:R-:W-:-:S04]  /*bec0*/  FADD.FTZ R7, R173, R8 ;  /* 0x00000008ad077221 */ /* 0x000fc80000010000 */
[----:B------:R-:W-:Y:S02]  /*bed0*/  FADD.FTZ R8, R176, R7 ;  /* 0x00000007b0087221 */ /* 0x000fe40000010000 */
[----:B------:R-:W2:Y:S01]  /*bee0*/  MUFU.EX2 R178, R178 ;  /* 0x000000b200b27308 */ /* 0x000ea20000000800 */
[----:B-1----:R-:W-:-:S01]  /*bef0*/  FADD.FTZ R150, R174, R193 ;  /* 0x000000c1ae967221 */ /* 0x002fc20000010000 */
[----:B------:R-:W-:-:S04]  /*bf00*/  FADD.FTZ R7, R177, R8 ;  /* 0x00000008b1077221 */ /* 0x000fc80000010000 */
[----:B------:R-:W-:Y:S02]  /*bf10*/  FADD.FTZ R8, R180, R7 ;  /* 0x00000007b4087221 */ /* 0x000fe40000010000 */
        /* <DEDUP_REMOVED lines=18> */
[----:B------:R-:W-:-:S06]  /*c040*/  FADD.FTZ R7, R165, R8 ;  /* 0x00000008a5077221 */ /* 0x000fcc0000010000 */
        /* <DEDUP_REMOVED lines=23> */
[----:B--2---:R-:W-:-:S04]  /*c1c0*/  FADD.FTZ R193, R139, R150 ;  /* 0x000000968bc17221 */ /* 0x004fc80000010000 */
[----:B------:R-:W-:-:S03]  /*c1d0*/  FADD.FTZ R150, R4, R193 ;  /* 0x000000c104967221 */ /* 0x000fc60000010000 */
        /* <DEDUP_REMOVED lines=58> */
[--C-:B------:R-:W-:Y:S01]  /*c580*/  FFMA.FTZ R193, R95, UR37, -R188.reuse ;  /* 0x000000255fc17c23 */ /* 0x100fe200080108bc */
[----:B------:R-:W-:-:S05]  /*c590*/  FFMA.FTZ R95, R98, UR37, -R188 ;  /* 0x00000025625f7c23 */ /* 0x000fca00080108bc */
        /* <DEDUP_REMOVED lines=18> */
[----:B------:R-:W-:-:S06]  /*c6c0*/  FFMA.FTZ R98, R99, UR37, -R188 ;  /* 0x0000002563627c23 */ /* 0x000fcc00080108bc */
        /* <DEDUP_REMOVED lines=34> */
[----:B------:R-:W-:Y:S01]  /*c8f0*/  FADD.FTZ R8, R5, R8 ;  /* 0x0000000805087221 */ /* 0x000fe20000010000 */
[----:B-1----:R-:W-:-:S04]  /*c900*/  FADD.FTZ R7, R102, R7 ;  /* 0x0000000766077221 */ /* 0x002fc80000010000 */
[----:B0-----:R-:W-:Y:S01]  /*c910*/  FADD.FTZ R7, R103, R7 ;  /* 0x0000000767077221 */ /* 0x001fe20000010000 */
[----:B------:R-:W-:Y:S06]  /*c920*/  @!P0 BRA `(.L_x_899) ;  /* 0x0000000000048947 */ /* 0x000fec0003800000 */
[----:B------:R-:W-:Y:S01]  /*c930*/  BPT.TRAP 0x1 ;  /* 0x000000040000795c */ /* 0x000fe20000300000 */
.L_x_899:
[----:B------:R-:W-:Y:S01]  /*c940*/  ULEA UR6, UR55, UR40, 0x3 ;  /* 0x0000002837067291 */ /* 0x000fe2000f8e183f */
[----:B------:R-:W-:Y:S01]  /*c950*/  ISETP.GT.AND P2, PT, R6, UR54, PT ;  /* 0x0000003606007c0c */ /* 0x000fe2000bf44270 */
[----:B------:R-:W-:Y:S01]  /*c960*/  UMOV UR56, UR29 ;  /* 0x0000001d00387c82 */ /* 0x000fe20008000000 */
[----:B------:R-:W-:Y:S01]  /*c970*/  F2FP.SATFINITE.E4M3.F32.PACK_AB_MERGE_C R4, R143, R4, RZ ;  /* 0x000000048f04723e */ /* 0x000fe200048070ff */
[----:B------:R-:W-:Y:S01]  /*c980*/  UIADD3 UR6, UR6, 0x2e860, URZ ;  /* 0x0002e86006067890 */ /* 0x000fe2000fffe03f */
[----:B------:R-:W-:Y:S01]  /*c990*/  F2FP.SATFINITE.E4M3.F32.PACK_AB_MERGE_C R14, R15, R14, RZ ;  /* 0x0000000e0f0e723e */ /* 0x000fe200048070ff */
[----:B------:R-:W-:Y:S01]  /*c9a0*/  UMOV UR55, UR31 ;  /* 0x0000001f00377c82 */ /* 0x000fe20008000000 */
[----:B------:R-:W-:Y:S01]  /*c9b0*/  F2FP.SATFINITE.E4M3.F32.PACK_AB_MERGE_C R5, R5, R100, RZ ;  /* 0x000000640505723e */ /* 0x000fe200048070ff */
[----:B------:R-:W-:Y:S01]  /*c9c0*/  UPRMT UR6, UR28, 0x654, UR6 ;  /* 0x000006541c067896 */ /* 0x000fe20008000006 */
        /* <DEDUP_REMOVED lines=9> */
[----:B------:R-:W-:Y:S01]  /*ca60*/  SYNCS.ARRIVE.TRANS64.RED.A1T0 RZ, [UR6], RZ ;  /* 0x000000ffffff79a7 */ /* 0x000fe20008100406 */
        /* <DEDUP_REMOVED lines=40> */
[----:B------:R-:W-:Y:S01]  /*ccf0*/  F2FP.SATFINITE.E4M3.F32.PACK_AB_MERGE_C R213, R139, R138, R4 ;  /* 0x0000008a8bd5723e */ /* 0x000fe20004807004 */
[----:B------:R-:W-:Y:S01]  /*cd00*/  FMUL.FTZ R72, R72, R116 ;  /* 0x0000007448487220 */ /* 0x000fe20000410000 */
[----:B------:R-:W-:Y:S01]  /*cd10*/  F2FP.SATFINITE.E4M3.F32.PACK_AB_MERGE_C R202, R97, R96, R5 ;  /* 0x0000006061ca723e */ /* 0x000fe20004807005 */
[-C--:B------:R-:W-:Y:S01]  /*cd20*/  FMUL.FTZ R73, R73, R116.reuse ;  /* 0x0000007449497220 */ /* 0x080fe20000410000 */
[----:B------:R-:W-:Y:S01]  /*cd30*/  F2FP.SATFINITE.E4M3.F32.PACK_AB_MERGE_C R224, R20, R21, R22 ;  /* 0x0000001514e0723e */ /* 0x000fe20004807016 */
        /* <DEDUP_REMOVED lines=10> */
[----:B------:R-:W-:Y:S01]  /*cde0*/  FMUL.FTZ R85, R85, R116 ;  /* 0x0000007455557220 */ /* 0x000fe20000410000 */
[----:B------:R-:W-:Y:S01]  /*cdf0*/  F2FP.SATFINITE.E4M3.F32.PACK_AB_MERGE_C R222, R177, R176, R180 ;  /* 0x000000b0b1de723e */ /* 0x000fe200048070b4 */
[-C--:B------:R-:W-:Y:S01]  /*ce00*/  FMUL.FTZ R26, R26, R191.reuse ;  /* 0x000000bf1a1a7220 */ /* 0x080fe20000410000 */
        /* <DEDUP_REMOVED lines=35> */
[----:B------:R-:W-:Y:S01]  /*d040*/  FMUL.FTZ R62, R62, R191 ;  /* 0x000000bf3e3e7220 */ /* 0x000fe20000410000 */
[----:B------:R-:W-:Y:S01]  /*d050*/  F2FP.SATFINITE.E4M3.F32.PACK_AB_MERGE_C R203, R98, R95, R15 ;  /* 0x0000005f62cb723e */ /* 0x000fe2000480700f */
        /* <DEDUP_REMOVED lines=13> */
[----:B------:R-:W-:-:S02]  /*d130*/  VIADD R6, R6, 0xffffffff ;  /* 0xffffffff06067836 */ /* 0x000fc40000000000 */
[----:B------:R-:W-:Y:S02]  /*d140*/  IMAD.MOV.U32 R4, RZ, RZ, R12 ;  /* 0x000000ffff047224 */ /* 0x000fe400078e000c */
[----:B------:R-:W-:Y:S01]  /*d150*/  IMAD.MOV.U32 R5, RZ, RZ, R11 ;  /* 0x000000ffff057224 */ /* 0x000fe200078e000b */
[----:B------:R-:W-:Y:S06]  /*d160*/  @P2 BRA `(.L_x_900) ;  /* 0xffffffa000d02947 */ /* 0x000fec000383ffff */
[----:B------:R-:W-:Y:S02]  /*d170*/  IMAD.MOV.U32 R4, RZ, RZ, R12 ;  /* 0x000000ffff047224 */ /* 0x000fe400078e000c */
[----:B------:R-:W-:-:S07]  /*d180*/  IMAD.MOV.U32 R5, RZ, RZ, R11 ;  /* 0x000000ffff057224 */ /* 0x000fce00078e000b */
.L_x_882:
[----:B------:R-:W0:Y:S01]  /*d190*/  LDC R12, c[0x0][0x2f0] ;  /* 0x0000bc00ff0c7b82 */ /* 0x000e220000000800 */
[----:B------:R-:W-:Y:S01]  /*d1a0*/  UIADD3 UR49, -UR49, 0x1, URZ ;  /* 0x0000000131317890 */ /* 0x000fe2000fffe13f */
[----:B------:R-:W-:Y:S01]  /*d1b0*/  ULDC UR7, c[0x0][0x448] ;  /* 0x0001120000077ab9 */ /* 0x000fe20000000800 */
[----:B------:R-:W-:Y:S01]  /*d1c0*/  ULDC UR10, c[0x0][0x9e4] ;  /* 0x00027900000a7ab9 */ /* 0x000fe20000000800 */
[----:B------:R-:W-:Y:S02]  /*d1d0*/  UISETP.NE.AND UP0, UPT, UR7, 0x1, UPT ;  /* 0x000000010700788c */ /* 0x000fe4000bf05270 */
[----:B------:R-:W-:Y:S02]  /*d1e0*/  UISETP.GE.AND UP1, UPT, UR10, 0x1, UPT ;  /* 0x000000010a00788c */ /* 0x000fe4000bf26270 */
[----:B------:R-:W1:Y:S04]  /*d1f0*/  S2UR UR6, SR_CTAID.X ;  /* 0x00000000000679c3 */ /* 0x000e680000002500 */
[----:B------:R-:W-:-:S03]  /*d200*/  PLOP3.LUT P2, PT, PT, PT, UP1, 0x40, 0x0 ;  /* 0x000000000000781c */ /* 0x000fc60003f4e818 */
[----:B------:R-:W-:Y:S01]  /*d210*/  @UP0 ULDC UR11, c[0x0][0x450] ;  /* 0x00011400000b0ab9 */ /* 0x000fe20000000800 */
[----:B0-----:R-:W-:-:S05]  /*d220*/  IMAD R12, R17, R12, UR49 ;  /* 0x00000031110c7e24 */ /* 0x001fca000f8e020c */
[----:B------:R-:W-:Y:S01]  /*d230*/  R2UR UR9, R12 ;  /* 0x000000000c0972ca */ /* 0x000fe200000e0000 */
[----:B-1----:R-:W-:-:S03]  /*d240*/  ULEA UR8, UR6, 0x7f, 0x7 ;  /* 0x0000007f06087891 */ /* 0x002fc6000f8e383f */
[----:B------:R-:W-:Y:S02]  /*d250*/  @UP0 ULDC UR6, c[0x0][0x44c] ;  /* 0x0001130000060ab9 */ /* 0x000fe40000000800 */
[----:B------:R-:W-:-:S04]  /*d260*/  UIMAD.WIDE.U32 UR6, UR8, UR6, URZ ;  /* 0x00000006080672a5 */ /* 0x000fc8000f8e003f */
[----:B------:R-:W-:-:S04]  /*d270*/  @UP0 USHF.R.U32.HI UR8, URZ, UR11, UR7 ;  /* 0x0000000b3f080299 */ /* 0x000fc80008011607 */
[----:B------:R-:W-:-:S03]  /*d280*/  UIADD3 UR8, UR9, UR8, URZ ;  /* 0x0000000809087290 */ /* 0x000fc6000fffe03f */
[----:B------:R-:W-:Y:S02]  /*d290*/  ULDC UR9, c[0x0][0x9dc] ;  /* 0x0002770000097ab9 */ /* 0x000fe40000000800 */
[----:B------:R-:W-:Y:S01]  /*d2a0*/  UIADD3 UR9, UR8, -UR9, URZ ;  /* 0x8000000908097290 */ /* 0x000fe2000fffe03f */
[----:B------:R-:W-:Y:S11]  /*d2b0*/  @P2 BRA `(.L_x_901) ;  /* 0x0000000000442947 */ /* 0x000ff60003800000 */
        /* <DEDUP_REMOVED lines=10> */
.L_x_902:
[----:B------:R-:W-:-:S11]  /*d360*/  UISETP.NE.AND UP2, UPT, UR10, 0x1, UPT ;  /* 0x000000010a00788c */ /* 0x000fd6000bf45270 */
[----:B------:R-:W-:Y:S02]  /*d370*/  @UP2 ULDC.64 UR12, c[0x0][0x9e8] ;  /* 0x00027a00000c2ab9 */ /* 0x000fe40000000a00 */
[----:B------:R-:W-:-:S04]  /*d380*/  UIMAD.WIDE.U32 UR6, UR8, UR12, URZ ;  /* 0x0000000c080672a5 */ /* 0x000fc8000f8e003f */
[----:B------:R-:W-:-:S12]  /*d390*/  @UP2 USHF.R.U32.HI UR8, URZ, UR13, UR7 ;  /* 0x0000000d3f082299 */ /* 0x000fd80008011607 */
.L_x_903:
[----:B------:R-:W-:-:S04]  /*d3a0*/  UIMAD UR8, UR8, UR10, URZ ;  /* 0x0000000a080872a4 */ /* 0x000fc8000f8e023f */
[----:B------:R-:W-:-:S04]  /*d3b0*/  UISETP.LT.AND UP2, UPT, UR9, UR8, UPT ;  /* 0x000000080900728c */ /* 0x000fc8000bf41270 */
[----:B------:R-:W-:-:S12]  /*d3c0*/  USEL UR9, UR9, UR8, !UP2 ;  /* 0x0000000809097287 */ /* 0x000fd8000d000000 */
.L_x_901:
[----:B------:R-:W-:Y:S01]  /*d3d0*/  UIADD3 UR7, UR9, 0xdf, URZ ;  /* 0x000000df09077890 */ /* 0x000fe2000fffe03f */
[----:B------:R-:W-:-:S03]  /*d3e0*/  UMOV UR6, URZ ;  /* 0x0000003f00067c82 */ /* 0x000fc60008000000 */
[----:B------:R-:W-:-:S04]  /*d3f0*/  UIMAD.WIDE UR6, UR7, -0x6db6db6d, UR6 ;  /* 0x92492493070678a5 */ /* 0x000fc8000f8e0206 */
[----:B------:R-:W-:-:S04]  /*d400*/  USHF.R.U32.HI UR6, URZ, 0x1f, UR7 ;  /* 0x0000001f3f067899 */ /* 0x000fc80008011607 */
[----:B------:R-:W-:-:S04]  /*d410*/  ULEA.HI.SX32 UR6, UR7, UR6, 0x19 ;  /* 0x0000000607067291 */ /* 0x000fc8000f8fca3f */
[----:B------:R-:W-:-:S04]  /*d420*/  UISETP.LT.AND UP2, UPT, UR39, UR6, UPT ;  /* 0x000000062700728c */ /* 0x000fc8000bf41270 */
[----:B------:R-:W-:-:S06]  /*d430*/  USEL UR43, UR39, UR6, !UP2 ;  /* 0x00000006272b7287 */ /* 0x000fcc000d000000 */
[----:B------:R-:W-:-:S13]  /*d440*/  ISETP.GE.AND P2, PT, R6, UR43, PT ;  /* 0x0000002b06007c0c */ /* 0x000fda000bf46270 */
[----:B------:R-:W-:Y:S05]  /*d450*/  @!P2 BRA `(.L_x_904) ;  /* 0x000000340090a947 */ /* 0x000fea0003800000 */
[----:B------:R-:W-:Y:S01]  /*d460*/  IMAD.MOV.U32 R13, RZ, RZ, R4 ;  /* 0x000000ffff0d7224 */ /* 0x000fe200078e0004 */
[----:B------:R-:W-:Y:S01]  /*d470*/  UMOV UR52, UR29 ;  /* 0x0000001d00347c82 */ /* 0x000fe20008000000 */
[----:B------:R-:W-:Y:S01]  /*d480*/  IMAD.MOV.U32 R11, RZ, RZ, R5 ;  /* 0x000000ffff0b7224 */ /* 0x000fe200078e0005 */
[----:B------:R-:W-:-:S06]  /*d490*/  UMOV UR49, UR31 ;  /* 0x0000001f00317c82 */ /* 0x000fcc0008000000 */
.L_x_914:
[----:B------:R-:W-:Y:S01]  /*d4a0*/  ISETP.NE.AND P3, PT, RZ, UR41, PT ;  /* 0x00000029ff007c0c */ /* 0x000fe2000bf65270 */
[----:B------:R-:W-:-:S04]  /*d4b0*/  UISETP.NE.AND UP2, UPT, UR49, 0x1, UPT ;  /* 0x000000013100788c */ /* 0x000fc8000bf45270 */
[----:B------:R-:W-:-:S04]  /*d4c0*/  USEL UR29, URZ, 0x1, UP2 ;  /* 0x000000013f1d7887 */ /* 0x000fc80009000000 */
[----:B------:R-:W-:-:S04]  /*d4d0*/  ULOP3.LUT UR29, UR52, UR29, URZ, 0x3c, !UPT ;  /* 0x0000001d341d7292 */ /* 0x000fc8000f8e3c3f */
[----:B------:R-:W-:Y:S08]  /*d4e0*/  @P3 BRA `(.L_x_905) ;  /* 0x0000000000383947 */ /* 0x000ff00003800000 */
[----:B------:R-:W-:Y:S05]  /*d4f0*/  @!P0 BRA `(.L_x_906) ;  /* 0x0000000000048947 */ /* 0x000fea0003800000 */
[----:B------:R-:W-:Y:S01]  /*d500*/  BPT.TRAP 0x1 ;  /* 0x000000040000795c */ /* 0x000fe20000300000 */
.L_x_906:
[----:B------:R-:W-:Y:S01]  /*d510*/  UIADD3 UR6, UR49, 0x1, URZ ;  /* 0x0000000131067890 */ /* 0x000fe2000fffe03f */
[----:B------:R-:W-:-:S03]  /*d520*/  IMAD.U32 R4, RZ, RZ, UR29 ;  /* 0x0000001dff047e24 */ /* 0x000fc6000f8e00ff */
[----:B------:R-:W-:Y:S02]  /*d530*/  UISETP.NE.AND UP2, UPT, UR6, 0x2, UPT ;  /* 0x000000020600788c */ /* 0x000fe4000bf45270 */
[----:B------:R-:W-:Y:S02]  /*d540*/  SHF.L.U32 R4, R4, 0x1f, RZ ;  /* 0x0000001f04047819 */ /* 0x000fe400000006ff */
[----:B------:R-:W-:-:S04]  /*d550*/  USEL UR6, UR6, URZ, UP2 ;  /* 0x0000003f06067287 */ /* 0x000fc80009000000 */
[----:B------:R-:W-:-:S09]  /*d560*/  ULEA UR6, UR6, UR40, 0x3 ;  /* 0x0000002806067291 */ /* 0x000fd2000f8e183f */
[----:B------:R0:W1:Y:S01]  /*d570*/  SYNCS.PHASECHK.TRANS64.TRYWAIT P2, [UR6+0x2e830], R4 ;  /* 0x02e83004ff0075a7 */ /* 0x0000620008040146 */
[----:B------:R-:W-:Y:S05]  /*d580*/  @!P0 BRA `(.L_x_907) ;  /* 0x0000000000048947 */ /* 0x000fea0003800000 */
[----:B------:R-:W-:Y:S01]  /*d590*/  BPT.TRAP 0x1 ;  /* 0x000000040000795c */ /* 0x000fe20000300000 */
.L_x_907:
[----:B-1----:R-:W-:Y:S05]  /*d5a0*/  @P2 BRA `(.L_x_905) ;  /* 0x0000000000082947 */ /* 0x002fea0003800000 */
[----:B------:R-:W1:Y:S02]  /*d5b0*/  SYNCS.PHASECHK.TRANS64.TRYWAIT P2, [UR6+0x2e830], R4 ;  /* 0x02e83004ff0075a7 */ /* 0x000e640008040146 */
[----:B-1----:R-:W-:Y:S05]  /*d5c0*/  @!P2 BRA `(.L_x_908) ;  /* 0x00000100004ca947 */ /* 0x002fea0003800000 */
.L_x_905:
        /* <DEDUP_REMOVED lines=35> */
[----:B------:R-:W-:Y:S01]  /*d800*/  UIADD3 UR46, UR53, 0x4, URZ ;  /* 0x00000004352e7890 */ /* 0x000fe2000fffe03f */
[----:B------:R-:W-:Y:S01]  /*d810*/  UMOV UR47, 0x40000040 ;  /* 0x40000040002f7882 */ /* 0x000fe20000000000 */
        /* <DEDUP_REMOVED lines=153> */
.L_x_910:
[----:B------:R-:W-:Y:S01]  /*e1b0*/  ULEA UR6, UR49, UR40, 0x3 ;  /* 0x0000002831067291 */ /* 0x000fe2000f8e183f */
[----:B------:R-:W-:-:S05]  /*e1c0*/  IMAD.U32 R4, RZ, RZ, UR52 ;  /* 0x00000034ff047e24 */ /* 0x000fca000f8e00ff */
[----:B------:R-:W-:-:S04]  /*e1d0*/  SHF.L.U32 R4, R4, 0x1f, RZ ;  /* 0x0000001f04047819 */ /* 0x000fc800000006ff */
[----:B------:R0:W1:Y:S01]  /*e1e0*/  SYNCS.PHASECHK.TRANS64.TRYWAIT P2, [UR6+0x2e850], R4 ;  /* 0x02e85004ff0075a7 */ /* 0x0000620008040146 */
[----:B------:R-:W-:Y:S05]  /*e1f0*/  @!P0 BRA `(.L_x_911) ;  /* 0x0000000000048947 */ /* 0x000fea0003800000 */
[----:B------:R-:W-:Y:S01]  /*e200*/  BPT.TRAP 0x1 ;  /* 0x000000040000795c */ /* 0x000fe20000300000 */
.L_x_911:
[----:B-1----:R-:W-:Y:S05]  /*e210*/  @P2 BRA `(.L_x_909) ;  /* 0x0000000000082947 */ /* 0x002fea0003800000 */
[----:B------:R-:W1:Y:S02]  /*e220*/  SYNCS.PHASECHK.TRANS64.TRYWAIT P2, [UR6+0x2e850], R4 ;  /* 0x02e85004ff0075a7 */ /* 0x000e640008040146 */
[----:B-1----:R-:W-:Y:S05]  /*e230*/  @!P2 BRA `(.L_x_912) ;  /* 0x000000f40048a947 */ /* 0x002fea0003800000 */
.L_x_909:
[----:B------:R-:W-:Y:S01]  /*e240*/  UIADD3 UR6, UR40, 0x400, URZ ;  /* 0x0000040028067890 */ /* 0x000fe2000fffe03f */
[----:B------:R-:W-:Y:S01]  /*e250*/  WARPGROUP.ARRIVE ;  /* 0x00000000000079c5 */ /* 0x000fe20000000000 */
[----:B------:R-:W-:Y:S01]  /*e260*/  UMOV UR7, 0xc0000010 ;  /* 0xc000001000077882 */ /* 0x000fe20000000000 */
[----:B------:R-:W-:Y:S01]  /*e270*/  FMNMX.FTZ R12, R186, R13, !PT ;  /* 0x0000000dba0c7209 */ /* 0x000fe20007810000 */
[----:B------:R-:W-:Y:S01]  /*e280*/  USHF.R.U32.HI UR6, URZ, 0x4, UR6 ;  /* 0x000000043f067899 */ /* 0x000fe20008011606 */
[----:B01----:R-:W-:Y:S02]  /*e290*/  FMNMX.FTZ R4, R184, R11, !PT ;  /* 0x0000000bb8047209 */ /* 0x003fe40007810000 */
[----:B------:R-:W-:Y:S01]  /*e2a0*/  FMNMX.FTZ R15, R187, R12, !PT ;  /* 0x0000000cbb0f7209 */ /* 0x000fe20007810000 */
[----:B------:R-:W-:Y:S01]  /*e2b0*/  ULOP3.LUT UR6, UR6, 0x3fff, URZ, 0xc0, !UPT ;  /* 0x00003fff06067892 */ /* 0x000fe2000f8ec03f */
[----:B------:R-:W-:Y:S02]  /*e2c0*/  FMNMX.FTZ R5, R185, R4, !PT ;  /* 0x00000004b9057209 */ /* 0x000fe40007810000 */
[----:B------:R-:W-:Y:S01]  /*e2d0*/  FMNMX.FTZ R12, R190, R15, !PT ;  /* 0x0000000fbe0c7209 */ /* 0x000fe20007810000 */
[----:B------:R-:W-:Y:S01]  /*e2e0*/  ULOP3.LUT UR6, UR6, 0x10000, URZ, 0xfc, !UPT ;  /* 0x0001000006067892 */ /* 0x000fe2000f8efc3f */
[----:B------:R-:W-:-:S02]  /*e2f0*/  FMNMX.FTZ R4, R188, R5, !PT ;  /* 0x00000005bc047209 */ /* 0x000fc40007810000 */
[----:B------:R-:W-:Y:S01]  /*e300*/  FMNMX.FTZ R15, R191, R12, !PT ;  /* 0x0000000cbf0f7209 */ /* 0x000fe20007810000 */
[----:B------:R-:W-:Y:S01]  /*e310*/  UIMAD UR8, UR49, 0x700, UR6 ;  /* 0x00000700310878a4 */ /* 0x000fe2000f8e0206 */
[----:B------:R-:W-:Y:S02]  /*e320*/  FMNMX.FTZ R5, R189, R4, !PT ;  /* 0x00000004bd057209 */ /* 0x000fe40007810000 */
        /* <DEDUP_REMOVED lines=79> */
[----:B------:R-:W-:Y:S02]  /*e820*/  FMNMX.FTZ R4, R104, R5, !PT ;  /* 0x0000000568047209 */ /* 0x000fe40007810000 */
[----:B------:R-:W-:Y:S02]  /*e830*/  FMNMX.FTZ R15, R107, R12, !PT ;  /* 0x0000000c6b0f7209 */ /* 0x000fe40007810000 */
        /* <DEDUP_REMOVED lines=31> */
[----:B------:R-:W-:-:S03]  /*ea30*/  FMNMX.FTZ R4, R101, R4, !PT ;  /* 0x0000000465047209 */ /* 0x000fc60007810000 */
[----:B------:R-:W0:Y:S04]  /*ea40*/  SHFL.BFLY PT, R15, R12, 0x2, 0x1f ;  /* 0x0c401f000c0f7f89 */ /* 0x000e2800000e0000 */
[----:B------:R-:W1:Y:S01]  /*ea50*/  SHFL.BFLY PT, R5, R4, 0x2, 0x1f ;  /* 0x0c401f0004057f89 */ /* 0x000e6200000e0000 */
[----:B0-----:R-:W-:Y:S02]  /*ea60*/  FMNMX.FTZ R15, R12, R15, !PT ;  /* 0x0000000f0c0f7209 */ /* 0x001fe40007810000 */
[----:B-1----:R-:W-:-:S03]  /*ea70*/  FMNMX.FTZ R14, R4, R5, !PT ;  /* 0x00000005040e7209 */ /* 0x002fc60007810000 */
[----:B------:R-:W0:Y:S04]  /*ea80*/  SHFL.BFLY PT, R20, R15, 0x1, 0x1f ;  /* 0x0c201f000f147f89 */ /* 0x000e2800000e0000 */
[----:B------:R-:W1:Y:S01]  /*ea90*/  SHFL.BFLY PT, R5, R14, 0x1, 0x1f ;  /* 0x0c201f000e057f89 */ /* 0x000e6200000e0000 */
[----:B0-----:R-:W-:Y:S02]  /*eaa0*/  FMNMX.FTZ R4, R15, R20, !PT ;  /* 0x000000140f047209 */ /* 0x001fe40007810000 */
[----:B-1----:R-:W-:Y:S01]  /*eab0*/  FMNMX.FTZ R5, R14, R5, !PT ;  /* 0x000000050e057209 */ /* 0x002fe20007810000 */
[----:B------:R-:W-:Y:S02]  /*eac0*/  IMAD.U32 R14, RZ, RZ, UR37 ;  /* 0x00000025ff0e7e24 */ /* 0x000fe4000f8e00ff */
[----:B------:R-:W-:-:S02]  /*ead0*/  FADD.FTZ R12, -R4, R13 ;  /* 0x0000000d040c7221 */ /* 0x000fc40000010100 */
[C---:B------:R-:W-:Y:S01]  /*eae0*/  FFMA.FTZ R13, R5.reuse, R14, -8 ;  /* 0xc1000000050d7423 */ /* 0x040fe2000001000e */
[----:B------:R-:W-:-:S01]  /*eaf0*/  FADD.FTZ R11, -R5, R11 ;  /* 0x0000000b050b7221 */ /* 0x000fc20000010100 */
[----:B------:R-:W-:Y:S02]  /*eb00*/  FMUL.FTZ R12, R12, UR37 ;  /* 0x000000250c0c7c20 */ /* 0x000fe40008410000 */
[----:B------:R-:W-:-:S01]  /*eb10*/  FFMA.FTZ R21, R189, UR37, -R13 ;  /* 0x00000025bd157c23 */ /* 0x000fc2000801080d */
[----:B------:R-:W-:Y:S02]  /*eb20*/  IMAD.U32 R189, RZ, RZ, UR37 ;  /* 0x00000025ffbd7e24 */ /* 0x000fe4000f8e00ff */
        /* <DEDUP_REMOVED lines=15> */
[----:B------:R-:W-:-:S02]  /*ec20*/  WARPGROUP.DEPBAR.LE gsb0, 0x0 ;  /* 0x00008000000079c5 */ /* 0x000fc40000010000 */
[----:B------:R-:W-:Y:S01]  /*ec30*/  WARPGROUP.ARRIVE ;  /* 0x00000000000079c5 */ /* 0x000fe20000000000 */
[--C-:B------:R-:W-:Y:S01]  /*ec40*/  FFMA.FTZ R152, R152, UR37, -R13.reuse ;  /* 0x0000002598987c23 */ /* 0x100fe2000801080d */
[----:B------:R-:W-:-:S01]  /*ec50*/  FFMA.FTZ R153, R153, UR37, -R13 ;  /* 0x0000002599997c23 */ /* 0x000fc2000801080d */
[--C-:B------:R-:W-:Y:S01]  /*ec60*/  FFMA.FTZ R156, R156, UR37, -R13.reuse ;  /* 0x000000259c9c7c23 */ /* 0x100fe2000801080d */
[----:B------:R-:W-:-:S01]  /*ec70*/  FFMA.FTZ R157, R157, UR37, -R13 ;  /* 0x000000259d9d7c23 */ /* 0x000fc2000801080d */
[--C-:B------:R-:W-:Y:S01]  /*ec80*/  FFMA.FTZ R160, R160, UR37, -R13.reuse ;  /* 0x00000025a0a07c23 */ /* 0x100fe2000801080d */
[----:B------:R-:W-:Y:S01]  /*ec90*/  QGMMA.64x128x32.F32.E4M3.E4M3 R24, R216, gdesc[UR4], R24, gsb0 ;  /* 0x01e00004d8187df3 */ /* 0x000fe20008000818 */
[----:B------:R-:W-:Y:S01]  /*eca0*/  UIADD3 UR6, UR8, 0x300, URZ ;  /* 0x0000030008067890 */ /* 0x000fe2000fffe03f */
[--C-:B------:R-:W-:Y:S01]  /*ecb0*/  FFMA.FTZ R161, R161, UR37, -R13.reuse ;  /* 0x00000025a1a17c23 */ /* 0x100fe2000801080d */
[----:B------:R-:W-:Y:S01]  /*ecc0*/  UMOV UR7, 0xc0000010 ;  /* 0xc000001000077882 */ /* 0x000fe20000000000 */
        /* <DEDUP_REMOVED lines=34> */
[----:B------:R-:W-:Y:S01]  /*eef0*/  FFMA.FTZ R101, R4, R189, -8 ;  /* 0xc100000004657423 */ /* 0x000fe200000100bd */
[----:B------:R-:W-:Y:S01]  /*ef00*/  FMUL.FTZ R11, R11, UR37 ;  /* 0x000000250b0b7c20 */ /* 0x000fe20008410000 */
[----:B------:R-:W-:Y:S01]  /*ef10*/  MUFU.EX2 R14, R14 ;  /* 0x0000000e000e7308 */ /* 0x000fe20000000800 */
[----:B------:R-:W-:Y:S01]  /*ef20*/  IADD3 R196, -R18, 0xb, RZ ;  /* 0x0000000b12c47810 */ /* 0x000fe20007ffe1ff */
        /* <DEDUP_REMOVED lines=78> */
[----:B------:R-:W-:-:S04]  /*f410*/  UMOV UR7, 0xc0000010 ;  /* 0xc000001000077882 */ /* 0x000fc80000000000 */
        /* <DEDUP_REMOVED lines=82> */
[----:B0-----:R-:W-:-:S01]  /*f940*/  FADD.FTZ R195, R167, R194 ;  /* 0x000000c2a7c37221 */ /* 0x001fc20000010000 */
[----:B------:R-:W-:-:S04]  /*f950*/  UIADD3 UR6, UR8, 0x600, URZ ;  /* 0x0000060008067890 */ /* 0x000fc8000fffe03f */
[----:B------:R-:W0:Y:S01]  /*f960*/  MUFU.EX2 R138, R138 ;  /* 0x0000008a008a7308 */ /* 0x000e220000000800 */
[----:B------:R-:W-:-:S07]  /*f970*/  UMOV UR7, 0xc0000010 ;  /* 0xc000001000077882 */ /* 0x000fce0000000000 */
        /* <DEDUP_REMOVED lines=37> */
[----:B-1----:R-:W-:-:S01]  /*fbd0*/  FADD.FTZ R194, R122, R195 ;  /* 0x000000c37ac27221 */ /* 0x002fc20000010000 */
[----:B------:R-:W-:Y:S06]  /*fbe0*/  QGMMA.64x128x32.F32.E4M3.E4M3 R24, R200, gdesc[UR4], R24, gsb0 ;  /* 0x01e00004c8187df3 */ /* 0x000fec0008000818 */
        /* <DEDUP_REMOVED lines=32> */
[--C-:B------:R-:W-:Y:S01]  /*fdf0*/  FFMA.FTZ R195, R95, UR37, -R101.reuse ;  /* 0x000000255fc37c23 */ /* 0x100fe20008010865 */
[----:B------:R-:W-:-:S05]  /*fe00*/  FFMA.FTZ R95, R98, UR37, -R101 ;  /* 0x00000025625f7c23 */ /* 0x000fca0008010865 */
[----:B------:R-:W2:Y:S01]  /*fe10*/  MUFU.EX2 R108, R108 ;  /* 0x0000006c006c7308 */ /* 0x000ea20000000800 */
[----:B0-----:R-:W-:-:S07]  /*fe20*/  FADD.FTZ R7, R105, R8 ;  /* 0x0000000869077221 */ /* 0x001fce0000010000 */
[----:B------:R-:W0:Y:S01]  /*fe30*/  MUFU.EX2 R110, R110 ;  /* 0x0000006e006e7308 */ /* 0x000e220000000800 */
[----:B-1----:R-:W-:-:S01]  /*fe40*/  FADD.FTZ R197, R107, R194 ;  /* 0x000000c26bc57221 */ /* 0x002fc20000010000 */
[----:B------:R-:W-:-:S06]  /*fe50*/  WARPGROUP.DEPBAR.LE gsb0, 0x0 ;  /* 0x00008000000079c5 */ /* 0x000fcc0000010000 */
        /* <DEDUP_REMOVED lines=16> */
[----:B------:R-:W-:Y:S01]  /*ff60*/  FFMA.FTZ R98, R99, UR37, -R101 ;  /* 0x0000002563627c23 */ /* 0x000fe20008010865 */
[----:B------:R-:W-:-:S05]  /*ff70*/  IMAD.U32 R99, RZ, RZ, UR31 ;  /* 0x0000001fff637e24 */ /* 0x000fca000f8e00ff */
        /* <DEDUP_REMOVED lines=8> */
[----:B------:R-:W-:Y:S01]  /*10000*/  @!P1 LEA R194, R99, UR40, 0x3 ;  /* 0x0000002863c29c11 */ /* 0x000fe2000f8e18ff */
[----:B------:R-:W-:-:S01]  /*10010*/  FFMA.FTZ R99, R102, UR37, -R101 ;  /* 0x0000002566637c23 */ /* 0x000fc20008010865 */
[----:B------:R-:W-:-:S04]  /*10020*/  FFMA.FTZ R101, R103, UR37, -R101 ;  /* 0x0000002567657c23 */ /* 0x000fc80008010865 */
[----:B------:R-:W1:Y:S01]  /*10030*/  MUFU.EX2 R89, R89 ;  /* 0x0000005900597308 */ /* 0x000e620000000800 */
[----:B--2---:R-:W-:-:S01]  /*10040*/  FADD.FTZ R8, R88, R7 ;  /* 0x0000000758087221 */ /* 0x004fc20000010000 */
[----:B------:R-:W-:-:S05]  /*10050*/  @!P1 VIADD R7, R194, 0x2e840 ;  /* 0x0002e840c2079836 */ /* 0x000fca0000000000 */
[----:B------:R-:W-:Y:S01]  /*10060*/  @!P1 PRMT R7, RZ, 0x654, R7 ;  /* 0x00000654ff079816 */ /* 0x000fe20000000007 */
[----:B------:R-:W2:Y:S01]  /*10070*/  MUFU.EX2 R91, R91 ;  /* 0x0000005b005b7308 */ /* 0x000ea20000000800 */
[----:B0-----:R-:W-:-:S01]  /*10080*/  FADD.FTZ R102, R90, R197 ;  /* 0x000000c55a667221 */ /* 0x001fc20000010000 */
[----:B------:R0:W-:Y:S06]  /*10090*/  BAR.ARV R196, 0x100 ;  /* 0x000400c40000751d */ /* 0x0001ec0000002000 */
[----:B------:R-:W3:Y:S01]  /*100a0*/  MUFU.EX2 R92, R92 ;  /* 0x0000005c005c7308 */ /* 0x000ee20000000800 */
[----:B-1----:R-:W-:-:S01]  /*100b0*/  FADD.FTZ R197, R89, R8 ;  /* 0x0000000859c57221 */ /* 0x002fc20000010000 */
[----:B------:R1:W-:Y:S06]  /*100c0*/  @!P1 SYNCS.ARRIVE.TRANS64.RED.A1T0 RZ, [R7+URZ], RZ ;  /* 0x000000ff07ff99a7 */ /* 0x0003ec000810043f */
[----:B------:R-:W4:Y:S01]  /*100d0*/  MUFU.EX2 R94, R94 ;  /* 0x0000005e005e7308 */ /* 0x000f220000000800 */
[----:B--2---:R-:W-:-:S07]  /*100e0*/  FADD.FTZ R199, R91, R102 ;  /* 0x000000665bc77221 */ /* 0x004fce0000010000 */
[----:B------:R-:W1:Y:S01]  /*100f0*/  MUFU.EX2 R93, R93 ;  /* 0x0000005d005d7308 */ /* 0x000e620000000800 */
[----:B---3--:R-:W-:-:S07]  /*10100*/  FADD.FTZ R8, R92, R197 ;  /* 0x000000c55c087221 */ /* 0x008fce0000010000 */
[----:B------:R-:W2:Y:S01]  /*10110*/  MUFU.EX2 R195, R195 ;  /* 0x000000c300c37308 */ /* 0x000ea20000000800 */
[----:B----4-:R-:W-:-:S07]  /*10120*/  FADD.FTZ R102, R94, R199 ;  /* 0x000000c75e667221 */ /* 0x010fce0000010000 */
[----:B------:R-:W3:Y:S01]  /*10130*/  MUFU.EX2 R96, R96 ;  /* 0x0000006000607308 */ /* 0x000ee20000000800 */
[----:B-1----:R-:W-:-:S07]  /*10140*/  FADD.FTZ R7, R93, R8 ;  /* 0x000000085d077221 */ /* 0x002fce0000010000 */
[----:B------:R-:W1:Y:S01]  /*10150*/  MUFU.EX2 R95, R95 ;  /* 0x0000005f005f7308 */ /* 0x000e620000000800 */
[----:B--2---:R-:W-:-:S07]  /*10160*/  FADD.FTZ R102, R195, R102 ;  /* 0x00000066c3667221 */ /* 0x004fce0000010000 */
[----:B------:R-:W2:Y:S01]  /*10170*/  MUFU.EX2 R97, R97 ;  /* 0x0000006100617308 */ /* 0x000ea20000000800 */
[----:B---3--:R-:W-:-:S07]  /*10180*/  FADD.FTZ R8, R96, R7 ;  /* 0x0000000760087221 */ /* 0x008fce0000010000 */
        /* <DEDUP_REMOVED lines=9> */
[----:B--2---:R-:W-:-:S01]  /*10220*/  FADD.FTZ R7, R99, R8 ;  /* 0x0000000863077221 */ /* 0x004fc20000010000 */
[----:B---3--:R-:W-:-:S03]  /*10230*/  FADD.FTZ R8, R13, R102 ;  /* 0x000000660d087221 */ /* 0x008fc60000010000 */
[----:B-1----:R-:W-:Y:S01]  /*10240*/  FADD.FTZ R7, R194, R7 ;  /* 0x00000007c2077221 */ /* 0x002fe20000010000 */
[----:B0-----:R-:W-:Y:S06]  /*10250*/  @!P0 BRA `(.L_x_913) ;  /* 0x0000000000048947 */ /* 0x001fec0003800000 */
[----:B------:R-:W-:Y:S01]  /*10260*/  BPT.TRAP 0x1 ;  /* 0x000000040000795c */ /* 0x000fe20000300000 */
.L_x_913:
        /* <DEDUP_REMOVED lines=18> */
[----:B------:R-:W-:Y:S01]  /*10390*/  SYNCS.ARRIVE.TRANS64.RED.A1T0 RZ, [UR6], RZ ;  /* 0x000000ffffff79a7 */ /* 0x000fe20008100406 */
        /* <DEDUP_REMOVED lines=112> */
.L_x_904:
[----:B------:R-:W-:-:S13]  /*10aa0*/  ISETP.GE.AND P2, PT, R6, UR39, PT ;  /* 0x0000002706007c0c */ /* 0x000fda000bf46270 */
[----:B------:R-:W-:Y:S05]  /*10ab0*/  @!P2 BRA `(.L_x_915) ;  /* 0x0000005c0048a947 */ /* 0x000fea0003800000 */
[C---:B------:R-:W-:Y:S01]  /*10ac0*/  VIADD R13, R18.reuse, 0x8 ;  /* 0x00000008120d7836 */ /* 0x040fe20000000000 */
[----:B------:R-:W-:Y:S01]  /*10ad0*/  IADD3 R18, -R18, 0xb, RZ ;  /* 0x0000000b12127810 */ /* 0x000fe20007ffe1ff */
[----:B------:R-:W-:Y:S01]  /*10ae0*/  IMAD.MOV.U32 R11, RZ, RZ, R4 ;  /* 0x000000ffff0b7224 */ /* 0x000fe200078e0004 */
[----:B------:R-:W-:Y:S01]  /*10af0*/  UMOV UR55, UR29 ;  /* 0x0000001d00377c82 */ /* 0x000fe20008000000 */
[----:B------:R-:W-:Y:S01]  /*10b00*/  IMAD.MOV.U32 R12, RZ, RZ, R5 ;  /* 0x000000ffff0c7224 */ /* 0x000fe200078e0005 */
[----:B------:R-:W-:Y:S01]  /*10b10*/  UMOV UR54, UR31 ;  /* 0x0000001f00367c82 */ /* 0x000fe20008000000 */
[----:B------:R-:W-:Y:S01]  /*10b20*/  ULDC UR43, c[0x0][0x9e4] ;  /* 0x00027900002b7ab9 */ /* 0x000fe20000000800 */
[----:B------:R-:W-:Y:S01]  /*10b30*/  ULDC UR53, c[0x0][0x288] ;  /* 0x0000a20000357ab9 */ /* 0x000fe20000000800 */
[----:B------:R-:W-:Y:S01]  /*10b40*/  ULDC UR49, c[0x0][0x2f0] ;  /* 0x0000bc0000317ab9 */ /* 0x000fe20000000800 */
[----:B------:R-:W-:-:S05]  /*10b50*/  ULDC UR52, c[0x0][0x9e0] ;  /* 0x0002780000347ab9 */ /* 0x000fca0000000800 */
.L_x_933:
        /* <DEDUP_REMOVED lines=9> */
.L_x_917:
[----:B------:R-:W-:Y:S01]  /*10bf0*/  ULEA UR6, UR31, UR40, 0x3 ;  /* 0x000000281f067291 */ /* 0x000fe2000f8e183f */
[----:B------:R-:W-:-:S05]  /*10c00*/  IMAD.U32 R4, RZ, RZ, UR29 ;  /* 0x0000001dff047e24 */ /* 0x000fca000f8e00ff */
[----:B------:R-:W-:-:S04]  /*10c10*/  SHF.L.U32 R4, R4, 0x1f, RZ ;  /* 0x0000001f04047819 */ /* 0x000fc800000006ff */
[----:B------:R0:W1:Y:S01]  /*10c20*/  SYNCS.PHASECHK.TRANS64.TRYWAIT P2, [UR6+0x2e830], R4 ;  /* 0x02e83004ff0075a7 */ /* 0x0000620008040146 */
[----:B------:R-:W-:Y:S05]  /*10c30*/  @!P0 BRA `(.L_x_918) ;  /* 0x0000000000048947 */ /* 0x000fea0003800000 */
[----:B------:R-:W-:Y:S01]  /*10c40*/  BPT.TRAP 0x1 ;  /* 0x000000040000795c */ /* 0x000fe20000300000 */
.L_x_918:
[----:B-1----:R-:W-:Y:S05]  /*10c50*/  @P2 BRA `(.L_x_916) ;  /* 0x0000000000082947 */ /* 0x002fea0003800000 */
[----:B------:R-:W1:Y:S02]  /*10c60*/  SYNCS.PHASECHK.TRANS64.TRYWAIT P2, [UR6+0x2e830], R4 ;  /* 0x02e83004ff0075a7 */ /* 0x000e640008040146 */
[----:B-1----:R-:W-:Y:S05]  /*10c70*/  @!P2 BRA `(.L_x_919) ;  /* 0x000000c800d0a947 */ /* 0x002fea0003800000 */
.L_x_916:
[----:B------:R2:W-:Y:S01]  /*10c80*/  BAR.SYNC.DEFER_BLOCKING R13, 0x100 ;  /* 0x0004000d0000751d */ /* 0x0005e20000010000 */
[C---:B------:R-:W-:Y:S01]  /*10c90*/  R2UR UR24, R2.reuse ;  /* 0x00000000021872ca */ /* 0x040fe200000e0000 */
[----:B------:R-:W-:Y:S01]  /*10ca0*/  UIMAD UR56, UR31, 0x700, UR48 ;  /* 0x000007001f3878a4 */ /* 0x000fe2000f8e0230 */
[C---:B------:R-:W-:Y:S02]  /*10cb0*/  R2UR UR25, R3.reuse ;  /* 0x00000000031972ca */ /* 0x040fe400000e0000 */
[C---:B------:R-:W-:Y:S01]  /*10cc0*/  R2UR UR8, R2.reuse ;  /* 0x00000000020872ca */ /* 0x040fe200000e0000 */
[----:B------:R-:W-:Y:S01]  /*10cd0*/  UMOV UR27, 0x40000040 ;  /* 0x40000040001b7882 */ /* 0x000fe20000000000 */
[C---:B------:R-:W-:Y:S01]  /*10ce0*/  R2UR UR9, R3.reuse ;  /* 0x00000000030972ca */ /* 0x040fe200000e0000 */
[----:B------:R-:W-:Y:S01]  /*10cf0*/  UIADD3 UR10, UR56, 0x100, URZ ;  /* 0x00000100380a7890 */ /* 0x000fe2000fffe03f */
[C---:B------:R-:W-:Y:S01]  /*10d00*/  R2UR UR12, R2.reuse ;  /* 0x00000000020c72ca */ /* 0x040fe200000e0000 */
[----:B------:R-:W-:Y:S01]  /*10d10*/  UMOV UR26, UR56 ;  /* 0x00000038001a7c82 */ /* 0x000fe20008000000 */
[----:B------:R-:W-:Y:S01]  /*10d20*/  UMOV UR11, 0x40000040 ;  /* 0x40000040000b7882 */ /* 0x000fe20000000000 */
[C---:B------:R-:W-:Y:S01]  /*10d30*/  R2UR UR13, R3.reuse ;  /* 0x00000000030d72ca */ /* 0x040fe200000e0000 */
[----:B------:R-:W-:Y:S01]  /*10d40*/  UIADD3 UR14, UR56, 0x200, URZ ;  /* 0x00000200380e7890 */ /* 0x000fe2000fffe03f */
[C---:B------:R-:W-:Y:S01]  /*10d50*/  R2UR UR16, R2.reuse ;  /* 0x00000000021072ca */ /* 0x040fe200000e0000 */
[----:B------:R-:W-:Y:S01]  /*10d60*/  UMOV UR15, 0x40000040 ;  /* 0x40000040000f7882 */ /* 0x000fe20000000000 */
[C---:B------:R-:W-:Y:S01]  /*10d70*/  R2UR UR17, R3.reuse ;  /* 0x00000000031172ca */ /* 0x040fe200000e0000 */
[----:B------:R-:W-:Y:S01]  /*10d80*/  UIADD3 UR18, UR56, 0x300, URZ ;  /* 0x0000030038127890 */ /* 0x000fe2000fffe03f */
[----:B------:R-:W-:Y:S01]  /*10d90*/  R2UR UR20, R2 ;  /* 0x00000000021472ca */ /* 0x000fe200000e0000 */
[----:B------:R-:W-:Y:S01]  /*10da0*/  UMOV UR19, 0x40000040 ;  /* 0x4000004000137882 */ /* 0x000fe20000000000 */
[----:B------:R-:W-:Y:S01]  /*10db0*/  R2UR UR21, R3 ;  /* 0x00000000031572ca */ /* 0x000fe200000e0000 */
        /* <DEDUP_REMOVED lines=163> */
[----:B--2---:R-:W-:Y:S05]  /*117f0*/  @P3 BRA `(.L_x_920) ;  /* 0x00000000002c3947 */ /* 0x004fea0003800000 */
[----:B------:R-:W-:Y:S05]  /*11800*/  @!P0 BRA `(.L_x_921) ;  /* 0x0000000000048947 */ /* 0x000fea0003800000 */
[----:B------:R-:W-:Y:S01]  /*11810*/  BPT.TRAP 0x1 ;  /* 0x000000040000795c */ /* 0x000fe20000300000 */
.L_x_921:
[----:B------:R-:W-:Y:S01]  /*11820*/  ULEA UR6, UR54, UR40, 0x3 ;  /* 0x0000002836067291 */ /* 0x000fe2000f8e183f */
[----:B01----:R-:W-:-:S05]  /*11830*/  IMAD.U32 R4, RZ, RZ, UR55 ;  /* 0x00000037ff047e24 */ /* 0x003fca000f8e00ff */
[----:B------:R-:W-:-:S04]  /*11840*/  SHF.L.U32 R4, R4, 0x1f, RZ ;  /* 0x0000001f04047819 */ /* 0x000fc800000006ff */
[----:B------:R0:W1:Y:S01]  /*11850*/  SYNCS.PHASECHK.TRANS64.TRYWAIT P2, [UR6+0x2e850], R4 ;  /* 0x02e85004ff0075a7 */ /* 0x0000620008040146 */
[----:B------:R-:W-:Y:S05]  /*11860*/  @!P0 BRA `(.L_x_922) ;  /* 0x0000000000048947 */ /* 0x000fea0003800000 */
[----:B------:R-:W-:Y:S01]  /*11870*/  BPT.TRAP 0x1 ;  /* 0x000000040000795c */ /* 0x000fe20000300000 */
.L_x_922:
[----:B-1----:R-:W-:Y:S05]  /*11880*/  @P2 BRA `(.L_x_920) ;  /* 0x0000000000082947 */ /* 0x002fea0003800000 */
[----:B------:R-:W1:Y:S02]  /*11890*/  SYNCS.PHASECHK.TRANS64.TRYWAIT P2, [UR6+0x2e850], R4 ;  /* 0x02e85004ff0075a7 */ /* 0x000e640008040146 */
[----:B-1----:R-:W-:Y:S05]  /*118a0*/  @!P2 BRA `(.L_x_923) ;  /* 0x000000bc00dca947 */ /* 0x002fea0003800000 */
.L_x_920:
        /* <DEDUP_REMOVED lines=13> */
[----:B------:R-:W-:-:S05]  /*11980*/  @!P1 VIADD R4, R4, 0x2e840 ;  /* 0x0002e84004049836 */ /* 0x000fca0000000000 */
[----:B------:R-:W-:Y:S01]  /*11990*/  @!P1 PRMT R4, RZ, 0x654, R4 ;  /* 0x00000654ff049816 */ /* 0x000fe20000000004 */
[----:B------:R-:W-:Y:S02]  /*119a0*/  UMOV UR6, UR8 ;  /* 0x0000000800067c82 */ /* 0x000fe40008000000 */
        /* <DEDUP_REMOVED lines=35> */
[----:B------:R-:W-:Y:S01]  /*11be0*/  @P3 SHF.R.U32.HI R21, RZ, UR6, R5 ;  /* 0x00000006ff153c19 */ /* 0x000fe20008011605 */
[----:B------:R-:W-:Y:S01]  /*11bf0*/  VIADD R5, R22, 0x1 ;  /* 0x0000000116057836 */ /* 0x000fe20000000000 */
[----:B------:R-:W-:-:S03]  /*11c00*/  WARPGROUP.DEPBAR.LE gsb0, 0x0 ;  /* 0x00008000000079c5 */ /* 0x000fc60000010000 */
[----:B------:R-:W0:Y:S01]  /*11c10*/  SHFL.IDX PT, R200, R21, RZ, 0x1c1f ;  /* 0x001c1fff15c87589 */ /* 0x000e2200000e0000 */
[----:B------:R1:W-:Y:S06]  /*11c20*/  BAR.ARV R18, 0x100 ;  /* 0x000400120000751d */ /* 0x0003ec0000002000 */
[----:B------:R2:W-:Y:S02]  /*11c30*/  @!P1 SYNCS.ARRIVE.TRANS64.RED.A1T0 RZ, [R4+URZ], RZ ;  /* 0x000000ff04ff99a7 */ /* 0x0005e4000810043f */
[----:B--2---:R-:W-:-:S05]  /*11c40*/  IMAD R4, R10, -0x2, R5 ;  /* 0xfffffffe0a047824 */ /* 0x004fca00078e0205 */
[C---:B------:R-:W-:Y:S01]  /*11c50*/  IADD3 R15, R4.reuse, -UR53, R19 ;  /* 0x80000035040f7c10 */ /* 0x040fe2000fffe013 */
[----:B------:R-:W-:-:S04]  /*11c60*/  VIADD R4, R4, 0xffffffff ;  /* 0xffffffff04047836 */ /* 0x000fc80000000000 */
[C---:B------:R-:W-:Y:S02]  /*11c70*/  VIADD R20, R15.reuse, UR52 ;  /* 0x000000340f147c36 */ /* 0x040fe40008000000 */
[----:B------:R-:W-:Y:S02]  /*11c80*/  VIADD R15, R15, UR30 ;  /* 0x0000001e0f0f7c36 */ /* 0x000fe40008000000 */
[--C-:B0-----:R-:W-:Y:S02]  /*11c90*/  IMAD.IADD R14, R20, 0x1, R200.reuse ;  /* 0x00000001140e7824 */ /* 0x101fe400078e02c8 */
[----:B------:R-:W-:Y:S01]  /*11ca0*/  IMAD.IADD R5, R15, 0x1, R200 ;  /* 0x000000010f057824 */ /* 0x000fe200078e02c8 */
[----:B-1----:R-:W-:Y:S06]  /*11cb0*/  @P2 BRA `(.L_x_924) ;  /* 0x0000000000582947 */ /* 0x002fec0003800000 */
        /* <DEDUP_REMOVED lines=13> */
.L_x_926:
[----:B------:R-:W-:-:S05]  /*11d90*/  IMAD.U32 R201, RZ, RZ, UR43 ;  /* 0x0000002bffc97e24 */ /* 0x000fca000f8e00ff */
[----:B------:R-:W-:-:S13]  /*11da0*/  ISETP.NE.AND P2, PT, R201, 0x1, PT ;  /* 0x00000001c900780c */ /* 0x000fda0003f45270 */
[----:B------:R-:W0:Y:S02]  /*11db0*/  @P2 LDC.64 R202, c[0x0][0x9e8] ;  /* 0x00027a00ffca2b82 */ /* 0x000e240000000a00 */
[----:B0-----:R-:W-:-:S05]  /*11dc0*/  @P2 IMAD.HI.U32 R200, R23, R202, RZ ;  /* 0x000000ca17c82227 */ /* 0x001fca00078e00ff */
[----:B------:R-:W-:-:S07]  /*11dd0*/  @P2 SHF.R.U32.HI R23, RZ, R203, R200 ;  /* 0x000000cbff172219 */ /* 0x000fce00000116c8 */
.L_x_927:
[----:B------:R-:W-:Y:S05]  /*11de0*/  BSYNC B0 ;  /* 0x0000000000007941 */ /* 0x000fea0003800000 */
.L_x_925:
[----:B------:R-:W-:-:S05]  /*11df0*/  IMAD R23, R23, R201, R4 ;  /* 0x000000c917177224 */ /* 0x000fca00078e0204 */
[----:B------:R-:W-:Y:S02]  /*11e00*/  VIADDMNMX R14, R23, R201, R14, PT ;  /* 0x000000c9170e7246 */ /* 0x000fe4000380010e */
[----:B------:R-:W-:-:S07]  /*11e10*/  VIMNMX R5, R5, R23, !PT ;  /* 0x0000001705057248 */ /* 0x000fce0007fe0100 */
.L_x_924:
[C---:B------:R-:W-:Y:S02]  /*11e20*/  ISETP.GE.AND P2, PT, R22.reuse, 0x2, PT ;  /* 0x000000021600780c */ /* 0x040fe40003f46270 */
[----:B------:R-:W-:Y:S02]  /*11e30*/  ISETP.GE.AND P3, PT, R22, 0x9, PT ;  /* 0x000000091600780c */ /* 0x000fe40003f66270 */
        /* <DEDUP_REMOVED lines=10> */
[C---:B------:R-:W-:Y:S02]  /*11ee0*/  ISETP.GT.AND P3, PT, R5.reuse, 0x8, !P3 ;  /* 0x000000080500780c */ /* 0x040fe40005f64270 */
        /* <DEDUP_REMOVED lines=312> */
[----:B------:R-:W-:-:S04]  /*13270*/  ISETP.GT.AND P6, PT, R5, 0xd9, !P6 ;  /* 0x000000d90500780c */ /* 0x000fc800077c4270 */
[----:B------:R-:W-:Y:S02]  /*13280*/  ISETP.LT.OR P6, PT, R14, 0xda, P6 ;  /* 0x000000da0e00780c */ /* 0x000fe400037c1670 */
[----:B------:R-:W0:Y:S02]  /*13290*/  SHFL.IDX PT, R14, R21, 0x1, 0x1c1f ;  /* 0x003c1f00150e7f89 */ /* 0x000e2400000e0000 */
        /* <DEDUP_REMOVED lines=18> */
.L_x_930:
[----:B------:R-:W-:-:S05]  /*133c0*/  IMAD.U32 R21, RZ, RZ, UR43 ;  /* 0x0000002bff157e24 */ /* 0x000fca000f8e00ff */
[----:B------:R-:W-:-:S13]  /*133d0*/  ISETP.NE.AND P6, PT, R21, 0x1, PT ;  /* 0x000000011500780c */ /* 0x000fda0003fc5270 */
[----:B------:R-:W0:Y:S02]  /*133e0*/  @P6 LDC.64 R14, c[0x0][0x9e8] ;  /* 0x00027a00ff0e6b82 */ /* 0x000e240000000a00 */
[----:B0-----:R-:W-:-:S05]  /*133f0*/  @P6 IMAD.HI.U32 R14, R5, R14, RZ ;  /* 0x0000000e050e6227 */ /* 0x001fca00078e00ff */
[----:B------:R-:W-:-:S07]  /*13400*/  @P6 SHF.R.U32.HI R5, RZ, R15, R14 ;  /* 0x0000000fff056219 */ /* 0x000fce000001160e */
.L_x_931:
[----:B------:R-:W-:Y:S05]  /*13410*/  BSYNC B0 ;  /* 0x0000000000007941 */ /* 0x000fea0003800000 */
.L_x_929:
[----:B------:R-:W-:-:S05]  /*13420*/  IMAD R5, R5, R21, R4 ;  /* 0x0000001505057224 */ /* 0x000fca00078e0204 */
[----:B------:R-:W-:Y:S02]  /*13430*/  VIADDMNMX R20, R5, R21, R20, PT ;  /* 0x0000001505147246 */ /* 0x000fe40003800114 */
[----:B------:R-:W-:-:S07]  /*13440*/  VIMNMX R22, R22, R5, !PT ;  /* 0x0000000516167248 */ /* 0x000fce0007fe0100 */
.L_x_928:
        /* <DEDUP_REMOVED lines=139> */
[----:B------:R-:W-:Y:S01]  /*13d00*/  ISETP.GT.AND P3, PT, R22, 0xd0, !P3 ;  /* 0x000000d01600780c */ /* 0x000fe20005f64270 */
[----:B------:R-:W0:Y:S01]  /*13d10*/  SHFL.BFLY PT, R5, R14, 0x2, 0x1f ;  /* 0x0c401f000e057f89 */ /* 0x000e2200000e0000 */
[----:B------:R-:W-:Y:S02]  /*13d20*/  FSEL R146, R146, -INF , !P2 ;  /* 0xff80000092927808 */ /* 0x000fe40005000000 */
[----:B------:R-:W-:Y:S02]  /*13d30*/  LOP3.LUT P2, RZ, R16, 0x400000, RZ, 0xc0, !PT ;  /* 0x0040000010ff7812 */ /* 0x000fe4000784c0ff */
[C---:B------:R-:W-:Y:S02]  /*13d40*/  ISETP.GT.AND P4, PT, R22.reuse, 0xd1, !P4 ;  /* 0x000000d11600780c */ /* 0x040fe40006784270 */
[----:B------:R-:W-:-:S02]  /*13d50*/  ISETP.GT.AND P2, PT, R22, 0x71, !P2 ;  /* 0x000000711600780c */ /* 0x000fc40005744270 */
[----:B------:R-:W-:Y:S02]  /*13d60*/  ISETP.GT.AND P5, PT, R22, 0xd8, !P5 ;  /* 0x000000d81600780c */ /* 0x000fe40006fa4270 */
[C---:B------:R-:W-:Y:S02]  /*13d70*/  ISETP.LT.OR P2, PT, R20.reuse, 0x72, P2 ;  /* 0x000000721400780c */ /* 0x040fe40001741670 */
[----:B------:R-:W-:Y:S02]  /*13d80*/  ISETP.LT.OR P3, PT, R20, 0xd1, P3 ;  /* 0x000000d11400780c */ /* 0x000fe40001f61670 */
[----:B------:R-:W-:Y:S02]  /*13d90*/  FSEL R147, R147, -INF , !P2 ;  /* 0xff80000093937808 */ /* 0x000fe40005000000 */
[----:B------:R-:W-:Y:S02]  /*13da0*/  LOP3.LUT P2, RZ, R16, 0x200000, RZ, 0xc0, !PT ;  /* 0x0020000010ff7812 */ /* 0x000fe4000784c0ff */
[----:B------:R-:W-:-:S02]  /*13db0*/  ISETP.LT.OR P4, PT, R20, 0xd2, P4 ;  /* 0x000000d21400780c */ /* 0x000fc40002781670 */
[----:B------:R-:W-:Y:S02]  /*13dc0*/  ISETP.GT.AND P2, PT, R22, 0x78, !P2 ;  /* 0x000000781600780c */ /* 0x000fe40005744270 */
[----:B------:R-:W-:Y:S02]  /*13dd0*/  FSEL R98, R98, -INF , !P3 ;  /* 0xff80000062627808 */ /* 0x000fe40005800000 */
[----:B------:R-:W-:Y:S02]  /*13de0*/  ISETP.LT.OR P2, PT, R20, 0x79, P2 ;  /* 0x000000791400780c */ /* 0x000fe40001741670 */
        /* <DEDUP_REMOVED lines=13> */
[----:B0-----:R-:W-:Y:S01]  /*13ec0*/  FMNMX.FTZ R5, R21, R4, !PT ;  /* 0x0000000415057209 */ /* 0x001fe20007810000 */
[----:B------:R-:W-:Y:S01]  /*13ed0*/  IMAD.U32 R4, RZ, RZ, UR37 ;  /* 0x00000025ff047e24 */ /* 0x000fe2000f8e00ff */
        /* <DEDUP_REMOVED lines=116> */
[----:B------:R-:W-:-:S01]  /*14620*/  FFMA.FTZ R185, R196, UR37, -R4 ;  /* 0x00000025c4b97c23 */ /* 0x000fc20008010804 */
[----:B------:R-:W-:Y:S01]  /*14630*/  FMNMX.FTZ R196, R186, R11, !PT ;  /* 0x0000000bbac47209 */ /* 0x000fe20007810000 */
[----:B------:R-:W-:-:S01]  /*14640*/  FFMA.FTZ R184, R189, UR37, -R4 ;  /* 0x00000025bdb87c23 */ /* 0x000fc20008010804 */
        /* <DEDUP_REMOVED lines=64> */
[----:B------:R-:W-:Y:S02]  /*14a50*/  MUFU.EX2 R15, R15 ;  /* 0x0000000f000f7308 */ /* 0x000fe40000000800 */
[----:B------:R-:W-:-:S04]  /*14a60*/  FMNMX.FTZ R189, R155, R196, !PT ;  /* 0x000000c49bbd7209 */ /* 0x000fc80007810000 */
[----:B------:R-:W-:Y:S02]  /*14a70*/  FMNMX.FTZ R196, R158, R189, !PT ;  /* 0x000000bd9ec47209 */ /* 0x000fe40007810000 */
        /* <DEDUP_REMOVED lines=52> */
[----:B------:R-:W-:Y:S01]  /*14dc0*/  FMNMX.FTZ R109, R99, R108, !PT ;  /* 0x0000006c636d7209 */ /* 0x000fe20007810000 */
[--C-:B------:R-:W-:Y:S01]  /*14dd0*/  FFMA.FTZ R108, R112, UR37, -R4.reuse ;  /* 0x00000025706c7c23 */ /* 0x100fe20008010804 */
[----:B------:R-:W-:-:S02]  /*14de0*/  FFMA.FTZ R112, R116, UR37, -R4 ;  /* 0x0000002574707c23 */ /* 0x000fc40008010804 */
[----:B------:R-:W-:Y:S02]  /*14df0*/  FMNMX.FTZ R109, R102, R109, !PT ;  /* 0x0000006d666d7209 */ /* 0x000fe40007810000 */
[----:B------:R-:W-:Y:S02]  /*14e00*/  MUFU.EX2 R153, R153 ;  /* 0x0000009900997308 */ /* 0x000fe40000000800 */
[----:B------:R-:W-:Y:S01]  /*14e10*/  FMNMX.FTZ R189, R20, R109, !PT ;  /* 0x0000006d14bd7209 */ /* 0x000fe20007810000 */
[--C-:B------:R-:W-:Y:S01]  /*14e20*/  FFMA.FTZ R109, R113, UR37, -R4.reuse ;  /* 0x00000025716d7c23 */ /* 0x100fe20008010804 */
[----:B------:R-:W-:-:S03]  /*14e30*/  FFMA.FTZ R113, R117, UR37, -R4 ;  /* 0x0000002575717c23 */ /* 0x000fc60008010804 */
[----:B------:R-:W0:Y:S01]  /*14e40*/  SHFL.BFLY PT, R196, R189, 0x2, 0x1f ;  /* 0x0c401f00bdc47f89 */ /* 0x000e2200000e0000 */
[----:B------:R-:W-:Y:S08]  /*14e50*/  MUFU.EX2 R156, R156 ;  /* 0x0000009c009c7308 */ /* 0x000ff00000000800 */
[----:B------:R-:W-:Y:S08]  /*14e60*/  MUFU.EX2 R157, R157 ;  /* 0x0000009d009d7308 */ /* 0x000ff00000000800 */
[----:B------:R-:W-:Y:S01]  /*14e70*/  MUFU.EX2 R160, R160 ;  /* 0x000000a000a07308 */ /* 0x000fe20000000800 */
[----:B0-----:R-:W-:Y:S01]  /*14e80*/  FMNMX.FTZ R196, R189, R196, !PT ;  /* 0x000000c4bdc47209 */ /* 0x001fe20007810000 */
[----:B------:R-:W-:Y:S01]  /*14e90*/  FFMA.FTZ R189, R101, UR37, -R4 ;  /* 0x0000002565bd7c23 */ /* 0x000fe20008010804 */
[----:B------:R-:W-:-:S05]  /*14ea0*/  FSEL R101, R5, RZ, P2 ;  /* 0x000000ff05657208 */ /* 0x000fca0001000000 */
[----:B------:R-:W-:Y:S01]  /*14eb0*/  MUFU.EX2 R161, R161 ;  /* 0x000000a100a17308 */ /* 0x000fe20000000800 */
[----:B------:R-:W0:Y:S01]  /*14ec0*/  SHFL.BFLY PT, R117, R196, 0x1, 0x1f ;  /* 0x0c201f00c4757f89 */ /* 0x000e2200000e0000 */
[----:B------:R-:W-:-:S06]  /*14ed0*/  FADD.FTZ R12, -R101, R12 ;  /* 0x0000000c650c7221 */ /* 0x000fcc0000010100 */
[----:B------:R1:W-:Y:S01]  /*14ee0*/  MUFU.EX2 R101, R189 ;  /* 0x000000bd00657308 */ /* 0x0003e20000000800 */
[----:B------:R-:W-:-:S07]  /*14ef0*/  FMUL.FTZ R12, R12, UR37 ;  /* 0x000000250c0c7c20 */ /* 0x000fce0008410000 */
[----:B------:R-:W2:Y:S08]  /*14f00*/  MUFU.EX2 R12, R12 ;  /* 0x0000000c000c7308 */ /* 0x000eb00000000800 */
[----:B------:R-:W-:Y:S01]  /*14f10*/  MUFU.EX2 R164, R164 ;  /* 0x000000a400a47308 */ /* 0x000fe20000000800 */
[----:B0-----:R-:W-:Y:S01]  /*14f20*/  FMNMX.FTZ R4, R196, R117, !PT ;  /* 0x00000075c4047209 */ /* 0x001fe20007810000 */
[----:B------:R-:W-:-:S03]  /*14f30*/  IMAD.U32 R117, RZ, RZ, UR37 ;  /* 0x00000025ff757e24 */ /* 0x000fc6000f8e00ff */
[C---:B------:R-:W-:Y:S01]  /*14f40*/  FSETP.NEU.FTZ.AND P2, PT, R4.reuse, -INF , PT ;  /* 0xff8000000400780b */ /* 0x040fe20003f5d000 */
[----:B------:R-:W-:-:S02]  /*14f50*/  FFMA.FTZ R117, R4, R117, -8 ;  /* 0xc100000004757423 */ /* 0x000fc40000010075 */
[----:B------:R-:W-:Y:S01]  /*14f60*/  MUFU.EX2 R165, R165 ;  /* 0x000000a500a57308 */ /* 0x000fe20000000800 */
[----:B------:R-:W-:Y:S02]  /*14f70*/  FSEL R196, R4, RZ, P2 ;  /* 0x000000ff04c47208 */ /* 0x000fe40001000000 */
[----:B------:R-:W-:-:S03]  /*14f80*/  FSEL R117, R117, RZ, P2 ;  /* 0x000000ff75757208 */ /* 0x000fc60001000000 */
[----:B------:R-:W-:Y:S02]  /*14f90*/  FADD.FTZ R196, -R196, R11 ;  /* 0x0000000bc4c47221 */ /* 0x000fe40000010100 */
[----:B------:R-:W-:Y:S01]  /*14fa0*/  MUFU.EX2 R136, R136 ;  /* 0x0000008800887308 */ /* 0x000fe20000000800 */
[----:B-1----:R-:W-:-:S01]  /*14fb0*/  FFMA.FTZ R189, R191, UR37, -R117 ;  /* 0x00000025bfbd7c23 */ /* 0x002fc20008010875 */
[--C-:B------:R-:W-:Y:S01]  /*14fc0*/  FFMA.FTZ R191, R195, UR37, -R117.reuse ;  /* 0x00000025c3bf7c23 */ /* 0x100fe20008010875 */
[----:B------:R-:W-:-:S01]  /*14fd0*/  FFMA.FTZ R116, R186, UR37, -R117 ;  /* 0x00000025ba747c23 */ /* 0x000fc20008010875 */
[----:B------:R-:W-:Y:S01]  /*14fe0*/  FMUL.FTZ R195, R196, UR37 ;  /* 0x00000025c4c37c20 */ /* 0x000fe20008410000 */
[----:B------:R-:W-:-:S01]  /*14ff0*/  FFMA.FTZ R187, R187, UR37, -R117 ;  /* 0x00000025bbbb7c23 */ /* 0x000fc20008010875 */
[--C-:B------:R-:W-:Y:S01]  /*15000*/  FFMA.FTZ R186, R190, UR37, -R117.reuse ;  /* 0x00000025beba7c23 */ /* 0x100fe20008010875 */
[----:B------:R-:W-:-:S01]  /*15010*/  FFMA.FTZ R190, R194, UR37, -R117 ;  /* 0x00000025c2be7c23 */ /* 0x000fc20008010875 */
[----:B------:R-:W-:Y:S01]  /*15020*/  MUFU.EX2 R189, R189 ;  /* 0x000000bd00bd7308 */ /* 0x000fe20000000800 */
[----:B------:R-:W-:-:S01]  /*15030*/  FFMA.FTZ R194, R199, UR37, -R117 ;  /* 0x00000025c7c27c23 */ /* 0x000fc20008010875 */
[----:B--2---:R-:W-:Y:S01]  /*15040*/  FFMA.FTZ R199, R12, R8, R15 ;  /* 0x000000080cc77223 */ /* 0x004fe2000001000f */
[----:B------:R-:W-:-:S01]  /*15050*/  FFMA.FTZ R193, R198, UR37, -R117 ;  /* 0x00000025c6c17c23 */ /* 0x000fc20008010875 */
[--C-:B------:R-:W-:Y:S01]  /*15060*/  FFMA.FTZ R197, R142, UR37, -R117.reuse ;  /* 0x000000258ec57c23 */ /* 0x100fe20008010875 */
[----:B------:R-:W-:-:S01]  /*15070*/  FFMA.FTZ R142, R143, UR37, -R117 ;  /* 0x000000258f8e7c23 */ /* 0x000fc20008010875 */
[----:B------:R-:W-:Y:S01]  /*15080*/  FFMA.FTZ R143, R146, UR37, -R117 ;  /* 0x00000025928f7c23 */ /* 0x000fe20008010875 */
[----:B------:R-:W-:-:S01]  /*15090*/  FADD.FTZ R196, R14, R199 ;  /* 0x000000c70ec47221 */ /* 0x000fc20000010000 */
[----:B------:R-:W-:Y:S01]  /*150a0*/  MUFU.EX2 R116, R116 ;  /* 0x0000007400747308 */ /* 0x000fe20000000800 */
[----:B------:R-:W-:-:S01]  /*150b0*/  FFMA.FTZ R146, R147, UR37, -R117 ;  /* 0x0000002593927c23 */ /* 0x000fc20008010875 */
[--C-:B------:R-:W-:Y:S01]  /*150c0*/  FFMA.FTZ R147, R150, UR37, -R117.reuse ;  /* 0x0000002596937c23 */ /* 0x100fe20008010875 */
[----:B------:R-:W-:-:S01]  /*150d0*/  FFMA.FTZ R150, R151, UR37, -R117 ;  /* 0x0000002597967c23 */ /* 0x000fc20008010875 */
[----:B------:R-:W-:Y:S01]  /*150e0*/  FADD.FTZ R151, R21, R196 ;  /* 0x000000c415977221 */ /* 0x000fe20000010000 */
[----:B------:R-:W-:-:S01]  /*150f0*/  FFMA.FTZ R170, R170, UR37, -R117 ;  /* 0x00000025aaaa7c23 */ /* 0x000fc20008010875 */
[--C-:B------:R-:W-:Y:S01]  /*15100*/  FFMA.FTZ R171, R171, UR37, -R117.reuse ;  /* 0x00000025abab7c23 */ /* 0x100fe20008010875 */
[----:B------:R-:W-:-:S01]  /*15110*/  FFMA.FTZ R174, R174, UR37, -R117 ;  /* 0x00000025aeae7c23 */ /* 0x000fc20008010875 */
[----:B------:R-:W0:Y:S01]  /*15120*/  MUFU.EX2 R195, R195 ;  /* 0x000000c300c37308 */ /* 0x000e220000000800 */
[----:B------:R-:W-:-:S01]  /*15130*/  FADD.FTZ R196, R184, R151 ;  /* 0x00000097b8c47221 */ /* 0x000fc20000010000 */
[--C-:B------:R-:W-:Y:S01]  /*15140*/  FFMA.FTZ R175, R175, UR37, -R117.reuse ;  /* 0x00000025afaf7c23 */ /* 0x100fe20008010875 */
[----:B------:R-:W-:-:S01]  /*15150*/  FFMA.FTZ R178, R178, UR37, -R117 ;  /* 0x00000025b2b27c23 */ /* 0x000fc20008010875 */
[----:B------:R-:W-:Y:S01]  /*15160*/  FFMA.FTZ R179, R179, UR37, -R117 ;  /* 0x00000025b3b37c23 */ /* 0x000fe20008010875 */
[----:B------:R-:W-:-:S01]  /*15170*/  FADD.FTZ R151, R23, R196 ;  /* 0x000000c417977221 */ /* 0x000fc20000010000 */
[--C-:B------:R-:W-:Y:S01]  /*15180*/  FFMA.FTZ R182, R182, UR37, -R117.reuse ;  /* 0x00000025b6b67c23 */ /* 0x100fe20008010875 */
[----:B------:R-:W-:-:S01]  /*15190*/  FFMA.FTZ R183, R183, UR37, -R117 ;  /* 0x00000025b7b77c23 */ /* 0x000fc20008010875 */
[----:B------:R-:W1:Y:S01]  /*151a0*/  MUFU.EX2 R187, R187 ;  /* 0x000000bb00bb7308 */ /* 0x000e620000000800 */
[----:B------:R-:W-:-:S01]  /*151b0*/  FADD.FTZ R196, R188, R151 ;  /* 0x00000097bcc47221 */ /* 0x000fc20000010000 */
        /* <DEDUP_REMOVED lines=23> */
[----:B--2---:R-:W-:-:S01]  /*15330*/  FADD.FTZ R8, R186, R7 ;  /* 0x00000007ba087221 */ /* 0x004fc20000010000 */
[--C-:B------:R-:W-:Y:S01]  /*15340*/  FFMA.FTZ R106, R106, UR37, -R117.reuse ;  /* 0x000000256a6a7c23 */ /* 0x100fe20008010875 */
[----:B------:R-:W-:-:S01]  /*15350*/  FFMA.FTZ R107, R107, UR37, -R117 ;  /* 0x000000256b6b7c23 */ /* 0x000fc20008010875 */
[----:B------:R-:W-:Y:S01]  /*15360*/  FFMA.FTZ R110, R110, UR37, -R117 ;  /* 0x000000256e6e7c23 */ /* 0x000fe20008010875 */
[----:B------:R-:W-:-:S01]  /*15370*/  FADD.FTZ R7, R189, R8 ;  /* 0x00000008bd077221 */ /* 0x000fc20000010000 */
[--C-:B------:R-:W-:Y:S01]  /*15380*/  FFMA.FTZ R111, R111, UR37, -R117.reuse ;  /* 0x000000256f6f7c23 */ /* 0x100fe20008010875 */
[----:B------:R-:W-:-:S01]  /*15390*/  FFMA.FTZ R114, R114, UR37, -R117 ;  /* 0x0000002572727c23 */ /* 0x000fc20008010875 */
[----:B------:R-:W2:Y:S01]  /*153a0*/  MUFU.EX2 R193, R193 ;  /* 0x000000c100c17308 */ /* 0x000ea20000000800 */
[----:B0-----:R-:W-:-:S01]  /*153b0*/  FADD.FTZ R8, R190, R7 ;  /* 0x00000007be087221 */ /* 0x001fc20000010000 */
[----:B------:R-:W-:Y:S01]  /*153c0*/  FADD.FTZ R7, R185, R196 ;  /* 0x000000c4b9077221 */ /* 0x000fe20000010000 */
[----:B------:R-:W-:-:S01]  /*153d0*/  FFMA.FTZ R115, R115, UR37, -R117 ;  /* 0x0000002573737c23 */ /* 0x000fc20008010875 */
[--C-:B------:R-:W-:Y:S01]  /*153e0*/  FFMA.FTZ R118, R118, UR37, -R117.reuse ;  /* 0x0000002576767c23 */ /* 0x100fe20008010875 */
[----:B------:R-:W-:-:S01]  /*153f0*/  FFMA.FTZ R119, R119, UR37, -R117 ;  /* 0x0000002577777c23 */ /* 0x000fc20008010875 */
[----:B------:R-:W-:Y:S01]  /*15400*/  FADD.FTZ R7, R192, R7 ;  /* 0x00000007c0077221 */ /* 0x000fe20000010000 */
[----:B------:R-:W-:-:S01]  /*15410*/  FFMA.FTZ R90, R90, UR37, -R117 ;  /* 0x000000255a5a7c23 */ /* 0x000fc20008010875 */
[----:B------:R-:W0:Y:S01]  /*15420*/  MUFU.EX2 R194, R194 ;  /* 0x000000c200c27308 */ /* 0x000e220000000800 */
[----:B-1----:R-:W-:-:S01]  /*15430*/  FADD.FTZ R8, R191, R8 ;  /* 0x00000008bf087221 */ /* 0x002fc20000010000 */
[--C-:B------:R-:W-:Y:S01]  /*15440*/  FFMA.FTZ R91, R91, UR37, -R117.reuse ;  /* 0x000000255b5b7c23 */ /* 0x100fe20008010875 */
[----:B------:R-:W-:-:S01]  /*15450*/  FFMA.FTZ R94, R94, UR37, -R117 ;  /* 0x000000255e5e7c23 */ /* 0x000fc20008010875 */
[--C-:B------:R-:W-:Y:S01]  /*15460*/  FFMA.FTZ R102, R102, UR37, -R117.reuse ;  /* 0x0000002566667c23 */ /* 0x100fe20008010875 */
[----:B------:R-:W-:-:S03]  /*15470*/  FFMA.FTZ R20, R20, UR37, -R117 ;  /* 0x0000002514147c23 */ /* 0x000fc60008010875 */
[----:B------:R-:W1:Y:S01]  /*15480*/  MUFU.EX2 R170, R170 ;  /* 0x000000aa00aa7308 */ /* 0x000e620000000800 */
[----:B--2---:R-:W-:-:S01]  /*15490*/  FADD.FTZ R151, R193, R8 ;  /* 0x00000008c1977221 */ /* 0x004fc20000010000 */
[----:B------:R-:W-:-:S04]  /*154a0*/  FADD.FTZ R8, R168, R7 ;  /* 0x00000007a8087221 */ /* 0x000fc80000010000 */
[----:B------:R-:W-:Y:S02]  /*154b0*/  FADD.FTZ R7, R169, R8 ;  /* 0x00000008a9077221 */ /* 0x000fe40000010000 */
[----:B------:R-:W2:Y:S01]  /*154c0*/  MUFU.EX2 R171, R171 ;  /* 0x000000ab00ab7308 */ /* 0x000ea20000000800 */
[----:B0-----:R-:W-:-:S01]  /*154d0*/  FADD.FTZ R151, R194, R151 ;  /* 0x00000097c2977221 */ /* 0x001fc20000010000 */
[----:B------:R-:W-:-:S04]  /*154e0*/  FADD.FTZ R8, R172, R7 ;  /* 0x00000007ac087221 */ /* 0x000fc80000010000 */
[----:B------:R-:W-:Y:S02]  /*154f0*/  FADD.FTZ R7, R173, R8 ;  /* 0x00000008ad077221 */ /* 0x000fe40000010000 */
[----:B------:R-:W0:Y:S01]  /*15500*/  MUFU.EX2 R174, R174 ;  /* 0x000000ae00ae7308 */ /* 0x000e220000000800 */
[----:B-1----:R-:W-:-:S01]  /*15510*/  FADD.FTZ R196, R170, R151 ;  /* 0x00000097aac47221 */ /* 0x002fc20000010000 */
[----:B------:R-:W-:-:S04]  /*15520*/  FADD.FTZ R8, R176, R7 ;  /* 0x00000007b0087221 */ /* 0x000fc80000010000 */
[----:B------:R-:W-:Y:S02]  /*15530*/  FADD.FTZ R7, R177, R8 ;  /* 0x00000008b1077221 */ /* 0x000fe40000010000 */
        /* <DEDUP_REMOVED lines=22> */
[----:B------:R-:W-:-:S06]  /*156a0*/  FADD.FTZ R8, R136, R7 ;  /* 0x0000000788087221 */ /* 0x000fcc0000010000 */
        /* <DEDUP_REMOVED lines=84> */
[--C-:B------:R-:W-:Y:S01]  /*15bf0*/  FFMA.FTZ R151, R95, UR37, -R117.reuse ;  /* 0x000000255f977c23 */ /* 0x100fe20008010875 */
[----:B------:R-:W-:-:S05]  /*15c00*/  FFMA.FTZ R95, R98, UR37, -R117 ;  /* 0x00000025625f7c23 */ /* 0x000fca0008010875 */
[----:B------:R-:W1:Y:S01]  /*15c10*/  MUFU.EX2 R110, R110 ;  /* 0x0000006e006e7308 */ /* 0x000e620000000800 */
[----:B--2---:R-:W-:-:S04]  /*15c20*/  FADD.FTZ R7, R105, R8 ;  /* 0x0000000869077221 */ /* 0x004fc80000010000 */
[----:B------:R-:W-:-:S03]  /*15c30*/  FADD.FTZ R8, R22, R7 ;  /* 0x0000000716087221 */ /* 0x000fc60000010000 */
[----:B------:R-:W2:Y:S01]  /*15c40*/  MUFU.EX2 R111, R111 ;  /* 0x0000006f006f7308 */ /* 0x000ea20000000800 */
[----:B0-----:R-:W-:-:S01]  /*15c50*/  FADD.FTZ R197, R107, R196 ;  /* 0x000000c46bc57221 */ /* 0x001fc20000010000 */
[----:B------:R-:W-:-:S06]  /*15c60*/  FADD.FTZ R7, R103, R8 ;  /* 0x0000000867077221 */ /* 0x000fcc0000010000 */
        /* <DEDUP_REMOVED lines=12> */
[----:B------:R-:W-:-:S06]  /*15d30*/  FFMA.FTZ R98, R99, UR37, -R117 ;  /* 0x0000002563627c23 */ /* 0x000fcc0008010875 */
        /* <DEDUP_REMOVED lines=33> */
[----:B--2---:R-:W-:-:S04]  /*15f50*/  FADD.FTZ R8, R100, R99 ;  /* 0x0000006364087221 */ /* 0x004fc80000010000 */
[----:B------:R-:W-:Y:S01]  /*15f60*/  FADD.FTZ R8, R101, R8 ;  /* 0x0000000865087221 */ /* 0x000fe20000010000 */
[----:B0-----:R-:W-:-:S04]  /*15f70*/  FADD.FTZ R7, R102, R7 ;  /* 0x0000000766077221 */ /* 0x001fc80000010000 */
[----:B-1----:R-:W-:Y:S01]  /*15f80*/  FADD.FTZ R7, R20, R7 ;  /* 0x0000000714077221 */ /* 0x002fe20000010000 */
[----:B------:R-:W-:Y:S06]  /*15f90*/  @!P0 BRA `(.L_x_932) ;  /* 0x0000000000048947 */ /* 0x000fec0003800000 */
[----:B------:R-:W-:Y:S01]  /*15fa0*/  BPT.TRAP 0x1 ;  /* 0x000000040000795c */ /* 0x000fe20000300000 */
.L_x_932:
        /* <DEDUP_REMOVED lines=131> */
.L_x_915:
[----:B------:R-:W-:Y:S06]  /*167e0*/  BAR.ARV 0x8, 0x180 ;  /* 0x0206000000007b1d */ /* 0x000fec0000002000 */
[----:B------:R-:W-:Y:S05]  /*167f0*/  @!P0 BRA `(.L_x_934) ;  /* 0x0000000000048947 */ /* 0x000fea0003800000 */
[----:B------:R-:W-:Y:S01]  /*16800*/  BPT.TRAP 0x1 ;  /* 0x000000040000795c */ /* 0x000fe20000300000 */
.L_x_934:
[----:B------:R-:W-:Y:S01]  /*16810*/  ULEA UR9, UR31, UR40, 0x3 ;  /* 0x000000281f097291 */ /* 0x000fe2000f8e183f */
[----:B------:R-:W-:-:S05]  /*16820*/  IMAD.U32 R0, RZ, RZ, UR29 ;  /* 0x0000001dff007e24 */ /* 0x000fca000f8e00ff */
[----:B------:R-:W-:-:S04]  /*16830*/  SHF.L.U32 R0, R0, 0x1f, RZ ;  /* 0x0000001f00007819 */ /* 0x000fc800000006ff */
[----:B------:R0:W1:Y:S01]  /*16840*/  SYNCS.PHASECHK.TRANS64.TRYWAIT P1, [UR9+0x2e850], R0 ;  /* 0x02e85000ff0075a7 */ /* 0x0000620008020149 */
[----:B------:R-:W-:Y:S05]  /*16850*/  @!P0 BRA `(.L_x_935) ;  /* 0x0000000000048947 */ /* 0x000fea0003800000 */
[----:B------:R-:W-:Y:S01]  /*16860*/  BPT.TRAP 0x1 ;  /* 0x000000040000795c */ /* 0x000fe20000300000 */
.L_x_935:
[----:B-1----:R-:W-:Y:S05]  /*16870*/  @P1 BRA `(.L_x_936) ;  /* 0x0000000000081947 */ /* 0x002fea0003800000 */
[----:B------:R-:W1:Y:S02]  /*16880*/  SYNCS.PHASECHK.TRANS64.TRYWAIT P1, [UR9+0x2e850], R0 ;  /* 0x02e85000ff0075a7 */ /* 0x000e640008020149 */
[----:B-1----:R-:W-:Y:S05]  /*16890*/  @!P1 BRA `(.L_x_937) ;  /* 0x0000006c00f89947 */ /* 0x002fea0003800000 */
.L_x_936:
[----:B------:R-:W-:Y:S01]  /*168a0*/  UIADD3 UR40, UR40, 0x400, URZ ;  /* 0x0000040028287890 */ /* 0x000fe2000fffe03f */
[----:B------:R-:W-:Y:S01]  /*168b0*/  WARPGROUP.ARRIVE ;  /* 0x00000000000079c5 */ /* 0x000fe20000000000 */
[----:B------:R-:W-:Y:S01]  /*168c0*/  UMOV UR7, 0xc0000010 ;  /* 0xc000001000077882 */ /* 0x000fe20000000000 */
[----:B------:R-:W-:Y:S01]  /*168d0*/  ULDC.64 UR10, c[0x0][0x9a0] ;  /* 0x00026800000a7ab9 */ /* 0x000fe20000000a00 */
[----:B------:R-:W-:Y:S01]  /*168e0*/  USHF.R.U32.HI UR40, URZ, 0x4, UR40 ;  /* 0x000000043f287899 */ /* 0x000fe20008011628 */
[----:B------:R-:W-:Y:S01]  /*168f0*/  IMAD.MOV.U32 R6, RZ, RZ, 0x3f800000 ;  /* 0x3f800000ff067424 */ /* 0x000fe200078e00ff */
[----:B------:R-:W-:Y:S02]  /*16900*/  UISETP.NE.U32.AND UP0, UPT, UR10, URZ, UPT ;  /* 0x0000003f0a00728c */ /* 0x000fe4000bf05070 */
[----:B------:R-:W-:Y:S02]  /*16910*/  ULOP3.LUT UR40, UR40, 0x3fff, URZ, 0xc0, !UPT ;  /* 0x00003fff28287892 */ /* 0x000fe4000f8ec03f */
[----:B------:R-:W-:-:S02]  /*16920*/  UISETP.NE.AND.EX UP0, UPT, UR11, URZ, UPT, UP0 ;  /* 0x0000003f0b00728c */ /* 0x000fc4000bf05300 */
[----:B------:R-:W-:-:S04]  /*16930*/  ULOP3.LUT UR8, UR40, 0x10000, URZ, 0xfc, !UPT ;  /* 0x0001000028087892 */ /* 0x000fc8000f8efc3f */
[----:B------:R-:W-:Y:S01]  /*16940*/  UIMAD UR8, UR31, 0x700, UR8 ;  /* 0x000007001f0878a4 */ /* 0x000fe2000f8e0208 */
[----:B------:R-:W-:-:S03]  /*16950*/  PLOP3.LUT P1, PT, PT, PT, UP0, 0x80, 0x0 ;  /* 0x000000000000781c */ /* 0x000fc60003f2f008 */
[----:B------:R-:W-:Y:S01]  /*16960*/  UIADD3 UR4, UR8, 0x100, URZ ;  /* 0x0000010008047890 */ /* 0x000fe2000fffe03f */
[----:B------:R-:W-:Y:S02]  /*16970*/  @UP0 ULDC.64 UR12, c[0x0][0x9c8] ;  /* 0x00027200000c0ab9 */ /* 0x000fe40000000a00 */
[----:B------:R-:W-:-:S06]  /*16980*/  UMOV UR6, UR8 ;  /* 0x0000000800067c82 */ /* 0x000fcc0008000000 */
[----:B------:R-:W-:Y:S01]  /*16990*/  QGMMA.64x128x32.F32.E4M3.E4M3 R24, R224, gdesc[UR4], R24, gsb0 ;  /* 0x01e00004e0187df3 */ /* 0x000fe20008000818 */
[----:B------:R-:W-:Y:S01]  /*169a0*/  UMOV UR7, 0xc0000010 ;  /* 0xc000001000077882 */ /* 0x000fe20000000000 */
[----:B------:R-:W-:Y:S01]  /*169b0*/  UMOV UR6, UR4 ;  /* 0x0000000400067c82 */ /* 0x000fe20008000000 */
        /* <DEDUP_REMOVED lines=12> */
[----:B------:R-:W-:Y:S01]  /*16a80*/  @UP0 UIMAD.WIDE.U32 UR4, UR36, UR12, URZ ;  /* 0x0000000c240402a5 */ /* 0x000fe2000f8e003f */
[----:B------:R-:W-:Y:S02]  /*16a90*/  WARPGROUP.DEPBAR.LE gsb0, 0x0 ;  /* 0x00008000000079c5 */ /* 0x000fe40000010000 */
[----:B------:R-:W-:-:S06]  /*16aa0*/  WARPGROUP.ARRIVE ;  /* 0x00000000000079c5 */ /* 0x000fcc0000000000 */
[----:B------:R-:W-:Y:S01]  /*16ab0*/  QGMMA.64x128x32.F32.E4M3.E4M3 R24, R212, gdesc[UR4], R24, gsb0 ;  /* 0x01e00004d4187df3 */ /* 0x000fe20008000818 */
[----:B------:R-:W-:Y:S02]  /*16ac0*/  USHF.R.S32.HI UR6, URZ, 0x1f, UR36 ;  /* 0x0000001f3f067899 */ /* 0x000fe40008011424 */
[----:B------:R-:W-:Y:S02]  /*16ad0*/  @UP0 USHF.R.S32.HI UR7, URZ, 0x1f, UR42 ;  /* 0x0000001f3f070899 */ /* 0x000fe4000801142a */
[----:B------:R-:W-:-:S04]  /*16ae0*/  @UP0 UIMAD UR6, UR6, UR12, URZ ;  /* 0x0000000c060602a4 */ /* 0x000fc8000f8e023f */
[----:B------:R-:W-:-:S03]  /*16af0*/  @UP0 UIMAD UR6, UR36, UR13, UR6 ;  /* 0x0000000d240602a4 */ /* 0x000fc6000f8e0206 */
[----:B------:R-:W-:Y:S01]  /*16b00*/  @UP0 ULDC.64 UR12, c[0x0][0x9d0] ;  /* 0x00027400000c0ab9 */ /* 0x000fe20000000a00 */
[----:B------:R-:W-:Y:S02]  /*16b10*/  @UP0 UIADD3 UR5, UR5, UR6, URZ ;  /* 0x0000000605050290 */ /* 0x000fe4000fffe03f */
[----:B------:R-:W-:Y:S02]  /*16b20*/  @UP0 UIMAD UR6, UR7, UR12, URZ ;  /* 0x0000000c070602a4 */ /* 0x000fe4000f8e023f */
[----:B------:R-:W-:Y:S02]  /*16b30*/  @UP0 UIMAD.WIDE.U32 UR4, UR42, UR12, UR4 ;  /* 0x0000000c2a0402a5 */ /* 0x000fe4000f8e0004 */
[----:B------:R-:W-:-:S04]  /*16b40*/  @UP0 UIMAD UR6, UR42, UR13, UR6 ;  /* 0x0000000d2a0602a4 */ /* 0x000fc8000f8e0206 */
[----:B------:R-:W-:Y:S02]  /*16b50*/  @UP0 UIADD3 UR5, UR5, UR6, URZ ;  /* 0x0000000605050290 */ /* 0x000fe4000fffe03f */
[----:B------:R-:W-:-:S04]  /*16b60*/  @UP0 ULEA UR6, UP1, UR4, UR10, 0x2 ;  /* 0x0000000a04060291 */ /* 0x000fc8000f82103f */
[----:B------:R-:W-:Y:S02]  /*16b70*/  @UP0 ULEA.HI.X UR7, UR4, UR11, UR5, 0x2, UP1 ;  /* 0x0000000b04070291 */ /* 0x000fe400088f1405 */
[----:B------:R-:W-:Y:S01]  /*16b80*/  UIADD3 UR4, UR8, 0x400, URZ ;  /* 0x0000040008047890 */ /* 0x000fe2000fffe03f */
[----:B------:R-:W-:-:S03]  /*16b90*/  IMAD.U32 R2, RZ, RZ, UR6 ;  /* 0x00000006ff027e24 */ /* 0x000fc6000f8e00ff */
[----:B-1----:R-:W-:Y:S01]  /*16ba0*/  IMAD.U32 R3, RZ, RZ, UR7 ;  /* 0x00000007ff037e24 */ /* 0x002fe2000f8e00ff */
[----:B------:R-:W-:Y:S02]  /*16bb0*/  UMOV UR7, 0xc0000010 ;  /* 0xc000001000077882 */ /* 0x000fe40000000000 */
[----:B------:R-:W-:Y:S02]  /*16bc0*/  UMOV UR6, UR4 ;  /* 0x0000000400067c82 */ /* 0x000fe40008000000 */
[----:B------:R1:W2:Y:S01]  /*16bd0*/  @P1 LDG.E R6, desc[UR50][R2.64] ;  /* 0x0000003202061981 */ /* 0x0002a2000c1e1900 */
[----:B------:R-:W-:Y:S02]  /*16be0*/  WARPGROUP.DEPBAR.LE gsb0, 0x0 ;  /* 0x00008000000079c5 */ /* 0x000fe40000010000 */
[----:B------:R-:W-:-:S06]  /*16bf0*/  WARPGROUP.ARRIVE ;  /* 0x00000000000079c5 */ /* 0x000fcc0000000000 */
[----:B------:R-:W-:Y:S01]  /*16c00*/  QGMMA.64x128x32.F32.E4M3.E4M3 R24, R208, gdesc[UR4], R24, gsb0 ;  /* 0x01e00004d0187df3 */ /* 0x000fe20008000818 */
[----:B------:R-:W-:Y:S01]  /*16c10*/  UIADD3 UR4, UR8, 0x500, URZ ;  /* 0x0000050008047890 */ /* 0x000fe2000fffe03f */
[----:B------:R-:W-:-:S06]  /*16c20*/  UMOV UR7, 0xc0000010 ;  /* 0xc000001000077882 */ /* 0x000fcc0000000000 */
[----:B------:R-:W-:Y:S01]  /*16c30*/  UMOV UR6, UR4 ;  /* 0x0000000400067c82 */ /* 0x000fe20008000000 */
        /* <DEDUP_REMOVED lines=10> */
[----:B0-----:R-:W0:Y:S04]  /*16ce0*/  SHFL.BFLY PT, R0, R9, 0x1, 0x1f ;  /* 0x0c201f0009007f89 */ /* 0x001e2800000e0000 */
[----:B-1----:R-:W1:Y:S01]  /*16cf0*/  SHFL.BFLY PT, R3, R10, 0x1, 0x1f ;  /* 0x0c201f000a037f89 */ /* 0x002e6200000e0000 */
[----:B0-----:R-:W-:Y:S01]  /*16d00*/  FADD.FTZ R11, R9, R0 ;  /* 0x00000000090b7221 */ /* 0x001fe20000010000 */
        /* <DEDUP_REMOVED lines=23> */
[----:B------:R-:W-:Y:S01]  /*16e80*/  @P2 FFMA.FTZ R0, R8, R5, R7 ;  /* 0x0000000508002223 */ /* 0x000fe20000010007 */
[----:B------:R-:W-:Y:S02]  /*16e90*/  IMAD.MOV.U32 R2, RZ, RZ, -0x800000 ;  /* 0xff800000ff027424 */ /* 0x000fe400078e00ff */
[----:B------:R-:W-:Y:S01]  /*16ea0*/  @P3 FFMA.FTZ R2, R16, R4, R11 ;  /* 0x0000000410023223 */ /* 0x000fe2000001000b */
[-C--:B--2---:R-:W-:Y:S01]  /*16eb0*/  FMUL.FTZ R3, R3, R6.reuse ;  /* 0x0000000603037220 */ /* 0x084fe20000410000 */
[----:B---3--:R-:W-:Y:S01]  /*16ec0*/  FMUL.FTZ R9, R9, R6 ;  /* 0x0000000609097220 */ /* 0x008fe20000410000 */
[----:B------:R-:W-:-:S02]  /*16ed0*/  WARPGROUP.DEPBAR.LE gsb0, 0x0 ;  /* 0x00008000000079c5 */ /* 0x000fc40000010000 */
[----:B------:R-:W-:Y:S05]  /*16ee0*/  @!P0 BRA `(.L_x_938) ;  /* 0x0000000000048947 */ /* 0x000fea0003800000 */
[----:B------:R-:W-:Y:S01]  /*16ef0*/  BPT.TRAP 0x1 ;  /* 0x000000040000795c */ /* 0x000fe20000300000 */
.L_x_938:
        /* <DEDUP_REMOVED lines=68> */
.L_x_864:
[----:B------:R-:W-:Y:S05]  /*17340*/  @P0 BRA `(.L_x_939) ;  /* 0x0000002000700947 */ /* 0x000fea0003800000 */
[----:B------:R-:W0:Y:S01]  /*17350*/  S2R R6, SR_TID.X ;  /* 0x0000000000067919 */ /* 0x000e220000002100 */
[----:B------:R-:W-:Y:S01]  /*17360*/  ULDC.64 UR4, c[0x4][0x38] ;  /* 0x01000e0000047ab9 */ /* 0x000fe20000000a00 */
[----:B------:R-:W-:Y:S01]  /*17370*/  ULDC.64 UR8, c[0x0][0xbd0] ;  /* 0x0002f40000087ab9 */ /* 0x000fe20000000a00 */
[----:B------:R-:W-:Y:S01]  /*17380*/  USHF.R.S32.HI UR7, URZ, 0x1f, UR42 ;  /* 0x0000001f3f077899 */ /* 0x000fe2000801142a */
[----:B------:R-:W-:Y:S01]  /*17390*/  ULDC.64 UR10, c[0x0][0xb38] ;  /* 0x0002ce00000a7ab9 */ /* 0x000fe20000000a00 */
[----:B0-----:R-:W-:-:S05]  /*173a0*/  IMAD.SHL.U32 R3, R6, 0x4, RZ ;  /* 0x0000000406037824 */ /* 0x001fca00078e00ff */
[----:B------:R-:W-:Y:S01]  /*173b0*/  LOP3.LUT R3, R3, 0xc, RZ, 0xc0, !PT ;  /* 0x0000000c03037812 */ /* 0x000fe200078ec0ff */
[----:B------:R-:W-:Y:S03]  /*173c0*/  BAR.SYNC.DEFER_BLOCKING 0x1, 0x100 ;  /* 0x0044000000007b1d */ /* 0x000fe60000010000 */
[----:B------:R-:W-:-:S05]  /*173d0*/  IADD3 R4, P0, R3, UR4, RZ ;  /* 0x0000000403047c10 */ /* 0x000fca000ff1e0ff */
[----:B------:R-:W-:-:S06]  /*173e0*/  IMAD.X R5, RZ, RZ, UR5, P0 ;  /* 0x00000005ff057e24 */ /* 0x000fcc00080e06ff */
[----:B------:R0:W2:Y:S01]  /*173f0*/  LDG.E.CONSTANT R5, desc[UR50][R4.64] ;  /* 0x0000003204057981 */ /* 0x0000a2000c1e9900 */
[----:B------:R-:W-:Y:S01]  /*17400*/  LOP3.LUT P0, R3, R6, 0x3, RZ, 0xc0, !PT ;  /* 0x0000000306037812 */ /* 0x000fe2000780c0ff */
[----:B------:R-:W-:Y:S01]  /*17410*/  UIMAD.WIDE.U32 UR4, UR42, UR8, URZ ;  /* 0x000000082a0472a5 */ /* 0x000fe2000f8e003f */
[----:B------:R-:W-:Y:S01]  /*17420*/  BSSY B0, `(.L_x_940) ;  /* 0x0000194000007945 */ /* 0x000fe20003800000 */
[----:B------:R-:W-:Y:S01]  /*17430*/  UIMAD UR6, UR7, UR8, URZ ;  /* 0x00000008070672a4 */ /* 0x000fe2000f8e023f */
[----:B------:R-:W-:Y:S01]  /*17440*/  ISETP.EQ.OR P0, PT, R3, 0x3, !P0 ;  /* 0x000000030300780c */ /* 0x000fe20004702670 */
[----:B------:R-:W-:Y:S02]  /*17450*/  UIMAD UR8, UR7, UR10, URZ ;  /* 0x0000000a070872a4 */ /* 0x000fe4000f8e023f */
[----:B------:R-:W-:Y:S01]  /*17460*/  UIMAD UR9, UR42, UR9, UR6 ;  /* 0x000000092a0972a4 */ /* 0x000fe2000f8e0206 */
[----:B------:R-:W-:Y:S01]  /*17470*/  SEL R98, R36, R37, P0 ;  /* 0x0000002524627207 */ /* 0x000fe20000000000 */
[----:B0-----:R-:W-:Y:S01]  /*17480*/  VIADD R4, R6, 0xffffff80 ;  /* 0xffffff8006047836 */ /* 0x001fe20000000000 */
[----:B------:R-:W-:Y:S01]  /*17490*/  SEL R105, R37, R36, P0 ;  /* 0x0000002425697207 */ /* 0x000fe20000000000 */
[----:B------:R-:W-:Y:S01]  /*174a0*/  UIADD3 UR9, UR5, UR9, URZ ;  /* 0x0000000905097290 */ /* 0x000fe2000fffe03f */
[----:B------:R-:W-:Y:S01]  /*174b0*/  SEL R100, R28, R29, P0 ;  /* 0x0000001d1c647207 */ /* 0x000fe20000000000 */
[----:B------:R-:W-:Y:S01]  /*174c0*/  UIMAD.WIDE.U32 UR6, UR42, UR10, URZ ;  /* 0x0000000a2a0672a5 */ /* 0x000fe2000f8e003f */
[----:B------:R-:W-:Y:S01]  /*174d0*/  SHF.R.S32.HI R3, RZ, 0x1f, R4 ;  /* 0x0000001fff037819 */ /* 0x000fe20000011404 */
[----:B------:R-:W-:Y:S01]  /*174e0*/  UIMAD UR8, UR42, UR11, UR8 ;  /* 0x0000000b2a0872a4 */ /* 0x000fe2000f8e0208 */
[----:B------:R-:W-:-:S02]  /*174f0*/  SEL R107, R29, R28, P0 ;  /* 0x0000001c1d6b7207 */ /* 0x000fc40000000000 */
[----:B------:R-:W-:Y:S01]  /*17500*/  LEA.HI R9, R3, R4, RZ, 0x7 ;  /* 0x0000000403097211 */ /* 0x000fe200078f38ff */
[----:B------:R-:W-:Y:S01]  /*17510*/  UIADD3 UR8, UR7, UR8, URZ ;  /* 0x0000000807087290 */ /* 0x000fe2000fffe03f */
[----:B------:R-:W-:Y:S01]  /*17520*/  SEL R14, R32, R33, P0 ;  /* 0x00000021200e7207 */ /* 0x000fe20000000000 */
[----:B------:R-:W-:Y:S01]  /*17530*/  IMAD.U32 R37, RZ, RZ, UR7 ;  /* 0x00000007ff257e24 */ /* 0x000fe2000f8e00ff */
[----:B------:R-:W-:Y:S02]  /*17540*/  LOP3.LUT R13, R9, 0xffffff80, RZ, 0xc0, !PT ;  /* 0xffffff80090d7812 */ /* 0x000fe400078ec0ff */
[----:B------:R-:W-:Y:S01]  /*17550*/  SEL R15, R33, R32, P0 ;  /* 0x00000020210f7207 */ /* 0x000fe20000000000 */
[----:B------:R-:W-:Y:S01]  /*17560*/  IMAD.U32 R37, RZ, RZ, UR8 ;  /* 0x00000008ff257e24 */ /* 0x000fe2000f8e00ff */
[----:B------:R-:W-:Y:S01]  /*17570*/  SEL R28, R56, R57, P0 ;  /* 0x00000039381c7207 */ /* 0x000fe20000000000 */
[----:B------:R-:W-:Y:S01]  /*17580*/  IMAD.IADD R13, R4, 0x1, -R13 ;  /* 0x00000001040d7824 */ /* 0x000fe200078e0a0d */
[----:B------:R-:W-:-:S02]  /*17590*/  SEL R29, R57, R56, P0 ;  /* 0x00000038391d7207 */ /* 0x000fc40000000000 */
[----:B------:R-:W-:Y:S02]  /*175a0*/  SEL R32, R30, R31, P0 ;  /* 0x0000001f1e207207 */ /* 0x000fe40000000000 */
[----:B------:R-:W-:Y:S02]  /*175b0*/  SHF.R.S32.HI R36, RZ, 0x1f, R13 ;  /* 0x0000001fff247819 */ /* 0x000fe4000001140d */
[----:B------:R-:W-:Y:S01]  /*175c0*/  SEL R89, R31, R30, P0 ;  /* 0x0000001e1f597207 */ /* 0x000fe20000000000 */
[----:B------:R-:W-:Y:S01]  /*175d0*/  IMAD.U32 R31, RZ, RZ, UR5 ;  /* 0x00000005ff1f7e24 */ /* 0x000fe2000f8e00ff */
[----:B------:R-:W-:Y:S01]  /*175e0*/  SEL R56, R72, R73, P0 ;  /* 0x0000004948387207 */ /* 0x000fe20000000000 */
[----:B------:R-:W-:Y:S01]  /*175f0*/  USHF.R.S32.HI UR5, URZ, 0x1f, UR36 ;  /* 0x0000001f3f057899 */ /* 0x000fe20008011424 */
[----:B------:R-:W-:Y:S01]  /*17600*/  SEL R57, R73, R72, P0 ;  /* 0x0000004849397207 */ /* 0x000fe20000000000 */
[----:B------:R-:W-:Y:S01]  /*17610*/  IMAD.U32 R31, RZ, RZ, UR9 ;  /* 0x00000009ff1f7e24 */ /* 0x000fe2000f8e00ff */
[----:B------:R-:W-:Y:S01]  /*17620*/  SHF.R.S32.HI R30, RZ, 0x7, R9 ;  /* 0x00000007ff1e7819 */ /* 0x000fe20000011409 */
[----:B------:R-:W0:Y:S01]  /*17630*/  S2R R73, SR_CTAID.X ;  /* 0x0000000000497919 */ /* 0x000e220000002500 */
[----:B------:R-:W-:Y:S01]  /*17640*/  LEA.HI R17, R36, R13, RZ, 0x2 ;  /* 0x0000000d24117211 */ /* 0x000fe200078f10ff */
[----:B------:R-:W-:Y:S01]  /*17650*/  ULDC.64 UR8, c[0x0][0xb28] ;  /* 0x0002ca0000087ab9 */ /* 0x000fe20000000a00 */
[----:B------:R-:W-:-:S02]  /*17660*/  SEL R90, R68, R69, P0 ;  /* 0x00000045445a7207 */ /* 0x000fc40000000000 */
[----:B------:R-:W-:Y:S02]  /*17670*/  SEL R97, R69, R68, P0 ;  /* 0x0000004445617207 */ /* 0x000fe40000000000 */
[----:B------:R-:W-:Y:S02]  /*17680*/  LEA.HI R23, R3, R4, RZ, 0x2 ;  /* 0x0000000403177211 */ /* 0x000fe400078f10ff */
[----:B------:R-:W-:Y:S02]  /*17690*/  SEL R16, R42, R43, P0 ;  /* 0x0000002b2a107207 */ /* 0x000fe40000000000 */
[----:B------:R-:W-:Y:S02]  /*176a0*/  SEL R69, R43, R42, P0 ;  /* 0x0000002a2b457207 */ /* 0x000fe40000000000 */
[----:B------:R-:W-:Y:S02]  /*176b0*/  LEA.HI R3, R9, R30, RZ, 0x1 ;  /* 0x0000001e09037211 */ /* 0x000fe400078f08ff */
[----:B------:R-:W-:-:S02]  /*176c0*/  SHF.R.S32.HI R9, RZ, 0x2, R17 ;  /* 0x00000002ff097819 */ /* 0x000fc40000011411 */
[----:B------:R-:W-:Y:S02]  /*176d0*/  SHF.R.S32.HI R42, RZ, 0x1f, R17 ;  /* 0x0000001fff2a7819 */ /* 0x000fe40000011411 */
[----:B------:R-:W-:Y:S02]  /*176e0*/  LOP3.LUT R23, R23, 0xfffffffc, RZ, 0xc0, !PT ;  /* 0xfffffffc17177812 */ /* 0x000fe400078ec0ff */
[----:B------:R-:W-:Y:S02]  /*176f0*/  LEA.HI R42, R42, R9, RZ, 0x3 ;  /* 0x000000092a2a7211 */ /* 0x000fe400078f18ff */
[----:B------:R-:W-:Y:S01]  /*17700*/  LEA.HI R36, R36, R13, RZ, 0x5 ;  /* 0x0000000d24247211 */ /* 0x000fe200078f28ff */
[----:B------:R-:W-:Y:S01]  /*17710*/  IMAD.IADD R23, R4, 0x1, -R23 ;  /* 0x0000000104177824 */ /* 0x000fe200078e0a17 */
[----:B------:R-:W-:Y:S02]  /*17720*/  LOP3.LUT R4, R42, 0xfffffff8, RZ, 0xc0, !PT ;  /* 0xfffffff82a047812 */ /* 0x000fe400078ec0ff */
[----:B------:R-:W-:-:S02]  /*17730*/  SEL R94, R52, R53, P0 ;  /* 0x00000035345e7207 */ /* 0x000fc40000000000 */
[----:B------:R-:W-:Y:S01]  /*17740*/  SEL R101, R53, R52, P0 ;  /* 0x0000003435657207 */ /* 0x000fe20000000000 */
[----:B------:R-:W-:Y:S01]  /*17750*/  IMAD.IADD R4, R9, 0x1, -R4 ;  /* 0x0000000109047824 */ /* 0x000fe200078e0a04 */
[----:B------:R-:W-:Y:S02]  /*17760*/  SEL R52, R84, R85, P0 ;  /* 0x0000005554347207 */ /* 0x000fe40000000000 */
[----:B------:R-:W-:Y:S02]  /*17770*/  SEL R93, R85, R84, P0 ;  /* 0x00000054555d7207 */ /* 0x000fe40000000000 */
[----:B------:R-:W1:Y:S01]  /*17780*/  LDC R84, c[0x0][0xbe8] ;  /* 0x0002fa00ff547b82 */ /* 0x000e620000000800 */
[----:B------:R-:W-:Y:S02]  /*17790*/  SEL R8, R24, R25, P0 ;  /* 0x0000001918087207 */ /* 0x000fe40000000000 */
[----:B------:R-:W-:Y:S02]  /*177a0*/  SEL R7, R25, R24, P0 ;  /* 0x0000001819077207 */ /* 0x000fe40000000000 */
[----:B------:R-:W-:-:S02]  /*177b0*/  LOP3.LUT R3, R3, 0x3fffffe, RZ, 0xc0, !PT ;  /* 0x03fffffe03037812 */ /* 0x000fc400078ec0ff */
[----:B------:R-:W-:Y:S01]  /*177c0*/  SHF.R.S32.HI R9, RZ, 0x5, R36 ;  /* 0x00000005ff097819 */ /* 0x000fe20000011424 */
[----:B------:R-:W-:Y:S01]  /*177d0*/  IMAD.U32 R36, RZ, RZ, UR6 ;  /* 0x00000006ff247e24 */ /* 0x000fe2000f8e00ff */
[----:B------:R-:W-:Y:S01]  /*177e0*/  LEA.HI R25, R23, R23, RZ, 0x1 ;  /* 0x0000001717197211 */ /* 0x000fe200078f08ff */
[----:B------:R-:W-:Y:S01]  /*177f0*/  IMAD.IADD R3, R30, 0x1, -R3 ;  /* 0x000000011e037824 */ /* 0x000fe200078e0a03 */
[----:B------:R-:W-:Y:S01]  /*17800*/  SEL R12, R34, R35, P0 ;  /* 0x00000023220c7207 */ /* 0x000fe20000000000 */
[----:B------:R-:W-:Y:S01]  /*17810*/  IMAD R4, R9, 0x10, R4 ;  /* 0x0000001009047824 */ /* 0x000fe200078e0204 */
[----:B------:R-:W-:Y:S01]  /*17820*/  LOP3.LUT R42, R25, 0x1ffffffe, RZ, 0xc0, !PT ;  /* 0x1ffffffe192a7812 */ /* 0x000fe200078ec0ff */
[----:B------:R-:W-:Y:S01]  /*17830*/  IMAD.U32 R30, RZ, RZ, UR4 ;  /* 0x00000004ff1e7e24 */ /* 0x000fe2000f8e00ff */
[----:B------:R-:W-:Y:S01]  /*17840*/  SEL R96, R44, R45, P0 ;  /* 0x0000002d2c607207 */ /* 0x000fe20000000000 */
[----:B------:R-:W-:Y:S01]  /*17850*/  IMAD R3, R3, 0x40, R4 ;  /* 0x0000004003037824 */ /* 0x000fe200078e0204 */
[----:B------:R-:W-:Y:S01]  /*17860*/  SEL R103, R45, R44, P0 ;  /* 0x0000002c2d677207 */ /* 0x000fe20000000000 */
[----:B------:R-:W-:Y:S01]  /*17870*/  IMAD.IADD R42, R23, 0x1, -R42 ;  /* 0x00000001172a7824 */ /* 0x000fe200078e0a2a */
[----:B------:R-:W-:Y:S01]  /*17880*/  SEL R88, R64, R65, P0 ;  /* 0x0000004140587207 */ /* 0x000fe20000000000 */
[----:B------:R-:W3:Y:S01]  /*17890*/  S2UR UR4, SR_CTAID.Y ;  /* 0x00000000000479c3 */ /* 0x000ee20000002600 */
[----:B------:R-:W-:Y:S01]  /*178a0*/  SEL R45, R65, R64, P0 ;  /* 0x00000040412d7207 */ /* 0x000fe20000000000 */
[----:B------:R-:W-:Y:S01]  /*178b0*/  IMAD R4, R42, 0x8, R3 ;  /* 0x000000082a047824 */ /* 0x000fe200078e0203 */
[----:B------:R-:W-:Y:S01]  /*178c0*/  SEL R64, R46, R47, P0 ;  /* 0x0000002f2e407207 */ /* 0x000fe20000000000 */
[----:B------:R-:W-:Y:S01]  /*178d0*/  ULDC.64 UR6, c[0x0][0xb48] ;  /* 0x0002d20000067ab9 */ /* 0x000fe20000000a00 */
        /* <DEDUP_REMOVED lines=8> */
[----:B------:R-:W-:Y:S01]  /*17960*/  SEL R49, R71, R70, P0 ;  /* 0x0000004647317207 */ /* 0x000fe20000000000 */
[C---:B0-----:R-:W-:Y:S01]  /*17970*/  IMAD R70, R73.reuse, 0x80, R3 ;  /* 0x0000008049467824 */ /* 0x041fe200078e0203 */
[----:B------:R-:W-:Y:S01]  /*17980*/  SEL R10, R54, R55, P0 ;  /* 0x00000037360a7207 */ /* 0x000fe20000000000 */
[----:B------:R-:W-:Y:S01]  /*17990*/  IMAD R73, R73, 0x80, R4 ;  /* 0x0000008049497824 */ /* 0x000fe200078e0204 */
[----:B------:R-:W-:Y:S02]  /*179a0*/  SEL R92, R60, R61, P0 ;  /* 0x0000003d3c5c7207 */ /* 0x000fe40000000000 */
[----:B------:R-:W-:Y:S02]  /*179b0*/  SEL R99, R61, R60, P0 ;  /* 0x0000003c3d637207 */ /* 0x000fe40000000000 */
[----:B------:R-:W-:-:S02]  /*179c0*/  SEL R61, R55, R54, P0 ;  /* 0x00000036373d7207 */ /* 0x000fc40000000000 */
[----:B------:R-:W-:Y:S02]  /*179d0*/  SEL R54, R58, R59, P0 ;  /* 0x0000003b3a367207 */ /* 0x000fe40000000000 */
[----:B------:R-:W-:Y:S02]  /*179e0*/  SEL R59, R59, R58, P0 ;  /* 0x0000003a3b3b7207 */ /* 0x000fe40000000000 */
[----:B------:R-:W-:Y:S02]  /*179f0*/  LOP3.LUT R68, R17, 0x7ffffffc, RZ, 0xc0, !PT ;  /* 0x7ffffffc11447812 */ /* 0x000fe400078ec0ff */
[----:B------:R-:W-:Y:S02]  /*17a00*/  SEL R18, R38, R39, P0 ;  /* 0x0000002726127207 */ /* 0x000fe40000000000 */
[----:B------:R-:W-:Y:S01]  /*17a10*/  SEL R60, R50, R51, P0 ;  /* 0x00000033323c7207 */ /* 0x000fe20000000000 */
[----:B------:R-:W-:Y:S01]  /*17a20*/  IMAD.IADD R68, R13, 0x1, -R68 ;  /* 0x000000010d447824 */ /* 0x000fe200078e0a44 */
[----:B------:R-:W-:-:S02]  /*17a30*/  SEL R65, R51, R50, P0 ;  /* 0x0000003233417207 */ /* 0x000fc40000000000 */
[----:B------:R-:W-:Y:S02]  /*17a40*/  SEL R24, R26, R27, P0 ;  /* 0x0000001b1a187207 */ /* 0x000fe40000000000 */
[----:B------:R-:W-:Y:S02]  /*17a50*/  SEL R48, R66, R67, P0 ;  /* 0x0000004342307207 */ /* 0x000fe40000000000 */
[----:B------:R-:W-:Y:S02]  /*17a60*/  SEL R51, R67, R66, P0 ;  /* 0x0000004243337207 */ /* 0x000fe40000000000 */
[----:B------:R-:W-:Y:S02]  /*17a70*/  LOP3.LUT P1, RZ, R13, 0x3, RZ, 0xc0, !PT ;  /* 0x000000030dff7812 */ /* 0x000fe4000782c0ff */
[----:B-1----:R-:W-:Y:S02]  /*17a80*/  ISETP.NE.AND P2, PT, R84, 0x1, PT ;  /* 0x000000015400780c */ /* 0x002fe40003f45270 */
        /* <DEDUP_REMOVED lines=13> */
[----:B------:R-:W0:Y:S01]  /*17b60*/  @P2 LDC R74, c[0x0][0xbec] ;  /* 0x0002fb00ff4a2b82 */ /* 0x000e220000000800 */
[----:B------:R-:W-:-:S02]  /*17b70*/  SEL R39, R83, R82, P0 ;  /* 0x0000005253277207 */ /* 0x000fc40000000000 */
[----:B------:R-:W-:-:S05]  /*17b80*/  SEL R55, R63, R62, P0 ;  /* 0x0000003e3f377207 */ /* 0x000fca0000000000 */
[----:B------:R-:W3:Y:S01]  /*17b90*/  LDC R83, c[0x0][0xc50] ;  /* 0x00031400ff537b82 */ /* 0x000ee20000000800 */
[----:B--2---:R1:W-:Y:S04]  /*17ba0*/  SHFL.IDX PT, R46, R12, R5, 0x1c1f ;  /* 0x001c1f050c2e7589 */ /* 0x0043e800000e0000 */
[----:B------:R-:W-:Y:S04]  /*17bb0*/  SHFL.IDX PT, R3, R6, R5, 0x1c1f ;  /* 0x001c1f0506037589 */ /* 0x000fe800000e0000 */
[----:B------:R-:W-:Y:S01]  /*17bc0*/  SHFL.IDX PT, R8, R8, R5, 0x1c1f ;  /* 0x001c1f0508087589 */ /* 0x000fe200000e0000 */
[----:B-1----:R-:W-:-:S03]  /*17bd0*/  LOP3.LUT R12, R5, 0x2, RZ, 0x3c, !PT ;  /* 0x00000002050c7812 */ /* 0x002fc600078e3cff */
[----:B------:R-:W-:Y:S04]  /*17be0*/  SHFL.IDX PT, R58, R10, R5, 0x1c1f ;  /* 0x001c1f050a3a7589 */ /* 0x000fe800000e0000 */
[----:B------:R1:W-:Y:S04]  /*17bf0*/  SHFL.IDX PT, R6, R87, R12, 0x1c1f ;  /* 0x001c1f0c57067589 */ /* 0x0003e800000e0000 */
[----:B------:R-:W-:Y:S04]  /*17c00*/  SHFL.IDX PT, R7, R7, R12, 0x1c1f ;  /* 0x001c1f0c07077589 */ /* 0x000fe800000e0000 */
[----:B------:R-:W-:Y:S01]  /*17c10*/  SHFL.IDX PT, R9, R100, R5, 0x1c1f ;  /* 0x001c1f0564097589 */ /* 0x000fe200000e0000 */
[----:B-1----:R-:W1:Y:S03]  /*17c20*/  LDC.64 R86, c[0x0][0xbd8] ;  /* 0x0002f600ff567b82 */ /* 0x002e660000000a00 */
        /* <DEDUP_REMOVED lines=10> */
[----:B------:R-:W2:Y:S04]  /*17cd0*/  SHFL.IDX PT, R29, R29, R12, 0x1c1f ;  /* 0x001c1f0c1d1d7589 */ /* 0x000ea800000e0000 */
[----:B------:R-:W-:Y:S04]  /*17ce0*/  SHFL.IDX PT, R17, R96, R5, 0x1c1f ;  /* 0x001c1f0560117589 */ /* 0x000fe800000e0000 */
[----:B------:R-:W-:Y:S04]  /*17cf0*/  SHFL.IDX PT, R43, R32, R5, 0x1c1f ;  /* 0x001c1f05202b7589 */ /* 0x000fe800000e0000 */
[----:B------:R-:W-:Y:S04]  /*17d00*/  SHFL.IDX PT, R18, R103, R12, 0x1c1f ;  /* 0x001c1f0c67127589 */ /* 0x000fe800000e0000 */
[----:B------:R-:W-:Y:S04]  /*17d10*/  SHFL.IDX PT, R22, R22, R5, 0x1c1f ;  /* 0x001c1f0516167589 */ /* 0x000fe800000e0000 */
[----:B------:R-:W-:Y:S04]  /*17d20*/  SHFL.IDX PT, R25, R92, R5, 0x1c1f ;  /* 0x001c1f055c197589 */ /* 0x000fe800000e0000 */
[----:B------:R-:W-:Y:S04]  /*17d30*/  SHFL.IDX PT, R19, R19, R12, 0x1c1f ;  /* 0x001c1f0c13137589 */ /* 0x000fe800000e0000 */
[----:B------:R-:W4:Y:S04]  /*17d40*/  SHFL.IDX PT, R32, R99, R12, 0x1c1f ;  /* 0x001c1f0c63207589 */ /* 0x000f2800000e0000 */
        /* <DEDUP_REMOVED lines=9> */
[----:B------:R-:W0:Y:S04]  /*17de0*/  SHFL.IDX PT, R52, R97, R12, 0x1c1f ;  /* 0x001c1f0c61347589 */ /* 0x000e2800000e0000 */
[----:B------:R3:W-:Y:S01]  /*17df0*/  SHFL.IDX PT, R78, R89, R12, 0x1c1f ;  /* 0x001c1f0c594e7589 */ /* 0x0007e200000e0000 */
[----:B-----5:R-:W5:Y:S03]  /*17e00*/  @P2 LDC R90, c[0x0][0xbec] ;  /* 0x0002fb00ff5a2b82 */ /* 0x020f660000000800 */
[----:B------:R-:W-:Y:S04]  /*17e10*/  SHFL.IDX PT, R53, R72, R5, 0x1c1f ;  /* 0x001c1f0548357589 */ /* 0x000fe800000e0000 */
[----:B------:R-:W-:Y:S01]  /*17e20*/  SHFL.IDX PT, R63, R44, R5, 0x1c1f ;  /* 0x001c1f052c3f7589 */ /* 0x000fe200000e0000 */
[----:B---3--:R-:W3:Y:S03]  /*17e30*/  LDC.64 R88, c[0x0][0xb40] ;  /* 0x0002d000ff587b82 */ /* 0x008ee60000000a00 */
[----:B------:R-:W-:Y:S04]  /*17e40*/  SHFL.IDX PT, R64, R64, R5, 0x1c1f ;  /* 0x001c1f0540407589 */ /* 0x000fe800000e0000 */
[----:B------:R-:W-:Y:S04]  /*17e50*/  SHFL.IDX PT, R60, R60, R5, 0x1c1f ;  /* 0x001c1f053c3c7589 */ /* 0x000fe800000e0000 */
[----:B------:R-:W-:Y:S04]  /*17e60*/  SHFL.IDX PT, R54, R54, R5, 0x1c1f ;  /* 0x001c1f0536367589 */ /* 0x000fe800000e0000 */
[----:B------:R-:W-:Y:S01]  /*17e70*/  SHFL.IDX PT, R50, R50, R5, 0x1c1f ;  /* 0x001c1f0532327589 */ /* 0x000fe200000e0000 */
[----:B-----5:R-:W-:-:S03]  /*17e80*/  @P2 IMAD.HI.U32 R90, R73, R90, RZ ;  /* 0x0000005a495a2227 */ /* 0x020fc600078e00ff */
[----:B------:R-:W-:Y:S04]  /*17e90*/  SHFL.IDX PT, R48, R48, R5, 0x1c1f ;  /* 0x001c1f0530307589 */ /* 0x000fe800000e0000 */
[----:B------:R-:W-:Y:S01]  /*17ea0*/  SHFL.IDX PT, R40, R40, R5, 0x1c1f ;  /* 0x001c1f0528287589 */ /* 0x000fe200000e0000 */
[----:B---3--:R-:W-:-:S03]  /*17eb0*/  IMAD.WIDE.U32 R36, R88, UR36, R36 ;  /* 0x0000002458247c25 */ /* 0x008fc6000f8e0024 */
[----:B------:R-:W-:Y:S04]  /*17ec0*/  SHFL.IDX PT, R38, R38, R5, 0x1c1f ;  /* 0x001c1f0526267589 */ /* 0x000fe800000e0000 */
[----:B------:R2:W-:Y:S04]  /*17ed0*/  SHFL.IDX PT, R4, R26, R5, 0x1c1f ;  /* 0x001c1f051a047589 */ /* 0x0005e800000e0000 */
[----:B------:R3:W-:Y:S04]  /*17ee0*/  SHFL.IDX PT, R34, R34, R5, 0x1c1f ;  /* 0x001c1f0522227589 */ /* 0x0007e800000e0000 */
[----:B------:R5:W-:Y:S01]  /*17ef0*/  SHFL.IDX PT, R82, R81, R12, 0x1c1f ;  /* 0x001c1f0c51527589 */ /* 0x000be200000e0000 */
[----:B--2---:R-:W-:-:S03]  /*17f00*/  SEL R26, R28, R29, P0 ;  /* 0x0000001d1c1a7207 */ /* 0x004fc60000000000 */
[----:B------:R-:W2:Y:S01]  /*17f10*/  SHFL.IDX PT, R62, R95, R12, 0x1c1f ;  /* 0x001c1f0c5f3e7589 */ /* 0x000ea200000e0000 */
[----:B------:R-:W-:Y:S02]  /*17f20*/  SEL R28, R29, R28, P0 ;  /* 0x0000001c1d1c7207 */ /* 0x000fe40000000000 */
[----:B---3--:R-:W-:Y:S01]  /*17f30*/  SEL R5, R3, R6, P0 ;  /* 0x0000000603057207 */ /* 0x008fe20000000000 */
[----:B------:R-:W-:Y:S01]  /*17f40*/  SHFL.IDX PT, R76, R93, R12, 0x1c1f ;  /* 0x001c1f0c5d4c7589 */ /* 0x000fe200000e0000 */
[----:B------:R-:W-:Y:S01]  /*17f50*/  SEL R3, R6, R3, P0 ;  /* 0x0000000306037207 */ /* 0x000fe20000000000 */
[----:B-----5:R-:W3:Y:S01]  /*17f60*/  @P2 LDC R81, c[0x0][0xbf0] ;  /* 0x0002fc00ff512b82 */ /* 0x020ee20000000800 */
[----:B------:R-:W-:Y:S01]  /*17f70*/  SEL R6, R8, R7, P0 ;  /* 0x0000000708067207 */ /* 0x000fe20000000000 */
[----:B------:R-:W5:Y:S01]  /*17f80*/  SHFL.IDX PT, R72, R91, R12, 0x1c1f ;  /* 0x001c1f0c5b487589 */ /* 0x000f6200000e0000 */
[----:B------:R-:W-:Y:S02]  /*17f90*/  SEL R8, R7, R8, P0 ;  /* 0x0000000807087207 */ /* 0x000fe40000000000 */
[----:B------:R-:W-:Y:S01]  /*17fa0*/  SEL R7, R9, R10, P0 ;  /* 0x0000000a09077207 */ /* 0x000fe20000000000 */
[----:B------:R1:W-:Y:S01]  /*17fb0*/  SHFL.IDX PT, R80, R85, R12, 0x1c1f ;  /* 0x001c1f0c55507589 */ /* 0x0003e200000e0000 */
[----:B------:R-:W-:-:S02]  /*17fc0*/  SEL R9, R10, R9, P0 ;  /* 0x000000090a097207 */ /* 0x000fc40000000000 */
[----:B------:R-:W-:Y:S01]  /*17fd0*/  SEL R10, R14, R15, P0 ;  /* 0x0000000f0e0a7207 */ /* 0x000fe20000000000 */
[----:B------:R0:W5:Y:S01]  /*17fe0*/  SHFL.IDX PT, R79, R27, R12, 0x1c1f ;  /* 0x001c1f0c1b4f7589 */ /* 0x00016200000e0000 */
[----:B------:R-:W-:Y:S02]  /*17ff0*/  SEL R14, R15, R14, P0 ;  /* 0x0000000e0f0e7207 */ /* 0x000fe40000000000 */
[----:B------:R-:W-:Y:S01]  /*18000*/  SEL R15, R16, R13, P0 ;  /* 0x0000000d100f7207 */ /* 0x000fe20000000000 */
[----:B------:R2:W-:Y:S01]  /*18010*/  SHFL.IDX PT, R67, R11, R12, 0x1c1f ;  /* 0x001c1f0c0b437589 */ /* 0x0005e200000e0000 */
[----:B----4-:R-:W-:Y:S01]  /*18020*/  SEL R29, R32, R25, P0 ;  /* 0x00000019201d7207 */ /* 0x010fe20000000000 */
[----:B-1----:R-:W1:Y:S02]  /*18030*/  @P2 LDC R85, c[0x0][0xbf0] ;  /* 0x0002fc00ff552b82 */ /* 0x002e640000000800 */
[----:B------:R-:W-:Y:S01]  /*18040*/  SHFL.IDX PT, R69, R69, R12, 0x1c1f ;  /* 0x001c1f0c45457589 */ /* 0x000fe200000e0000 */
[----:B0-----:R-:W-:Y:S01]  /*18050*/  SEL R27, R25, R32, P0 ;  /* 0x00000020191b7207 */ /* 0x001fe20000000000 */
[----:B------:R-:W-:-:S02]  /*18060*/  IMAD R32, R86, UR5, RZ ;  /* 0x0000000556207c24 */ /* 0x000fc4000f8e02ff */
[----:B------:R-:W-:Y:S01]  /*18070*/  SHFL.IDX PT, R61, R61, R12, 0x1c1f ;  /* 0x001c1f0c3d3d7589 */ /* 0x000fe200000e0000 */
[----:B------:R-:W-:Y:S02]  /*18080*/  SEL R25, R52, R33, P0 ;  /* 0x0000002134197207 */ /* 0x000fe40000000000 */
[----:B--2---:R-:W-:Y:S01]  /*18090*/  SEL R11, R13, R16, P0 ;  /* 0x000000100d0b7207 */ /* 0x004fe20000000000 */
[----:B------:R-:W-:Y:S01]  /*180a0*/  SHFL.IDX PT, R65, R65, R12, 0x1c1f ;  /* 0x001c1f0c41417589 */ /* 0x000fe200000e0000 */
[----:B------:R-:W-:Y:S01]  /*180b0*/  SEL R13, R17, R18, P0 ;  /* 0x00000012110d7207 */ /* 0x000fe20000000000 */
[----:B------:R-:W-:Y:S01]  /*180c0*/  IMAD R75, R87, UR36, R32 ;  /* 0x00000024574b7c24 */ /* 0x000fe2000f8e0220 */
        /* <DEDUP_REMOVED lines=8> */
[----:B------:R0:W-:Y:S02]  /*18150*/  SHFL.IDX PT, R39, R39, R12, 0x1c1f ;  /* 0x001c1f0c27277589 */ /* 0x0001e400000e0000 */
[----:B0-----:R-:W-:-:S02]  /*18160*/  SEL R12, R20, R21, P0 ;  /* 0x00000015140c7207 */ /* 0x001fc40000000000 */
        /* <DEDUP_REMOVED lines=10> */
[----:B------:R-:W-:Y:S01]  /*18210*/  IMAD R56, RZ, RZ, -UR42 ;  /* 0x8000002aff387e24 */ /* 0x000fe2000f8e02ff */
[----:B------:R-:W-:Y:S01]  /*18220*/  SEL R31, R53, R62, P0 ;  /* 0x0000003e351f7207 */ /* 0x000fe20000000000 */
[----:B------:R-:W-:Y:S01]  /*18230*/  @P2 IMAD.HI.U32 R42, R73, R74, RZ ;  /* 0x0000004a492a2227 */ /* 0x000fe200078e00ff */
[----:B------:R-:W-:-:S03]  /*18240*/  SEL R33, R62, R53, P0 ;  /* 0x000000353e217207 */ /* 0x000fc60000000000 */
[----:B------:R-:W-:Y:S02]  /*18250*/  IMAD R83, R83, R56, UR4 ;  /* 0x0000000453537e24 */ /* 0x000fe4000f8e0238 */
[----:B------:R-:W-:Y:S01]  /*18260*/  IMAD R52, R88, UR5, RZ ;  /* 0x0000000558347c24 */ /* 0x000fe2000f8e02ff */
[----:B------:R-:W-:Y:S01]  /*18270*/  ULDC.64 UR4, c[0x0][0xbe0] ;  /* 0x0002f80000047ab9 */ /* 0x000fe20000000a00 */
[----:B------:R-:W-:Y:S01]  /*18280*/  IMAD.MOV.U32 R57, RZ, RZ, R73 ;  /* 0x000000ffff397224 */ /* 0x000fe200078e0049 */
[----:B---3--:R-:W-:Y:S01]  /*18290*/  @P2 SHF.R.U32.HI R57, RZ, R81, R42 ;  /* 0x00000051ff392219 */ /* 0x008fe2000001162a */
[----:B------:R-:W-:Y:S01]  /*182a0*/  IMAD R53, R89, UR36, R52 ;  /* 0x0000002459357c24 */ /* 0x000fe2000f8e0234 */
[----:B------:R-:W-:Y:S01]  /*182b0*/  SHF.R.S32.HI R42, RZ, 0x1f, R83 ;  /* 0x0000001fff2a7819 */ /* 0x000fe20000011453 */
[----:B------:R-:W-:Y:S02]  /*182c0*/  IMAD.IADD R45, R45, 0x1, R75 ;  /* 0x000000012d2d7824 */ /* 0x000fe400078e024b */
[----:B------:R-:W-:-:S02]  /*182d0*/  IMAD.IADD R53, R37, 0x1, R53 ;  /* 0x0000000125357824 */ /* 0x000fc400078e0235 */
[C---:B------:R-:W-:Y:S02]  /*182e0*/  IMAD R37, R42.reuse, UR4, RZ ;  /* 0x000000042a257c24 */ /* 0x040fe4000f8e02ff */
[----:B------:R-:W-:Y:S02]  /*182f0*/  IMAD.MOV.U32 R52, RZ, RZ, R36 ;  /* 0x000000ffff347224 */ /* 0x000fe400078e0024 */
[C---:B------:R-:W-:Y:S02]  /*18300*/  IMAD R56, R83.reuse, UR5, R37 ;  /* 0x0000000553387c24 */ /* 0x040fe4000f8e0225 */
[----:B------:R-:W-:Y:S01]  /*18310*/  IMAD.MOV.U32 R75, RZ, RZ, R73 ;  /* 0x000000ffff4b7224 */ /* 0x000fe200078e0049 */
[----:B-1----:R-:W-:Y:S01]  /*18320*/  @P2 SHF.R.U32.HI R75, RZ, R85, R90 ;  /* 0x00000055ff4b2219 */ /* 0x002fe2000001165a */
[----:B------:R-:W-:Y:S02]  /*18330*/  IMAD R42, R42, UR6, RZ ;  /* 0x000000062a2a7c24 */ /* 0x000fe4000f8e02ff */
[----:B------:R-:W-:Y:S01]  /*18340*/  IMAD.WIDE.U32 R36, R83, UR4, R44 ;  /* 0x0000000453247c25 */ /* 0x000fe2000f8e002c */
[----:B------:R-:W-:-:S03]  /*18350*/  ULDC.64 UR4, c[0x0][0xb30] ;  /* 0x0002cc0000047ab9 */ /* 0x000fc60000000a00 */
        /* <DEDUP_REMOVED lines=8> */
[----:B------:R-:W-:Y:S01]  /*183e0*/  IMAD.MOV R57, RZ, RZ, -R75 ;  /* 0x000000ffff397224 */ /* 0x000fe200078e0a4b */
[----:B-----5:R-:W-:Y:S01]  /*183f0*/  SEL R56, R72, R63, P0 ;  /* 0x0000003f48387207 */ /* 0x020fe20000000000 */
[----:B------:R-:W-:-:S02]  /*18400*/  IMAD R42, R42, UR4, RZ ;  /* 0x000000042a2a7c24 */ /* 0x000fc4000f8e02ff */
[C-C-:B------:R-:W-:Y:S02]  /*18410*/  IMAD R53, R84.reuse, R52, R73.reuse ;  /* 0x0000003454357224 */ /* 0x140fe400078e0249 */
[----:B------:R-:W-:Y:S02]  /*18420*/  IMAD R57, R84, R57, R73 ;  /* 0x0000003954397224 */ /* 0x000fe400078e0249 */
[----:B------:R-:W-:Y:S01]  /*18430*/  IMAD R73, R75, UR5, R42 ;  /* 0x000000054b497c24 */ /* 0x000fe2000f8e022a */
[----:B------:R-:W-:Y:S01]  /*18440*/  SHF.R.S32.HI R42, RZ, 0x1f, R53 ;  /* 0x0000001fff2a7819 */ /* 0x000fe20000011435 */
[----:B------:R-:W-:Y:S01]  /*18450*/  IMAD.IADD R45, R45, 0x1, R81 ;  /* 0x000000012d2d7824 */ /* 0x000fe200078e0251 */
[----:B------:R-:W-:Y:S01]  /*18460*/  SHF.R.S32.HI R52, RZ, 0x1f, R57 ;  /* 0x0000001fff347819 */ /* 0x000fe20000011439 */
[----:B------:R-:W0:Y:S01]  /*18470*/  S2UR UR5, SR_CgaCtaId ;  /* 0x00000000000579c3 */ /* 0x000e220000008800 */
        /* <DEDUP_REMOVED lines=17> */
[----:B0-----:R-:W-:Y:S01]  /*18590*/  ULEA UR4, UR5, UR4, 0x18 ;  /* 0x0000000405047291 */ /* 0x001fe2000f8ec03f */
[----:B------:R-:W-:Y:S01]  /*185a0*/  IMAD R81, R84, UR6, RZ ;  /* 0x0000000654517c24 */ /* 0x000fe2000f8e02ff */
[----:B------:R-:W-:Y:S01]  /*185b0*/  LEA.HI.X R45, R36, UR7, R53, 0x2, P2 ;  /* 0x00000007242d7c11 */ /* 0x000fe200090f1435 */
[----:B------:R-:W-:Y:S01]  /*185c0*/  SHFL.IDX PT, R74, R83, 0x1, 0x1c1f ;  /* 0x003c1f00534a7f89 */ /* 0x000fe200000e0000 */
[C---:B------:R-:W-:Y:S01]  /*185d0*/  VIADD R84, R70.reuse, 0x8 ;  /* 0x0000000846547836 */ /* 0x040fe20000000000 */
[----:B------:R-:W-:Y:S01]  /*185e0*/  UIADD3 UR4, UR4, 0x2e820, URZ ;  /* 0x0002e82004047890 */ /* 0x000fe2000fffe03f */
[-C--:B------:R-:W-:Y:S01]  /*185f0*/  ISETP.GE.OR P2, PT, R70, R81.reuse, P1 ;  /* 0x000000514600720c */ /* 0x080fe20000f46670 */
[----:B------:R-:W0:Y:S01]  /*18600*/  SHFL.IDX PT, R73, R45, RZ, 0x1c1f ;  /* 0x001c1fff2d497589 */ /* 0x000e2200000e0000 */
[----:B------:R-:W-:Y:S01]  /*18610*/  LEA R85, P3, R44, UR8, 0x2 ;  /* 0x000000082c557c11 */ /* 0x000fe2000f8610ff */
[----:B------:R-:W-:Y:S01]  /*18620*/  UPRMT UR4, URZ, 0x654, UR4 ;  /* 0x000006543f047896 */ /* 0x000fe20008000004 */
[----:B------:R-:W-:Y:S01]  /*18630*/  ISETP.GE.OR P1, PT, R84, R81, P1 ;  /* 0x000000515400720c */ /* 0x000fe20000f26670 */
[----:B------:R1:W2:Y:S01]  /*18640*/  SHFL.IDX PT, R75, R45, 0x1, 0x1c1f ;  /* 0x003c1f002d4b7f89 */ /* 0x0002a200000e0000 */
[----:B------:R-:W-:-:S02]  /*18650*/  LEA.HI.X R86, R44, UR9, R37, 0x2, P3 ;  /* 0x000000092c567c11 */ /* 0x000fc400098f1425 */
[----:B------:R-:W-:Y:S01]  /*18660*/  ISETP.GE.AND P3, PT, R70, R81, PT ;  /* 0x000000514600720c */ /* 0x000fe20003f66270 */
[----:B------:R3:W4:Y:S01]  /*18670*/  SHFL.IDX PT, R62, R85, RZ, 0x1c1f ;  /* 0x001c1fff553e7589 */ /* 0x00072200000e0000 */
[----:B------:R-:W-:Y:S02]  /*18680*/  SEL R53, R71, R76, P0 ;  /* 0x0000004c47357207 */ /* 0x000fe40000000000 */
[----:B------:R-:W-:Y:S01]  /*18690*/  SYNCS.ARRIVE.TRANS64.RED.A1T0 RZ, [UR4], RZ ;  /* 0x000000ffffff79a7 */ /* 0x000fe20008100404 */
[----:B------:R3:W3:Y:S01]  /*186a0*/  SHFL.IDX PT, R63, R86, RZ, 0x1c1f ;  /* 0x001c1fff563f7589 */ /* 0x0006e200000e0000 */
[----:B------:R-:W-:Y:S01]  /*186b0*/  SEL R57, R76, R71, P0 ;  /* 0x000000474c397207 */ /* 0x000fe20000000000 */
[----:B------:R-:W-:Y:S01]  /*186c0*/  IMAD.SHL.U32 R71, R68, 0x2, RZ ;  /* 0x0000000244477824 */ /* 0x000fe200078e00ff */
[----:B------:R-:W-:Y:S02]  /*186d0*/  SEL R37, R43, R78, P0 ;  /* 0x0000004e2b257207 */ /* 0x000fe40000000000 */
[----:B------:R-:W-:-:S02]  /*186e0*/  SEL R44, R46, R79, P0 ;  /* 0x0000004f2e2c7207 */ /* 0x000fc40000000000 */
[----:B-1----:R-:W-:Y:S02]  /*186f0*/  SEL R45, R47, R82, P0 ;  /* 0x000000522f2d7207 */ /* 0x002fe40000000000 */
[----:B------:R-:W-:Y:S02]  /*18700*/  SEL R36, R77, R80, P0 ;  /* 0x000000504d247207 */ /* 0x000fe40000000000 */
[----:B------:R-:W-:Y:S01]  /*18710*/  SEL R42, R80, R77, P0 ;  /* 0x0000004d502a7207 */ /* 0x000fe20000000000 */
[----:B0-----:R0:W-:Y:S01]  /*18720*/  @!P2 ST.E desc[UR50][R72.64], R0 ;  /* 0x000000004800a985 */ /* 0x0011e2000c101932 */
[----:B------:R-:W-:Y:S02]  /*18730*/  SEL R43, R78, R43, P0 ;  /* 0x0000002b4e2b7207 */ /* 0x000fe40000000000 */
[----:B------:R-:W-:Y:S01]  /*18740*/  SEL R46, R79, R46, P0 ;  /* 0x0000002e4f2e7207 */ /* 0x000fe20000000000 */
[----:B--2---:R0:W-:Y:S01]  /*18750*/  @!P1 ST.E desc[UR50][R74.64], R2 ;  /* 0x000000024a009985 */ /* 0x0041e2000c101932 */
        /* <DEDUP_REMOVED lines=13> */
[C-C-:B---34-:R-:W-:Y:S02]  /*18830*/  @!P2 IMAD.WIDE R72, R71.reuse, 0x4, R62.reuse ;  /* 0x000000044748a825 */ /* 0x158fe400078e023e */
        /* <DEDUP_REMOVED lines=12> */
[--C-:B------:R-:W-:Y:S01]  /*18900*/  @!P4 IMAD.WIDE R76, R77, 0x4, R62.reuse ;  /* 0x000000044d4cc825 */ /* 0x100fe200078e023e */
[----:B------:R-:W-:Y:S02]  /*18910*/  ISETP.GE.AND P3, PT, R0, UR4, PT ;  /* 0x0000000400007c0c */ /* 0x000fe4000bf66270 */
[----:B0-----:R-:W-:Y:S01]  /*18920*/  @!P1 LOP3.LUT R7, R70, 0xfffffffe, RZ, 0xc0, !PT ;  /* 0xfffffffe46079812 */ /* 0x001fe200078ec0ff */
[C---:B------:R-:W-:Y:S01]  /*18930*/  VIADD R72, R71.reuse, 0x40 ;  /* 0x0000004047487836 */ /* 0x040fe20000000000 */
[----:B------:R-:W-:Y:S01]  /*18940*/  ISETP.GE.AND P6, PT, R68, UR4, PT ;  /* 0x0000000444007c0c */ /* 0x000fe2000bfc6270 */
[----:B------:R-:W-:Y:S01]  /*18950*/  VIADD R70, R71, 0x48 ;  /* 0x0000004847467836 */ /* 0x000fe20000000000 */
[----:B------:R0:W-:Y:S01]  /*18960*/  @!P4 ST.E.64 desc[UR50][R76.64], R10 ;  /* 0x0000000a4c00c985 */ /* 0x0001e2000c101b32 */
[----:B------:R-:W-:Y:S01]  /*18970*/  @!P1 IMAD.WIDE R6, R7, 0x4, R62 ;  /* 0x0000000407069825 */ /* 0x000fe200078e023e */
[----:B------:R-:W-:-:S02]  /*18980*/  ISETP.GE.AND P4, PT, R72, UR4, PT ;  /* 0x0000000448007c0c */ /* 0x000fc4000bf86270 */
[----:B------:R-:W-:Y:S02]  /*18990*/  @!P2 LEA.HI R78, R78, R78, RZ, 0x1 ;  /* 0x0000004e4e4ea211 */ /* 0x000fe400078f08ff */
[----:B------:R2:W-:Y:S01]  /*189a0*/  @!P1 ST.E.64 desc[UR50][R6.64], R14 ;  /* 0x0000000e06009985 */ /* 0x0005e2000c101b32 */
[----:B------:R-:W-:Y:S02]  /*189b0*/  ISETP.GE.AND P1, PT, R70, UR4, PT ;  /* 0x0000000446007c0c */ /* 0x000fe4000bf26270 */
[----:B-1----:R-:W-:Y:S02]  /*189c0*/  @!P2 LOP3.LUT R9, R78, 0xfffffffe, RZ, 0xc0, !PT ;  /* 0xfffffffe4e09a812 */ /* 0x002fe400078ec0ff */
[----:B------:R-:W-:Y:S02]  /*189d0*/  @!P6 LEA.HI R68, R68, R68, RZ, 0x1 ;  /* 0x000000444444e211 */ /* 0x000fe400078f08ff */
[----:B------:R-:W-:Y:S01]  /*189e0*/  @!P3 LEA.HI R0, R0, R0, RZ, 0x1 ;  /* 0x000000000000b211 */ /* 0x000fe200078f08ff */
[----:B------:R-:W-:Y:S01]  /*189f0*/  @!P2 IMAD.WIDE R8, R9, 0x4, R62 ;  /* 0x000000040908a825 */ /* 0x000fe200078e023e */
[----:B------:R-:W-:-:S02]  /*18a00*/  @!P6 LOP3.LUT R73, R68, 0xfffffffe, RZ, 0xc0, !PT ;  /* 0xfffffffe4449e812 */ /* 0x000fc400078ec0ff */
[----:B0-----:R-:W-:Y:S01]  /*18a10*/  @!P3 LOP3.LUT R11, R0, 0xfffffffe, RZ, 0xc0, !PT ;  /* 0xfffffffe000bb812 */ /* 0x001fe200078ec0ff */
[----:B------:R-:W-:Y:S01]  /*18a20*/  VIADD R0, R71, 0x50 ;  /* 0x0000005047007836 */ /* 0x000fe20000000000 */
[----:B------:R-:W-:Y:S01]  /*18a30*/  @!P4 LEA.HI R72, R72, R72, RZ, 0x1 ;  /* 0x000000484848c211 */ /* 0x000fe200078f08ff */
[--C-:B--2---:R-:W-:Y:S01]  /*18a40*/  @!P6 IMAD.WIDE R6, R73, 0x4, R62.reuse ;  /* 0x000000044906e825 */ /* 0x104fe200078e023e */
[----:B------:R-:W-:Y:S01]  /*18a50*/  @!P1 LEA.HI R70, R70, R70, RZ, 0x1 ;  /* 0x0000004646469211 */ /* 0x000fe200078f08ff */
[----:B------:R0:W-:Y:S01]  /*18a60*/  @!P2 ST.E.64 desc[UR50][R8.64], R12 ;  /* 0x0000000c0800a985 */ /* 0x0001e2000c101b32 */
[----:B------:R-:W-:Y:S01]  /*18a70*/  @!P5 LOP3.LUT R15, R79, 0xfffffffe, RZ, 0xc0, !PT ;  /* 0xfffffffe4f0fd812 */ /* 0x000fe200078ec0ff */
[----:B------:R-:W-:Y:S01]  /*18a80*/  @!P3 IMAD.WIDE R10, R11, 0x4, R62 ;  /* 0x000000040b0ab825 */ /* 0x000fe200078e023e */
[----:B------:R-:W-:-:S03]  /*18a90*/  @!P4 LOP3.LUT R73, R72, 0xfffffffe, RZ, 0xc0, !PT ;  /* 0xfffffffe4849c812 */ /* 0x000fc600078ec0ff */
[--C-:B------:R-:W-:Y:S01]  /*18aa0*/  @!P5 IMAD.WIDE R14, R15, 0x4, R62.reuse ;  /* 0x000000040f0ed825 */ /* 0x100fe200078e023e */
[----:B------:R1:W-:Y:S04]  /*18ab0*/  @!P3 ST.E.64 desc[UR50][R10.64], R20 ;  /* 0x000000140a00b985 */ /* 0x0003e8000c101b32 */
[----:B------:R2:W-:Y:S01]  /*18ac0*/  @!P6 ST.E.64 desc[UR50][R6.64], R18 ;  /* 0x000000120600e985 */ /* 0x0005e2000c101b32 */
[----:B0-----:R-:W-:Y:S01]  /*18ad0*/  @!P1 LOP3.LUT R13, R70, 0xfffffffe, RZ, 0xc0, !PT ;  /* 0xfffffffe460d9812 */ /* 0x001fe200078ec0ff */
[----:B------:R-:W-:Y:S02]  /*18ae0*/  @!P4 IMAD.WIDE R8, R73, 0x4, R62 ;  /* 0x000000044908c825 */ /* 0x000fe400078e023e */
[----:B------:R-:W-:Y:S02]  /*18af0*/  @!P5 ST.E.64 desc[UR50][R14.64], R22 ;  /* 0x000000160e00d985 */ /* 0x000fe4000c101b32 */
[----:B------:R-:W-:-:S02]  /*18b00*/  VIADD R12, R71, 0x58 ;  /* 0x00000058470c7836 */ /* 0x000fc40000000000 */
[----:B------:R0:W-:Y:S01]  /*18b10*/  @!P4 ST.E.64 desc[UR50][R8.64], R26 ;  /* 0x0000001a0800c985 */ /* 0x0001e2000c101b32 */
[----:B-1----:R-:W-:Y:S02]  /*18b20*/  @!P1 IMAD.WIDE R10, R13, 0x4, R62 ;  /* 0x000000040d0a9825 */ /* 0x002fe400078e023e */
[----:B------:R-:W-:Y:S02]  /*18b30*/  ISETP.GE.AND P2, PT, R12, UR4, PT ;  /* 0x000000040c007c0c */ /* 0x000fe4000bf46270 */
[C---:B------:R-:W-:Y:S01]  /*18b40*/  VIADD R13, R71.reuse, 0x60 ;  /* 0x00000060470d7836 */ /* 0x040fe20000000000 */
[----:B------:R1:W-:Y:S01]  /*18b50*/  @!P1 ST.E.64 desc[UR50][R10.64], R28 ;  /* 0x0000001c0a009985 */ /* 0x0003e2000c101b32 */
[C---:B------:R-:W-:Y:S01]  /*18b60*/  VIADD R20, R71.reuse, 0x68 ;  /* 0x0000006847147836 */ /* 0x040fe20000000000 */
[----:B------:R-:W-:Y:S01]  /*18b70*/  ISETP.GE.AND P1, PT, R0, UR4, PT ;  /* 0x0000000400007c0c */ /* 0x000fe2000bf26270 */
[----:B--2---:R-:W-:Y:S01]  /*18b80*/  VIADD R7, R71, 0x78 ;  /* 0x0000007847077836 */ /* 0x004fe20000000000 */
        /* <DEDUP_REMOVED lines=9> */
[----:B0-----:R-:W-:Y:S02]  /*18c20*/  @!P6 LEA.HI R8, R7, R7, RZ, 0x1 ;  /* 0x000000070708e211 */ /* 0x001fe400078f08ff */
[----:B------:R-:W-:Y:S02]  /*18c30*/  @!P5 LEA.HI R6, R6, R6, RZ, 0x1 ;  /* 0x000000060606d211 */ /* 0x000fe400078f08ff */
[----:B------:R-:W-:-:S02]  /*18c40*/  @!P1 LOP3.LUT R7, R0, 0xfffffffe, RZ, 0xc0, !PT ;  /* 0xfffffffe00079812 */ /* 0x000fc400078ec0ff */
[----:B------:R-:W-:Y:S02]  /*18c50*/  @!P2 LOP3.LUT R9, R12, 0xfffffffe, RZ, 0xc0, !PT ;  /* 0xfffffffe0c09a812 */ /* 0x000fe400078ec0ff */
[----:B-1----:R-:W-:Y:S02]  /*18c60*/  @!P3 LOP3.LUT R11, R13, 0xfffffffe, RZ, 0xc0, !PT ;  /* 0xfffffffe0d0bb812 */ /* 0x002fe400078ec0ff */
        /* <DEDUP_REMOVED lines=15> */
.L_x_941:
[----:B------:R-:W-:Y:S05]  /*18d60*/  BSYNC B0 ;  /* 0x0000000000007941 */ /* 0x000fea0003800000 */
.L_x_940:
[----:B------:R-:W-:Y:S01]  /*18d70*/  ISETP.GE.AND P1, PT, R84, R81, PT ;  /* 0x000000515400720c */ /* 0x000fe20003f26270 */
[----:B------:R2:W0:Y:S01]  /*18d80*/  SHFL.IDX PT, R27, R86, 0x1, 0x1c1f ;  /* 0x003c1f00561b7f89 */ /* 0x00042200000e0000 */
[----:B-1----:R-:W-:Y:S02]  /*18d90*/  SEL R14, R66, R69, P0 ;  /* 0x00000045420e7207 */ /* 0x002fe40000000000 */
[----:B------:R-:W-:Y:S01]  /*18da0*/  SEL R15, R64, R67, P0 ;  /* 0x00000043400f7207 */ /* 0x000fe20000000000 */
[----:B------:R2:W1:Y:S01]  /*18db0*/  SHFL.IDX PT, R26, R85, 0x1, 0x1c1f ;  /* 0x003c1f00551a7f89 */ /* 0x00046200000e0000 */
        /* <DEDUP_REMOVED lines=19> */
[----:B0-----:R-:W-:Y:S01]  /*18ef0*/  SEL R2, R39, R34, P0 ;  /* 0x0000002227027207 */ /* 0x001fe20000000000 */
[----:B-12---:R-:W-:Y:S06]  /*18f00*/  @P1 BRA `(.L_x_856) ;  /* 0x0000004400941947 */ /* 0x006fec0003800000 */
        /* <DEDUP_REMOVED lines=80> */
[----:B------:R2:W-:Y:S01]  /*19410*/  @!P3 ST.E.64 desc[UR50][R10.64], R20 ;  /* 0x000000140a00b985 */ /* 0x0005e2000c101b32 */
[----:B0-----:R-:W-:Y:S02]  /*19420*/  @!P6 LOP3.LUT R19, R16, 0xfffffffe, RZ, 0xc0, !PT ;  /* 0xfffffffe1013e812 */ /* 0x001fe400078ec0ff */
[----:B------:R-:W-:Y:S01]  /*19430*/  @!P4 IMAD.WIDE R6, R15, 0x4, R26 ;  /* 0x000000040f06c825 */ /* 0x000fe200078e021a */
[----:B------:R2:W-:Y:S01]  /*19440*/  @!P0 ST.E.64 desc[UR50][R12.64], R48 ;  /* 0x000000300c008985 */ /* 0x0005e2000c101b32 */
[----:B------:R-:W-:-:S02]  /*19450*/  ISETP.GE.AND P0, PT, R71, UR4, PT ;  /* 0x0000000447007c0c */ /* 0x000fc4000bf06270 */
[--C-:B-1----:R-:W-:Y:S01]  /*19460*/  @!P5 IMAD.WIDE R8, R17, 0x4, R26.reuse ;  /* 0x000000041108d825 */ /* 0x102fe200078e021a */
[----:B------:R2:W-:Y:S03]  /*19470*/  @!P4 ST.E.64 desc[UR50][R6.64], R22 ;  /* 0x000000160600c985 */ /* 0x0005e6000c101b32 */
[----:B------:R-:W-:Y:S01]  /*19480*/  @!P6 IMAD.WIDE R14, R19, 0x4, R26 ;  /* 0x00000004130ee825 */ /* 0x000fe200078e021a */
        /* <DEDUP_REMOVED lines=8> */
.L_x_939:
        /* <DEDUP_REMOVED lines=14> */
[----:B------:R-:W-:Y:S01]  /*195f0*/  USHF.R.S32.HI UR6, URZ, 0x1f, UR42 ;  /* 0x0000001f3f067899 */ /* 0x000fe2000801142a */
[----:B------:R-:W-:Y:S01]  /*19600*/  IMAD.MOV.U32 R5, RZ, RZ, R0 ;  /* 0x000000ffff057224 */ /* 0x000fe200078e0000 */
[----:B------:R-:W-:Y:S02]  /*19610*/  ULDC.64 UR8, c[0x0][0xbd0] ;  /* 0x0002f40000087ab9 */ /* 0x000fe40000000a00 */
[----:B------:R-:W-:Y:S02]  /*19620*/  UIMAD UR6, UR6, UR8, URZ ;  /* 0x00000008060672a4 */ /* 0x000fe4000f8e023f */
[----:B------:R-:W-:Y:S01]  /*19630*/  UIMAD.WIDE.U32 UR4, UR42, UR8, URZ ;  /* 0x000000082a0472a5 */ /* 0x000fe2000f8e003f */
[----:B------:R-:W1:Y:S01]  /*19640*/  S2UR UR7, SR_CTAID.Y ;  /* 0x00000000000779c3 */ /* 0x000e620000002600 */
[----:B------:R-:W-:-:S02]  /*19650*/  UIMAD UR6, UR42, UR9, UR6 ;  /* 0x000000092a0672a4 */ /* 0x000fc4000f8e0206 */
[----:B------:R-:W-:Y:S02]  /*19660*/  USHF.R.S32.HI UR8, URZ, 0x1f, UR36 ;  /* 0x0000001f3f087899 */ /* 0x000fe40008011424 */
[----:B------:R-:W-:Y:S02]  /*19670*/  UIADD3 UR6, UR5, UR6, URZ ;  /* 0x0000000605067290 */ /* 0x000fe4000fffe03f */
[----:B------:R-:W-:Y:S01]  /*19680*/  IMAD.U32 R3, RZ, RZ, UR5 ;  /* 0x00000005ff037e24 */ /* 0x000fe2000f8e00ff */
[----:B------:R-:W2:Y:S01]  /*19690*/  @P0 LDC R7, c[0x0][0xbec] ;  /* 0x0002fb00ff070b82 */ /* 0x000ea20000000800 */
[----:B------:R-:W-:Y:S01]  /*196a0*/  IMAD.U32 R2, RZ, RZ, UR4 ;  /* 0x00000004ff027e24 */ /* 0x000fe2000f8e00ff */
[----:B------:R-:W-:Y:S01]  /*196b0*/  ULDC.64 UR4, c[0x0][0xbe0] ;  /* 0x0002f80000047ab9 */ /* 0x000fe20000000a00 */
[----:B------:R-:W-:-:S05]  /*196c0*/  IMAD.U32 R3, RZ, RZ, UR6 ;  /* 0x00000006ff037e24 */ /* 0x000fca000f8e00ff */
[----:B------:R-:W3:Y:S01]  /*196d0*/  @P0 LDC R9, c[0x0][0xbf0] ;  /* 0x0002fc00ff090b82 */ /* 0x000ee20000000800 */
[C---:B0-----:R-:W-:Y:S02]  /*196e0*/  IMAD R12, R10.reuse, UR8, RZ ;  /* 0x000000080a0c7c24 */ /* 0x041fe4000f8e02ff */
[----:B------:R-:W-:-:S04]  /*196f0*/  IMAD.WIDE.U32 R2, R10, UR36, R2 ;  /* 0x000000240a027c25 */ /* 0x000fc8000f8e0002 */
[----:B------:R-:W-:Y:S01]  /*19700*/  IMAD R11, R11, UR36, R12 ;  /* 0x000000240b0b7c24 */ /* 0x000fe2000f8e020c */
[----:B------:R-:W1:Y:S03]  /*19710*/  LDC R8, c[0x0][0xc50] ;  /* 0x00031400ff087b82 */ /* 0x000e660000000800 */
[----:B------:R-:W-:Y:S02]  /*19720*/  IMAD.IADD R3, R11, 0x1, R3 ;  /* 0x000000010b037824 */ /* 0x000fe400078e0203 */
[----:B--2---:R-:W-:-:S04]  /*19730*/  @P0 IMAD.HI.U32 R4, R0, R7, RZ ;  /* 0x0000000700040227 */ /* 0x004fc800078e00ff */
[----:B------:R-:W-:Y:S01]  /*19740*/  IMAD R7, RZ, RZ, -UR42 ;  /* 0x8000002aff077e24 */ /* 0x000fe2000f8e02ff */
[----:B---3--:R-:W-:-:S03]  /*19750*/  @P0 SHF.R.U32.HI R5, RZ, R9, R4 ;  /* 0x00000009ff050219 */ /* 0x008fc60000011604 */
[----:B-1----:R-:W-:Y:S02]  /*19760*/  IMAD R9, R8, R7, UR7 ;  /* 0x0000000708097e24 */ /* 0x002fe4000f8e0207 */
[----:B------:R-:W-:Y:S02]  /*19770*/  IMAD.MOV R7, RZ, RZ, -R5 ;  /* 0x000000ffff077224 */ /* 0x000fe400078e0a05 */
[----:B------:R-:W-:Y:S01]  /*19780*/  IMAD.WIDE.U32 R2, R9, UR4, R2 ;  /* 0x0000000409027c25 */ /* 0x000fe2000f8e0002 */
[----:B------:R-:W-:-:S03]  /*19790*/  SHF.R.S32.HI R4, RZ, 0x1f, R9 ;  /* 0x0000001fff047819 */ /* 0x000fc60000011409 */
[----:B------:R-:W-:Y:S01]  /*197a0*/  IMAD R7, R6, R7, R0 ;  /* 0x0000000706077224 */ /* 0x000fe200078e0200 */
[----:B------:R-:W-:Y:S01]  /*197b0*/  IADD3 R2, P0, R5, R2, RZ ;  /* 0x0000000205027210 */ /* 0x000fe20007f1e0ff */
[----:B------:R-:W-:-:S03]  /*197c0*/  IMAD R4, R4, UR4, RZ ;  /* 0x0000000404047c24 */ /* 0x000fc6000f8e02ff */
[----:B------:R-:W-:Y:S01]  /*197d0*/  SHF.R.S32.HI R0, RZ, 0x1f, R7 ;  /* 0x0000001fff007819 */ /* 0x000fe20000011407 */
[----:B------:R-:W-:Y:S01]  /*197e0*/  IMAD R4, R9, UR5, R4 ;  /* 0x0000000509047c24 */ /* 0x000fe2000f8e0204 */
[----:B------:R-:W-:Y:S01]  /*197f0*/  SHF.R.S32.HI R9, RZ, 0x1f, R5 ;  /* 0x0000001fff097819 */ /* 0x000fe20000011405 */
[----:B------:R-:W-:Y:S02]  /*19800*/  ULDC.64 UR4, c[0x0][0xbc8] ;  /* 0x0002f20000047ab9 */ /* 0x000fe40000000a00 */
[----:B------:R-:W-:Y:S01]  /*19810*/  IMAD R0, R0, UR4, RZ ;  /* 0x0000000400007c24 */ /* 0x000fe2000f8e02ff */
[----:B------:R-:W-:-:S03]  /*19820*/  IADD3.X R3, R9, R3, R4, P0, !PT ;  /* 0x0000000309037210 */ /* 0x000fc600007fe404 */
[C---:B------:R-:W-:Y:S02]  /*19830*/  IMAD R5, R7.reuse, UR5, R0 ;  /* 0x0000000507057c24 */ /* 0x040fe4000f8e0200 */
[----:B------:R-:W-:Y:S01]  /*19840*/  IMAD.WIDE.U32 R2, R7, UR4, R2 ;  /* 0x0000000407027c25 */ /* 0x000fe2000f8e0002 */
[----:B------:R-:W-:-:S03]  /*19850*/  ULDC.64 UR4, c[0x0][0xba8] ;  /* 0x0002ea0000047ab9 */ /* 0x000fc60000000a00 */
[----:B------:R-:W-:Y:S01]  /*19860*/  IMAD.IADD R3, R3, 0x1, R5 ;  /* 0x0000000103037824 */ /* 0x000fe200078e0205 */
[----:B------:R-:W-:-:S04]  /*19870*/  LEA R4, P0, R2, UR4, 0x2 ;  /* 0x0000000402047c11 */ /* 0x000fc8000f8010ff */
[----:B------:R-:W-:Y:S01]  /*19880*/  LEA.HI.X R5, R2, UR5, R3, 0x2, P0 ;  /* 0x0000000502057c11 */ /* 0x000fe200080f1403 */
[----:B------:R-:W-:-:S05]  /*19890*/  IMAD.MOV.U32 R3, RZ, RZ, -0x800000 ;  /* 0xff800000ff037424 */ /* 0x000fca00078e00ff */
[----:B------:R0:W-:Y:S01]  /*198a0*/  STG.E desc[UR50][R4.64], R3 ;  /* 0x0000000304007986 */ /* 0x0001e2000c101932 */
[----:B------:R-:W-:Y:S05]  /*198b0*/  BRA `(.L_x_856) ;  /* 0x0000003c00287947 */ /* 0x000fea0003800000 */
.L_x_854:
[----:B------:R-:W-:-:S08]  /*198c0*/  NOP ;  /* 0x0000000000007918 */ /* 0x000fd00000000000 */
[----:B------:R-:W0:-:S00]  /*198d0*/  USETMAXREG.DEALLOC.CTAPOOL 0x18 ;  /* 0x00000018000079c8 */ /* 0x000e0000080e0500 */
        /* <DEDUP_REMOVED lines=16> */
.L_x_942:
[----:B------:R-:W-:Y:S01]  /*199e0*/  ULDC UR7, c[0x0][0xc50] ;  /* 0x0003140000077ab9 */ /* 0x000fe20000000800 */
[----:B------:R-:W-:Y:S01]  /*199f0*/  UMOV UR36, UR6 ;  /* 0x0000000600247c82 */ /* 0x000fe20008000000 */
[----:B------:R-:W-:-:S11]  /*19a00*/  UISETP.NE.AND UP0, UPT, UR7, 0x1, UPT ;  /* 0x000000010700788c */ /* 0x000fd6000bf05270 */
[----:B------:R-:W-:Y:S01]  /*19a10*/  @UP0 ULDC UR4, c[0x0][0xc54] ;  /* 0x0003150000040ab9 */ /* 0x000fe20000000800 */
[----:B------:R-:W-:Y:S01]  /*19a20*/  @UP0 ULDC UR8, c[0x0][0xc58] ;  /* 0x0003160000080ab9 */ /* 0x000fe20000000800 */
[----:B------:R-:W-:-:S04]  /*19a30*/  UIMAD.WIDE.U32 UR4, UR6, UR4, URZ ;  /* 0x00000004060472a5 */ /* 0x000fc8000f8e003f */
[----:B------:R-:W-:-:S12]  /*19a40*/  @UP0 USHF.R.U32.HI UR36, URZ, UR8, UR5 ;  /* 0x000000083f240299 */ /* 0x000fd80008011605 */
.L_x_943:
[----:B------:R-:W-:Y:S01]  /*19a50*/  ISETP.GE.AND P0, PT, R17, RZ, PT ;  /* 0x000000ff1100720c */ /* 0x000fe20003f06270 */
[----:B------:R-:W-:Y:S01]  /*19a60*/  UIADD3 UR10, -UR36, URZ, URZ ;  /* 0x0000003f240a7290 */ /* 0x000fe2000fffe13f */
[----:B------:R-:W-:Y:S02]  /*19a70*/  IMAD.MOV.U32 R21, RZ, RZ, 0x1 ;  /* 0x00000001ff157424 */ /* 0x000fe400078e00ff */
[----:B------:R-:W-:Y:S01]  /*19a80*/  IMAD.MOV.U32 R0, RZ, RZ, RZ ;  /* 0x000000ffff007224 */ /* 0x000fe200078e00ff */
[----:B------:R-:W-:Y:S01]  /*19a90*/  UIMAD UR10, UR7, UR10, UR6 ;  /* 0x0000000a070a72a4 */ /* 0x000fe2000f8e0206 */
[----:B------:R-:W-:-:S07]  /*19aa0*/  IMAD.MOV.U32 R2, RZ, RZ, 0x1 ;  /* 0x00000001ff027424 */ /* 0x000fce00078e00ff */
[----:B------:R-:W-:Y:S05]  /*19ab0*/  @!P0 BRA `(.L_x_944) ;  /* 0x0000003400dc8947 */ /* 0x000fea0003800000 */
[----:B------:R-:W0:Y:S01]  /*19ac0*/  S2UR UR40, SR_CTAID.X ;  /* 0x00000000002879c3 */ /* 0x000e220000002500 */
[----:B------:R-:W-:Y:S01]  /*19ad0*/  ULDC.64 UR4, c[0x0][0x418] ;  /* 0x0001060000047ab9 */ /* 0x000fe20000000a00 */
[----:B------:R-:W-:Y:S01]  /*19ae0*/  ULDC UR6, c[0x0][0x448] ;  /* 0x0001120000067ab9 */ /* 0x000fe20000000800 */
[----:B------:R-:W-:Y:S02]  /*19af0*/  UISETP.NE.U32.AND UP0, UPT, UR4, URZ, UPT ;  /* 0x0000003f0400728c */ /* 0x000fe4000bf05070 */
[----:B------:R-:W-:Y:S02]  /*19b00*/  UISETP.NE.AND UP1, UPT, UR6, 0x1, UPT ;  /* 0x000000010600788c */ /* 0x000fe4000bf25270 */
[----:B------:R-:W-:Y:S01]  /*19b10*/  UISETP.NE.AND.EX UP0, UPT, UR5, URZ, UPT, UP0 ;  /* 0x0000003f0500728c */ /* 0x000fe2000bf05300 */
[----:B------:R-:W-:Y:S01]  /*19b20*/  ULDC UR7, c[0x0][0x424] ;  /* 0x0001090000077ab9 */ /* 0x000fe20000000800 */
[----:B------:R-:W-:Y:S02]  /*19b30*/  ULDC.64 UR8, c[0x0][0x9e0] ;  /* 0x0002780000087ab9 */ /* 0x000fe40000000a00 */
[----:B------:R-:W-:-:S02]  /*19b40*/  USEL UR11, UR7, 0x1, UP0 ;  /* 0x00000001070b7887 */ /* 0x000fc40008000000 */
[----:B------:R-:W-:Y:S01]  /*19b50*/  UISETP.GE.AND UP0, UPT, UR9, 0x1, UPT ;  /* 0x000000010900788c */ /* 0x000fe2000bf06270 */
[----:B------:R-:W-:Y:S02]  /*19b60*/  ULDC UR14, c[0x0][0x288] ;  /* 0x0000a200000e7ab9 */ /* 0x000fe40000000800 */
[----:B------:R-:W-:Y:S01]  /*19b70*/  @UP1 ULDC UR4, c[0x0][0x44c] ;  /* 0x0001130000041ab9 */ /* 0x000fe20000000800 */
[----:B------:R-:W-:Y:S02]  /*19b80*/  UIADD3 UR12, -UR14, 0x1, URZ ;  /* 0x000000010e0c7890 */ /* 0x000fe4000fffe13f */
[----:B------:R-:W-:Y:S01]  /*19b90*/  PLOP3.LUT P1, PT, PT, PT, UP0, 0x80, 0x0 ;  /* 0x000000000000781c */ /* 0x000fe20003f2f008 */
[----:B------:R-:W-:Y:S01]  /*19ba0*/  ULDC UR15, c[0x0][0x2f0] ;  /* 0x0000bc00000f7ab9 */ /* 0x000fe20000000800 */
[----:B------:R-:W-:Y:S01]  /*19bb0*/  @UP1 ULDC UR7, c[0x0][0x450] ;  /* 0x0001140000071ab9 */ /* 0x000fe20000000800 */
[----:B------:R-:W-:Y:S02]  /*19bc0*/  UIMAD UR12, UR11, UR15, UR12 ;  /* 0x0000000f0b0c72a4 */ /* 0x000fe4000f8e020c */
[----:B0-----:R-:W-:-:S04]  /*19bd0*/  USHF.L.U32 UR40, UR40, 0x7, URZ ;  /* 0x0000000728287899 */ /* 0x001fc8000800063f */
[----:B------:R-:W-:-:S04]  /*19be0*/  UIADD3 UR6, UR40, 0x7f, URZ ;  /* 0x0000007f28067890 */ /* 0x000fc8000fffe03f */
[----:B------:R-:W-:-:S04]  /*19bf0*/  UIMAD.WIDE.U32 UR4, UR6, UR4, URZ ;  /* 0x00000004060472a5 */ /* 0x000fc8000f8e003f */
[----:B------:R-:W-:-:S04]  /*19c00*/  @UP1 USHF.R.U32.HI UR6, URZ, UR7, UR5 ;  /* 0x000000073f061299 */ /* 0x000fc80008011605 */
[----:B------:R-:W-:-:S04]  /*19c10*/  UIADD3 UR4, UR12, UR6, URZ ;  /* 0x000000060c047290 */ /* 0x000fc8000fffe03f */
[----:B------:R-:W-:Y:S01]  /*19c20*/  UIADD3 UR6, UR4, UR8, URZ ;  /* 0x0000000804067290 */ /* 0x000fe2000fffe03f */
[----:B------:R-:W-:Y:S11]  /*19c30*/  @!P1 BRA `(.L_x_945) ;  /* 0x0000000000449947 */ /* 0x000ff60003800000 */
        /* <DEDUP_REMOVED lines=10> */
.L_x_946:
[----:B------:R-:W-:-:S11]  /*19ce0*/  UISETP.NE.AND UP0, UPT, UR9, 0x1, UPT ;  /* 0x000000010900788c */ /* 0x000fd6000bf05270 */
[----:B------:R-:W-:Y:S02]  /*19cf0*/  @UP0 ULDC.64 UR12, c[0x0][0x9e8] ;  /* 0x00027a00000c0ab9 */ /* 0x000fe40000000a00 */
[----:B------:R-:W-:-:S04]  /*19d00*/  UIMAD.WIDE.U32 UR4, UR7, UR12, URZ ;  /* 0x0000000c070472a5 */ /* 0x000fc8000f8e003f */
[----:B------:R-:W-:-:S12]  /*19d10*/  @UP0 USHF.R.U32.HI UR7, URZ, UR13, UR5 ;  /* 0x0000000d3f070299 */ /* 0x000fd80008011605 */
.L_x_947:
[----:B------:R-:W-:-:S04]  /*19d20*/  UIMAD UR7, UR7, UR9, UR9 ;  /* 0x00000009070772a4 */ /* 0x000fc8000f8e0209 */
[----:B------:R-:W-:-:S04]  /*19d30*/  UISETP.LT.AND UP0, UPT, UR6, UR7, UPT ;  /* 0x000000070600728c */ /* 0x000fc8000bf01270 */
[----:B------:R-:W-:-:S12]  /*19d40*/  USEL UR6, UR6, UR7, UP0 ;  /* 0x0000000706067287 */ /* 0x000fd80008000000 */
.L_x_945:
[----:B------:R-:W-:Y:S02]  /*19d50*/  UIMAD UR5, UR11, UR15, 0xdf ;  /* 0x000000df0b0574a4 */ /* 0x000fe4000f8e020f */
[----:B------:R-:W-:Y:S01]  /*19d60*/  UIADD3 UR7, UR6, 0xdf, URZ ;  /* 0x000000df06077890 */ /* 0x000fe2000fffe03f */
[----:B------:R-:W-:Y:S02]  /*19d70*/  UMOV UR4, URZ ;  /* 0x0000003f00047c82 */ /* 0x000fe40008000000 */
[----:B------:R-:W-:Y:S01]  /*19d80*/  UMOV UR6, URZ ;  /* 0x0000003f00067c82 */ /* 0x000fe20008000000 */
[----:B------:R-:W-:Y:S02]  /*19d90*/  UIMAD.WIDE UR4, UR5, -0x6db6db6d, UR4 ;  /* 0x92492493050478a5 */ /* 0x000fe4000f8e0204 */
[----:B------:R-:W-:Y:S01]  /*19da0*/  UIMAD.WIDE UR6, UR7, -0x6db6db6d, UR6 ;  /* 0x92492493070678a5 */ /* 0x000fe2000f8e0206 */
[----:B------:R-:W-:Y:S01]  /*19db0*/  @UP1 ULDC UR12, c[0x0][0x44c] ;  /* 0x00011300000c1ab9 */ /* 0x000fe20000000800 */
[----:B------:R-:W-:-:S02]  /*19dc0*/  UIMAD UR14, UR11, UR15, -UR14 ;  /* 0x0000000f0b0e72a4 */ /* 0x000fc4000f8e0a0e */
[----:B------:R-:W-:Y:S02]  /*19dd0*/  UIMAD.WIDE.U32 UR12, UR40, UR12, URZ ;  /* 0x0000000c280c72a5 */ /* 0x000fe4000f8e003f */
[----:B------:R-:W-:Y:S02]  /*19de0*/  USHF.R.U32.HI UR11, URZ, 0x1f, UR5 ;  /* 0x0000001f3f0b7899 */ /* 0x000fe40008011605 */
[----:B------:R-:W-:Y:S01]  /*19df0*/  USHF.R.U32.HI UR4, URZ, 0x1f, UR7 ;  /* 0x0000001f3f047899 */ /* 0x000fe20008011607 */
[----:B------:R-:W-:Y:S01]  /*19e00*/  @UP1 ULDC UR16, c[0x0][0x450] ;  /* 0x0001140000101ab9 */ /* 0x000fe20000000800 */
[----:B------:R-:W-:Y:S01]  /*19e10*/  UMOV UR8, UR40 ;  /* 0x0000002800087c82 */ /* 0x000fe20008000000 */
[----:B------:R-:W-:Y:S02]  /*19e20*/  @UP1 USHF.R.U32.HI UR8, URZ, UR16, UR13 ;  /* 0x000000103f081299 */ /* 0x000fe4000801160d */
[----:B------:R-:W-:Y:S02]  /*19e30*/  ULEA.HI.SX32 UR11, UR5, UR11, 0x19 ;  /* 0x0000000b050b7291 */ /* 0x000fe4000f8fca3f */
[----:B------:R-:W-:-:S02]  /*19e40*/  ULEA.HI.SX32 UR4, UR7, UR4, 0x19 ;  /* 0x0000000407047291 */ /* 0x000fc4000f8fca3f */
[----:B------:R-:W-:Y:S02]  /*19e50*/  UIADD3 UR5, UR14, UR8, URZ ;  /* 0x000000080e057290 */ /* 0x000fe4000fffe03f */
[----:B------:R-:W-:Y:S01]  /*19e60*/  UISETP.LT.AND UP0, UPT, UR11, UR4, UPT ;  /* 0x000000040b00728c */ /* 0x000fe2000bf01270 */
[----:B------:R-:W-:Y:S02]  /*19e70*/  ULDC UR7, c[0x0][0x9dc] ;  /* 0x0002770000077ab9 */ /* 0x000fe40000000800 */
[----:B------:R-:W-:Y:S02]  /*19e80*/  UIADD3 UR7, UR5, -UR7, URZ ;  /* 0x8000000705077290 */ /* 0x000fe4000fffe03f */
[----:B------:R-:W-:Y:S01]  /*19e90*/  USEL UR11, UR11, UR4, UP0 ;  /* 0x000000040b0b7287 */ /* 0x000fe20008000000 */
[----:B------:R-:W-:Y:S11]  /*19ea0*/  @!P1 BRA `(.L_x_948) ;  /* 0x0000000000489947 */ /* 0x000ff60003800000 */
[----:B------:R-:W-:Y:S02]  /*19eb0*/  UMOV UR6, UR5 ;  /* 0x0000000500067c82 */ /* 0x000fe40008000000 */
        /* <DEDUP_REMOVED lines=10> */
.L_x_949:
[----:B------:R-:W-:-:S11]  /*19f60*/  UISETP.NE.AND UP0, UPT, UR9, 0x1, UPT ;  /* 0x000000010900788c */ /* 0x000fd6000bf05270 */
[----:B------:R-:W-:Y:S02]  /*19f70*/  @UP0 ULDC.64 UR12, c[0x0][0x9e8] ;  /* 0x00027a00000c0ab9 */ /* 0x000fe40000000a00 */
[----:B------:R-:W-:-:S04]  /*19f80*/  UIMAD.WIDE.U32 UR4, UR6, UR12, URZ ;  /* 0x0000000c060472a5 */ /* 0x000fc8000f8e003f */
[----:B------:R-:W-:-:S12]  /*19f90*/  @UP0 USHF.R.U32.HI UR6, URZ, UR13, UR5 ;  /* 0x0000000d3f060299 */ /* 0x000fd80008011605 */
.L_x_950:
[----:B------:R-:W-:-:S04]  /*19fa0*/  UIMAD UR6, UR6, UR9, URZ ;  /* 0x00000009060672a4 */ /* 0x000fc8000f8e023f */
[----:B------:R-:W-:-:S04]  /*19fb0*/  UISETP.LT.AND UP0, UPT, UR7, UR6, UPT ;  /* 0x000000060700728c */ /* 0x000fc8000bf01270 */
[----:B------:R-:W-:-:S12]  /*19fc0*/  USEL UR7, UR7, UR6, !UP0 ;  /* 0x0000000607077287 */ /* 0x000fd8000c000000 */
.L_x_948:
        /* <DEDUP_REMOVED lines=9> */
[----:B------:R-:W-:Y:S02]  /*1a060*/  UISETP.NE.AND UP0, UPT, UR13, URZ, UPT ;  /* 0x0000003f0d00728c */ /* 0x000fe4000bf05270 */
[----:B------:R-:W-:Y:S01]  /*1a070*/  UISETP.GT.AND UP1, UPT, UR11, UR12, UPT ;  /* 0x0000000c0b00728c */ /* 0x000fe2000bf24270 */
[----:B------:R-:W-:-:S05]  /*1a080*/  UMOV UR4, URZ ;  /* 0x0000003f00047c82 */ /* 0x000fca0008000000 */
[----:B------:R-:W-:-:S03]  /*1a090*/  PLOP3.LUT P0, PT, PT, PT, UP1, 0x80, 0x0 ;  /* 0x000000000000781c */ /* 0x000fc60003f0f018 */
[----:B------:R-:W-:-:S10]  /*1a0a0*/  @!UP0 ULDC UR13, c[0x0][0x9f0] ;  /* 0x00027c00000d8ab9 */ /* 0x000fd40000000800 */
[----:B------:R-:W-:Y:S05]  /*1a0b0*/  @!P0 BRA `(.L_x_951) ;  /* 0x0000000000808947 */ /* 0x000fea0003800000 */
[----:B------:R-:W-:Y:S01]  /*1a0c0*/  IMAD.U32 R3, RZ, RZ, UR13 ;  /* 0x0000000dff037e24 */ /* 0x000fe2000f8e00ff */
[----:B------:R-:W-:-:S04]  /*1a0d0*/  UIADD3 UR4, UR13, -0x1, UR11 ;  /* 0xffffffff0d047890 */ /* 0x000fc8000fffe00b */
[-C--:B------:R-:W-:Y:S01]  /*1a0e0*/  IABS R0, R3.reuse ;  /* 0x0000000300007213 */ /* 0x080fe20000000000 */
[----:B------:R-:W-:Y:S01]  /*1a0f0*/  UIADD3 UR6, -UR12, UR4, URZ ;  /* 0x000000040c067290 */ /* 0x000fe2000fffe13f */
[----:B------:R-:W-:Y:S02]  /*1a100*/  IABS R3, R3 ;  /* 0x0000000300037213 */ /* 0x000fe40000000000 */
[----:B------:R-:W-:Y:S01]  /*1a110*/  R2UR UR10, R0 ;  /* 0x00000000000a72ca */ /* 0x000fe200000e0000 */
[----:B------:R-:W-:Y:S02]  /*1a120*/  UMOV UR4, URZ ;  /* 0x0000003f00047c82 */ /* 0x000fe40008000000 */
[----:B------:R-:W-:-:S05]  /*1a130*/  IMAD.MOV R3, RZ, RZ, -R3 ;  /* 0x000000ffff037224 */ /* 0x000fca00078e0a03 */
[----:B------:R-:W-:-:S05]  /*1a140*/  R2UR UR9, R3 ;  /* 0x00000000030972ca */ /* 0x000fca00000e0000 */
[----:B------:R-:W0:Y:S08]  /*1a150*/  I2F.RP R0, UR10 ;  /* 0x0000000a00007d06 */ /* 0x000e300008209400 */
[----:B0-----:R-:W0:Y:S02]  /*1a160*/  MUFU.RCP R0, R0 ;  /* 0x0000000000007308 */ /* 0x001e240000001000 */
[----:B0-----:R-:W-:Y:S01]  /*1a170*/  VIADD R2, R0, 0xffffffe ;  /* 0x0ffffffe00027836 */ /* 0x001fe20000000000 */
[----:B------:R-:W-:Y:S01]  /*1a180*/  IABS R0, UR6 ;  /* 0x0000000600007c13 */ /* 0x000fe20008000000 */
[----:B------:R-:W-:-:S03]  /*1a190*/  ULOP3.LUT UR6, UR6, UR13, URZ, 0x3c, !UPT ;  /* 0x0000000d06067292 */ /* 0x000fc6000f8e3c3f */
[----:B------:R-:W-:Y:S01]  /*1a1a0*/  R2UR UR8, R0 ;  /* 0x00000000000872ca */ /* 0x000fe200000e0000 */
[----:B------:R-:W0:Y:S02]  /*1a1b0*/  F2I.FTZ.U32.TRUNC.NTZ R2, R2 ;  /* 0x0000000200027305 */ /* 0x000e24000021f000 */
[----:B0-----:R-:W-:-:S13]  /*1a1c0*/  R2UR UR5, R2 ;  /* 0x00000000020572ca */ /* 0x001fda00000e0000 */
[----:B------:R-:W-:-:S04]  /*1a1d0*/  UIADD3 UR7, URZ, -UR5, URZ ;  /* 0x800000053f077290 */ /* 0x000fc8000fffe03f */
[----:B------:R-:W-:-:S04]  /*1a1e0*/  UIMAD UR7, UR7, UR10, URZ ;  /* 0x0000000a070772a4 */ /* 0x000fc8000f8e023f */
[----:B------:R-:W-:-:S04]  /*1a1f0*/  UIMAD.WIDE.U32 UR4, UR5, UR7, UR4 ;  /* 0x00000007050472a5 */ /* 0x000fc8000f8e0004 */
[----:B------:R-:W-:-:S04]  /*1a200*/  UIMAD.WIDE.U32 UR4, UR5, UR8, URZ ;  /* 0x00000008050472a5 */ /* 0x000fc8000f8e003f */
        /* <DEDUP_REMOVED lines=11> */
.L_x_951:
[----:B------:R-:W-:Y:S01]  /*1a2c0*/  UIMAD UR41, UR41, UR4, UR12 ;  /* 0x00000004292972a4 */ /* 0x000fe2000f8e020c */
[----:B------:R-:W-:Y:S02]  /*1a2d0*/  IMAD.U32 R18, RZ, RZ, UR11 ;  /* 0x0000000bff127e24 */ /* 0x000fe4000f8e00ff */
[----:B------:R-:W-:Y:S02]  /*1a2e0*/  IMAD.MOV.U32 R0, RZ, RZ, RZ ;  /* 0x000000ffff007224 */ /* 0x000fe400078e00ff */
[----:B------:R-:W-:Y:S02]  /*1a2f0*/  IMAD.MOV.U32 R21, RZ, RZ, 0x1 ;  /* 0x00000001ff157424 */ /* 0x000fe400078e00ff */
[----:B------:R-:W-:Y:S02]  /*1a300*/  IMAD.U32 R3, RZ, RZ, UR41 ;  /* 0x00000029ff037e24 */ /* 0x000fe4000f8e00ff */
[----:B------:R-:W-:-:S03]  /*1a310*/  IMAD.MOV.U32 R2, RZ, RZ, 0x1 ;  /* 0x00000001ff027424 */ /* 0x000fc600078e00ff */
[----:B------:R-:W-:-:S04]  /*1a320*/  VIADDMNMX R18, R3, UR4, R18, PT ;  /* 0x0000000403127c46 */ /* 0x000fc8000b800112 */
[----:B------:R-:W-:-:S13]  /*1a330*/  ISETP.GT.AND P0, PT, R18, UR41, PT ;  /* 0x0000002912007c0c */ /* 0x000fda000bf04270 */
        /* <DEDUP_REMOVED lines=24> */
.L_x_952:
        /* <DEDUP_REMOVED lines=20> */
.L_x_953:
        /* <DEDUP_REMOVED lines=20> */
.L_x_954:
        /* <DEDUP_REMOVED lines=18> */
.L_x_955:
[----:B------:R-:W0:Y:S01]  /*1a860*/  LDC.64 R2, c[0x0][0x9f8] ;  /* 0x00027e00ff027b82 */ /* 0x000e220000000a00 */
[----:B------:R-:W-:Y:S01]  /*1a870*/  IMAD.MOV.U32 R9, RZ, RZ, R17 ;  /* 0x000000ffff097224 */ /* 0x000fe200078e0011 */
[----:B------:R-:W1:Y:S01]  /*1a880*/  S2R R6, SR_TID.X ;  /* 0x0000000000067919 */ /* 0x000e620000002100 */
[----:B0-----:R-:W-:-:S04]  /*1a890*/  ISETP.NE.U32.AND P0, PT, R2, RZ, PT ;  /* 0x000000ff0200720c */ /* 0x001fc80003f05070 */
[----:B------:R-:W-:-:S13]  /*1a8a0*/  ISETP.NE.AND.EX P0, PT, R3, RZ, PT, P0 ;  /* 0x000000ff0300720c */ /* 0x000fda0003f05300 */
[----:B------:R-:W0:Y:S02]  /*1a8b0*/  @P0 LDC.64 R2, c[0x0][0x9f8] ;  /* 0x00027e00ff020b82 */ /* 0x000e240000000a00 */
[----:B0-----:R-:W-:-:S05]  /*1a8c0*/  @P0 IMAD.WIDE R2, R17, 0x4, R2 ;  /* 0x0000000411020825 */ /* 0x001fca00078e0202 */
[----:B------:R0:W2:Y:S01]  /*1a8d0*/  @P0 LDG.E R9, desc[UR50][R2.64] ;  /* 0x0000003202090981 */ /* 0x0000a2000c1e1900 */
[C---:B-1----:R-:W-:Y:S01]  /*1a8e0*/  IMAD.SHL.U32 R0, R6.reuse, 0x20, RZ ;  /* 0x0000002006007824 */ /* 0x042fe200078e00ff */
[C---:B------:R-:W-:Y:S01]  /*1a8f0*/  LOP3.LUT R8, R6.reuse, 0x7f, RZ, 0xc0, !PT ;  /* 0x0000007f06087812 */ /* 0x040fe200078ec0ff */
[C---:B------:R-:W-:Y:S01]  /*1a900*/  IMAD.SHL.U32 R7, R6.reuse, 0x4, RZ ;  /* 0x0000000406077824 */ /* 0x040fe200078e00ff */
[C---:B------:R-:W-:Y:S01]  /*1a910*/  LOP3.LUT P1, RZ, R6.reuse, 0x4, RZ, 0xc0, !PT ;  /* 0x0000000406ff7812 */ /* 0x040fe2000782c0ff */
[----:B------:R-:W-:Y:S01]  /*1a920*/  IMAD.SHL.U32 R19, R6, 0x10, RZ ;  /* 0x0000001006137824 */ /* 0x000fe200078e00ff */
[----:B------:R-:W-:Y:S01]  /*1a930*/  LOP3.LUT R4, R0, 0x80, RZ, 0xc0, !PT ;  /* 0x0000008000047812 */ /* 0x000fe200078ec0ff */
[----:B------:R-:W-:Y:S01]  /*1a940*/  UMOV UR4, 0xffffffff ;  /* 0xffffffff00047882 */ /* 0x000fe20000000000 */
[----:B------:R-:W-:Y:S02]  /*1a950*/  SHF.R.U32.HI R5, RZ, 0x5, R8 ;  /* 0x00000005ff057819 */ /* 0x000fe40000011608 */
[----:B------:R-:W-:Y:S01]  /*1a960*/  LOP3.LUT R4, R4, 0x10, R6, 0xf8, !PT ;  /* 0x0000001004047812 */ /* 0x000fe200078ef806 */
[----:B0-----:R-:W0:Y:S01]  /*1a970*/  LDC.64 R2, c[0x0][0x418] ;  /* 0x00010600ff027b82 */ /* 0x001e220000000a00 */
[----:B------:R-:W-:-:S02]  /*1a980*/  LOP3.LUT R19, R19, 0x70, RZ, 0xc0, !PT ;  /* 0x0000007013137812 */ /* 0x000fc400078ec0ff */
[----:B------:R-:W-:Y:S02]  /*1a990*/  LOP3.LUT R7, R4, 0x10, R7, 0x78, !PT ;  /* 0x0000001004077812 */ /* 0x000fe400078e7807 */
[C---:B------:R-:W-:Y:S02]  /*1a9a0*/  LOP3.LUT R4, R0.reuse, 0x60, RZ, 0xc0, !PT ;  /* 0x0000006000047812 */ /* 0x040fe400078ec0ff */
[----:B------:R-:W-:Y:S02]  /*1a9b0*/  LOP3.LUT R0, R0, 0x100, RZ, 0xc0, !PT ;  /* 0x0000010000007812 */ /* 0x000fe400078ec0ff */
[----:B------:R-:W-:Y:S01]  /*1a9c0*/  LOP3.LUT R16, R16, 0xfffffffe, RZ, 0xc0, !PT ;  /* 0xfffffffe10107812 */ /* 0x000fe200078ec0ff */
[----:B------:R-:W-:-:S05]  /*1a9d0*/  IMAD R4, R5, 0x200, R4 ;  /* 0x0000020005047824 */ /* 0x000fca00078e0204 */
[----:B------:R-:W-:Y:S01]  /*1a9e0*/  IADD3 R4, R7, R4, R0 ;  /* 0x0000000407047210 */ /* 0x000fe20007ffe000 */
[----:B------:R-:W-:Y:S01]  /*1a9f0*/  IMAD.SHL.U32 R0, R6, 0x80, RZ ;  /* 0x0000008006007824 */ /* 0x000fe200078e00ff */
[----:B------:R-:W-:-:S03]  /*1aa00*/  SHF.R.U32.HI R6, RZ, 0x5, R6 ;  /* 0x00000005ff067819 */ /* 0x000fc60000011606 */
[----:B------:R1:W-:Y:S01]  /*1aa10*/  STL [R1+0xc], R4 ;  /* 0x00000c0401007387 */ /* 0x0003e20000100800 */
[----:B------:R-:W-:Y:S02]  /*1aa20*/  LOP3.LUT R6, R6, 0x3, RZ, 0xc0, !PT ;  /* 0x0000000306067812 */ /* 0x000fe400078ec0ff */
[----:B0-----:R-:W-:-:S04]  /*1aa30*/  ISETP.NE.U32.AND P0, PT, R2, RZ, PT ;  /* 0x000000ff0200720c */ /* 0x001fc80003f05070 */
[----:B------:R-:W-:Y:S02]  /*1aa40*/  ISETP.NE.AND.EX P2, PT, R3, RZ, PT, P0 ;  /* 0x000000ff0300720c */ /* 0x000fe40003f45300 */
[----:B-1----:R-:W-:-:S05]  /*1aa50*/  LOP3.LUT R4, R0, 0x380, RZ, 0xc0, !PT ;  /* 0x0000038000047812 */ /* 0x002fca00078ec0ff */
[----:B------:R-:W-:-:S05]  /*1aa60*/  IMAD R4, R5, 0x10, R4 ;  /* 0x0000001005047824 */ /* 0x000fca00078e0204 */
[----:B------:R-:W-:Y:S02]  /*1aa70*/  LOP3.LUT R5, R4, R19, RZ, 0x3c, !PT ;  /* 0x0000001304057212 */ /* 0x000fe400078e3cff */
[----:B------:R-:W-:Y:S02]  /*1aa80*/  @P2 LOP3.LUT R16, R16, 0x1, RZ, 0xfc, !PT ;  /* 0x0000000110102812 */ /* 0x000fe400078efcff */
[----:B------:R-:W-:-:S05]  /*1aa90*/  LOP3.LUT R0, R5, 0xc00, R0, 0xf8, !PT ;  /* 0x00000c0005007812 */ /* 0x000fca00078ef800 */
[----:B------:R0:W-:Y:S02]  /*1aaa0*/  STL [R1+0x8], R0 ;  /* 0x0000080001007387 */ /* 0x0001e40000100800 */
[----:B0-----:R-:W-:-:S05]  /*1aab0*/  IMAD.MOV.U32 R0, RZ, RZ, 0x40 ;  /* 0x00000040ff007424 */ /* 0x001fca00078e00ff */
[----:B------:R-:W-:Y:S02]  /*1aac0*/  SEL R0, R0, 0xffffffc0, !P1 ;  /* 0xffffffc000007807 */ /* 0x000fe40004800000 */
[----:B--2---:R-:W-:Y:S01]  /*1aad0*/  SHF.R.S32.HI R10, RZ, 0x1f, R9 ;  /* 0x0000001fff0a7819 */ /* 0x004fe20000011409 */
[----:B------:R0:W-:Y:S01]  /*1aae0*/  STL [R1], R9 ;  /* 0x0000000901007387 */ /* 0x0001e20000100800 */
[----:B------:R-:W-:-:S03]  /*1aaf0*/  SEL R17, R9, RZ, !P2 ;  /* 0x000000ff09117207 */ /* 0x000fc60005000000 */
[----:B------:R0:W-:Y:S01]  /*1ab00*/  STL [R1+0x4], R10 ;  /* 0x0000040a01007387 */ /* 0x0001e20000100800 */
[----:B------:R-:W-:Y:S05]  /*1ab10*/  BRA.DIV UR4, `(.L_x_956) ;  /* 0x0000002e04707947 */ /* 0x000fea000b800000 */
[----:B------:R1:W2:Y:S02]  /*1ab20*/  SHFL.IDX PT, R14, R6, RZ, 0x1f ;  /* 0x00001fff060e7589 */ /* 0x0002a400000e0000 */
.L_x_1005:
[----:B--2---:R-:W-:Y:S02]  /*1ab30*/  ISETP.NE.AND P0, PT, R14, RZ, PT ;  /* 0x000000ff0e00720c */ /* 0x004fe40003f05270 */
[----:B------:R-:W-:Y:S02]  /*1ab40*/  PLOP3.LUT P1, PT, PT, PT, PT, 0x8, 0x0 ;  /* 0x000000000000781c */ /* 0x000fe40003f2e170 */
[----:B------:R-:W-:-:S11]  /*1ab50*/  LOP3.LUT R16, R16, 0xfffffffd, RZ, 0xc0, !PT ;  /* 0xfffffffd10107812 */ /* 0x000fd600078ec0ff */
[----:B------:R-:W-:Y:S01]  /*1ab60*/  @P1 LOP3.LUT R16, R16, 0x2, RZ, 0xfc, !PT ;  /* 0x0000000210101812 */ /* 0x000fe200078efcff */
[----:B------:R-:W-:Y:S06]  /*1ab70*/  @P0 BRA `(.L_x_957) ;  /* 0x0000000400240947 */ /* 0x000fec0003800000 */
[----:B------:R-:W-:Y:S01]  /*1ab80*/  UMOV UR4, 0xffffffff ;  /* 0xffffffff00047882 */ /* 0x000fe20000000000 */
[----:B------:R-:W-:Y:S02]  /*1ab90*/  VIADD R0, R18, 0xffffffff ;  /* 0xffffffff12007836 */ /* 0x000fe40000000000 */
[----:B------:R-:W-:Y:S05]  /*1aba0*/  BRA.DIV UR4, `(.L_x_958) ;  /* 0x0000002e046c7947 */ /* 0x000fea000b800000 */
[----:B------:R-:W-:-:S13]  /*1abb0*/  ELECT P6, URZ, PT ;  /* 0x00000000003f782f */ /* 0x000fda00038c0000 */
.L_x_1008:
[----:B------:R-:W-:Y:S05]  /*1abc0*/  @!P6 BRA `(.L_x_957) ;  /* 0x000000040010e947 */ /* 0x000fea0003800000 */
[----:B------:R-:W-:Y:S01]  /*1abd0*/  IMAD.MOV.U32 R17, RZ, RZ, R9 ;  /* 0x000000ffff117224 */ /* 0x000fe200078e0009 */
[----:B------:R-:W-:Y:S06]  /*1abe0*/  @!P2 BRA `(.L_x_959) ;  /* 0x000000000044a947 */ /* 0x000fec0003800000 */
[----:B------:R-:W2:Y:S01]  /*1abf0*/  LDC R7, c[0x0][0x43c] ;  /* 0x00010f00ff077b82 */ /* 0x000ea20000000800 */
[----:B------:R-:W-:Y:S01]  /*1ac00*/  ULDC.64 UR4, c[0x0][0x428] ;  /* 0x00010a0000047ab9 */ /* 0x000fe20000000a00 */
[----:B--2---:R-:W-:-:S13]  /*1ac10*/  ISETP.NE.AND P0, PT, R7, 0x1, PT ;  /* 0x000000010700780c */ /* 0x004fda0003f05270 */
[----:B------:R-:W1:Y:S02]  /*1ac20*/  @P0 LDC.64 R4, c[0x0][0x440] ;  /* 0x00011000ff040b82 */ /* 0x000e640000000a00 */
[----:B-1----:R-:W-:-:S04]  /*1ac30*/  @P0 IMAD.HI.U32 R6, R0, R4, RZ ;  /* 0x0000000400060227 */ /* 0x002fc800078e00ff */
[----:B------:R-:W-:Y:S01]  /*1ac40*/  IMAD.MOV.U32 R4, RZ, RZ, R0 ;  /* 0x000000ffff047224 */ /* 0x000fe200078e0000 */
[----:B------:R-:W-:Y:S01]  /*1ac50*/  @P0 SHF.R.U32.HI R4, RZ, R5, R6 ;  /* 0x00000005ff040219 */ /* 0x000fe20000011606 */
[----:B------:R-:W-:-:S04]  /*1ac60*/  IMAD R6, R10, UR4, RZ ;  /* 0x000000040a067c24 */ /* 0x000fc8000f8e02ff */
[----:B------:R-:W-:-:S04]  /*1ac70*/  IMAD.MOV R5, RZ, RZ, -R4 ;  /* 0x000000ffff057224 */ /* 0x000fc800078e0a04 */
[----:B------:R-:W-:Y:S01]  /*1ac80*/  IMAD R0, R7, R5, R0 ;  /* 0x0000000507007224 */ /* 0x000fe200078e0200 */
[----:B------:R-:W-:Y:S01]  /*1ac90*/  SHF.R.S32.HI R5, RZ, 0x1f, R4 ;  /* 0x0000001fff057819 */ /* 0x000fe20000011404 */
[C---:B------:R-:W-:Y:S02]  /*1aca0*/  IMAD R7, R9.reuse, UR5, R6 ;  /* 0x0000000509077c24 */ /* 0x040fe4000f8e0206 */
[----:B------:R-:W-:-:S04]  /*1acb0*/  IMAD.WIDE.U32 R4, R9, UR4, R4 ;  /* 0x0000000409047c25 */ /* 0x000fc8000f8e0004 */
[----:B------:R-:W-:Y:S01]  /*1acc0*/  IMAD.IADD R5, R5, 0x1, R7 ;  /* 0x0000000105057824 */ /* 0x000fe200078e0207 */
[----:B------:R-:W-:-:S04]  /*1acd0*/  LEA R2, P0, R4, R2, 0x2 ;  /* 0x0000000204027211 */ /* 0x000fc800078010ff */
[----:B------:R-:W-:-:S05]  /*1ace0*/  LEA.HI.X R3, R4, R3, R5, 0x2, P0 ;  /* 0x0000000304037211 */ /* 0x000fca00000f1405 */
[----:B------:R2:W5:Y:S04]  /*1acf0*/  LDG.E R17, desc[UR50][R2.64] ;  /* 0x0000003202117981 */ /* 0x000568000c1e1900 */
.L_x_959:
[----:B--2---:R-:W-:Y:S01]  /*1ad00*/  IMAD.MOV.U32 R2, RZ, RZ, 0x1 ;  /* 0x00000001ff027424 */ /* 0x004fe200078e00ff */
[----:B------:R-:W-:-:S04]  /*1ad10*/  ISETP.NE.AND P1, PT, R8, RZ, PT ;  /* 0x000000ff0800720c */ /* 0x000fc80003f25270 */
[----:B------:R-:W-:-:S04]  /*1ad20*/  SHF.L.U32 R2, R2, 0x1f, RZ ;  /* 0x0000001f02027819 */ /* 0x000fc800000006ff */
[----:B------:R-:W2:Y:S02]  /*1ad30*/  SYNCS.PHASECHK.TRANS64.TRYWAIT P0, [UR39+0x2e880], R2 ;  /* 0x02e88002ff0075a7 */ /* 0x000ea40008000167 */
[----:B--2---:R-:W-:Y:S05]  /*1ad40*/  @!P0 BRA `(.L_x_960) ;  /* 0x0000002c00248947 */ /* 0x004fea0003800000 */
.L_x_1009:
[----:B------:R-:W-:Y:S05]  /*1ad50*/  @P1 BRA `(.L_x_961) ;  /* 0x0000000000181947 */ /* 0x000fea0003800000 */
[----:B------:R-:W3:Y:S01]  /*1ad60*/  S2R R4, SR_TID.X ;  /* 0x0000000000047919 */ /* 0x000ee20000002100 */
[----:B--2---:R-:W-:-:S04]  /*1ad70*/  IMAD.MOV.U32 R3, RZ, RZ, 0x7000 ;  /* 0x00007000ff037424 */ /* 0x004fc800078e00ff */
[----:B------:R4:W-:Y:S01]  /*1ad80*/  SYNCS.ARRIVE.TRANS64 RZ, [UR39+0x2e870], R3 ;  /* 0x02e87003ffff79a7 */ /* 0x0009e20008000027 */
[----:B---3--:R-:W-:-:S13]  /*1ad90*/  LOP3.LUT P0, RZ, R4, 0x1f, RZ, 0xc0, !PT ;  /* 0x0000001f04ff7812 */ /* 0x008fda000780c0ff */
[----:B----4-:R-:W-:Y:S05]  /*1ada0*/  @!P0 BRA `(.L_x_961) ;  /* 0x0000000000048947 */ /* 0x010fea0003800000 */
[----:B------:R-:W-:Y:S01]  /*1adb0*/  BPT.TRAP 0x1 ;  /* 0x000000040000795c */ /* 0x000fe20000300000 */
.L_x_961:
        /* <DEDUP_REMOVED lines=13> */
[----:B------:R-:W4:Y:S02]  /*1ae90*/  SYNCS.PHASECHK.TRANS64.TRYWAIT P0, [UR39+0x2e840], R2 ;  /* 0x02e84002ff0075a7 */ /* 0x000f240008000167 */
[----:B---34-:R-:W-:Y:S05]  /*1aea0*/  @!P0 BRA `(.L_x_962) ;  /* 0x0000002800e48947 */ /* 0x018fea0003800000 */
.L_x_1010:
[----:B------:R-:W-:Y:S05]  /*1aeb0*/  @P1 BRA `(.L_x_963) ;  /* 0x0000000000181947 */ /* 0x000fea0003800000 */
[----:B--2---:R-:W2:Y:S01]  /*1aec0*/  S2R R3, SR_TID.X ;  /* 0x0000000000037919 */ /* 0x004ea20000002100 */
[----:B------:R-:W-:-:S04]  /*1aed0*/  IMAD.MOV.U32 R2, RZ, RZ, 0x7000 ;  /* 0x00007000ff027424 */ /* 0x000fc800078e00ff */
[----:B------:R3:W-:Y:S01]  /*1aee0*/  SYNCS.ARRIVE.TRANS64 RZ, [UR39+0x2e830], R2 ;  /* 0x02e83002ffff79a7 */ /* 0x0007e20008000027 */
[----:B--2---:R-:W-:-:S13]  /*1aef0*/  LOP3.LUT P0, RZ, R3, 0x1f, RZ, 0xc0, !PT ;  /* 0x0000001f03ff7812 */ /* 0x004fda000780c0ff */
[----:B---3--:R-:W-:Y:S05]  /*1af00*/  @!P0 BRA `(.L_x_963) ;  /* 0x0000000000048947 */ /* 0x008fea0003800000 */
[----:B------:R-:W-:Y:S01]  /*1af10*/  BPT.TRAP 0x1 ;  /* 0x000000040000795c */ /* 0x000fe20000300000 */
.L_x_963:
[----:B------:R-:W-:Y:S01]  /*1af20*/  ULDC.64 UR4, c[0x0][0x198] ;  /* 0x0000660000047ab9 */ /* 0x000fe20000000a00 */
[----:B------:R-:W-:Y:S01]  /*1af30*/  R2UR UR11, R0 ;  /* 0x00000000000b72ca */ /* 0x000fe200000e0000 */
[----:B------:R-:W-:Y:S01]  /*1af40*/  UIADD3 UR4, UP0, UR4, 0x370, URZ ;  /* 0x0000037004047890 */ /* 0x000fe2000ff1e03f */
[----:B------:R-:W-:Y:S01]  /*1af50*/  R2UR UR13, R17 ;  /* 0x00000000110d72ca */ /* 0x000fe200000e0000 */
[----:B------:R-:W-:Y:S01]  /*1af60*/  UIADD3 UR8, UR39, 0x20400, URZ ;  /* 0x0002040027087890 */ /* 0x000fe2000fffe03f */
[----:B------:R-:W-:Y:S01]  /*1af70*/  PLOP3.LUT P0, PT, PT, PT, PT, 0x80, 0x0 ;  /* 0x000000000000781c */ /* 0x000fe20003f0f070 */
[----:B------:R-:W-:Y:S01]  /*1af80*/  UIADD3 UR9, UR39, 0x2e830, URZ ;  /* 0x0002e83027097890 */ /* 0x000fe2000fffe03f */
[----:B------:R-:W-:Y:S01]  /*1af90*/  LOP3.LUT R16, R16, 0xfffffffd, RZ, 0xc0, !PT ;  /* 0xfffffffd10107812 */ /* 0x000fe200078ec0ff */
[----:B------:R-:W-:Y:S01]  /*1afa0*/  UIADD3.X UR5, URZ, UR5, URZ, UP0, !UPT ;  /* 0x000000053f057290 */ /* 0x000fe200087fe43f */
[----:B------:R-:W-:Y:S01]  /*1afb0*/  UMOV UR6, 0x0 ;  /* 0x0000000000067882 */ /* 0x000fe20000000000 */
[----:B------:R-:W-:Y:S01]  /*1afc0*/  UMOV UR7, 0x14f00000 ;  /* 0x14f0000000077882 */ /* 0x000fe20000000000 */
[----:B------:R-:W-:Y:S01]  /*1afd0*/  UMOV UR10, URZ ;  /* 0x0000003f000a7c82 */ /* 0x000fe20008000000 */
[----:B------:R-:W-:-:S05]  /*1afe0*/  UMOV UR12, UR36 ;  /* 0x00000024000c7c82 */ /* 0x000fca0008000000 */
[----:B------:R3:W-:Y:S02]  /*1aff0*/  UTMALDG.4D [UR8], [UR4], desc[UR6] ;  /* 0x00000608040075b4 */ /* 0x0007e40008019000 */
[----:B---3--:R-:W-:-:S07]  /*1b000*/  @P0 LOP3.LUT R16, R16, 0x2, RZ, 0xfc, !PT ;  /* 0x0000000210100812 */ /* 0x008fce00078efcff */
.L_x_957:
[----:B------:R-:W-:Y:S05]  /*1b010*/  WARPSYNC.ALL ;  /* 0x0000000000007948 */ /* 0x000fea0003800000 */
[----:B------:R-:W-:Y:S01]  /*1b020*/  UIADD3 UR4, UR39, 0x1c400, URZ ;  /* 0x0001c40027047890 */ /* 0x000fe2000fffe03f */
[----:B------:R-:W-:Y:S03]  /*1b030*/  BAR.SYNC.DEFER_BLOCKING 0x8, 0x180 ;  /* 0x0206000000007b1d */ /* 0x000fe60000010000 */
[----:B------:R-:W-:-:S06]  /*1b040*/  ULOP3.LUT UP0, URZ, UR4, 0x3ff, URZ, 0xc0, !UPT ;  /* 0x000003ff043f7892 */ /* 0x000fcc000f80c03f */
[----:B------:R-:W-:-:S13]  /*1b050*/  PLOP3.LUT P0, PT, PT, PT, UP0, 0x80, 0x0 ;  /* 0x000000000000781c */ /* 0x000fda0003f0f008 */
[----:B------:R-:W-:Y:S05]  /*1b060*/  @!P0 BRA `(.L_x_964) ;  /* 0x0000000000408947 */ /* 0x000fea0003800000 */
[----:B--2---:R-:W-:Y:S01]  /*1b070*/  MOV R2, 0x0 ;  /* 0x0000000000027802 */ /* 0x004fe20000000f00 */
[----:B------:R-:W-:Y:S01]  /*1b080*/  ULDC.64 UR6, c[0x4][0x98] ;  /* 0x0100260000067ab9 */ /* 0x000fe20000000a00 */
[----:B------:R-:W-:Y:S01]  /*1b090*/  ULDC.64 UR8, c[0x4][0xa0] ;  /* 0x0100280000087ab9 */ /* 0x000fe20000000a00 */
[----:B------:R-:W-:Y:S01]  /*1b0a0*/  ULDC.64 UR4, c[0x4][0x28] ;  /* 0x01000a0000047ab9 */ /* 0x000fe20000000a00 */
[----:B------:R-:W-:Y:S02]  /*1b0b0*/  IMAD.U32 R4, RZ, RZ, UR6 ;  /* 0x00000006ff047e24 */ /* 0x000fe4000f8e00ff */
[----:B------:R-:W2:Y:S01]  /*1b0c0*/  LDC.64 R2, c[0x4][R2] ;  /* 0x0100000002027b82 */ /* 0x000ea20000000a00 */
[----:B------:R-:W-:Y:S02]  /*1b0d0*/  IMAD.U32 R5, RZ, RZ, UR7 ;  /* 0x00000007ff057e24 */ /* 0x000fe4000f8e00ff */
[----:B-1----:R-:W-:Y:S02]  /*1b0e0*/  IMAD.U32 R6, RZ, RZ, UR8 ;  /* 0x00000008ff067e24 */ /* 0x002fe4000f8e00ff */
[----:B------:R-:W-:-:S02]  /*1b0f0*/  IMAD.U32 R7, RZ, RZ, UR9 ;  /* 0x00000009ff077e24 */ /* 0x000fc4000f8e00ff */
[----:B0-----:R-:W-:Y:S02]  /*1b100*/  IMAD.U32 R10, RZ, RZ, UR4 ;  /* 0x00000004ff0a7e24 */ /* 0x001fe4000f8e00ff */
[----:B------:R-:W-:Y:S02]  /*1b110*/  IMAD.U32 R11, RZ, RZ, UR5 ;  /* 0x00000005ff0b7e24 */ /* 0x000fe4000f8e00ff */
[----:B------:R-:W-:Y:S02]  /*1b120*/  IMAD.MOV.U32 R8, RZ, RZ, 0x70 ;  /* 0x00000070ff087424 */ /* 0x000fe400078e00ff */
[----:B------:R-:W-:Y:S02]  /*1b130*/  IMAD.MOV.U32 R12, RZ, RZ, 0x1 ;  /* 0x00000001ff0c7424 */ /* 0x000fe400078e00ff */
[----:B------:R-:W-:-:S07]  /*1b140*/  IMAD.MOV.U32 R13, RZ, RZ, RZ ;  /* 0x000000ffff0d7224 */ /* 0x000fce00078e00ff */
[----:B------:R-:W-:-:S07]  /*1b150*/  LEPC R20, `(.L_x_964) ;  /* 0x000000001014794e */ /* 0x000fce0000000000 */
[----:B--2---:R-:W-:Y:S05]  /*1b160*/  CALL.ABS.NOINC R2 ;  /* 0x0000000002007343 */ /* 0x004fea0003c00000 */
.L_x_964:
[----:B------:R-:W3:Y:S01]  /*1b170*/  S2R R4, SR_CTAID.Z ;  /* 0x0000000000047919 */ /* 0x000ee20000002700 */
[----:B-1----:R-:W1:Y:S01]  /*1b180*/  LDC R6, c[0x0][0x448] ;  /* 0x00011200ff067b82 */ /* 0x002e620000000800 */
[----:B------:R-:W-:Y:S01]  /*1b190*/  USHF.R.S32.HI UR4, URZ, 0x1f, UR36 ;  /* 0x0000001f3f047899 */ /* 0x000fe20008011424 */
[----:B0-----:R-:W0:Y:S01]  /*1b1a0*/  S2R R10, SR_TID.X ;  /* 0x00000000000a7919 */ /* 0x001e220000002100 */
[----:B------:R-:W-:Y:S02]  /*1b1b0*/  ULDC.64 UR8, c[0x0][0x2d8] ;  /* 0x0000b60000087ab9 */ /* 0x000fe40000000a00 */
[----:B------:R-:W-:-:S03]  /*1b1c0*/  UIMAD UR6, UR4, UR8, URZ ;  /* 0x00000008040672a4 */ /* 0x000fc6000f8e023f */
[----:B--2---:R-:W2:Y:S01]  /*1b1d0*/  LDC.64 R2, c[0x0][0x2e0] ;  /* 0x0000b800ff027b82 */ /* 0x004ea20000000a00 */
[----:B------:R-:W-:Y:S02]  /*1b1e0*/  UIMAD.WIDE.U32 UR4, UR36, UR8, URZ ;  /* 0x00000008240472a5 */ /* 0x000fe4000f8e003f */
[----:B------:R-:W-:-:S04]  /*1b1f0*/  UIMAD UR6, UR36, UR9, UR6 ;  /* 0x00000009240672a4 */ /* 0x000fc8000f8e0206 */
[----:B------:R-:W-:Y:S01]  /*1b200*/  UIADD3 UR5, UR5, UR6, URZ ;  /* 0x0000000605057290 */ /* 0x000fe2000fffe03f */
[----:B-1----:R-:W-:Y:S02]  /*1b210*/  ISETP.NE.AND P0, PT, R6, 0x1, PT ;  /* 0x000000010600780c */ /* 0x002fe40003f05270 */
[----:B---3--:R-:W-:Y:S02]  /*1b220*/  SHF.R.S32.HI R5, RZ, 0x1f, R4 ;  /* 0x0000001fff057819 */ /* 0x008fe40000011404 */
[----:B0-----:R-:W-:-:S03]  /*1b230*/  LOP3.LUT R8, R10, 0x7f, RZ, 0xc0, !PT ;  /* 0x0000007f0a087812 */ /* 0x001fc600078ec0ff */
[-C--:B--2---:R-:W-:Y:S01]  /*1b240*/  IMAD R0, R5, R2.reuse, RZ ;  /* 0x0000000205007224 */ /* 0x084fe200078e02ff */
[----:B------:R-:W-:Y:S02]  /*1b250*/  SHF.R.U32.HI R10, RZ, 0x3, R10 ;  /* 0x00000003ff0a7819 */ /* 0x000fe4000001160a */
[----:B------:R-:W-:Y:S01]  /*1b260*/  LEA.HI R7, R8, R19, RZ, 0x1d ;  /* 0x0000001308077211 */ /* 0x000fe200078fe8ff */
[C---:B------:R-:W-:Y:S02]  /*1b270*/  IMAD R5, R4.reuse, R3, R0 ;  /* 0x0000000304057224 */ /* 0x040fe400078e0200 */
[----:B------:R-:W0:Y:S01]  /*1b280*/  @P0 LDC R0, c[0x0][0x44c] ;  /* 0x00011300ff000b82 */ /* 0x000e220000000800 */
[----:B------:R-:W-:Y:S01]  /*1b290*/  IMAD.WIDE.U32 R2, R4, R2, UR4 ;  /* 0x0000000404027e25 */ /* 0x000fe2000f8e0002 */
[----:B------:R-:W-:-:S03]  /*1b2a0*/  ULDC.64 UR4, c[0x0][0x2d0] ;  /* 0x0000b40000047ab9 */ /* 0x000fc60000000a00 */
[----:B------:R-:W-:Y:S02]  /*1b2b0*/  VIADD R7, R7, UR40 ;  /* 0x0000002807077c36 */ /* 0x000fe40008000000 */
[----:B------:R-:W-:Y:S01]  /*1b2c0*/  IMAD.IADD R3, R3, 0x1, R5 ;  /* 0x0000000103037824 */ /* 0x000fe200078e0205 */
[----:B------:R-:W1:Y:S01]  /*1b2d0*/  @P0 LDC R4, c[0x0][0x450] ;  /* 0x00011400ff040b82 */ /* 0x000e620000000800 */
[----:B------:R-:W-:Y:S02]  /*1b2e0*/  IMAD.MOV.U32 R5, RZ, RZ, R7 ;  /* 0x000000ffff057224 */ /* 0x000fe400078e0007 */
[----:B0-----:R-:W-:-:S05]  /*1b2f0*/  @P0 IMAD.HI.U32 R9, R7, R0, RZ ;  /* 0x0000000007090227 */ /* 0x001fca00078e00ff */
[----:B-1----:R-:W-:-:S04]  /*1b300*/  @P0 SHF.R.U32.HI R5, RZ, R4, R9 ;  /* 0x00000004ff050219 */ /* 0x002fc80000011609 */
[--C-:B------:R-:W-:Y:S01]  /*1b310*/  SHF.R.S32.HI R4, RZ, 0x1f, R5.reuse ;  /* 0x0000001fff047819 */ /* 0x100fe20000011405 */
[----:B------:R-:W-:Y:S02]  /*1b320*/  IMAD.MOV R0, RZ, RZ, -R5 ;  /* 0x000000ffff007224 */ /* 0x000fe400078e0a05 */
[----:B------:R-:W-:-:S04]  /*1b330*/  IMAD.WIDE.U32 R2, R5, UR4, R2 ;  /* 0x0000000405027c25 */ /* 0x000fc8000f8e0002 */
[----:B------:R-:W-:Y:S02]  /*1b340*/  IMAD R0, R6, R0, R7 ;  /* 0x0000000006007224 */ /* 0x000fe400078e0207 */
        /* <DEDUP_REMOVED lines=8> */
[----:B------:R-:W-:Y:S02]  /*1b3d0*/  ULDC.64 UR4, c[0x0][0x280] ;  /* 0x0000a00000047ab9 */ /* 0x000fe40000000a00 */
[----:B------:R-:W-:Y:S01]  /*1b3e0*/  IADD3 R0, P0, R2, UR4, RZ ;  /* 0x0000000402007c10 */ /* 0x000fe2000ff1e0ff */
[C---:B------:R-:W-:Y:S01]  /*1b3f0*/  IMAD.SHL.U32 R2, R10.reuse, 0x80, RZ ;  /* 0x000000800a027824 */ /* 0x040fe200078e00ff */
[----:B------:R-:W-:Y:S02]  /*1b400*/  ULDC UR4, c[0x0][0x2b8] ;  /* 0x0000ae0000047ab9 */ /* 0x000fe40000000800 */
[----:B------:R-:W-:Y:S01]  /*1b410*/  IADD3.X R7, R3, UR5, R5, P0, !PT ;  /* 0x0000000503077c10 */ /* 0x000fe200087fe405 */
[----:B------:R-:W-:Y:S01]  /*1b420*/  IMAD.SHL.U32 R3, R10, 0x10, RZ ;  /* 0x000000100a037824 */ /* 0x000fe200078e00ff */
[C---:B------:R-:W-:Y:S01]  /*1b430*/  LOP3.LUT R2, R19.reuse, 0x380, R2, 0xf8, !PT ;  /* 0x0000038013027812 */ /* 0x040fe200078ef802 */
[----:B------:R-:W-:Y:S01]  /*1b440*/  IMAD.SHL.U32 R5, R8, 0x10, RZ ;  /* 0x0000001008057824 */ /* 0x000fe200078e00ff */
[----:B------:R-:W-:Y:S01]  /*1b450*/  ISETP.GE.AND P0, PT, R19, UR4, PT ;  /* 0x0000000413007c0c */ /* 0x000fe2000bf06270 */
[----:B------:R-:W-:Y:S01]  /*1b460*/  UMOV UR4, 0xffffffff ;  /* 0xffffffff00047882 */ /* 0x000fe20000000000 */
[----:B------:R-:W-:-:S04]  /*1b470*/  LOP3.LUT R2, R2, 0x70, R3, 0x78, !PT ;  /* 0x0000007002027812 */ /* 0x000fc800078e7803 */
[----:B------:R-:W-:Y:S01]  /*1b480*/  LOP3.LUT R5, R2, 0x400, R5, 0xf8, !PT ;  /* 0x0000040002057812 */ /* 0x000fe200078ef805 */
[----:B------:R-:W-:Y:S06]  /*1b490*/  BRA.DIV UR4, `(.L_x_965) ;  /* 0x0000002604807947 */ /* 0x000fec000b800000 */
[----:B------:R-:W0:Y:S01]  /*1b4a0*/  SHFL.IDX PT, R14, R0, RZ, 0x181f ;  /* 0x00181fff000e7589 */ /* 0x000e2200000e0000 */
[----:B------:R-:W-:Y:S01]  /*1b4b0*/  ULDC UR4, c[0x0][0x288] ;  /* 0x0000a20000047ab9 */ /* 0x000fe20000000800 */
[----:B------:R-:W-:Y:S01]  /*1b4c0*/  LEA.HI R4, R8, UR40, RZ, 0x1d ;  /* 0x0000002808047c11 */ /* 0x000fe2000f8fe8ff */
[----:B------:R-:W-:Y:S01]  /*1b4d0*/  IMAD R6, R6, UR4, RZ ;  /* 0x0000000406067c24 */ /* 0x000fe2000f8e02ff */
[----:B------:R-:W1:Y:S03]  /*1b4e0*/  SHFL.IDX PT, R2, R7, RZ, 0x181f ;  /* 0x00181fff07027589 */ /* 0x000e6600000e0000 */
[C---:B------:R-:W-:Y:S01]  /*1b4f0*/  VIADD R11, R4.reuse, 0x10 ;  /* 0x00000010040b7836 */ /* 0x040fe20000000000 */
[----:B------:R-:W-:-:S13]  /*1b500*/  ISETP.GE.AND P1, PT, R4, R6, PT ;  /* 0x000000060400720c */ /* 0x000fda0003f26270 */
[----:B------:R-:W-:Y:S01]  /*1b510*/  @!P1 VIADD R9, R5, UR39 ;  /* 0x0000002705099c36 */ /* 0x000fe20008000000 */
[----:B0-----:R-:W-:-:S05]  /*1b520*/  @!P1 IADD3 R14, P2, R19, R14, RZ ;  /* 0x0000000e130e9210 */ /* 0x001fca0007f5e0ff */
[----:B-1----:R-:W-:Y:S02]  /*1b530*/  @!P1 IMAD.X R3, RZ, RZ, R2, P2 ;  /* 0x000000ffff039224 */ /* 0x002fe400010e0602 */
[----:B------:R-:W-:Y:S02]  /*1b540*/  @!P1 IMAD.MOV.U32 R2, RZ, RZ, R14 ;  /* 0x000000ffff029224 */ /* 0x000fe400078e000e */
[----:B------:R-:W0:Y:S04]  /*1b550*/  SHFL.IDX PT, R14, R0, 0x1, 0x181f ;  /* 0x00381f00000e7f89 */ /* 0x000e2800000e0000 */
[----:B------:R1:W-:Y:S01]  /*1b560*/  @!P1 LDGSTS.E.BYPASS.LTC128B.128 [R9+0x1c400], desc[UR50][R2.64], !P0 ;  /* 0x1c40000002099fae */ /* 0x0003e2000c101d72 */
[----:B------:R-:W-:Y:S01]  /*1b570*/  ISETP.GE.AND P1, PT, R11, R6, PT ;  /* 0x000000060b00720c */ /* 0x000fe20003f26270 */
[----:B------:R-:W-:-:S02]  /*1b580*/  VIADD R11, R4, 0x20 ;  /* 0x00000020040b7836 */ /* 0x000fc40000000000 */
[----:B-1----:R-:W1:Y:S10]  /*1b590*/  SHFL.IDX PT, R2, R7, 0x1, 0x181f ;  /* 0x00381f0007027f89 */ /* 0x002e7400000e0000 */
        /* <DEDUP_REMOVED lines=42> */
[----:B------:R-:W-:-:S03]  /*1b840*/  ISETP.GE.AND P1, PT, R11, R6, PT ;  /* 0x000000060b00720c */ /* 0x000fc60003f26270 */
[----:B-1----:R-:W1:Y:S10]  /*1b850*/  SHFL.IDX PT, R2, R7, 0x6, 0x181f ;  /* 0x00d81f0007027f89 */ /* 0x002e7400000e0000 */
[----:B------:R-:W-:Y:S01]  /*1b860*/  @!P1 VIADD R9, R5, UR39 ;  /* 0x0000002705099c36 */ /* 0x000fe20008000000 */
[----:B------:R-:W2:Y:S01]  /*1b870*/  SHFL.IDX PT, R7, R7, 0x7, 0x181f ;  /* 0x00f81f0007077f89 */ /* 0x000ea200000e0000 */
[----:B0-----:R-:W-:-:S05]  /*1b880*/  @!P1 IADD3 R14, P2, R19, R14, RZ ;  /* 0x0000000e130e9210 */ /* 0x001fca0007f5e0ff */
[----:B-1----:R-:W-:Y:S02]  /*1b890*/  @!P1 IMAD.X R3, RZ, RZ, R2, P2 ;  /* 0x000000ffff039224 */ /* 0x002fe400010e0602 */
[----:B------:R-:W-:Y:S02]  /*1b8a0*/  @!P1 IMAD.MOV.U32 R2, RZ, RZ, R14 ;  /* 0x000000ffff029224 */ /* 0x000fe400078e000e */
[----:B------:R0:W1:Y:S04]  /*1b8b0*/  SHFL.IDX PT, R14, R0, 0x7, 0x181f ;  /* 0x00f81f00000e7f89 */ /* 0x00006800000e0000 */
[----:B--2---:R0:W-:Y:S02]  /*1b8c0*/  @!P1 LDGSTS.E.BYPASS.LTC128B.128 [R9+0x1f400], desc[UR50][R2.64], !P0 ;  /* 0x1f40000002099fae */ /* 0x0041e4000c101d72 */
.L_x_1027:
[----:B0-----:R-:W-:Y:S02]  /*1b8d0*/  VIADD R3, R4, 0x70 ;  /* 0x0000007004037836 */ /* 0x001fe40000000000 */
[----:B------:R-:W-:-:S03]  /*1b8e0*/  IMAD.MOV.U32 R0, RZ, RZ, 0x1 ;  /* 0x00000001ff007424 */ /* 0x000fc600078e00ff */
[----:B------:R-:W-:Y:S02]  /*1b8f0*/  ISETP.GE.AND P1, PT, R3, R6, PT ;  /* 0x000000060300720c */ /* 0x000fe40003f26270 */
[----:B------:R-:W-:-:S11]  /*1b900*/  SHF.L.U32 R0, R0, 0x1f, RZ ;  /* 0x0000001f00007819 */ /* 0x000fd600000006ff */
[----:B-1----:R-:W-:Y:S01]  /*1b910*/  @!P1 IADD3 R2, P2, R19, R14, RZ ;  /* 0x0000000e13029210 */ /* 0x002fe20007f5e0ff */
        /* <DEDUP_REMOVED lines=9> */
[----:B------:R-:W-:Y:S01]  /*1b9b0*/  NOP ;  /* 0x0000000000007918 */ /* 0x000fe20000000000 */
[----:B------:R-:W-:Y:S01]  /*1b9c0*/  SYNCS.ARRIVE.TRANS64.A1T0 RZ, [UR39+0x2e800], RZ ;  /* 0x02e800ffffff79a7 */ /* 0x000fe20008100027 */
[----:B------:R-:W-:-:S05]  /*1b9d0*/  VIADD R18, R18, 0xfffffffe ;  /* 0xfffffffe12127836 */ /* 0x000fca0000000000 */
[----:B------:R-:W-:Y:S01]  /*1b9e0*/  ISETP.GE.AND P1, PT, R18, UR41, PT ;  /* 0x0000002912007c0c */ /* 0x000fe2000bf26270 */
[----:B------:R-:W1:Y:S02]  /*1b9f0*/  SYNCS.PHASECHK.TRANS64.TRYWAIT P0, [UR39+0x2e820], R0 ;  /* 0x02e82000ff0075a7 */ /* 0x000e640008000167 */
[----:B01----:R-:W-:Y:S10]  /*1ba00*/  @!P0 BRA `(.L_x_966) ;  /* 0x0000002800948947 */ /* 0x003ff40003800000 */
.L_x_1028:
[----:B------:R-:W-:Y:S01]  /*1ba10*/  IMAD.MOV.U32 R21, RZ, RZ, 0x1 ;  /* 0x00000001ff157424 */ /* 0x000fe200078e00ff */
[----:B------:R-:W-:Y:S06]  /*1ba20*/  @!P1 BRA `(.L_x_967) ;  /* 0x0000000c00c89947 */ /* 0x000fec0003800000 */
[----:B0-----:R-:W-:Y:S02]  /*1ba30*/  IMAD.MOV.U32 R0, RZ, RZ, 0x1 ;  /* 0x00000001ff007424 */ /* 0x001fe400078e00ff */
[----:B------:R-:W-:-:S07]  /*1ba40*/  IMAD.MOV.U32 R6, RZ, RZ, RZ ;  /* 0x000000ffff067224 */ /* 0x000fce00078e00ff */
.L_x_984:
[----:B------:R-:W-:Y:S01]  /*1ba50*/  LOP3.LUT P1, RZ, R16, 0x2, RZ, 0xc0, !PT ;  /* 0x0000000210ff7812 */ /* 0x000fe2000782c0ff */
[----:B------:R-:W-:Y:S01]  /*1ba60*/  VIADD R20, R6, 0x1 ;  /* 0x0000000106147836 */ /* 0x000fe20000000000 */
[----:B------:R-:W-:Y:S04]  /*1ba70*/  BSSY B0, `(.L_x_968) ;  /* 0x0000065000007945 */ /* 0x000fe80003800000 */
[----:B------:R-:W-:-:S04]  /*1ba80*/  ISETP.NE.AND P0, PT, R20, 0x2, PT ;  /* 0x000000021400780c */ /* 0x000fc80003f05270 */
[----:B------:R-:W-:Y:S02]  /*1ba90*/  SEL R21, RZ, 0x1, P0 ;  /* 0x00000001ff157807 */ /* 0x000fe40000000000 */
[----:B------:R-:W-:Y:S02]  /*1baa0*/  SEL R20, R20, RZ, P0 ;  /* 0x000000ff14147207 */ /* 0x000fe40000000000 */
[----:B------:R-:W-:Y:S01]  /*1bab0*/  LOP3.LUT R21, R0, R21, RZ, 0x3c, !PT ;  /* 0x0000001500157212 */ /* 0x000fe200078e3cff */
[----:B------:R-:W-:Y:S06]  /*1bac0*/  @!P1 BRA `(.L_x_969) ;  /* 0x00000004007c9947 */ /* 0x000fec0003800000 */
[----:B------:R-:W-:Y:S01]  /*1bad0*/  LOP3.LUT P1, RZ, R16, 0x1, RZ, 0xc0, !PT ;  /* 0x0000000110ff7812 */ /* 0x000fe2000782c0ff */
[----:B------:R-:W-:-:S12]  /*1bae0*/  IMAD.MOV.U32 R7, RZ, RZ, R18 ;  /* 0x000000ffff077224 */ /* 0x000fd800078e0012 */
[----:B------:R-:W-:Y:S05]  /*1baf0*/  @!P1 BRA `(.L_x_970) ;  /* 0x0000000000509947 */ /* 0x000fea0003800000 */
[----:B------:R-:W2:Y:S01]  /*1bb00*/  LDL R8, [R1+0x4] ;  /* 0x0000040001087983 */ /* 0x000ea20000100800 */
[----:B------:R-:W0:Y:S01]  /*1bb10*/  LDC R7, c[0x0][0x43c] ;  /* 0x00010f00ff077b82 */ /* 0x000e220000000800 */
[----:B------:R-:W-:Y:S02]  /*1bb20*/  ULDC.64 UR4, c[0x0][0x428] ;  /* 0x00010a0000047ab9 */ /* 0x000fe40000000a00 */
[----:B------:R-:W3:Y:S01]  /*1bb30*/  LDL R9, [R1] ;  /* 0x0000000001097983 */ /* 0x000ee20000100800 */
[----:B0-----:R-:W-:-:S13]  /*1bb40*/  ISETP.NE.AND P0, PT, R7, 0x1, PT ;  /* 0x000000010700780c */ /* 0x001fda0003f05270 */
[----:B------:R-:W0:Y:S02]  /*1bb50*/  @P0 LDC.64 R2, c[0x0][0x440] ;  /* 0x00011000ff020b82 */ /* 0x000e240000000a00 */
[----:B0-----:R-:W-:-:S04]  /*1bb60*/  @P0 IMAD.HI.U32 R4, R18, R2, RZ ;  /* 0x0000000212040227 */ /* 0x001fc800078e00ff */
[----:B------:R-:W-:Y:S01]  /*1bb70*/  IMAD.MOV.U32 R2, RZ, RZ, R18 ;  /* 0x000000ffff027224 */ /* 0x000fe200078e0012 */
[----:B------:R-:W-:Y:S02]  /*1bb80*/  @P0 SHF.R.U32.HI R2, RZ, R3, R4 ;  /* 0x00000003ff020219 */ /* 0x000fe40000011604 */
[----:B------:R-:W0:Y:S03]  /*1bb90*/  LDC.64 R4, c[0x0][0x418] ;  /* 0x00010600ff047b82 */ /* 0x000e260000000a00 */
[----:B------:R-:W-:-:S04]  /*1bba0*/  IMAD.MOV R3, RZ, RZ, -R2 ;  /* 0x000000ffff037224 */ /* 0x000fc800078e0a02 */
[----:B------:R-:W-:Y:S01]  /*1bbb0*/  IMAD R7, R7, R3, R18 ;  /* 0x0000000307077224 */ /* 0x000fe200078e0212 */
[----:B------:R-:W-:Y:S01]  /*1bbc0*/  SHF.R.S32.HI R3, RZ, 0x1f, R2 ;  /* 0x0000001fff037819 */ /* 0x000fe20000011402 */
[----:B--2---:R-:W-:-:S04]  /*1bbd0*/  IMAD R8, R8, UR4, RZ ;  /* 0x0000000408087c24 */ /* 0x004fc8000f8e02ff */
[C---:B---3--:R-:W-:Y:S02]  /*1bbe0*/  IMAD R8, R9.reuse, UR5, R8 ;  /* 0x0000000509087c24 */ /* 0x048fe4000f8e0208 */
[----:B------:R-:W-:-:S04]  /*1bbf0*/  IMAD.WIDE.U32 R2, R9, UR4, R2 ;  /* 0x0000000409027c25 */ /* 0x000fc8000f8e0002 */
[----:B------:R-:W-:Y:S01]  /*1bc00*/  IMAD.IADD R8, R8, 0x1, R3 ;  /* 0x0000000108087824 */ /* 0x000fe200078e0203 */
[----:B0-----:R-:W-:-:S04]  /*1bc10*/  LEA R4, P0, R2, R4, 0x2 ;  /* 0x0000000402047211 */ /* 0x001fc800078010ff */
[----:B------:R-:W-:-:S05]  /*1bc20*/  LEA.HI.X R5, R2, R5, R8, 0x2, P0 ;  /* 0x0000000502057211 */ /* 0x000fca00000f1408 */
[----:B------:R0:W5:Y:S04]  /*1bc30*/  LDG.E R17, desc[UR50][R4.64] ;  /* 0x0000003204117981 */ /* 0x000168000c1e1900 */
.L_x_970:
[----:B0-----:R-:W-:Y:S01]  /*1bc40*/  LEA R4, R20, UR39, 0x3 ;  /* 0x0000002714047c11 */ /* 0x001fe2000f8e18ff */
[----:B------:R-:W0:Y:S01]  /*1bc50*/  S2R R2, SR_TID.X ;  /* 0x0000000000027919 */ /* 0x000e220000002100 */
[----:B------:R-:W-:-:S04]  /*1bc60*/  SHF.L.U32 R3, R21, 0x1f, RZ ;  /* 0x0000001f15037819 */ /* 0x000fc800000006ff */
[----:B------:R-:W1:Y:S01]  /*1bc70*/  SYNCS.PHASECHK.TRANS64.TRYWAIT P0, [R4+URZ+0x2e880], R3 ;  /* 0x02e88003040075a7 */ /* 0x000e62000800017f */
[----:B0-----:R-:W-:-:S04]  /*1bc80*/  LOP3.LUT R2, R2, 0x7f, RZ, 0xc0, !PT ;  /* 0x0000007f02027812 */ /* 0x001fc800078ec0ff */
[----:B------:R-:W-:Y:S01]  /*1bc90*/  ISETP.NE.AND P1, PT, R2, RZ, PT ;  /* 0x000000ff0200720c */ /* 0x000fe20003f25270 */
[----:B-1----:R-:W-:-:S12]  /*1bca0*/  @!P0 BRA `(.L_x_971) ;  /* 0x0000002800048947 */ /* 0x002fd80003800000 */
.L_x_1029:
        /* <DEDUP_REMOVED lines=9> */
.L_x_973:
[----:B------:R-:W-:Y:S05]  /*1bd40*/  BSYNC B1 ;  /* 0x0000000000017941 */ /* 0x000fea0003800000 */
.L_x_972:
        /* <DEDUP_REMOVED lines=16> */
.L_x_974:
        /* <DEDUP_REMOVED lines=8> */
.L_x_1030:
        /* <DEDUP_REMOVED lines=11> */
.L_x_977:
[----:B------:R-:W-:Y:S05]  /*1bf80*/  BSYNC B1 ;  /* 0x0000000000017941 */ /* 0x000fea0003800000 */
.L_x_976:
        /* <DEDUP_REMOVED lines=12> */
.L_x_978:
[----:B------:R-:W-:-:S13]  /*1c050*/  @P0 ELECT P1, URZ, PT ;  /* 0x00000000003f082f */ /* 0x000fda0003820000 */
[----:B------:R-:W-:Y:S01]  /*1c060*/  @P1 R2UR UR13, R17 ;  /* 0x00000000110d12ca */ /* 0x000fe200000e0000 */
[----:B------:R-:W-:Y:S01]  /*1c070*/  UMOV UR12, UR36 ;  /* 0x00000024000c7c82 */ /* 0x000fe20008000000 */
[----:B------:R-:W-:-:S11]  /*1c080*/  @P1 PLOP3.LUT P0, PT, P1, PT, PT, 0x8, 0x0 ;  /* 0x000000000000181c */ /* 0x000fd60000f0e170 */
[----:B------:R2:W-:Y:S01]  /*1c090*/  UTMALDG.4D [UR8], [UR4], desc[UR6] ;  /* 0x00000608040075b4 */ /* 0x0005e20008019000 */
[----:B------:R-:W-:Y:S01]  /*1c0a0*/  PLOP3.LUT P1, PT, PT, PT, PT, 0x8, 0x0 ;  /* 0x000000000000781c */ /* 0x000fe20003f2e170 */
[----:B--2---:R-:W-:-:S12]  /*1c0b0*/  @P0 BRA.U.ANY `(.L_x_978) ;  /* 0xfffffffd00e40947 */ /* 0x004fd8000393ffff */
.L_x_969:
[----:B------:R-:W-:Y:S05]  /*1c0c0*/  BSYNC B0 ;  /* 0x0000000000007941 */ /* 0x000fea0003800000 */
.L_x_968:
[----:B------:R-:W-:-:S05]  /*1c0d0*/  IMAD.U32 R2, RZ, RZ, UR38 ;  /* 0x00000026ff027e24 */ /* 0x000fca000f8e00ff */
[----:B------:R-:W-:-:S04]  /*1c0e0*/  LOP3.LUT R2, R2, 0x1, RZ, 0xfc, !PT ;  /* 0x0000000102027812 */ /* 0x000fc800078efcff */
[----:B------:R-:W-:-:S13]  /*1c0f0*/  ISETP.NE.AND P0, PT, R2, 0x3, PT ;  /* 0x000000030200780c */ /* 0x000fda0003f05270 */
[----:B------:R-:W-:Y:S05]  /*1c100*/  @!P0 BRA `(.L_x_979) ;  /* 0x0000000000048947 */ /* 0x000fea0003800000 */
[----:B------:R-:W-:Y:S01]  /*1c110*/  BPT.TRAP 0x1 ;  /* 0x000000040000795c */ /* 0x000fe20000300000 */
.L_x_979:
[----:B------:R-:W-:Y:S01]  /*1c120*/  LOP3.LUT R2, R0, 0x1, RZ, 0x3c, !PT ;  /* 0x0000000100027812 */ /* 0x000fe200078e3cff */
[----:B01----:R-:W-:Y:S01]  /*1c130*/  IMAD.U32 R3, RZ, RZ, UR38 ;  /* 0x00000026ff037e24 */ /* 0x003fe2000f8e00ff */
[----:B------:R-:W-:Y:S02]  /*1c140*/  LEA R19, R6, UR39, 0x3 ;  /* 0x0000002706137c11 */ /* 0x000fe4000f8e18ff */
[----:B------:R-:W-:Y:S02]  /*1c150*/  SHF.L.U32 R2, R2, 0x1f, RZ ;  /* 0x0000001f02027819 */ /* 0x000fe400000006ff */
[----:B------:R-:W-:Y:S02]  /*1c160*/  LOP3.LUT R3, R3, 0x2, RZ, 0xfc, !PT ;  /* 0x0000000203037812 */ /* 0x000fe400078efcff */
[----:B------:R-:W0:Y:S02]  /*1c170*/  SYNCS.PHASECHK.TRANS64.TRYWAIT P0, [R19+URZ+0x2e870], R2 ;  /* 0x02e87002130075a7 */ /* 0x000e24000800017f */
[----:B------:R-:W-:Y:S01]  /*1c180*/  ISETP.NE.AND P1, PT, R3, 0x3, PT ;  /* 0x000000030300780c */ /* 0x000fe20003f25270 */
[----:B0-----:R-:W-:-:S12]  /*1c190*/  @!P0 BRA `(.L_x_980) ;  /* 0x0000002000f08947 */ /* 0x001fd80003800000 */
.L_x_1031:
[----:B------:R-:W-:Y:S05]  /*1c1a0*/  @!P1 BRA `(.L_x_981) ;  /* 0x0000000000049947 */ /* 0x000fea0003800000 */
[----:B------:R-:W-:Y:S01]  /*1c1b0*/  BPT.TRAP 0x1 ;  /* 0x000000040000795c */ /* 0x000fe20000300000 */
.L_x_981:
[----:B0-----:R-:W-:Y:S01]  /*1c1c0*/  SHF.L.U32 R2, R0, 0x1f, RZ ;  /* 0x0000001f00027819 */ /* 0x001fe200000006ff */
[----:B------:R-:W-:-:S03]  /*1c1d0*/  IMAD R0, R6, 0x7000, RZ ;  /* 0x0000700006007824 */ /* 0x000fc600078e02ff */
[----:B------:R-:W0:Y:S02]  /*1c1e0*/  SYNCS.PHASECHK.TRANS64.TRYWAIT P0, [R19+URZ+0x2e860], R2 ;  /* 0x02e86002130075a7 */ /* 0x000e24000800017f */
[----:B0-----:R-:W-:Y:S05]  /*1c1f0*/  @!P0 BRA `(.L_x_982) ;  /* 0x0000002000ec8947 */ /* 0x001fea0003800000 */
.L_x_1032:
[----:B------:R-:W0:Y:S04]  /*1c200*/  LDL R4, [R1+0x8] ;  /* 0x0000080001047983 */ /* 0x000e280000100800 */
[----:B------:R-:W2:Y:S01]  /*1c210*/  LDL R12, [R1+0xc] ;  /* 0x00000c00010c7983 */ /* 0x000ea20000100800 */
[----:B------:R-:W-:Y:S05]  /*1c220*/  WARPSYNC.ALL ;  /* 0x0000000000007948 */ /* 0x000fea0003800000 */
[----:B------:R-:W1:Y:S01]  /*1c230*/  S2R R3, SR_TID.X ;  /* 0x0000000000037919 */ /* 0x000e620000002100 */
[----:B------:R-:W-:Y:S01]  /*1c240*/  IMAD.MOV.U32 R10, RZ, RZ, 0x40 ;  /* 0x00000040ff0a7424 */ /* 0x000fe200078e00ff */
[----:B-1----:R-:W-:-:S04]  /*1c250*/  LOP3.LUT P0, RZ, R3, 0x4, RZ, 0xc0, !PT ;  /* 0x0000000403ff7812 */ /* 0x002fc8000780c0ff */
[----:B------:R-:W-:Y:S02]  /*1c260*/  SEL R10, R10, 0xffffffc0, !P0 ;  /* 0xffffffc00a0a7807 */ /* 0x000fe40004000000 */
[C---:B0-----:R-:W-:Y:S02]  /*1c270*/  LOP3.LUT R2, R0.reuse, R4, RZ, 0xfc, !PT ;  /* 0x0000000400027212 */ /* 0x041fe400078efcff */
[----:B--2---:R-:W-:-:S03]  /*1c280*/  IADD3 R0, R0, UR39, R12 ;  /* 0x0000002700007c10 */ /* 0x004fc6000fffe00c */
[----:B------:R-:W0:Y:S01]  /*1c290*/  LDSM.16.MT88.4 R4, [R2+UR39+0xe400] ;  /* 0x00e400270204783b */ /* 0x000e220008004200 */
[----:B------:R-:W-:-:S04]  /*1c2a0*/  VIADD R3, R2, UR39 ;  /* 0x0000002702037c36 */ /* 0x000fc80008000000 */
[----:B------:R-:W-:Y:S01]  /*1c2b0*/  IMAD.IADD R3, R10, 0x1, R3 ;  /* 0x000000010a037824 */ /* 0x000fe200078e0203 */
[C-C-:B0-----:R-:W-:Y:S02]  /*1c2c0*/  PRMT R8, R4.reuse, 0x6420, R5.reuse ;  /* 0x0000642004087816 */ /* 0x141fe40000000005 */
        /* <DEDUP_REMOVED lines=90> */
.L_x_983:
[----:B-1----:R-:W1:Y:S01]  /*1c870*/  S2R R0, SR_TID.X ;  /* 0x0000000000007919 */ /* 0x002e620000002100 */
[----:B0-----:R-:W-:Y:S01]  /*1c880*/  SYNCS.ARRIVE.TRANS64.A1T0 RZ, [R19+URZ+0x2e850], RZ ;  /* 0x02e850ff13ff79a7 */ /* 0x001fe2000810003f */
[----:B------:R-:W-:Y:S01]  /*1c890*/  IMAD.MOV.U32 R6, RZ, RZ, R20 ;  /* 0x000000ffff067224 */ /* 0x000fe200078e0014 */
[----:B-1----:R-:W-:Y:S01]  /*1c8a0*/  LOP3.LUT R0, R0, 0x7f, RZ, 0xc0, !PT ;  /* 0x0000007f00007812 */ /* 0x002fe200078ec0ff */
[----:B------:R-:W-:Y:S03]  /*1c8b0*/  BAR.SYNC.DEFER_BLOCKING 0x2, 0x80 ;  /* 0x0082000000007b1d */ /* 0x000fe60000010000 */
[----:B------:R-:W-:-:S13]  /*1c8c0*/  ISETP.NE.AND P0, PT, R0, RZ, PT ;  /* 0x000000ff0000720c */ /* 0x000fda0003f05270 */
[----:B------:R-:W-:-:S05]  /*1c8d0*/  @!P0 VIADD R0, R19, 0x2e880 ;  /* 0x0002e88013008836 */ /* 0x000fca0000000000 */
[----:B------:R-:W-:-:S04]  /*1c8e0*/  @!P0 PRMT R0, RZ, 0x654, R0 ;  /* 0x00000654ff008816 */ /* 0x000fc80000000000 */
[----:B------:R0:W-:Y:S01]  /*1c8f0*/  @!P0 SYNCS.ARRIVE.TRANS64.RED.A1T0 RZ, [R0+URZ], RZ ;  /* 0x000000ff00ff89a7 */ /* 0x0001e2000810043f */
[C---:B------:R-:W-:Y:S01]  /*1c900*/  ISETP.GT.AND P0, PT, R18.reuse, UR41, PT ;  /* 0x0000002912007c0c */ /* 0x040fe2000bf04270 */
[----:B------:R-:W-:Y:S02]  /*1c910*/  VIADD R18, R18, 0xffffffff ;  /* 0xffffffff12127836 */ /* 0x000fe40000000000 */
[----:B0-----:R-:W-:-:S10]  /*1c920*/  IMAD.MOV.U32 R0, RZ, RZ, R21 ;  /* 0x000000ffff007224 */ /* 0x001fd400078e0015 */
[----:B------:R-:W-:Y:S05]  /*1c930*/  @P0 BRA `(.L_x_984) ;  /* 0xfffffff000440947 */ /* 0x000fea000383ffff */
[----:B------:R-:W-:Y:S05]  /*1c940*/  BRA `(.L_x_985) ;  /* 0x0000000000047947 */ /* 0x000fea0003800000 */
.L_x_967:
[----:B------:R-:W-:-:S07]  /*1c950*/  IMAD.MOV.U32 R20, RZ, RZ, RZ ;  /* 0x000000ffff147224 */ /* 0x000fce00078e00ff */
.L_x_985:
[----:B------:R-:W-:-:S04]  /*1c960*/  ULOP3.LUT UR4, UR38, 0x1, URZ, 0xfc, !UPT ;  /* 0x0000000126047892 */ /* 0x000fc8000f8efc3f */
[----:B------:R-:W-:-:S06]  /*1c970*/  UISETP.NE.AND UP0, UPT, UR4, 0x3, UPT ;  /* 0x000000030400788c */ /* 0x000fcc000bf05270 */
[----:B------:R-:W-:-:S13]  /*1c980*/  PLOP3.LUT P0, PT, PT, PT, UP0, 0x80, 0x0 ;  /* 0x000000000000781c */ /* 0x000fda0003f0f008 */
[----:B------:R-:W-:Y:S05]  /*1c990*/  @!P0 BRA `(.L_x_986) ;  /* 0x0000000000048947 */ /* 0x000fea0003800000 */
[----:B------:R-:W-:Y:S01]  /*1c9a0*/  BPT.TRAP 0x1 ;  /* 0x000000040000795c */ /* 0x000fe20000300000 */
.L_x_986:
[----:B0-----:R-:W-:Y:S01]  /*1c9b0*/  LOP3.LUT R0, R21, 0x1, RZ, 0x3c, !PT ;  /* 0x0000000115007812 */ /* 0x001fe200078e3cff */
[----:B------:R-:W-:Y:S01]  /*1c9c0*/  BSSY B0, `(.L_x_987) ;  /* 0x0000006000007945 */ /* 0x000fe20003800000 */
[----:B------:R-:W-:Y:S02]  /*1c9d0*/  LEA R2, R20, UR39, 0x3 ;  /* 0x0000002714027c11 */ /* 0x000fe4000f8e18ff */
[----:B------:R-:W-:-:S03]  /*1c9e0*/  SHF.L.U32 R0, R0, 0x1f, RZ ;  /* 0x0000001f00007819 */ /* 0x000fc600000006ff */
[----:B------:R0:W-:Y:S01]  /*1c9f0*/  STL [R1], R2 ;  /* 0x0000000201007387 */ /* 0x0001e20000100800 */
[----:B------:R-:W1:Y:S02]  /*1ca00*/  SYNCS.PHASECHK.TRANS64.TRYWAIT P0, [R2+URZ+0x2e870], R0 ;  /* 0x02e87000020075a7 */ /* 0x000e64000800017f */
[----:B01----:R-:W-:Y:S05]  /*1ca10*/  @!P0 BRA `(.L_x_988) ;  /* 0x0000001800f88947 */ /* 0x003fea0003800000 */
.L_x_1033:
[----:B------:R-:W-:Y:S05]  /*1ca20*/  BSYNC B0 ;  /* 0x0000000000007941 */ /* 0x000fea0003800000 */
.L_x_987:
[----:B------:R-:W-:-:S06]  /*1ca30*/  ULOP3.LUT UR4, UR38, 0x2, URZ, 0xfc, !UPT ;  /* 0x0000000226047892 */ /* 0x000fcc000f8efc3f */
[----:B0-----:R-:W-:-:S05]  /*1ca40*/  IMAD.U32 R0, RZ, RZ, UR4 ;  /* 0x00000004ff007e24 */ /* 0x001fca000f8e00ff */
[----:B------:R-:W-:-:S13]  /*1ca50*/  ISETP.NE.AND P1, PT, R0, 0x3, PT ;  /* 0x000000030000780c */ /* 0x000fda0003f25270 */
[----:B------:R-:W-:Y:S05]  /*1ca60*/  @!P1 BRA `(.L_x_989) ;  /* 0x0000000000049947 */ /* 0x000fea0003800000 */
[----:B------:R-:W-:Y:S01]  /*1ca70*/  BPT.TRAP 0x1 ;  /* 0x000000040000795c */ /* 0x000fe20000300000 */
.L_x_989:
[----:B------:R-:W2:Y:S04]  /*1ca80*/  LDL R0, [R1] ;  /* 0x0000000001007983 */ /* 0x000ea80000100800 */
[----:B------:R-:W3:Y:S01]  /*1ca90*/  LDL.LU R2, [R1+0x8] ;  /* 0x0000080001027983 */ /* 0x000ee20000300800 */
[----:B------:R-:W-:-:S04]  /*1caa0*/  SHF.L.U32 R3, R21, 0x1f, RZ ;  /* 0x0000001f15037819 */ /* 0x000fc800000006ff */
[----:B--2---:R0:W1:Y:S02]  /*1cab0*/  SYNCS.PHASECHK.TRANS64.TRYWAIT P0, [R0+URZ+0x2e860], R3 ;  /* 0x02e86003000075a7 */ /* 0x004064000800017f */
[----:B0-----:R-:W-:-:S05]  /*1cac0*/  IMAD R0, R20, 0x7000, RZ ;  /* 0x0000700014007824 */ /* 0x001fca00078e02ff */
[----:B---3--:R-:W-:Y:S01]  /*1cad0*/  LOP3.LUT R2, R0, R2, RZ, 0xfc, !PT ;  /* 0x0000000200027212 */ /* 0x008fe200078efcff */
[----:B-1----:R-:W-:Y:S06]  /*1cae0*/  @!P0 BRA `(.L_x_990) ;  /* 0x0000001800dc8947 */ /* 0x002fec0003800000 */
.L_x_1034:
[----:B------:R-:W2:Y:S01]  /*1caf0*/  LDL.LU R12, [R1+0xc] ;  /* 0x00000c00010c7983 */ /* 0x000ea20000300800 */
[----:B0-----:R-:W0:Y:S01]  /*1cb00*/  S2R R4, SR_TID.X ;  /* 0x0000000000047919 */ /* 0x001e220000002100 */
[----:B------:R-:W-:Y:S01]  /*1cb10*/  VIADD R3, R2, UR39 ;  /* 0x0000002702037c36 */ /* 0x000fe20008000000 */
[----:B------:R-:W-:Y:S05]  /*1cb20*/  WARPSYNC.ALL ;  /* 0x0000000000007948 */ /* 0x000fea0003800000 */
[----:B------:R-:W1:Y:S01]  /*1cb30*/  LDSM.16.MT88.4 R8, [R2+UR39+0xe400] ;  /* 0x00e400270208783b */ /* 0x000e620008004200 */
[----:B0-----:R-:W-:Y:S01]  /*1cb40*/  LOP3.LUT P0, RZ, R4, 0x4, RZ, 0xc0, !PT ;  /* 0x0000000404ff7812 */ /* 0x001fe2000780c0ff */
[----:B------:R-:W-:-:S05]  /*1cb50*/  IMAD.MOV.U32 R4, RZ, RZ, 0x40 ;  /* 0x00000040ff047424 */ /* 0x000fca00078e00ff */
[----:B------:R-:W-:-:S05]  /*1cb60*/  SEL R4, R4, 0xffffffc0, !P0 ;  /* 0xffffffc004047807 */ /* 0x000fca0004000000 */
[----:B------:R-:W-:-:S05]  /*1cb70*/  IMAD.IADD R3, R4, 0x1, R3 ;  /* 0x0000000104037824 */ /* 0x000fca00078e0203 */
[----:B------:R-:W0:Y:S01]  /*1cb80*/  LDSM.16.MT88.4 R4, [R3+0xe400] ;  /* 0x00e400000304783b */ /* 0x000e220000004200 */
[----:B-1----:R-:W-:Y:S02]  /*1cb90*/  PRMT R13, R8, 0x7531, R9 ;  /* 0x00007531080d7816 */ /* 0x002fe40000000009 */
[C-C-:B------:R-:W-:Y:S02]  /*1cba0*/  PRMT R14, R10.reuse, 0x6420, R11.reuse ;  /* 0x000064200a0e7816 */ /* 0x140fe4000000000b */
[----:B------:R-:W-:Y:S02]  /*1cbb0*/  PRMT R15, R10, 0x7531, R11 ;  /* 0x000075310a0f7816 */ /* 0x000fe4000000000b */
[C-C-:B0-----:R-:W-:Y:S02]  /*1cbc0*/  PRMT R10, R6.reuse, 0x6420, R7.reuse ;  /* 0x00006420060a7816 */ /* 0x141fe40000000007 */
[----:B------:R-:W-:Y:S02]  /*1cbd0*/  PRMT R11, R6, 0x7531, R7 ;  /* 0x00007531060b7816 */ /* 0x000fe40000000007 */
[----:B--2---:R-:W-:-:S02]  /*1cbe0*/  IADD3 R0, R0, UR39, R12 ;  /* 0x0000002700007c10 */ /* 0x004fc4000fffe00c */
[----:B------:R-:W-:Y:S02]  /*1cbf0*/  PRMT R12, R8, 0x6420, R9 ;  /* 0x00006420080c7816 */ /* 0x000fe40000000009 */
[C-C-:B------:R-:W-:Y:S02]  /*1cc00*/  PRMT R8, R4.reuse, 0x6420, R5.reuse ;  /* 0x0000642004087816 */ /* 0x140fe40000000005 */
[----:B------:R-:W-:Y:S01]  /*1cc10*/  PRMT R9, R4, 0x7531, R5 ;  /* 0x0000753104097816 */ /* 0x000fe20000000005 */
[----:B------:R-:W-:Y:S04]  /*1cc20*/  STSM.16.M88.4 [R0+0x400], R12 ;  /* 0x0004000c00007844 */ /* 0x000fe80000000200 */
[----:B------:R-:W-:Y:S04]  /*1cc30*/  STSM.16.M88.4 [R0+0xc00], R8 ;  /* 0x000c000800007844 */ /* 0x000fe80000000200 */
[----:B------:R-:W0:Y:S04]  /*1cc40*/  LDSM.16.MT88.4 R8, [R2+UR39+0xf400] ;  /* 0x00f400270208783b */ /* 0x000e280008004200 */
[----:B------:R-:W1:Y:S01]  /*1cc50*/  LDSM.16.MT88.4 R4, [R3+0xf400] ;  /* 0x00f400000304783b */ /* 0x000e620000004200 */
[----:B0-----:R-:W-:-:S02]  /*1cc60*/  PRMT R16, R8, 0x6420, R9 ;  /* 0x0000642008107816 */ /* 0x001fc40000000009 */
[----:B------:R-:W-:Y:S02]  /*1cc70*/  PRMT R17, R8, 0x7531, R9 ;  /* 0x0000753108117816 */ /* 0x000fe40000000009 */
[C-C-:B------:R-:W-:Y:S02]  /*1cc80*/  PRMT R18, R10.reuse, 0x6420, R11.reuse ;  /* 0x000064200a127816 */ /* 0x140fe4000000000b */
[----:B------:R-:W-:Y:S02]  /*1cc90*/  PRMT R19, R10, 0x7531, R11 ;  /* 0x000075310a137816 */ /* 0x000fe4000000000b */
[C-C-:B-1----:R-:W-:Y:S02]  /*1cca0*/  PRMT R12, R4.reuse, 0x6420, R5.reuse ;  /* 0x00006420040c7816 */ /* 0x142fe40000000005 */
[----:B------:R-:W-:Y:S02]  /*1ccb0*/  PRMT R13, R4, 0x7531, R5 ;  /* 0x00007531040d7816 */ /* 0x000fe40000000005 */
[----:B------:R-:W-:-:S02]  /*1ccc0*/  PRMT R14, R6, 0x6420, R7 ;  /* 0x00006420060e7816 */ /* 0x000fc40000000007 */
        /* <DEDUP_REMOVED lines=61> */
[----:B------:R0:W-:Y:S04]  /*1d0a0*/  STSM.16.M88.4 [R0+0x6400], R12 ;  /* 0x0064000c00007844 */ /* 0x0001e80000000200 */
        /* <DEDUP_REMOVED lines=9> */
.L_x_991:
[----:B------:R-:W1:Y:S01]  /*1d140*/  LDL.LU R2, [R1] ;  /* 0x0000000001027983 */ /* 0x000e620000300800 */
[----:B0-----:R-:W0:Y:S02]  /*1d150*/  S2R R0, SR_TID.X ;  /* 0x0000000000007919 */ /* 0x001e240000002100 */
[----:B0-----:R-:W-:-:S04]  /*1d160*/  LOP3.LUT R0, R0, 0x7f, RZ, 0xc0, !PT ;  /* 0x0000007f00007812 */ /* 0x001fc800078ec0ff */
[----:B------:R-:W-:Y:S01]  /*1d170*/  ISETP.NE.AND P0, PT, R0, RZ, PT ;  /* 0x000000ff0000720c */ /* 0x000fe20003f05270 */
[----:B-1----:R-:W-:-:S12]  /*1d180*/  SYNCS.ARRIVE.TRANS64.A1T0 RZ, [R2+URZ+0x2e850], RZ ;  /* 0x02e850ff02ff79a7 */ /* 0x002fd8000810003f */
[----:B------:R-:W-:-:S05]  /*1d190*/  @!P0 VIADD R0, R2, 0x2e880 ;  /* 0x0002e88002008836 */ /* 0x000fca0000000000 */
[----:B------:R-:W-:Y:S01]  /*1d1a0*/  @!P0 PRMT R0, RZ, 0x654, R0 ;  /* 0x00000654ff008816 */ /* 0x000fe20000000000 */
[----:B------:R-:W-:Y:S06]  /*1d1b0*/  BAR.SYNC.DEFER_BLOCKING 0x2, 0x80 ;  /* 0x0082000000007b1d */ /* 0x000fec0000010000 */
[----:B------:R0:W-:Y:S02]  /*1d1c0*/  @!P0 SYNCS.ARRIVE.TRANS64.RED.A1T0 RZ, [R0+URZ], RZ ;  /* 0x000000ff00ff89a7 */ /* 0x0001e4000810043f */
[----:B0-----:R-:W-:-:S05]  /*1d1d0*/  VIADD R0, R20, 0x1 ;  /* 0x0000000114007836 */ /* 0x001fca0000000000 */
[----:B------:R-:W-:-:S04]  /*1d1e0*/  ISETP.NE.AND P0, PT, R0, 0x2, PT ;  /* 0x000000020000780c */ /* 0x000fc80003f05270 */
[----:B------:R-:W-:Y:S02]  /*1d1f0*/  SEL R2, RZ, 0x1, P0 ;  /* 0x00000001ff027807 */ /* 0x000fe40000000000 */
[----:B------:R-:W-:Y:S02]  /*1d200*/  SEL R0, R0, RZ, P0 ;  /* 0x000000ff00007207 */ /* 0x000fe40000000000 */
[----:B------:R-:W-:Y:S01]  /*1d210*/  LOP3.LUT R21, R21, R2, RZ, 0x3c, !PT ;  /* 0x0000000215157212 */ /* 0x000fe200078e3cff */
[----:B------:R-:W-:-:S07]  /*1d220*/  IMAD.MOV.U32 R2, RZ, RZ, RZ ;  /* 0x000000ffff027224 */ /* 0x000fce00078e00ff */
.L_x_944:
[----:B------:R-:W0:Y:S01]  /*1d230*/  S2R R4, SR_CgaCtaId ;  /* 0x0000000000047919 */ /* 0x000e220000008800 */
[----:B------:R-:W-:Y:S02]  /*1d240*/  MOV R3, 0x400 ;  /* 0x0000040000037802 */ /* 0x000fe40000000f00 */
[----:B------:R-:W-:Y:S02]  /*1d250*/  SHF.L.U32 R2, R2, 0x1f, RZ ;  /* 0x0000001f02027819 */ /* 0x000fe400000006ff */
[----:B0-----:R-:W-:-:S04]  /*1d260*/  LEA R7, R4, R3, 0x18 ;  /* 0x0000000304077211 */ /* 0x001fc800078ec0ff */
[----:B------:R-:W0:Y:S02]  /*1d270*/  SYNCS.PHASECHK.TRANS64.TRYWAIT P0, [R7+URZ+0x2e820], R2 ;  /* 0x02e82002070075a7 */ /* 0x000e24000800017f */
[----:B0-----:R-:W-:Y:S05]  /*1d280*/  @!P0 BRA `(.L_x_992) ;  /* 0x00000014000c8947 */ /* 0x001fea0003800000 */
.L_x_1035:
        /* <DEDUP_REMOVED lines=8> */
[----:B------:R-:W-:-:S06]  /*1d310*/  ULOP3.LUT UR4, UR38, 0x2, URZ, 0xfc, !UPT ;  /* 0x0000000226047892 */ /* 0x000fcc000f8efc3f */
[----:B------:R-:W-:-:S05]  /*1d320*/  IMAD.U32 R2, RZ, RZ, UR4 ;  /* 0x00000004ff027e24 */ /* 0x000fca000f8e00ff */
[----:B------:R-:W-:-:S13]  /*1d330*/  ISETP.NE.AND P0, PT, R2, 0x3, PT ;  /* 0x000000030200780c */ /* 0x000fda0003f05270 */
[----:B------:R-:W-:Y:S05]  /*1d340*/  @!P0 BRA `(.L_x_993) ;  /* 0x0000000000048947 */ /* 0x000fea0003800000 */
[----:B------:R-:W-:Y:S01]  /*1d350*/  BPT.TRAP 0x1 ;  /* 0x000000040000795c */ /* 0x000fe20000300000 */
.L_x_993:
        /* <DEDUP_REMOVED lines=12> */
.L_x_1036:
[----:B------:R-:W1:Y:S02]  /*1d420*/  SYNCS.PHASECHK.TRANS64.TRYWAIT P1, [R5+URZ], R2 ;  /* 0x00000002050075a7 */ /* 0x000e64000802017f */
[----:B-1----:R-:W-:Y:S05]  /*1d430*/  @!P1 BRA `(.L_x_995) ;  /* 0x0000001000c89947 */ /* 0x002fea0003800000 */
.L_x_1037:
[----:B------:R-:W-:Y:S05]  /*1d440*/  @!P0 BRA `(.L_x_996) ;  /* 0x0000000000048947 */ /* 0x000fea0003800000 */
[----:B------:R-:W-:Y:S01]  /*1d450*/  BPT.TRAP 0x1 ;  /* 0x000000040000795c */ /* 0x000fe20000300000 */
.L_x_996:
[----:B------:R-:W-:-:S04]  /*1d460*/  IMAD R0, R0, 0x8, R7 ;  /* 0x0000000800007824 */ /* 0x000fc800078e0207 */
[----:B------:R-:W2:Y:S02]  /*1d470*/  SYNCS.PHASECHK.TRANS64.TRYWAIT P1, [R0+URZ+0x2e860], R3 ;  /* 0x02e86003000075a7 */ /* 0x000ea4000802017f */
[----:B--2---:R-:W-:Y:S05]  /*1d480*/  @!P1 BRA `(.L_x_997) ;  /* 0x0000001000c89947 */ /* 0x004fea0003800000 */
.L_x_1038:
[----:B------:R-:W-:Y:S05]  /*1d490*/  @!P0 BRA `(.L_x_998) ;  /* 0x0000000000048947 */ /* 0x000fea0003800000 */
[----:B------:R-:W-:Y:S01]  /*1d4a0*/  BPT.TRAP 0x1 ;  /* 0x000000040000795c */ /* 0x000fe20000300000 */
.L_x_998:
[----:B-1----:R-:W-:-:S04]  /*1d4b0*/  IMAD R5, R4, 0x8, R7 ;  /* 0x0000000804057824 */ /* 0x002fc800078e0207 */
[----:B------:R-:W1:Y:S02]  /*1d4c0*/  SYNCS.PHASECHK.TRANS64.TRYWAIT P1, [R5+URZ+0x2e860], R2 ;  /* 0x02e86002050075a7 */ /* 0x000e64000802017f */
[----:B-1----:R-:W-:Y:S05]  /*1d4d0*/  @!P1 BRA `(.L_x_999) ;  /* 0x0000001000c89947 */ /* 0x002fea0003800000 */
.L_x_1039:
[----:B------:R-:W-:Y:S05]  /*1d4e0*/  @!P0 BRA `(.L_x_1000) ;  /* 0x0000000000048947 */ /* 0x000fea0003800000 */
[----:B------:R-:W-:Y:S01]  /*1d4f0*/  BPT.TRAP 0x1 ;  /* 0x000000040000795c */ /* 0x000fe20000300000 */
.L_x_1000:
[----:B------:R-:W3:Y:S02]  /*1d500*/  SYNCS.PHASECHK.TRANS64.TRYWAIT P0, [R0+URZ+0x2e880], R3 ;  /* 0x02e88003000075a7 */ /* 0x000ee4000800017f */
[----:B---3--:R-:W-:Y:S05]  /*1d510*/  @!P0 BRA `(.L_x_1001) ;  /* 0x0000001000cc8947 */ /* 0x008fea0003800000 */
.L_x_1002:
[----:B----4-:R4:W0:Y:S02]  /*1d520*/  SYNCS.PHASECHK.TRANS64.TRYWAIT P0, [R5+URZ+0x2e880], R2 ;  /* 0x02e88002050075a7 */ /* 0x010824000800017f */
[----:B0-----:R-:W-:Y:S05]  /*1d530*/  @!P0 NANOSLEEP.SYNCS 0x989680 ;  /* 0x009896800000895d */ /* 0x001fea0003900000 */
[----:B------:R-:W0:Y:S02]  /*1d540*/  @!P0 SYNCS.PHASECHK.TRANS64 P0, [R5+URZ+0x2e880], R2 ;  /* 0x02e88002050085a7 */ /* 0x000e24000800007f */
[----:B0-----:R-:W-:Y:S05]  /*1d550*/  @!P0 BRA `(.L_x_1002) ;  /* 0xfffffffc00f08947 */ /* 0x001fea000383ffff */
.L_x_856:
[----:B------:R-:W-:Y:S05]  /*1d560*/  BSYNC B6 ;  /* 0x0000000000067941 */ /* 0x000fea0003800000 */
.L_x_853:
[----:B------:R-:W-:Y:S05]  /*1d570*/  EXIT ;  /* 0x000000000000794d */ /* 0x000fea0003800000 */
.L_x_866:
[----:B0-----:R-:W-:-:S04]  /*1d580*/  IMAD.U32 R3, RZ, RZ, UR40 ;  /* 0x00000028ff037e24 */ /* 0x001fc8000f8e00ff */
[----:B------:R0:W1:Y:S03]  /*1d590*/  SYNCS.PHASECHK.TRANS64.TRYWAIT P0, [R3+URZ+0x2e800], R0 ;  /* 0x02e80000030075a7 */ /* 0x000066000800017f */
[----:B-1----:R-:W-:Y:S05]  /*1d5a0*/  @!P0 NANOSLEEP.SYNCS 0x989680 ;  /* 0x009896800000895d */ /* 0x002fea0003900000 */
[----:B------:R-:W1:Y:S02]  /*1d5b0*/  @!P0 SYNCS.PHASECHK.TRANS64 P0, [R3+URZ+0x2e800], R0 ;  /* 0x02e80000030085a7 */ /* 0x000e64000800007f */
[----:B-1----:R-:W-:Y:S05]  /*1d5c0*/  @!P0 BRA `(.L_x_866) ;  /* 0xfffffffc00ec8947 */ /* 0x002fea000383ffff */
[----:B------:R-:W-:Y:S05]  /*1d5d0*/  BRA `(.L_x_1003) ;  /* 0xfffffe4400447947 */ /* 0x000fea000383ffff */
.L_x_870:
[----:B--2---:R-:W-:-:S04]  /*1d5e0*/  IMAD.U32 R5, RZ, RZ, UR40 ;  /* 0x00000028ff057e24 */ /* 0x004fc8000f8e00ff */
[----:B------:R2:W3:Y:S03]  /*1d5f0*/  SYNCS.PHASECHK.TRANS64.TRYWAIT P2, [R5+URZ+0x2e830], R0 ;  /* 0x02e83000050075a7 */ /* 0x0004e6000804017f */
[----:B---3--:R-:W-:Y:S05]  /*1d600*/  @!P2 NANOSLEEP.SYNCS 0x989680 ;  /* 0x009896800000a95d */ /* 0x008fea0003900000 */
[----:B------:R-:W3:Y:S02]  /*1d610*/  @!P2 SYNCS.PHASECHK.TRANS64 P2, [R5+URZ+0x2e830], R0 ;  /* 0x02e830000500a5a7 */ /* 0x000ee4000804007f */
[----:B---3--:R-:W-:Y:S05]  /*1d620*/  @!P2 BRA `(.L_x_870) ;  /* 0xfffffffc00eca947 */ /* 0x008fea000383ffff */
[----:B------:R-:W-:Y:S05]  /*1d630*/  BRA `(.L_x_869) ;  /* 0xfffffe44006c7947 */ /* 0x000fea000383ffff */
.L_x_886:
[----:B-1----:R-:W-:-:S04]  /*1d640*/  IMAD.U32 R12, RZ, RZ, UR6 ;  /* 0x00000006ff0c7e24 */ /* 0x002fc8000f8e00ff */
[----:B------:R1:W2:Y:S03]  /*1d650*/  SYNCS.PHASECHK.TRANS64.TRYWAIT P2, [R12+URZ+0x2e830], R11 ;  /* 0x02e8300b0c0075a7 */ /* 0x0002a6000804017f */
[----:B--2---:R-:W-:Y:S05]  /*1d660*/  @!P2 NANOSLEEP.SYNCS 0x989680 ;  /* 0x009896800000a95d */ /* 0x004fea0003900000 */
[----:B------:R-:W2:Y:S02]  /*1d670*/  @!P2 SYNCS.PHASECHK.TRANS64 P2, [R12+URZ+0x2e830], R11 ;  /* 0x02e8300b0c00a5a7 */ /* 0x000ea4000804007f */
[----:B--2---:R-:W-:Y:S05]  /*1d680*/  @!P2 BRA `(.L_x_886) ;  /* 0xfffffffc00eca947 */ /* 0x004fea000383ffff */
[----:B------:R-:W-:Y:S05]  /*1d690*/  BRA `(.L_x_883) ;  /* 0xfffffe9c00cc7947 */ /* 0x000fea000383ffff */
.L_x_890:
[----:B-1----:R-:W-:-:S04]  /*1d6a0*/  IMAD.U32 R12, RZ, RZ, UR6 ;  /* 0x00000006ff0c7e24 */ /* 0x002fc8000f8e00ff */
[----:B------:R1:W2:Y:S03]  /*1d6b0*/  SYNCS.PHASECHK.TRANS64.TRYWAIT P2, [R12+URZ+0x2e850], R11 ;  /* 0x02e8500b0c0075a7 */ /* 0x0002a6000804017f */
[----:B--2---:R-:W-:Y:S05]  /*1d6c0*/  @!P2 NANOSLEEP.SYNCS 0x989680 ;  /* 0x009896800000a95d */ /* 0x004fea0003900000 */
[----:B------:R-:W2:Y:S02]  /*1d6d0*/  @!P2 SYNCS.PHASECHK.TRANS64 P2, [R12+URZ+0x2e850], R11 ;  /* 0x02e8500b0c00a5a7 */ /* 0x000ea4000804007f */
[----:B--2---:R-:W-:Y:S05]  /*1d6e0*/  @!P2 BRA `(.L_x_890) ;  /* 0xfffffffc00eca947 */ /* 0x004fea000383ffff */
[----:B------:R-:W-:Y:S05]  /*1d6f0*/  BRA `(.L_x_887) ;  /* 0xfffffea800c87947 */ /* 0x000fea000383ffff */
.L_x_908:
[----:B-1----:R-:W-:-:S04]  /*1d700*/  IMAD.U32 R5, RZ, RZ, UR6 ;  /* 0x00000006ff057e24 */ /* 0x002fc8000f8e00ff */
[----:B------:R1:W2:Y:S03]  /*1d710*/  SYNCS.PHASECHK.TRANS64.TRYWAIT P2, [R5+URZ+0x2e830], R4 ;  /* 0x02e83004050075a7 */ /* 0x0002a6000804017f */
[----:B--2---:R-:W-:Y:S05]  /*1d720*/  @!P2 NANOSLEEP.SYNCS 0x989680 ;  /* 0x009896800000a95d */ /* 0x004fea0003900000 */
[----:B------:R-:W2:Y:S02]  /*1d730*/  @!P2 SYNCS.PHASECHK.TRANS64 P2, [R5+URZ+0x2e830], R4 ;  /* 0x02e830040500a5a7 */ /* 0x000ea4000804007f */
[----:B--2---:R-:W-:Y:S05]  /*1d740*/  @!P2 BRA `(.L_x_908) ;  /* 0xfffffffc00eca947 */ /* 0x004fea000383ffff */
[----:B------:R-:W-:Y:S05]  /*1d750*/  BRA `(.L_x_905) ;  /* 0xfffffefc009c7947 */ /* 0x000fea000383ffff */
.L_x_912:
[----:B-1----:R-:W-:-:S04]  /*1d760*/  IMAD.U32 R5, RZ, RZ, UR6 ;  /* 0x00000006ff057e24 */ /* 0x002fc8000f8e00ff */
[----:B------:R1:W2:Y:S03]  /*1d770*/  SYNCS.PHASECHK.TRANS64.TRYWAIT P2, [R5+URZ+0x2e850], R4 ;  /* 0x02e85004050075a7 */ /* 0x0002a6000804017f */
[----:B--2---:R-:W-:Y:S05]  /*1d780*/  @!P2 NANOSLEEP.SYNCS 0x989680 ;  /* 0x009896800000a95d */ /* 0x004fea0003900000 */
[----:B------:R-:W2:Y:S02]  /*1d790*/  @!P2 SYNCS.PHASECHK.TRANS64 P2, [R5+URZ+0x2e850], R4 ;  /* 0x02e850040500a5a7 */ /* 0x000ea4000804007f */
[----:B--2---:R-:W-:Y:S05]  /*1d7a0*/  @!P2 BRA `(.L_x_912) ;  /* 0xfffffffc00eca947 */ /* 0x004fea000383ffff */
[----:B------:R-:W-:Y:S05]  /*1d7b0*/  BRA `(.L_x_909) ;  /* 0xffffff0800a07947 */ /* 0x000fea000383ffff */
.L_x_919:
[----:B-1----:R-:W-:-:S04]  /*1d7c0*/  IMAD.U32 R5, RZ, RZ, UR6 ;  /* 0x00000006ff057e24 */ /* 0x002fc8000f8e00ff */
[----:B------:R1:W2:Y:S03]  /*1d7d0*/  SYNCS.PHASECHK.TRANS64.TRYWAIT P2, [R5+URZ+0x2e830], R4 ;  /* 0x02e83004050075a7 */ /* 0x0002a6000804017f */
[----:B--2---:R-:W-:Y:S05]  /*1d7e0*/  @!P2 NANOSLEEP.SYNCS 0x989680 ;  /* 0x009896800000a95d */ /* 0x004fea0003900000 */
[----:B------:R-:W2:Y:S02]  /*1d7f0*/  @!P2 SYNCS.PHASECHK.TRANS64 P2, [R5+URZ+0x2e830], R4 ;  /* 0x02e830040500a5a7 */ /* 0x000ea4000804007f */
[----:B--2---:R-:W-:Y:S05]  /*1d800*/  @!P2 BRA `(.L_x_919) ;  /* 0xfffffffc00eca947 */ /* 0x004fea000383ffff */
[----:B------:R-:W-:Y:S05]  /*1d810*/  BRA `(.L_x_916) ;  /* 0xffffff3400187947 */ /* 0x000fea000383ffff */
.L_x_923:
[----:B-1----:R-:W-:-:S04]  /*1d820*/  IMAD.U32 R5, RZ, RZ, UR6 ;  /* 0x00000006ff057e24 */ /* 0x002fc8000f8e00ff */
[----:B------:R1:W2:Y:S03]  /*1d830*/  SYNCS.PHASECHK.TRANS64.TRYWAIT P2, [R5+URZ+0x2e850], R4 ;  /* 0x02e85004050075a7 */ /* 0x0002a6000804017f */
[----:B--2---:R-:W-:Y:S05]  /*1d840*/  @!P2 NANOSLEEP.SYNCS 0x989680 ;  /* 0x009896800000a95d */ /* 0x004fea0003900000 */
[----:B------:R-:W2:Y:S02]  /*1d850*/  @!P2 SYNCS.PHASECHK.TRANS64 P2, [R5+URZ+0x2e850], R4 ;  /* 0x02e850040500a5a7 */ /* 0x000ea4000804007f */
[----:B--2---:R-:W-:Y:S05]  /*1d860*/  @!P2 BRA `(.L_x_923) ;  /* 0xfffffffc00eca947 */ /* 0x004fea000383ffff */
[----:B------:R-:W-:Y:S05]  /*1d870*/  BRA `(.L_x_920) ;  /* 0xffffff40000c7947 */ /* 0x000fea000383ffff */
.L_x_937:
[----:B-1----:R-:W-:-:S04]  /*1d880*/  IMAD.U32 R3, RZ, RZ, UR9 ;  /* 0x00000009ff037e24 */ /* 0x002fc8000f8e00ff */
[----:B------:R1:W2:Y:S03]  /*1d890*/  SYNCS.PHASECHK.TRANS64.TRYWAIT P1, [R3+URZ+0x2e850], R0 ;  /* 0x02e85000030075a7 */ /* 0x0002a6000802017f */
[----:B--2---:R-:W-:Y:S05]  /*1d8a0*/  @!P1 NANOSLEEP.SYNCS 0x989680 ;  /* 0x009896800000995d */ /* 0x004fea0003900000 */
[----:B------:R-:W2:Y:S02]  /*1d8b0*/  @!P1 SYNCS.PHASECHK.TRANS64 P1, [R3+URZ+0x2e850], R0 ;  /* 0x02e85000030095a7 */ /* 0x000ea4000802007f */
[----:B--2---:R-:W-:Y:S05]  /*1d8c0*/  @!P1 BRA `(.L_x_937) ;  /* 0xfffffffc00ec9947 */ /* 0x004fea000383ffff */
[----:B------:R-:W-:Y:S05]  /*1d8d0*/  BRA `(.L_x_936) ;  /* 0xffffff8c00f07947 */ /* 0x000fea000383ffff */
.L_x_956:
[----:B------:R-:W-:Y:S02]  /*1d8e0*/  IMAD.MOV.U32 R13, RZ, RZ, R6 ;  /* 0x000000ffff0d7224 */ /* 0x000fe400078e0006 */
[----:B------:R-:W-:Y:S02]  /*1d8f0*/  IMAD.MOV.U32 R12, RZ, RZ, RZ ;  /* 0x000000ffff0c7224 */ /* 0x000fe400078e00ff */
[----:B------:R-:W-:Y:S02]  /*1d900*/  IMAD.MOV.U32 R11, RZ, RZ, 0x1f ;  /* 0x0000001fff0b7424 */ /* 0x000fe400078e00ff */
[----:B------:R-:W-:-:S07]  /*1d910*/  IMAD.MOV.U32 R15, RZ, RZ, -0x1 ;  /* 0xffffffffff0f7424 */ /* 0x000fce00078e00ff */
[----:B0-----:R-:W-:Y:S05]  /*1d920*/  WARPSYNC.COLLECTIVE R15, `(.L_x_1004) ;  /* 0x000000000f087348 */ /* 0x001fea0003c00000 */
[----:B------:R1:W2:Y:S02]  /*1d930*/  SHFL.IDX P6, R14, R13, R12, R11 ;  /* 0x0000000c0d0e7389 */ /* 0x0002a400000c000b */
[----:B012---:R-:W-:Y:S01]  /*1d940*/  ENDCOLLECTIVE ;  /* 0x000000000000791b */ /* 0x007fe20003800000 */
.L_x_1004:
[----:B------:R-:W-:Y:S05]  /*1d950*/  BRA `(.L_x_1005) ;  /* 0xffffffd000747947 */ /* 0x000fea000383ffff */
.L_x_958:
[----:B------:R-:W-:Y:S01]  /*1d960*/  BSSY B0, `(.L_x_1006) ;  /* 0x0000006000007945 */ /* 0x000fe20003800000 */
[----:B------:R-:W-:-:S07]  /*1d970*/  IMAD.MOV.U32 R15, RZ, RZ, -0x1 ;  /* 0xffffffffff0f7424 */ /* 0x000fce00078e00ff */
[----:B01----:R-:W-:Y:S05]  /*1d980*/  WARPSYNC.COLLECTIVE R15, `(.L_x_1007) ;  /* 0x000000000f0c7348 */ /* 0x003fea0003c00000 */
[----:B------:R-:W-:Y:S02]  /*1d990*/  ELECT P6, UR62, PT ;  /* 0x00000000003e782f */ /* 0x000fe400038c0000 */
[----:B------:R-:W-:Y:S01]  /*1d9a0*/  MOV R14, UR62 ;  /* 0x0000003e000e7c02 */ /* 0x000fe20008000f00 */
[----:B01----:R-:W-:Y:S10]  /*1d9b0*/  ENDCOLLECTIVE ;  /* 0x000000000000791b */ /* 0x003ff40003800000 */
.L_x_1007:
[----:B------:R-:W-:Y:S05]  /*1d9c0*/  BSYNC B0 ;  /* 0x0000000000007941 */ /* 0x000fea0003800000 */
.L_x_1006:
[----:B------:R-:W-:Y:S05]  /*1d9d0*/  BRA `(.L_x_1008) ;  /* 0xffffffd000787947 */ /* 0x000fea000383ffff */
.L_x_960:
[----:B--2---:R-:W-:-:S04]  /*1d9e0*/  IMAD.U32 R3, RZ, RZ, UR39 ;  /* 0x00000027ff037e24 */ /* 0x004fc8000f8e00ff */
[----:B------:R2:W3:Y:S03]  /*1d9f0*/  SYNCS.PHASECHK.TRANS64.TRYWAIT P0, [R3+URZ+0x2e880], R2 ;  /* 0x02e88002030075a7 */ /* 0x0004e6000800017f */
[----:B---3--:R-:W-:Y:S05]  /*1da00*/  @!P0 NANOSLEEP.SYNCS 0x989680 ;  /* 0x009896800000895d */ /* 0x008fea0003900000 */
[----:B------:R-:W3:Y:S02]  /*1da10*/  @!P0 SYNCS.PHASECHK.TRANS64 P0, [R3+URZ+0x2e880], R2 ;  /* 0x02e88002030085a7 */ /* 0x000ee4000800007f */
[----:B---3--:R-:W-:Y:S05]  /*1da20*/  @!P0 BRA `(.L_x_960) ;  /* 0xfffffffc00ec8947 */ /* 0x008fea000383ffff */
[----:B------:R-:W-:Y:S05]  /*1da30*/  BRA `(.L_x_1009) ;  /* 0xffffffd000c47947 */ /* 0x000fea000383ffff */
.L_x_962:
[----:B--2---:R-:W-:-:S04]  /*1da40*/  IMAD.U32 R3, RZ, RZ, UR39 ;  /* 0x00000027ff037e24 */ /* 0x004fc8000f8e00ff */
[----:B------:R2:W3:Y:S03]  /*1da50*/  SYNCS.PHASECHK.TRANS64.TRYWAIT P0, [R3+URZ+0x2e840], R2 ;  /* 0x02e84002030075a7 */ /* 0x0004e6000800017f */
[----:B---3--:R-:W-:Y:S05]  /*1da60*/  @!P0 NANOSLEEP.SYNCS 0x989680 ;  /* 0x009896800000895d */ /* 0x008fea0003900000 */
[----:B------:R-:W3:Y:S02]  /*1da70*/  @!P0 SYNCS.PHASECHK.TRANS64 P0, [R3+URZ+0x2e840], R2 ;  /* 0x02e84002030085a7 */ /* 0x000ee4000800007f */
[----:B---3--:R-:W-:Y:S05]  /*1da80*/  @!P0 BRA `(.L_x_962) ;  /* 0xfffffffc00ec8947 */ /* 0x008fea000383ffff */
[----:B------:R-:W-:Y:S05]  /*1da90*/  BRA `(.L_x_1010) ;  /* 0xffffffd400047947 */ /* 0x000fea000383ffff */
.L_x_965:
[----:B------:R-:W-:Y:S01]  /*1daa0*/  IMAD.MOV.U32 R13, RZ, RZ, R7 ;  /* 0x000000ffff0d7224 */ /* 0x000fe200078e0007 */
[----:B------:R-:W-:Y:S01]  /*1dab0*/  LEA.HI R4, R8, UR40, RZ, 0x1d ;  /* 0x0000002808047c11 */ /* 0x000fe2000f8fe8ff */
[----:B------:R-:W-:Y:S02]  /*1dac0*/  IMAD.MOV.U32 R12, RZ, RZ, RZ ;  /* 0x000000ffff0c7224 */ /* 0x000fe400078e00ff */
[----:B------:R-:W-:Y:S02]  /*1dad0*/  IMAD.MOV.U32 R11, RZ, RZ, 0x181f ;  /* 0x0000181fff0b7424 */ /* 0x000fe400078e00ff */
[----:B------:R-:W-:-:S07]  /*1dae0*/  IMAD.MOV.U32 R15, RZ, RZ, -0x1 ;  /* 0xffffffffff0f7424 */ /* 0x000fce00078e00ff */
[----:B------:R-:W-:Y:S05]  /*1daf0*/  WARPSYNC.COLLECTIVE R15, `(.L_x_1011) ;  /* 0x000000000f087348 */ /* 0x000fea0003c00000 */
[----:B------:R0:W1:Y:S02]  /*1db00*/  SHFL.IDX P6, R14, R13, R12, R11 ;  /* 0x0000000c0d0e7389 */ /* 0x00006400000c000b */
[----:B01----:R-:W-:Y:S01]  /*1db10*/  ENDCOLLECTIVE ;  /* 0x000000000000791b */ /* 0x003fe20003800000 */
.L_x_1011:
[----:B------:R-:W-:Y:S02]  /*1db20*/  IMAD.MOV.U32 R13, RZ, RZ, R0 ;  /* 0x000000ffff0d7224 */ /* 0x000fe400078e0000 */
[----:B------:R-:W-:-:S07]  /*1db30*/  IMAD.MOV.U32 R2, RZ, RZ, R14 ;  /* 0x000000ffff027224 */ /* 0x000fce00078e000e */
[----:B------:R-:W-:Y:S05]  /*1db40*/  WARPSYNC.COLLECTIVE R15, `(.L_x_1012) ;  /* 0x000000000f087348 */ /* 0x000fea0003c00000 */
[----:B------:R0:W1:Y:S02]  /*1db50*/  SHFL.IDX P6, R14, R13, R12, R11 ;  /* 0x0000000c0d0e7389 */ /* 0x00006400000c000b */
[----:B01----:R-:W-:Y:S01]  /*1db60*/  ENDCOLLECTIVE ;  /* 0x000000000000791b */ /* 0x003fe20003800000 */
.L_x_1012:
[----:B------:R-:W-:Y:S02]  /*1db70*/  ULDC UR4, c[0x0][0x288] ;  /* 0x0000a20000047ab9 */ /* 0x000fe40000000800 */
[----:B------:R-:W-:-:S05]  /*1db80*/  IMAD R6, R6, UR4, RZ ;  /* 0x0000000406067c24 */ /* 0x000fca000f8e02ff */
[C---:B------:R-:W-:Y:S01]  /*1db90*/  ISETP.GE.AND P1, PT, R4.reuse, R6, PT ;  /* 0x000000060400720c */ /* 0x040fe20003f26270 */
[----:B------:R-:W-:Y:S02]  /*1dba0*/  VIADD R11, R4, 0x10 ;  /* 0x00000010040b7836 */ /* 0x000fe40000000000 */
[----:B------:R-:W-:Y:S02]  /*1dbb0*/  IMAD.MOV.U32 R13, RZ, RZ, R7 ;  /* 0x000000ffff0d7224 */ /* 0x000fe400078e0007 */
[----:B------:R-:W-:-:S08]  /*1dbc0*/  IMAD.MOV.U32 R12, RZ, RZ, 0x1 ;  /* 0x00000001ff0c7424 */ /* 0x000fd000078e00ff */
[----:B------:R-:W-:Y:S01]  /*1dbd0*/  @!P1 VIADD R9, R5, UR39 ;  /* 0x0000002705099c36 */ /* 0x000fe20008000000 */
[----:B------:R-:W-:-:S05]  /*1dbe0*/  @!P1 IADD3 R14, P2, R19, R14, RZ ;  /* 0x0000000e130e9210 */ /* 0x000fca0007f5e0ff */
[----:B------:R-:W-:Y:S02]  /*1dbf0*/  @!P1 IMAD.X R3, RZ, RZ, R2, P2 ;  /* 0x000000ffff039224 */ /* 0x000fe400010e0602 */
[----:B------:R-:W-:-:S05]  /*1dc00*/  @!P1 IMAD.MOV.U32 R2, RZ, RZ, R14 ;  /* 0x000000ffff029224 */ /* 0x000fca00078e000e */
[----:B------:R-:W-:Y:S01]  /*1dc10*/  @!PT LDS RZ, [RZ] ;  /* 0x00000000fffff984 */ /* 0x000fe20000000800 */
[----:B------:R-:W-:Y:S01]  /*1dc20*/  @!PT LDS RZ, [RZ] ;  /* 0x00000000fffff984 */ /* 0x000fe20000000800 */
[----:B------:R-:W-:Y:S01]  /*1dc30*/  @!PT LDS RZ, [RZ] ;  /* 0x00000000fffff984 */ /* 0x000fe20000000800 */
[----:B------:R0:W-:Y:S01]  /*1dc40*/  @!P1 LDGSTS.E.BYPASS.LTC128B.128 [R9+0x1c400], desc[UR50][R2.64], !P0 ;  /* 0x1c40000002099fae */ /* 0x0001e2000c101d72 */
[----:B------:R-:W-:Y:S01]  /*1dc50*/  ISETP.GE.AND P1, PT, R11, R6, PT ;  /* 0x000000060b00720c */ /* 0x000fe20003f26270 */
[----:B------:R-:W-:-:S12]  /*1dc60*/  IMAD.MOV.U32 R11, RZ, RZ, 0x181f ;  /* 0x0000181fff0b7424 */ /* 0x000fd800078e00ff */
[----:B0-----:R-:W-:Y:S05]  /*1dc70*/  WARPSYNC.COLLECTIVE R15, `(.L_x_1013) ;  /* 0x000000000f087348 */ /* 0x001fea0003c00000 */
[----:B------:R1:W2:Y:S02]  /*1dc80*/  SHFL.IDX P6, R14, R13, R12, R11 ;  /* 0x0000000c0d0e7389 */ /* 0x0002a400000c000b */
[----:B012---:R-:W-:Y:S01]  /*1dc90*/  ENDCOLLECTIVE ;  /* 0x000000000000791b */ /* 0x007fe20003800000 */
.L_x_1013:
[----:B------:R-:W-:Y:S02]  /*1dca0*/  VIADD R9, R4, 0x20 ;  /* 0x0000002004097836 */ /* 0x000fe40000000000 */
[----:B------:R-:W-:Y:S02]  /*1dcb0*/  @!P1 VIADD R21, R5, UR39 ;  /* 0x0000002705159c36 */ /* 0x000fe40008000000 */
[----:B------:R-:W-:Y:S02]  /*1dcc0*/  IMAD.MOV.U32 R13, RZ, RZ, R0 ;  /* 0x000000ffff0d7224 */ /* 0x000fe400078e0000 */
[----:B------:R-:W-:-:S07]  /*1dcd0*/  IMAD.MOV.U32 R2, RZ, RZ, R14 ;  /* 0x000000ffff027224 */ /* 0x000fce00078e000e */
[----:B------:R-:W-:Y:S05]  /*1dce0*/  WARPSYNC.COLLECTIVE R15, `(.L_x_1014) ;  /* 0x000000000f087348 */ /* 0x000fea0003c00000 */
[----:B------:R0:W1:Y:S02]  /*1dcf0*/  SHFL.IDX P6, R14, R13, R12, R11 ;  /* 0x0000000c0d0e7389 */ /* 0x00006400000c000b */
[----:B01----:R-:W-:Y:S01]  /*1dd00*/  ENDCOLLECTIVE ;  /* 0x000000000000791b */ /* 0x003fe20003800000 */
.L_x_1014:
[----:B------:R-:W-:Y:S02]  /*1dd10*/  IMAD.MOV.U32 R13, RZ, RZ, R7 ;  /* 0x000000ffff0d7224 */ /* 0x000fe400078e0007 */
[----:B------:R-:W-:Y:S01]  /*1dd20*/  IMAD.MOV.U32 R12, RZ, RZ, 0x2 ;  /* 0x00000002ff0c7424 */ /* 0x000fe200078e00ff */
[----:B------:R-:W-:-:S05]  /*1dd30*/  @!P1 IADD3 R14, P2, R19, R14, RZ ;  /* 0x0000000e130e9210 */ /* 0x000fca0007f5e0ff */
[----:B------:R-:W-:Y:S02]  /*1dd40*/  @!P1 IMAD.X R3, RZ, RZ, R2, P2 ;  /* 0x000000ffff039224 */ /* 0x000fe400010e0602 */
[----:B------:R-:W-:-:S07]  /*1dd50*/  @!P1 IMAD.MOV.U32 R2, RZ, RZ, R14 ;  /* 0x000000ffff029224 */ /* 0x000fce00078e000e */
[----:B------:R-:W-:Y:S05]  /*1dd60*/  WARPSYNC.COLLECTIVE R15, `(.L_x_1015) ;  /* 0x000000000f087348 */ /* 0x000fea0003c00000 */
[----:B------:R0:W1:Y:S02]  /*1dd70*/  SHFL.IDX P6, R14, R13, R12, R11 ;  /* 0x0000000c0d0e7389 */ /* 0x00006400000c000b */
[----:B01----:R-:W-:Y:S01]  /*1dd80*/  ENDCOLLECTIVE ;  /* 0x000000000000791b */ /* 0x003fe20003800000 */
.L_x_1015:
[----:B------:R-:W-:Y:S01]  /*1dd90*/  @!PT LDS RZ, [RZ] ;  /* 0x00000000fffff984 */ /* 0x000fe20000000800 */
[----:B------:R-:W-:Y:S01]  /*1dda0*/  @!PT LDS RZ, [RZ] ;  /* 0x00000000fffff984 */ /* 0x000fe20000000800 */
[----:B------:R-:W-:Y:S01]  /*1ddb0*/  @!PT LDS RZ, [RZ] ;  /* 0x00000000fffff984 */ /* 0x000fe20000000800 */
[----:B------:R0:W-:Y:S01]  /*1ddc0*/  @!P1 LDGSTS.E.BYPASS.LTC128B.128 [R21+0x1cc00], desc[UR50][R2.64], !P0 ;  /* 0x1cc0000002159fae */ /* 0x0001e2000c101d72 */
[----:B------:R-:W-:Y:S01]  /*1ddd0*/  ISETP.GE.AND P1, PT, R9, R6, PT ;  /* 0x000000060900720c */ /* 0x000fe20003f26270 */
[----:B------:R-:W-:Y:S02]  /*1dde0*/  IMAD.MOV.U32 R13, RZ, RZ, R0 ;  /* 0x000000ffff0d7224 */ /* 0x000fe400078e0000 */
[----:B0-----:R-:W-:-:S10]  /*1ddf0*/  VIADD R21, R4, 0x30 ;  /* 0x0000003004157836 */ /* 0x001fd40000000000 */
[----:B------:R-:W-:Y:S02]  /*1de00*/  @!P1 VIADD R9, R5, UR39 ;  /* 0x0000002705099c36 */ /* 0x000fe40008000000 */
[----:B------:R-:W-:-:S07]  /*1de10*/  IMAD.MOV.U32 R2, RZ, RZ, R14 ;  /* 0x000000ffff027224 */ /* 0x000fce00078e000e */
[----:B------:R-:W-:Y:S05]  /*1de20*/  WARPSYNC.COLLECTIVE R15, `(.L_x_1016) ;  /* 0x000000000f087348 */ /* 0x000fea0003c00000 */
[----:B------:R0:W1:Y:S02]  /*1de30*/  SHFL.IDX P6, R14, R13, R12, R11 ;  /* 0x0000000c0d0e7389 */ /* 0x00006400000c000b */
[----:B01----:R-:W-:Y:S01]  /*1de40*/  ENDCOLLECTIVE ;  /* 0x000000000000791b */ /* 0x003fe20003800000 */
.L_x_1016:
        /* <DEDUP_REMOVED lines=8> */
.L_x_1017:
        /* <DEDUP_REMOVED lines=12> */
.L_x_1018:
        /* <DEDUP_REMOVED lines=8> */
.L_x_1019:
        /* <DEDUP_REMOVED lines=12> */
.L_x_1020:
        /* <DEDUP_REMOVED lines=8> */
.L_x_1021:
[----:B------:R-:W-:Y:S01]  /*1e150*/  @!PT LDS RZ, [RZ] ;  /* 0x00000000fffff984 */ /* 0x000fe20000000800 */
[----:B------:R-:W-:Y:S01]  /*1e160*/  @!PT LDS RZ, [RZ] ;  /* 0x00000000fffff984 */ /* 0x000fe20000000800 */
[----:B------:R-:W-:Y:S01]  /*1e170*/  @!PT LDS RZ, [RZ] ;  /* 0x00000000fffff984 */ /* 0x000fe20000000800 */
[----:B------:R0:W-:Y:S01]  /*1e180*/  @!P1 LDGSTS.E.BYPASS.LTC128B.128 [R9+0x1e400], desc[UR50][R2.64], !P0 ;  /* 0x1e40000002099fae */ /* 0x0001e2000c101d72 */
[----:B------:R-:W-:Y:S01]  /*1e190*/  ISETP.GE.AND P1, PT, R21, R6, PT ;  /* 0x000000061500720c */ /* 0x000fe20003f26270 */
[----:B------:R-:W-:-:S12]  /*1e1a0*/  IMAD.MOV.U32 R13, RZ, RZ, R0 ;  /* 0x000000ffff0d7224 */ /* 0x000fd800078e0000 */
[----:B------:R-:W-:Y:S02]  /*1e1b0*/  @!P1 VIADD R21, R5, UR39 ;  /* 0x0000002705159c36 */ /* 0x000fe40008000000 */
[----:B0-----:R-:W-:-:S07]  /*1e1c0*/  IMAD.MOV.U32 R2, RZ, RZ, R14 ;  /* 0x000000ffff027224 */ /* 0x001fce00078e000e */
[----:B------:R-:W-:Y:S05]  /*1e1d0*/  WARPSYNC.COLLECTIVE R15, `(.L_x_1022) ;  /* 0x000000000f087348 */ /* 0x000fea0003c00000 */
[----:B------:R0:W1:Y:S02]  /*1e1e0*/  SHFL.IDX P6, R14, R13, R12, R11 ;  /* 0x0000000c0d0e7389 */ /* 0x00006400000c000b */
[----:B01----:R-:W-:Y:S01]  /*1e1f0*/  ENDCOLLECTIVE ;  /* 0x000000000000791b */ /* 0x003fe20003800000 */
.L_x_1022:
        /* <DEDUP_REMOVED lines=8> */
.L_x_1023:
[----:B------:R-:W-:Y:S01]  /*1e280*/  @!PT LDS RZ, [RZ] ;  /* 0x00000000fffff984 */ /* 0x000fe20000000800 */
[----:B------:R-:W-:Y:S01]  /*1e290*/  @!PT LDS RZ, [RZ] ;  /* 0x00000000fffff984 */ /* 0x000fe20000000800 */
[----:B------:R-:W-:Y:S01]  /*1e2a0*/  @!PT LDS RZ, [RZ] ;  /* 0x00000000fffff984 */ /* 0x000fe20000000800 */
[----:B------:R0:W-:Y:S01]  /*1e2b0*/  @!P1 LDGSTS.E.BYPASS.LTC128B.128 [R21+0x1ec00], desc[UR50][R2.64], !P0 ;  /* 0x1ec0000002159fae */ /* 0x0001e2000c101d72 */
[----:B------:R-:W-:Y:S02]  /*1e2c0*/  IMAD.MOV.U32 R13, RZ, RZ, R0 ;  /* 0x000000ffff0d7224 */ /* 0x000fe400078e0000 */
[----:B0-----:R-:W-:-:S05]  /*1e2d0*/  VIADD R3, R4, 0x60 ;  /* 0x0000006004037836 */ /* 0x001fca0000000000 */
[----:B------:R-:W-:Y:S01]  /*1e2e0*/  ISETP.GE.AND P1, PT, R3, R6, PT ;  /* 0x000000060300720c */ /* 0x000fe20003f26270 */
[----:B------:R-:W-:-:S12]  /*1e2f0*/  IMAD.MOV.U32 R2, RZ, RZ, R14 ;  /* 0x000000ffff027224 */ /* 0x000fd800078e000e */
[----:B------:R-:W-:Y:S05]  /*1e300*/  WARPSYNC.COLLECTIVE R15, `(.L_x_1024) ;  /* 0x000000000f087348 */ /* 0x000fea0003c00000 */
[----:B------:R0:W1:Y:S02]  /*1e310*/  SHFL.IDX P6, R14, R13, R12, R11 ;  /* 0x0000000c0d0e7389 */ /* 0x00006400000c000b */
[----:B01----:R-:W-:Y:S01]  /*1e320*/  ENDCOLLECTIVE ;  /* 0x000000000000791b */ /* 0x003fe20003800000 */
.L_x_1024:
[----:B------:R-:W-:Y:S02]  /*1e330*/  @!P1 VIADD R9, R5, UR39 ;  /* 0x0000002705099c36 */ /* 0x000fe40008000000 */
        /* <DEDUP_REMOVED lines=8> */
.L_x_1025:
[----:B------:R-:W-:Y:S01]  /*1e3c0*/  @!PT LDS RZ, [RZ] ;  /* 0x00000000fffff984 */ /* 0x000fe20000000800 */
[----:B------:R-:W-:Y:S01]  /*1e3d0*/  @!PT LDS RZ, [RZ] ;  /* 0x00000000fffff984 */ /* 0x000fe20000000800 */
[----:B------:R-:W-:Y:S01]  /*1e3e0*/  @!PT LDS RZ, [RZ] ;  /* 0x00000000fffff984 */ /* 0x000fe20000000800 */
[----:B------:R0:W-:Y:S01]  /*1e3f0*/  @!P1 LDGSTS.E.BYPASS.LTC128B.128 [R9+0x1f400], desc[UR50][R2.64], !P0 ;  /* 0x1f40000002099fae */ /* 0x0001e2000c101d72 */
[----:B------:R-:W-:Y:S02]  /*1e400*/  IMAD.MOV.U32 R13, RZ, RZ, R0 ;  /* 0x000000ffff0d7224 */ /* 0x000fe400078e0000 */
[----:B------:R-:W-:-:S07]  /*1e410*/  IMAD.MOV.U32 R7, RZ, RZ, R14 ;  /* 0x000000ffff077224 */ /* 0x000fce00078e000e */
[----:B0-----:R-:W-:Y:S05]  /*1e420*/  WARPSYNC.COLLECTIVE R15, `(.L_x_1026) ;  /* 0x000000000f087348 */ /* 0x001fea0003c00000 */
[----:B------:R1:W2:Y:S02]  /*1e430*/  SHFL.IDX P6, R14, R13, R12, R11 ;  /* 0x0000000c0d0e7389 */ /* 0x0002a400000c000b */
[----:B012---:R-:W-:Y:S01]  /*1e440*/  ENDCOLLECTIVE ;  /* 0x000000000000791b */ /* 0x007fe20003800000 */
.L_x_1026:
[----:B------:R-:W-:Y:S05]  /*1e450*/  BRA `(.L_x_1027) ;  /* 0xffffffd4001c7947 */ /* 0x000fea000383ffff */
.L_x_966:
[----:B0-----:R-:W-:-:S04]  /*1e460*/  IMAD.U32 R3, RZ, RZ, UR39 ;  /* 0x00000027ff037e24 */ /* 0x001fc8000f8e00ff */
[----:B------:R0:W1:Y:S03]  /*1e470*/  SYNCS.PHASECHK.TRANS64.TRYWAIT P0, [R3+URZ+0x2e820], R0 ;  /* 0x02e82000030075a7 */ /* 0x000066000800017f */
[----:B-1----:R-:W-:Y:S05]  /*1e480*/  @!P0 NANOSLEEP.SYNCS 0x989680 ;  /* 0x009896800000895d */ /* 0x002fea0003900000 */
[----:B------:R-:W1:Y:S02]  /*1e490*/  @!P0 SYNCS.PHASECHK.TRANS64 P0, [R3+URZ+0x2e820], R0 ;  /* 0x02e82000030085a7 */ /* 0x000e64000800007f */
[----:B-1----:R-:W-:Y:S05]  /*1e4a0*/  @!P0 BRA `(.L_x_966) ;  /* 0xfffffffc00ec8947 */ /* 0x002fea000383ffff */
[----:B------:R-:W-:Y:S05]  /*1e4b0*/  BRA `(.L_x_1028) ;  /* 0xffffffd400547947 */ /* 0x000fea000383ffff */
.L_x_971:
[----:B0-----:R0:W1:Y:S02]  /*1e4c0*/  SYNCS.PHASECHK.TRANS64.TRYWAIT P0, [R4+URZ+0x2e880], R3 ;  /* 0x02e88003040075a7 */ /* 0x001064000800017f */
[----:B-1----:R-:W-:Y:S05]  /*1e4d0*/  @!P0 NANOSLEEP.SYNCS 0x989680 ;  /* 0x009896800000895d */ /* 0x002fea0003900000 */
[----:B------:R-:W1:Y:S02]  /*1e4e0*/  @!P0 SYNCS.PHASECHK.TRANS64 P0, [R4+URZ+0x2e880], R3 ;  /* 0x02e88003040085a7 */ /* 0x000e64000800007f */
[----:B-1----:R-:W-:Y:S05]  /*1e4f0*/  @!P0 BRA `(.L_x_971) ;  /* 0xfffffffc00f08947 */ /* 0x002fea000383ffff */
[----:B------:R-:W-:Y:S05]  /*1e500*/  BRA `(.L_x_1029) ;  /* 0xffffffd400e87947 */ /* 0x000fea000383ffff */
.L_x_975:
[----:B-1----:R1:W2:Y:S02]  /*1e510*/  SYNCS.PHASECHK.TRANS64.TRYWAIT P0, [R4+URZ+0x2e840], R3 ;  /* 0x02e84003040075a7 */ /* 0x0022a4000800017f */
[----:B--2---:R-:W-:Y:S05]  /*1e520*/  @!P0 NANOSLEEP.SYNCS 0x989680 ;  /* 0x009896800000895d */ /* 0x004fea0003900000 */
[----:B------:R-:W2:Y:S02]  /*1e530*/  @!P0 SYNCS.PHASECHK.TRANS64 P0, [R4+URZ+0x2e840], R3 ;  /* 0x02e84003040085a7 */ /* 0x000ea4000800007f */
[----:B--2---:R-:W-:Y:S05]  /*1e540*/  @!P0 BRA `(.L_x_975) ;  /* 0xfffffffc00f08947 */ /* 0x004fea000383ffff */
[----:B------:R-:W-:Y:S05]  /*1e550*/  BRA `(.L_x_1030) ;  /* 0xffffffd8005c7947 */ /* 0x000fea000383ffff */
.L_x_980:
[----:B0-----:R0:W1:Y:S02]  /*1e560*/  SYNCS.PHASECHK.TRANS64.TRYWAIT P0, [R19+URZ+0x2e870], R2 ;  /* 0x02e87002130075a7 */ /* 0x001064000800017f */
[----:B-1----:R-:W-:Y:S05]  /*1e570*/  @!P0 NANOSLEEP.SYNCS 0x989680 ;  /* 0x009896800000895d */ /* 0x002fea0003900000 */
[----:B------:R-:W1:Y:S02]  /*1e580*/  @!P0 SYNCS.PHASECHK.TRANS64 P0, [R19+URZ+0x2e870], R2 ;  /* 0x02e87002130085a7 */ /* 0x000e64000800007f */
[----:B-1----:R-:W-:Y:S05]  /*1e590*/  @!P0 BRA `(.L_x_980) ;  /* 0xfffffffc00f08947 */ /* 0x002fea000383ffff */
[----:B------:R-:W-:Y:S05]  /*1e5a0*/  BRA `(.L_x_1031) ;  /* 0xffffffd800fc7947 */ /* 0x000fea000383ffff */
.L_x_982:
[----:B0-----:R0:W1:Y:S02]  /*1e5b0*/  SYNCS.PHASECHK.TRANS64.TRYWAIT P0, [R19+URZ+0x2e860], R2 ;  /* 0x02e86002130075a7 */ /* 0x001064000800017f */
[----:B-1----:R-:W-:Y:S05]  /*1e5c0*/  @!P0 NANOSLEEP.SYNCS 0x989680 ;  /* 0x009896800000895d */ /* 0x002fea0003900000 */
[----:B------:R-:W1:Y:S02]  /*1e5d0*/  @!P0 SYNCS.PHASECHK.TRANS64 P0, [R19+URZ+0x2e860], R2 ;  /* 0x02e86002130085a7 */ /* 0x000e64000800007f */
[----:B-1----:R-:W-:Y:S05]  /*1e5e0*/  @!P0 BRA `(.L_x_982) ;  /* 0xfffffffc00f08947 */ /* 0x002fea000383ffff */
[----:B------:R-:W-:Y:S05]  /*1e5f0*/  BRA `(.L_x_1032) ;  /* 0xffffffdc00007947 */ /* 0x000fea000383ffff */
.L_x_988:
[----:B0-----:R-:W2:Y:S02]  /*1e600*/  LDL R2, [R1] ;  /* 0x0000000001027983 */ /* 0x001ea40000100800 */
[----:B--2---:R0:W1:Y:S02]  /*1e610*/  SYNCS.PHASECHK.TRANS64.TRYWAIT P0, [R2+URZ+0x2e870], R0 ;  /* 0x02e87000020075a7 */ /* 0x004064000800017f */
[----:B-1----:R-:W-:Y:S05]  /*1e620*/  @!P0 NANOSLEEP.SYNCS 0x989680 ;  /* 0x009896800000895d */ /* 0x002fea0003900000 */
[----:B------:R-:W1:Y:S02]  /*1e630*/  @!P0 SYNCS.PHASECHK.TRANS64 P0, [R2+URZ+0x2e870], R0 ;  /* 0x02e87000020085a7 */ /* 0x000e64000800007f */
[----:B-1----:R-:W-:Y:S05]  /*1e640*/  @!P0 BRA `(.L_x_988) ;  /* 0xfffffffc00ec8947 */ /* 0x002fea000383ffff */
[----:B------:R-:W-:Y:S05]  /*1e650*/  BRA `(.L_x_1033) ;  /* 0xffffffe000f07947 */ /* 0x000fea000383ffff */
.L_x_990:
[----:B0-----:R-:W2:Y:S02]  /*1e660*/  LDL R4, [R1] ;  /* 0x0000000001047983 */ /* 0x001ea40000100800 */
[----:B--2---:R0:W1:Y:S02]  /*1e670*/  SYNCS.PHASECHK.TRANS64.TRYWAIT P0, [R4+URZ+0x2e860], R3 ;  /* 0x02e86003040075a7 */ /* 0x004064000800017f */
[----:B-1----:R-:W-:Y:S05]  /*1e680*/  @!P0 NANOSLEEP.SYNCS 0x989680 ;  /* 0x009896800000895d */ /* 0x002fea0003900000 */
[----:B------:R-:W1:Y:S02]  /*1e690*/  @!P0 SYNCS.PHASECHK.TRANS64 P0, [R4+URZ+0x2e860], R3 ;  /* 0x02e86003040085a7 */ /* 0x000e64000800007f */
[----:B-1----:R-:W-:Y:S05]  /*1e6a0*/  @!P0 BRA `(.L_x_990) ;  /* 0xfffffffc00ec8947 */ /* 0x002fea000383ffff */
[----:B------:R-:W-:Y:S05]  /*1e6b0*/  BRA `(.L_x_1034) ;  /* 0xffffffe4000c7947 */ /* 0x000fea000383ffff */
.L_x_992:
[----:B0-----:R0:W1:Y:S02]  /*1e6c0*/  SYNCS.PHASECHK.TRANS64.TRYWAIT P0, [R7+URZ+0x2e820], R2 ;  /* 0x02e82002070075a7 */ /* 0x001064000800017f */
[----:B-1----:R-:W-:Y:S05]  /*1e6d0*/  @!P0 NANOSLEEP.SYNCS 0x989680 ;  /* 0x009896800000895d */ /* 0x002fea0003900000 */
[----:B------:R-:W1:Y:S02]  /*1e6e0*/  @!P0 SYNCS.PHASECHK.TRANS64 P0, [R7+URZ+0x2e820], R2 ;  /* 0x02e82002070085a7 */ /* 0x000e64000800007f */
[----:B-1----:R-:W-:Y:S05]  /*1e6f0*/  @!P0 BRA `(.L_x_992) ;  /* 0xfffffffc00f08947 */ /* 0x002fea000383ffff */
[----:B------:R-:W-:Y:S05]  /*1e700*/  BRA `(.L_x_1035) ;  /* 0xffffffe800e07947 */ /* 0x000fea000383ffff */
.L_x_994:
[----:B0-----:R0:W1:Y:S02]  /*1e710*/  SYNCS.PHASECHK.TRANS64.TRYWAIT P1, [R6+URZ], R3 ;  /* 0x00000003060075a7 */ /* 0x001064000802017f */
[----:B-1----:R-:W-:Y:S05]  /*1e720*/  @!P1 NANOSLEEP.SYNCS 0x989680 ;  /* 0x009896800000995d */ /* 0x002fea0003900000 */
[----:B------:R-:W1:Y:S02]  /*1e730*/  @!P1 SYNCS.PHASECHK.TRANS64 P1, [R6+URZ], R3 ;  /* 0x00000003060095a7 */ /* 0x000e64000802007f */
[----:B-1----:R-:W-:Y:S05]  /*1e740*/  @!P1 BRA `(.L_x_994) ;  /* 0xfffffffc00f09947 */ /* 0x002fea000383ffff */
[----:B------:R-:W-:Y:S05]  /*1e750*/  BRA `(.L_x_1036) ;  /* 0xffffffec00307947 */ /* 0x000fea000383ffff */
.L_x_995:
[----:B-1----:R1:W2:Y:S02]  /*1e760*/  SYNCS.PHASECHK.TRANS64.TRYWAIT P1, [R5+URZ], R2 ;  /* 0x00000002050075a7 */ /* 0x0022a4000802017f */
[----:B--2---:R-:W-:Y:S05]  /*1e770*/  @!P1 NANOSLEEP.SYNCS 0x989680 ;  /* 0x009896800000995d */ /* 0x004fea0003900000 */
[----:B------:R-:W2:Y:S02]  /*1e780*/  @!P1 SYNCS.PHASECHK.TRANS64 P1, [R5+URZ], R2 ;  /* 0x00000002050095a7 */ /* 0x000ea4000802007f */
[----:B--2---:R-:W-:Y:S05]  /*1e790*/  @!P1 BRA `(.L_x_995) ;  /* 0xfffffffc00f09947 */ /* 0x004fea000383ffff */
[----:B------:R-:W-:Y:S05]  /*1e7a0*/  BRA `(.L_x_1037) ;  /* 0xffffffec00247947 */ /* 0x000fea000383ffff */
.L_x_997:
[----:B--2---:R2:W3:Y:S02]  /*1e7b0*/  SYNCS.PHASECHK.TRANS64.TRYWAIT P1, [R0+URZ+0x2e860], R3 ;  /* 0x02e86003000075a7 */ /* 0x0044e4000802017f */
[----:B---3--:R-:W-:Y:S05]  /*1e7c0*/  @!P1 NANOSLEEP.SYNCS 0x989680 ;  /* 0x009896800000995d */ /* 0x008fea0003900000 */
[----:B------:R-:W3:Y:S02]  /*1e7d0*/  @!P1 SYNCS.PHASECHK.TRANS64 P1, [R0+URZ+0x2e860], R3 ;  /* 0x02e86003000095a7 */ /* 0x000ee4000802007f */
[----:B---3--:R-:W-:Y:S05]  /*1e7e0*/  @!P1 BRA `(.L_x_997) ;  /* 0xfffffffc00f09947 */ /* 0x008fea000383ffff */
[----:B------:R-:W-:Y:S05]  /*1e7f0*/  BRA `(.L_x_1038) ;  /* 0xffffffec00247947 */ /* 0x000fea000383ffff */
.L_x_999:
[----:B-1----:R1:W3:Y:S02]  /*1e800*/  SYNCS.PHASECHK.TRANS64.TRYWAIT P1, [R5+URZ+0x2e860], R2 ;  /* 0x02e86002050075a7 */ /* 0x0022e4000802017f */
[----:B---3--:R-:W-:Y:S05]  /*1e810*/  @!P1 NANOSLEEP.SYNCS 0x989680 ;  /* 0x009896800000995d */ /* 0x008fea0003900000 */
[----:B------:R-:W3:Y:S02]  /*1e820*/  @!P1 SYNCS.PHASECHK.TRANS64 P1, [R5+URZ+0x2e860], R2 ;  /* 0x02e86002050095a7 */ /* 0x000ee4000802007f */
[----:B---3--:R-:W-:Y:S05]  /*1e830*/  @!P1 BRA `(.L_x_999) ;  /* 0xfffffffc00f09947 */ /* 0x008fea000383ffff */
[----:B------:R-:W-:Y:S05]  /*1e840*/  BRA `(.L_x_1039) ;  /* 0xffffffec00247947 */ /* 0x000fea000383ffff */
.L_x_1001:
[----:B---3--:R3:W4:Y:S02]  /*1e850*/  SYNCS.PHASECHK.TRANS64.TRYWAIT P0, [R0+URZ+0x2e880], R3 ;  /* 0x02e88003000075a7 */ /* 0x008724000800017f */
[----:B----4-:R-:W-:Y:S05]  /*1e860*/  @!P0 NANOSLEEP.SYNCS 0x989680 ;  /* 0x009896800000895d */ /* 0x010fea0003900000 */
[----:B------:R-:W4:Y:S02]  /*1e870*/  @!P0 SYNCS.PHASECHK.TRANS64 P0, [R0+URZ+0x2e880], R3 ;  /* 0x02e88003000085a7 */ /* 0x000f24000800007f */
[----:B----4-:R-:W-:Y:S05]  /*1e880*/  @!P0 BRA `(.L_x_1001) ;  /* 0xfffffffc00f08947 */ /* 0x010fea000383ffff */
[----:B------:R-:W-:Y:S05]  /*1e890*/  BRA `(.L_x_1002) ;  /* 0xffffffec00207947 */ /* 0x000fea000383ffff */
.L_x_1040:
        /* <DEDUP_REMOVED lines=14> */
.L_x_2837:


//--------------------- .text._ZN7cutlass13device_kernelIN5flash11enable_sm90INS1_16FlashAttnFwdSm90INS1_25CollectiveMainloopFwdSm90ILi2EN4cute5tupleIJNS5_1CILi1EEES8_S8_EEENS6_IJNS7_ILi128EEENS7_ILi224EEESA_EEELi128ENS_12float_e4m3_tEfNS_4arch4Sm90ELb0ELb1ELb0ELb1ELb0ELb0ELb0ELb1ELb1ELb1ELb1ELb0EEENS1_21CollectiveEpilogueFwdINS6_IJSA_SA_SB_EEES9_NS_10bfloat16_tESF_Li256ELb1ELb1ELb1ELb1EEENS1_36VarlenDynamicPersistentTileSchedulerILi128ELi224ELi256ELi128ELb1ELb1ELb1ELb1ELb0ELb1EEEEEEEEEvNT_6ParamsE --------------------------
	.section	.text._ZN7cutlass13device_kernelIN5flash11enable_sm90INS1_16FlashAttnFwdSm90INS1_25CollectiveMainloopFwdSm90ILi2EN4cute5tupleIJNS5_1CILi1EEES8_S8_EEENS6_IJNS7_ILi128EEENS7_ILi224EEESA_EEELi128ENS_12float_e4m3_tEfNS_4arch4Sm90ELb0ELb1ELb0ELb1ELb0ELb0ELb0ELb1ELb1ELb1ELb1ELb0EEENS1_21CollectiveEpilogueFwdINS6_IJSA_SA_SB_EEES9_NS_10bfloat16_tESF_Li256ELb1ELb1ELb1ELb1EEENS1_36VarlenDynamicPersistentTileSchedulerILi128ELi224ELi256ELi128ELb1ELb1ELb1ELb1ELb0ELb1EEEEEEEEEvNT_6ParamsE,"ax",@progbits
	.align	128
.text._ZN7cutlass13device_kernelIN5flash11enable_sm90INS1_16FlashAttnFwdSm90INS1_25CollectiveMainloopFwdSm90ILi2EN4cute5tupleIJNS5_1CILi1EEES8_S8_EEENS6_IJNS7_ILi128EEENS7_ILi224EEESA_EEELi128ENS_12float_e4m3_tEfNS_4arch4Sm90ELb0ELb1ELb0ELb1ELb0ELb0ELb0ELb1ELb1ELb1ELb1ELb0EEENS1_21CollectiveEpilogueFwdINS6_IJSA_SA_SB_EEES9_NS_10bfloat16_tESF_Li256ELb1ELb1ELb1ELb1EEENS1_36VarlenDynamicPersistentTileSchedulerILi128ELi224ELi256ELi128ELb1ELb1ELb1ELb1ELb0ELb1EEEEEEEEEvNT_6ParamsE:
        .type           _ZN7cutlass13device_kernelIN5flash11enable_sm90INS1_16FlashAttnFwdSm90INS1_25CollectiveMainloopFwdSm90ILi2EN4cute5tupleIJNS5_1CILi1EEES8_S8_EEENS6_IJNS7_ILi128EEENS7_ILi224EEESA_EEELi128ENS_12float_e4m3_tEfNS_4arch4Sm90ELb0ELb1ELb0ELb1ELb0ELb0ELb0ELb1ELb1ELb1ELb1ELb0EEENS1_21CollectiveEpilogueFwdINS6_IJSA_SA_SB_EEES9_NS_10bfloat16_tESF_Li256ELb1ELb1ELb1ELb1EEENS1_36VarlenDynamicPersistentTileSchedulerILi128ELi224ELi256ELi128ELb1ELb1ELb1ELb1ELb0ELb1EEEEEEEEEvNT_6ParamsE,@function
        .size           _ZN7cutlass13device_kernelIN5flash11enable_sm90INS1_16FlashAttnFwdSm90INS1_25CollectiveMainloopFwdSm90ILi2EN4cute5tupleIJNS5_1CILi1EEES8_S8_EEENS6_IJNS7_ILi128EEENS7_ILi224EEESA_EEELi128ENS_12float_e4m3_tEfNS_4arch4Sm90ELb0ELb1ELb0ELb1ELb0ELb0ELb0ELb1ELb1ELb1ELb1ELb0EEENS1_21CollectiveEpilogueFwdINS6_IJSA_SA_SB_EEES9_NS_10bfloat16_tESF_Li256ELb1ELb1ELb1ELb1EEENS1_36VarlenDynamicPersistentTileSchedulerILi128ELi224ELi256ELi128ELb1ELb1ELb1ELb1ELb0ELb1EEEEEEEEEvNT_6ParamsE,(.L_x_2838 - _ZN7cutlass13device_kernelIN5flash11enable_sm90INS1_16FlashAttnFwdSm90INS1_25CollectiveMainloopFwdSm90ILi2EN4cute5tupleIJNS5_1CILi1EEES8_S8_EEENS6_IJNS7_ILi128EEENS7_ILi224EEESA_EEELi128ENS_12float_e4m3_tEfNS_4arch4Sm90ELb0ELb1ELb0ELb1ELb0ELb0ELb0ELb1ELb1ELb1ELb1ELb0EEENS1_21CollectiveEpilogueFwdINS6_IJSA_SA_SB_EEES9_NS_10bfloat16_tESF_Li256ELb1ELb1ELb1ELb1EEENS1_36VarlenDynamicPersistentTileSchedulerILi128ELi224ELi256ELi128ELb1ELb1ELb1ELb1ELb0ELb1EEEEEEEEEvNT_6ParamsE)
        .other          _ZN7cutlass13device_kernelIN5flash11enable_sm90INS1_16FlashAttnFwdSm90INS1_25CollectiveMainloopFwdSm90ILi2EN4cute5tupleIJNS5_1CILi1EEES8_S8_EEENS6_IJNS7_ILi128EEENS7_ILi224EEESA_EEELi128ENS_12float_e4m3_tEfNS_4arch4Sm90ELb0ELb1ELb0ELb1ELb0ELb0ELb0ELb1ELb1ELb1ELb1ELb0EEENS1_21CollectiveEpilogueFwdINS6_IJSA_SA_SB_EEES9_NS_10bfloat16_tESF_Li256ELb1ELb1ELb1ELb1EEENS1_36VarlenDynamicPersistentTileSchedulerILi128ELi224ELi256ELi128ELb1ELb1ELb1ELb1ELb0ELb1EEEEEEEEEvNT_6ParamsE,@"STO_CUDA_ENTRY STV_DEFAULT"
_ZN7cutlass13device_kernelIN5flash11enable_sm90INS1_16FlashAttnFwdSm90INS1_25CollectiveMainloopFwdSm90ILi2EN4cute5tupleIJNS5_1CILi1EEES8_S8_EEENS6_IJNS7_ILi128EEENS7_ILi224EEESA_EEELi128ENS_12float_e4m3_tEfNS_4arch4Sm90ELb0ELb1ELb0ELb1ELb0ELb0ELb0ELb1ELb1ELb1ELb1ELb0EEENS1_21CollectiveEpilogueFwdINS6_IJSA_SA_SB_EEES9_NS_10bfloat16_tESF_Li256ELb1ELb1ELb1ELb1EEENS1_36VarlenDynamicPersistentTileSchedulerILi128ELi224ELi256ELi128ELb1ELb1ELb1ELb1ELb0ELb1EEEEEEEEEvNT_6ParamsE:
        /* <DEDUP_REMOVED lines=18> */
.L_x_1042:
[----:B------:R-:W-:Y:S05]  /*0120*/  BSYNC B0 ;  /* 0x0000000000007941 */ /* 0x000fea0003800000 */
.L_x_1041:
        /* <DEDUP_REMOVED lines=41> */
.L_x_1043:
        /* <DEDUP_REMOVED lines=22> */
.L_x_1044:
        /* <DEDUP_REMOVED lines=18> */
.L_x_1045:
        /* <DEDUP_REMOVED lines=22> */
.L_x_1046:
        /* <DEDUP_REMOVED lines=22> */
.L_x_1047:
[----:B------:R-:W-:Y:S01]  /*0900*/  PLOP3.LUT P0, PT, PT, PT, UP0, 0x80, 0x0 ;  /* 0x000000000000781c */ /* 0x000fe20003f0f008 */
[----:B------:R-:W-:Y:S01]  /*0910*/  UMOV UR38, 0x1 ;  /* 0x0000000100267882 */ /* 0x000fe20000000000 */
[----:B------:R-:W-:Y:S01]  /*0920*/  NOP ;  /* 0x0000000000007918 */ /* 0x000fe20000000000 */
[----:B------:R-:W-:Y:S01]  /*0930*/  USEL UR38, UR38, 0x2, !UP0 ;  /* 0x0000000226267887 */ /* 0x000fe2000c000000 */
[----:B------:R-:W-:Y:S01]  /*0940*/  ULDC.64 UR52, c[0x0][0x208] ;  /* 0x0000820000347ab9 */ /* 0x000fe20000000a00 */
[----:B012-4-:R-:W-:Y:S08]  /*0950*/  BAR.SYNC.DEFER_BLOCKING 0x0 ;  /* 0x0000000000007b1d */ /* 0x017ff00000010000 */
[----:B------:R-:W-:Y:S05]  /*0960*/  @!P0 BRA `(.L_x_1048) ;  /* 0x000001a800a08947 */ /* 0x000fea0003800000 */
.L_x_1049:
        /* <DEDUP_REMOVED lines=25> */
[----:B------:R-:W-:Y:S01]  /*0b00*/  R2UR UR49, R11 ;  /* 0x000000000b3172ca */ /* 0x000fe200000e0000 */
[----:B------:R-:W-:Y:S01]  /*0b10*/  UMOV UR51, URZ ;  /* 0x0000003f00337c82 */ /* 0x000fe20008000000 */
[CC--:B------:R-:W-:Y:S02]  /*0b20*/  LEA.HI R2, R3.reuse, R0.reuse, RZ, 0x7 ;  /* 0x0000000003027211 */ /* 0x0c0fe400078f38ff */
[----:B------:R-:W-:-:S02]  /*0b30*/  LEA.HI R3, R3, R0, RZ, 0x2 ;  /* 0x0000000003037211 */ /* 0x000fc400078f10ff */
[----:B------:R-:W-:Y:S02]  /*0b40*/  LOP3.LUT R5, R2, 0xffffff80, RZ, 0xc0, !PT ;  /* 0xffffff8002057812 */ /* 0x000fe400078ec0ff */
[----:B------:R-:W-:Y:S02]  /*0b50*/  LOP3.LUT R9, R3, 0xfffffffc, RZ, 0xc0, !PT ;  /* 0xfffffffc03097812 */ /* 0x000fe400078ec0ff */
[----:B------:R-:W-:Y:S01]  /*0b60*/  SHF.R.S32.HI R3, RZ, 0x7, R2 ;  /* 0x00000007ff037819 */ /* 0x000fe20000011402 */
[C---:B------:R-:W-:Y:S02]  /*0b70*/  IMAD.IADD R5, R0.reuse, 0x1, -R5 ;  /* 0x0000000100057824 */ /* 0x040fe400078e0a05 */
[----:B------:R-:W-:Y:S01]  /*0b80*/  IMAD.IADD R9, R0, 0x1, -R9 ;  /* 0x0000000100097824 */ /* 0x000fe200078e0a09 */
[----:B------:R-:W-:Y:S02]  /*0b90*/  LEA.HI R2, R2, R3, RZ, 0x1 ;  /* 0x0000000302027211 */ /* 0x000fe400078f08ff */
[----:B------:R-:W-:-:S02]  /*0ba0*/  SHF.R.S32.HI R4, RZ, 0x1f, R5 ;  /* 0x0000001fff047819 */ /* 0x000fc40000011405 */
[----:B------:R-:W-:Y:S02]  /*0bb0*/  LEA.HI R0, R9, R9, RZ, 0x1 ;  /* 0x0000000909007211 */ /* 0x000fe400078f08ff */
[CC--:B------:R-:W-:Y:S02]  /*0bc0*/  LEA.HI R6, R4.reuse, R5.reuse, RZ, 0x2 ;  /* 0x0000000504067211 */ /* 0x0c0fe400078f10ff */
[----:B------:R-:W-:Y:S02]  /*0bd0*/  LEA.HI R4, R4, R5, RZ, 0x5 ;  /* 0x0000000504047211 */ /* 0x000fe400078f28ff */
[--C-:B------:R-:W-:Y:S02]  /*0be0*/  SHF.R.S32.HI R7, RZ, 0x2, R6.reuse ;  /* 0x00000002ff077819 */ /* 0x100fe40000011406 */
[----:B------:R-:W-:Y:S02]  /*0bf0*/  SHF.R.S32.HI R8, RZ, 0x1f, R6 ;  /* 0x0000001fff087819 */ /* 0x000fe40000011406 */
[----:B------:R-:W-:-:S02]  /*0c00*/  LOP3.LUT R2, R2, 0x3fffffe, RZ, 0xc0, !PT ;  /* 0x03fffffe02027812 */ /* 0x000fc400078ec0ff */
[----:B------:R-:W-:Y:S02]  /*0c10*/  LEA.HI R8, R8, R7, RZ, 0x3 ;  /* 0x0000000708087211 */ /* 0x000fe400078f18ff */
[----:B------:R-:W-:Y:S01]  /*0c20*/  SHF.R.S32.HI R4, RZ, 0x5, R4 ;  /* 0x00000005ff047819 */ /* 0x000fe20000011404 */
[----:B------:R-:W-:Y:S01]  /*0c30*/  IMAD.IADD R2, R3, 0x1, -R2 ;  /* 0x0000000103027824 */ /* 0x000fe200078e0a02 */
[----:B------:R-:W-:Y:S02]  /*0c40*/  LOP3.LUT R8, R8, 0xfffffff8, RZ, 0xc0, !PT ;  /* 0xfffffff808087812 */ /* 0x000fe400078ec0ff */
[----:B------:R-:W-:Y:S02]  /*0c50*/  LOP3.LUT R0, R0, 0x1ffffffe, RZ, 0xc0, !PT ;  /* 0x1ffffffe00007812 */ /* 0x000fe400078ec0ff */
[----:B------:R-:W-:Y:S01]  /*0c60*/  LOP3.LUT R6, R6, 0x7ffffffc, RZ, 0xc0, !PT ;  /* 0x7ffffffc06067812 */ /* 0x000fe200078ec0ff */
[----:B------:R-:W-:Y:S02]  /*0c70*/  IMAD.IADD R7, R7, 0x1, -R8 ;  /* 0x0000000107077824 */ /* 0x000fe400078e0a08 */
[----:B------:R-:W-:-:S02]  /*0c80*/  IMAD.IADD R9, R9, 0x1, -R0 ;  /* 0x0000000109097824 */ /* 0x000fc400078e0a00 */
[----:B------:R-:W-:Y:S02]  /*0c90*/  IMAD R7, R4, 0x10, R7 ;  /* 0x0000001004077824 */ /* 0x000fe400078e0207 */
[----:B------:R-:W-:Y:S02]  /*0ca0*/  IMAD.IADD R6, R5, 0x1, -R6 ;  /* 0x0000000105067824 */ /* 0x000fe400078e0a06 */
[----:B------:R-:W-:Y:S02]  /*0cb0*/  IMAD R228, R2, 0x40, R7 ;  /* 0x0000004002e47824 */ /* 0x000fe400078e0207 */
[----:B------:R-:W-:Y:S02]  /*0cc0*/  IMAD.SHL.U32 R19, R6, 0x2, RZ ;  /* 0x0000000206137824 */ /* 0x000fe400078e00ff */
[----:B------:R-:W-:-:S07]  /*0cd0*/  IMAD R22, R9, 0x8, R228 ;  /* 0x0000000809167824 */ /* 0x000fce00078e02e4 */
.L_x_1157:
[----:B01-34-:R-:W0:Y:S01]  /*0ce0*/  LDC.64 R6, c[0x0][0xa18] ;  /* 0x00028600ff067b82 */ /* 0x01be220000000a00 */
[----:B------:R-:W-:Y:S02]  /*0cf0*/  IMAD.U32 R3, RZ, RZ, UR49 ;  /* 0x00000031ff037e24 */ /* 0x000fe4000f8e00ff */
[----:B--2--5:R-:W-:-:S05]  /*0d00*/  IMAD.MOV.U32 R8, RZ, RZ, RZ ;  /* 0x000000ffff087224 */ /* 0x024fca00078e00ff */
[----:B------:R-:W1:Y:S08]  /*0d10*/  LDC R18, c[0x0][0x288] ;  /* 0x0000a200ff127b82 */ /* 0x000e700000000800 */
[----:B------:R-:W2:Y:S08]  /*0d20*/  LDC.64 R4, c[0x0][0xa28] ;  /* 0x00028a00ff047b82 */ /* 0x000eb00000000a00 */
[----:B------:R-:W3:Y:S01]  /*0d30*/  LDC.64 R10, c[0x0][0x418] ;  /* 0x00010600ff0a7b82 */ /* 0x000ee20000000a00 */
[----:B0-----:R-:W-:-:S07]  /*0d40*/  ISETP.NE.U32.AND P1, PT, R6, RZ, PT ;  /* 0x000000ff0600720c */ /* 0x001fce0003f25070 */
[----:B------:R-:W0:Y:S01]  /*0d50*/  LDC R0, c[0x0][0x424] ;  /* 0x00010900ff007b82 */ /* 0x000e220000000800 */
[----:B------:R-:W-:-:S07]  /*0d60*/  ISETP.NE.AND.EX P1, PT, R7, RZ, PT, P1 ;  /* 0x000000ff0700720c */ /* 0x000fce0003f25310 */
[----:B------:R-:W4:Y:S01]  /*0d70*/  LDC R17, c[0x0][0x2f0] ;  /* 0x0000bc00ff117b82 */ /* 0x000f220000000800 */
[----:B--2---:R-:W-:Y:S01]  /*0d80*/  ISETP.NE.U32.AND P0, PT, R4, RZ, PT ;  /* 0x000000ff0400720c */ /* 0x004fe20003f05070 */
[----:B------:R-:W-:Y:S01]  /*0d90*/  ULOP3.LUT UR4, UR6, 0xff000000, URZ, 0xc0, !UPT ;  /* 0xff00000006047892 */ /* 0x000fe2000f8ec03f */
[----:B------:R-:W-:Y:S02]  /*0da0*/  ULDC.64 UR8, c[0x0][0xa20] ;  /* 0x0002880000087ab9 */ /* 0x000fe40000000a00 */
[----:B------:R-:W-:-:S03]  /*0db0*/  ISETP.NE.AND.EX P0, PT, R5, RZ, PT, P0 ;  /* 0x000000ff0500720c */ /* 0x000fc60003f05300 */
[----:B------:R-:W2:Y:S10]  /*0dc0*/  @P1 LDC.64 R6, c[0x0][0xa18] ;  /* 0x00028600ff061b82 */ /* 0x000eb40000000a00 */
[----:B------:R-:W3:Y:S01]  /*0dd0*/  @P0 LDC.64 R4, c[0x0][0xa28] ;  /* 0x00028a00ff040b82 */ /* 0x000ee20000000a00 */
[----:B--2---:R-:W-:-:S05]  /*0de0*/  @P1 IMAD.WIDE R6, R3, 0x4, R6 ;  /* 0x0000000403061825 */ /* 0x004fca00078e0206 */
[----:B-1----:R1:W5:Y:S01]  /*0df0*/  @P1 LDG.E R18, desc[UR52][R6.64] ;  /* 0x0000003406121981 */ /* 0x002362000c1e1900 */
[----:B---3--:R-:W-:Y:S01]  /*0e00*/  @P0 IMAD.WIDE R4, R3, 0x4, R4 ;  /* 0x0000000403040825 */ /* 0x008fe200078e0204 */
[----:B------:R-:W-:Y:S01]  /*0e10*/  ULOP3.LUT UR46, UR6, 0xff0000, URZ, 0xc0, !UPT ;  /* 0x00ff0000062e7892 */ /* 0x000fe2000f8ec03f */
[----:B------:R-:W-:Y:S01]  /*0e20*/  ISETP.NE.U32.AND P2, PT, RZ, UR8, PT ;  /* 0x00000008ff007c0c */ /* 0x000fe2000bf45070 */
[----:B------:R-:W-:Y:S02]  /*0e30*/  USHF.R.U32.HI UR4, URZ, 0x8, UR4 ;  /* 0x000000083f047899 */ /* 0x000fe40008011604 */
[----:B------:R1:W5:Y:S01]  /*0e40*/  @P0 LDG.E R8, desc[UR52][R4.64] ;  /* 0x0000003404080981 */ /* 0x000362000c1e1900 */
[----:B------:R-:W-:Y:S01]  /*0e50*/  ISETP.NE.U32.AND P0, PT, R10, RZ, PT ;  /* 0x000000ff0a00720c */ /* 0x000fe20003f05070 */
[----:B------:R-:W-:Y:S01]  /*0e60*/  ULEA.HI UR46, UR46, UR4, URZ, 0x10 ;  /* 0x000000042e2e7291 */ /* 0x000fe2000f8f803f */
[----:B------:R-:W-:Y:S01]  /*0e70*/  ISETP.NE.AND.EX P2, PT, RZ, UR9, PT, P2 ;  /* 0x00000009ff007c0c */ /* 0x000fe2000bf45320 */
[----:B------:R-:W-:Y:S01]  /*0e80*/  ULOP3.LUT UR43, UR6, 0xffff, URZ, 0xc0, !UPT ;  /* 0x0000ffff062b7892 */ /* 0x000fe2000f8ec03f */
[----:B------:R-:W-:-:S04]  /*0e90*/  ISETP.NE.AND.EX P0, PT, R11, RZ, PT, P0 ;  /* 0x000000ff0b00720c */ /* 0x000fc80003f05300 */
[----:B0-----:R-:W-:Y:S01]  /*0ea0*/  SEL R0, R0, 0x1, P0 ;  /* 0x0000000100007807 */ /* 0x001fe20000000000 */
[----:B-1--4-:R-:W-:Y:S08]  /*0eb0*/  @P1 BRA `(.L_x_1050) ;  /* 0x0000000000281947 */ /* 0x012ff00003800000 */
[----:B------:R-:W-:Y:S02]  /*0ec0*/  ULDC.64 UR6, c[0x0][0xa00] ;  /* 0x0002800000067ab9 */ /* 0x000fe40000000a00 */
[----:B------:R-:W-:-:S04]  /*0ed0*/  ISETP.NE.U32.AND P0, PT, RZ, UR6, PT ;  /* 0x00000006ff007c0c */ /* 0x000fc8000bf05070 */
[----:B------:R-:W-:-:S13]  /*0ee0*/  ISETP.NE.AND.EX P0, PT, RZ, UR7, PT, P0 ;  /* 0x00000007ff007c0c */ /* 0x000fda000bf05300 */
[----:B------:R-:W-:Y:S05]  /*0ef0*/  @!P0 BRA `(.L_x_1050) ;  /* 0x0000000000188947 */ /* 0x000fea0003800000 */
[----:B------:R-:W0:Y:S01]  /*0f00*/  LDC.64 R4, c[0x0][0xa00] ;  /* 0x00028000ff047b82 */ /* 0x000e220000000a00 */
[----:B------:R-:W-:-:S04]  /*0f10*/  IMAD.U32 R3, RZ, RZ, UR49 ;  /* 0x00000031ff037e24 */ /* 0x000fc8000f8e00ff */
[----:B0-----:R-:W-:-:S05]  /*0f20*/  IMAD.WIDE R4, R3, 0x4, R4 ;  /* 0x0000000403047825 */ /* 0x001fca00078e0204 */
[----:B-----5:R-:W2:Y:S04]  /*0f30*/  LDG.E R18, desc[UR52][R4.64] ;  /* 0x0000003404127981 */ /* 0x020ea8000c1e1900 */
[----:B------:R-:W2:Y:S02]  /*0f40*/  LDG.E R3, desc[UR52][R4.64+0x4] ;  /* 0x0000043404037981 */ /* 0x000ea4000c1e1900 */
[----:B--2---:R-:W-:-:S07]  /*0f50*/  IMAD.IADD R18, R3, 0x1, -R18 ;  /* 0x0000000103127824 */ /* 0x004fce00078e0a12 */
.L_x_1050:
[----:B------:R-:W-:Y:S01]  /*0f60*/  UMOV UR44, UR49 ;  /* 0x00000031002c7c82 */ /* 0x000fe20008000000 */
[----:B------:R-:W-:Y:S01]  /*0f70*/  IMAD R17, R0, R17, RZ ;  /* 0x0000001100117224 */ /* 0x000fe200078e02ff */
[----:B------:R-:W-:Y:S06]  /*0f80*/  @!P2 BRA `(.L_x_1051) ;  /* 0x000000000018a947 */ /* 0x000fec0003800000 */
[----:B------:R-:W-:Y:S02]  /*0f90*/  ULDC.64 UR6, c[0x0][0xa20] ;  /* 0x0002880000067ab9 */ /* 0x000fe40000000a00 */
[----:B------:R-:W-:-:S06]  /*0fa0*/  UIMAD.WIDE UR6, UR49, 0x4, UR6 ;  /* 0x00000004310678a5 */ /* 0x000fcc000f8e0206 */
[----:B------:R-:W-:Y:S02]  /*0fb0*/  IMAD.U32 R4, RZ, RZ, UR6 ;  /* 0x00000006ff047e24 */ /* 0x000fe4000f8e00ff */
[----:B------:R-:W-:-:S05]  /*0fc0*/  IMAD.U32 R5, RZ, RZ, UR7 ;  /* 0x00000007ff057e24 */ /* 0x000fca000f8e00ff */
[----:B------:R0:W5:Y:S01]  /*0fd0*/  LDG.E R17, desc[UR52][R4.64] ;  /* 0x0000003404117981 */ /* 0x000162000c1e1900 */
[----:B------:R-:W-:Y:S05]  /*0fe0*/  BRA `(.L_x_1052) ;  /* 0x0000000000287947 */ /* 0x000fea0003800000 */
.L_x_1051:
[----:B------:R-:W-:Y:S02]  /*0ff0*/  ULDC.64 UR6, c[0x0][0xa08] ;  /* 0x0002820000067ab9 */ /* 0x000fe40000000a00 */
[----:B------:R-:W-:-:S04]  /*1000*/  ISETP.NE.U32.AND P0, PT, RZ, UR6, PT ;  /* 0x00000006ff007c0c */ /* 0x000fc8000bf05070 */
[----:B------:R-:W-:-:S13]  /*1010*/  ISETP.NE.AND.EX P0, PT, RZ, UR7, PT, P0 ;  /* 0x00000007ff007c0c */ /* 0x000fda000bf05300 */
[----:B------:R-:W-:Y:S05]  /*1020*/  @!P0 BRA `(.L_x_1052) ;  /* 0x0000000000188947 */ /* 0x000fea0003800000 */
[----:B------:R-:W0:Y:S01]  /*1030*/  LDC.64 R4, c[0x0][0xa08] ;  /* 0x00028200ff047b82 */ /* 0x000e220000000a00 */
[----:B------:R-:W-:-:S04]  /*1040*/  IMAD.U32 R3, RZ, RZ, UR49 ;  /* 0x00000031ff037e24 */ /* 0x000fc8000f8e00ff */
[----:B0-----:R-:W-:-:S05]  /*1050*/  IMAD.WIDE R4, R3, 0x4, R4 ;  /* 0x0000000403047825 */ /* 0x001fca00078e0204 */
[----:B------:R-:W2:Y:S04]  /*1060*/  LDG.E R17, desc[UR52][R4.64] ;  /* 0x0000003404117981 */ /* 0x000ea8000c1e1900 */
[----:B------:R-:W2:Y:S02]  /*1070*/  LDG.E R0, desc[UR52][R4.64+0x4] ;  /* 0x0000043404007981 */ /* 0x000ea4000c1e1900 */
[----:B--2---:R-:W-:-:S07]  /*1080*/  IMAD.IADD R17, R0, 0x1, -R17 ;  /* 0x0000000100117824 */ /* 0x004fce00078e0a11 */
.L_x_1052:
[----:B------:R-:W-:Y:S01]  /*1090*/  ULDC.64 UR8, c[0x0][0x990] ;  /* 0x0002640000087ab9 */ /* 0x000fe20000000a00 */
[----:B------:R-:W-:Y:S01]  /*10a0*/  ULDC.64 UR6, c[0x0][0x998] ;  /* 0x0002660000067ab9 */ /* 0x000fe20000000a00 */
[----:B------:R-:W-:Y:S01]  /*10b0*/  UISETP.NE.U32.AND UP0, UPT, UR8, URZ, UPT ;  /* 0x0000003f0800728c */ /* 0x000fe2000bf05070 */
[----:B------:R-:W-:Y:S01]  /*10c0*/  IMAD.MOV.U32 R3, RZ, RZ, 0x3f800000 ;  /* 0x3f800000ff037424 */ /* 0x000fe200078e00ff */
[----:B------:R-:W-:Y:S01]  /*10d0*/  UISETP.NE.U32.AND UP1, UPT, UR6, URZ, UPT ;  /* 0x0000003f0600728c */ /* 0x000fe2000bf25070 */
[----:B------:R-:W-:Y:S01]  /*10e0*/  IMAD.MOV.U32 R0, RZ, RZ, 0x3f800000 ;  /* 0x3f800000ff007424 */ /* 0x000fe200078e00ff */
[----:B------:R-:W-:Y:S02]  /*10f0*/  UISETP.NE.AND.EX UP0, UPT, UR9, URZ, UPT, UP0 ;  /* 0x0000003f0900728c */ /* 0x000fe4000bf05300 */
[----:B------:R-:W-:-:S04]  /*1100*/  UISETP.NE.AND.EX UP1, UPT, UR7, URZ, UPT, UP1 ;  /* 0x0000003f0700728c */ /* 0x000fc8000bf25310 */
[----:B------:R-:W-:Y:S02]  /*1110*/  PLOP3.LUT P0, PT, PT, PT, UP0, 0x80, 0x0 ;  /* 0x000000000000781c */ /* 0x000fe40003f0f008 */
[----:B------:R-:W-:-:S03]  /*1120*/  PLOP3.LUT P1, PT, PT, PT, UP1, 0x80, 0x0 ;  /* 0x000000000000781c */ /* 0x000fc60003f2f018 */
[----:B------:R-:W-:Y:S02]  /*1130*/  @UP0 USHF.R.S32.HI UR4, URZ, 0x1f, UR49 ;  /* 0x0000001f3f040899 */ /* 0x000fe40008011431 */
[----:B------:R-:W-:Y:S01]  /*1140*/  @UP1 USHF.R.S32.HI UR14, URZ, 0x1f, UR49 ;  /* 0x0000001f3f0e1899 */ /* 0x000fe20008011431 */
[----:B------:R-:W-:Y:S01]  /*1150*/  @UP0 ULDC.64 UR12, c[0x0][0x9a8] ;  /* 0x00026a00000c0ab9 */ /* 0x000fe20000000a00 */
[----:B------:R-:W-:Y:S01]  /*1160*/  @UP1 ULDC.64 UR16, c[0x0][0x9b8] ;  /* 0x00026e0000101ab9 */ /* 0x000fe20000000a00 */
[----:B------:R-:W-:Y:S02]  /*1170*/  @UP0 UIMAD UR4, UR4, UR12, URZ ;  /* 0x0000000c040402a4 */ /* 0x000fe4000f8e023f */
[----:B------:R-:W-:Y:S02]  /*1180*/  @UP1 UIMAD UR14, UR14, UR16, URZ ;  /* 0x000000100e0e12a4 */ /* 0x000fe4000f8e023f */
[----:B------:R-:W-:Y:S02]  /*1190*/  @UP0 UIMAD.WIDE.U32 UR10, UR49, UR12, URZ ;  /* 0x0000000c310a02a5 */ /* 0x000fe4000f8e003f */
[----:B------:R-:W-:-:S02]  /*11a0*/  @UP0 UIMAD UR4, UR49, UR13, UR4 ;  /* 0x0000000d310402a4 */ /* 0x000fc4000f8e0204 */
[----:B------:R-:W-:Y:S02]  /*11b0*/  @UP1 UIMAD UR14, UR49, UR17, UR14 ;  /* 0x00000011310e12a4 */ /* 0x000fe4000f8e020e */
[----:B------:R-:W-:Y:S02]  /*11c0*/  @UP1 UIMAD.WIDE.U32 UR12, UR49, UR16, URZ ;  /* 0x00000010310c12a5 */ /* 0x000fe4000f8e003f */
[----:B------:R-:W-:Y:S02]  /*11d0*/  @UP0 UIADD3 UR11, UR11, UR4, URZ ;  /* 0x000000040b0b0290 */ /* 0x000fe4000fffe03f */
[----:B------:R-:W-:Y:S01]  /*11e0*/  @UP1 UIADD3 UR13, UR13, UR14, URZ ;  /* 0x0000000e0d0d1290 */ /* 0x000fe2000fffe03f */
[----:B------:R-:W-:Y:S02]  /*11f0*/  @UP1 ULDC.64 UR16, c[0x0][0x9c0] ;  /* 0x0002700000101ab9 */ /* 0x000fe40000000a00 */
[----:B------:R-:W-:Y:S01]  /*1200*/  @UP0 ULDC.64 UR14, c[0x0][0x9b0] ;  /* 0x00026c00000e0ab9 */ /* 0x000fe20000000a00 */
[----:B------:R-:W-:-:S02]  /*1210*/  @UP1 UIMAD.WIDE.U32 UR12, UR43, UR16, UR12 ;  /* 0x000000102b0c12a5 */ /* 0x000fc4000f8e000c */
[----:B------:R-:W-:Y:S02]  /*1220*/  @UP0 UIMAD.WIDE.U32 UR10, UR43, UR14, UR10 ;  /* 0x0000000e2b0a02a5 */ /* 0x000fe4000f8e000a */
[----:B------:R-:W-:Y:S02]  /*1230*/  @UP1 UIMAD UR4, UR43, UR17, UR13 ;  /* 0x000000112b0412a4 */ /* 0x000fe4000f8e020d */
[----:B------:R-:W-:Y:S02]  /*1240*/  @UP0 UIMAD UR11, UR43, UR15, UR11 ;  /* 0x0000000f2b0b02a4 */ /* 0x000fe4000f8e020b */
[----:B------:R-:W-:Y:S02]  /*1250*/  @UP0 ULEA UR8, UP2, UR10, UR8, 0x2 ;  /* 0x000000080a080291 */ /* 0x000fe4000f84103f */
[----:B------:R-:W-:Y:S02]  /*1260*/  @UP1 ULEA UR6, UP3, UR12, UR6, 0x2 ;  /* 0x000000060c061291 */ /* 0x000fe4000f86103f */
[----:B------:R-:W-:-:S02]  /*1270*/  @UP0 ULEA.HI.X UR9, UR10, UR9, UR11, 0x2, UP2 ;  /* 0x000000090a090291 */ /* 0x000fc400090f140b */
[----:B------:R-:W-:Y:S01]  /*1280*/  @UP1 ULEA.HI.X UR7, UR12, UR7, UR4, 0x2, UP3 ;  /* 0x000000070c071291 */ /* 0x000fe200098f1404 */
[----:B0-----:R-:W-:Y:S02]  /*1290*/  IMAD.U32 R4, RZ, RZ, UR8 ;  /* 0x00000008ff047e24 */ /* 0x001fe4000f8e00ff */
[----:B-----5:R-:W-:Y:S01]  /*12a0*/  IMAD.IADD R17, R17, 0x1, -R8 ;  /* 0x0000000111117824 */ /* 0x020fe200078e0a08 */
[----:B------:R-:W-:Y:S01]  /*12b0*/  ULDC UR4, c[0x0][0x448] ;  /* 0x0001120000047ab9 */ /* 0x000fe20000000800 */
[----:B------:R-:W-:Y:S01]  /*12c0*/  IMAD.U32 R5, RZ, RZ, UR9 ;  /* 0x00000009ff057e24 */ /* 0x000fe2000f8e00ff */
[----:B------:R-:W-:Y:S01]  /*12d0*/  USHF.L.U32 UR36, UR5, 0x7, URZ ;  /* 0x0000000705247899 */ /* 0x000fe2000800063f */
[----:B------:R-:W-:Y:S01]  /*12e0*/  IMAD.U32 R6, RZ, RZ, UR6 ;  /* 0x00000006ff067e24 */ /* 0x000fe2000f8e00ff */
[----:B------:R-:W-:Y:S01]  /*12f0*/  ULDC UR10, c[0x0][0x988] ;  /* 0x00026200000a7ab9 */ /* 0x000fe20000000800 */
[----:B------:R-:W-:Y:S01]  /*1300*/  IMAD.U32 R7, RZ, RZ, UR7 ;  /* 0x00000007ff077e24 */ /* 0x000fe2000f8e00ff */
[----:B------:R-:W2:Y:S04]  /*1310*/  @P0 LDG.E R3, desc[UR52][R4.64] ;  /* 0x0000003404030981 */ /* 0x000ea8000c1e1900 */
[----:B------:R0:W2:Y:S01]  /*1320*/  @P1 LDG.E R0, desc[UR52][R6.64] ;  /* 0x0000003406001981 */ /* 0x0000a2000c1e1900 */
[----:B------:R-:W-:Y:S01]  /*1330*/  UISETP.NE.AND UP1, UPT, UR4, 0x1, UPT ;  /* 0x000000010400788c */ /* 0x000fe2000bf25270 */
[----:B------:R-:W-:Y:S01]  /*1340*/  IADD3 R8, R17, 0x1, -R18 ;  /* 0x0000000111087810 */ /* 0x000fe20007ffe812 */
[----:B------:R-:W-:Y:S01]  /*1350*/  UIADD3 UR8, UR36, 0x7f, URZ ;  /* 0x0000007f24087890 */ /* 0x000fe2000fffe03f */
[----:B------:R-:W-:-:S02]  /*1360*/  ULDC.64 UR4, c[0x0][0x9e0] ;  /* 0x0002780000047ab9 */ /* 0x000fc40000000a00 */
[----:B------:R-:W-:Y:S01]  /*1370*/  R2UR UR9, R8 ;  /* 0x00000000080972ca */ /* 0x000fe200000e0000 */
[----:B------:R-:W-:-:S05]  /*1380*/  UISETP.GE.AND UP0, UPT, UR5, 0x1, UPT ;  /* 0x000000010500788c */ /* 0x000fca000bf06270 */
[----:B------:R-:W-:Y:S01]  /*1390*/  @UP1 ULDC UR6, c[0x0][0x44c] ;  /* 0x0001130000061ab9 */ /* 0x000fe20000000800 */
[----:B------:R-:W-:Y:S01]  /*13a0*/  @UP1 ULDC UR11, c[0x0][0x450] ;  /* 0x00011400000b1ab9 */ /* 0x000fe20000000800 */
[----:B------:R-:W-:Y:S01]  /*13b0*/  UIMAD.WIDE.U32 UR6, UR8, UR6, URZ ;  /* 0x00000006080672a5 */ /* 0x000fe2000f8e003f */
[----:B------:R-:W-:-:S03]  /*13c0*/  PLOP3.LUT P1, PT, PT, PT, UP0, 0x80, 0x0 ;  /* 0x000000000000781c */ /* 0x000fc60003f2f008 */
[----:B------:R-:W-:-:S04]  /*13d0*/  @UP1 USHF.R.U32.HI UR8, URZ, UR11, UR7 ;  /* 0x0000000b3f081299 */ /* 0x000fc80008011607 */
[----:B------:R-:W-:-:S04]  /*13e0*/  UIADD3 UR8, UR9, UR8, URZ ;  /* 0x0000000809087290 */ /* 0x000fc8000fffe03f */
[----:B------:R-:W-:-:S06]  /*13f0*/  UIADD3 UR4, UR8, UR4, URZ ;  /* 0x0000000408047290 */ /* 0x000fcc000fffe03f */
[----:B0-----:R-:W-:Y:S02]  /*1400*/  IMAD.U32 R6, RZ, RZ, UR4 ;  /* 0x00000004ff067e24 */ /* 0x001fe4000f8e00ff */
[----:B--2---:R-:W-:-:S04]  /*1410*/  FMUL.FTZ R0, R3, R0 ;  /* 0x0000000003007220 */ /* 0x004fc80000410000 */
        /* <DEDUP_REMOVED lines=13> */
.L_x_1054:
[----:B------:R-:W-:-:S11]  /*14f0*/  UISETP.NE.AND UP0, UPT, UR5, 0x1, UPT ;  /* 0x000000010500788c */ /* 0x000fd6000bf05270 */
[----:B------:R-:W-:Y:S02]  /*1500*/  @UP0 ULDC.64 UR8, c[0x0][0x9e8] ;  /* 0x00027a0000080ab9 */ /* 0x000fe40000000a00 */
[----:B------:R-:W-:-:S04]  /*1510*/  UIMAD.WIDE.U32 UR6, UR4, UR8, URZ ;  /* 0x00000008040672a5 */ /* 0x000fc8000f8e003f */
[----:B------:R-:W-:-:S12]  /*1520*/  @UP0 USHF.R.U32.HI UR4, URZ, UR9, UR7 ;  /* 0x000000093f040299 */ /* 0x000fd80008011607 */
.L_x_1055:
[----:B------:R-:W-:-:S06]  /*1530*/  UIMAD UR4, UR4, UR5, UR5 ;  /* 0x00000005040472a4 */ /* 0x000fcc000f8e0205 */
[----:B------:R-:W-:-:S07]  /*1540*/  VIMNMX R6, R6, UR4, PT ;  /* 0x0000000406067c48 */ /* 0x000fce000bfe0100 */
.L_x_1053:
[C---:B------:R-:W-:Y:S01]  /*1550*/  IMAD.IADD R137, R17.reuse, 0x1, -R18 ;  /* 0x0000000111897824 */ /* 0x040fe200078e0a12 */
[----:B------:R-:W-:Y:S01]  /*1560*/  @UP1 ULDC UR6, c[0x0][0x44c] ;  /* 0x0001130000061ab9 */ /* 0x000fe20000000800 */
[----:B------:R-:W-:Y:S01]  /*1570*/  VIADD R7, R6, 0xdf ;  /* 0x000000df06077836 */ /* 0x000fe20000000000 */
[----:B------:R-:W-:Y:S01]  /*1580*/  UIMAD.WIDE.U32 UR6, UR36, UR6, URZ ;  /* 0x00000006240672a5 */ /* 0x000fe2000f8e003f */
[----:B------:R-:W-:Y:S01]  /*1590*/  VIADD R5, R17, 0xdf ;  /* 0x000000df11057836 */ /* 0x000fe20000000000 */
        /* <DEDUP_REMOVED lines=27> */
.L_x_1057:
[----:B------:R-:W-:-:S11]  /*1750*/  UISETP.NE.AND UP0, UPT, UR5, 0x1, UPT ;  /* 0x000000010500788c */ /* 0x000fd6000bf05270 */
[----:B------:R-:W-:Y:S02]  /*1760*/  @UP0 ULDC.64 UR10, c[0x0][0x9e8] ;  /* 0x00027a00000a0ab9 */ /* 0x000fe40000000a00 */
[----:B------:R-:W-:-:S04]  /*1770*/  UIMAD.WIDE.U32 UR6, UR4, UR10, URZ ;  /* 0x0000000a040672a5 */ /* 0x000fc8000f8e003f */
[----:B------:R-:W-:-:S12]  /*1780*/  @UP0 USHF.R.U32.HI UR4, URZ, UR11, UR7 ;  /* 0x0000000b3f040299 */ /* 0x000fd80008011607 */
.L_x_1058:
[----:B------:R-:W-:-:S04]  /*1790*/  UIMAD UR4, UR4, UR5, URZ ;  /* 0x00000005040472a4 */ /* 0x000fc8000f8e023f */
[----:B------:R-:W-:-:S04]  /*17a0*/  UISETP.LT.AND UP0, UPT, UR8, UR4, UPT ;  /* 0x000000040800728c */ /* 0x000fc8000bf01270 */
[----:B------:R-:W-:-:S12]  /*17b0*/  USEL UR8, UR8, UR4, !UP0 ;  /* 0x0000000408087287 */ /* 0x000fd8000c000000 */
.L_x_1056:
[----:B------:R-:W-:Y:S01]  /*17c0*/  UMOV UR4, URZ ;  /* 0x0000003f00047c82 */ /* 0x000fe20008000000 */
[----:B------:R-:W-:Y:S01]  /*17d0*/  UMOV UR5, UR8 ;  /* 0x0000000800057c82 */ /* 0x000fe20008000000 */
[----:B------:R-:W-:Y:S02]  /*17e0*/  ULOP3.LUT UR37, UR46, 0xff, URZ, 0xc0, !UPT ;  /* 0x000000ff2e257892 */ /* 0x000fe4000f8ec03f */
[----:B------:R-:W-:Y:S02]  /*17f0*/  UIMAD.WIDE UR4, UR8, -0x6db6db6d, UR4 ;  /* 0x92492493080478a5 */ /* 0x000fe4000f8e0204 */
[----:B------:R-:W-:Y:S02]  /*1800*/  USHF.R.U32.HI UR46, URZ, 0x10, UR46 ;  /* 0x000000103f2e7899 */ /* 0x000fe4000801162e */
[----:B------:R-:W-:-:S04]  /*1810*/  USHF.R.U32.HI UR4, URZ, 0x1f, UR5 ;  /* 0x0000001f3f047899 */ /* 0x000fc80008011605 */
[----:B------:R-:W-:-:S04]  /*1820*/  ULEA.HI.SX32 UR4, UR5, UR4, 0x19 ;  /* 0x0000000405047291 */ /* 0x000fc8000f8fca3f */
[----:B------:R-:W-:-:S04]  /*1830*/  UISETP.LT.AND UP0, UPT, URZ, UR4, UPT ;  /* 0x000000043f00728c */ /* 0x000fc8000bf01270 */
[----:B------:R-:W-:-:S03]  /*1840*/  USEL UR39, URZ, UR4, !UP0 ;  /* 0x000000043f277287 */ /* 0x000fc6000c000000 */
[----:B------:R-:W-:-:S03]  /*1850*/  UMOV UR4, URZ ;  /* 0x0000003f00047c82 */ /* 0x000fc60008000000 */
[----:B------:R-:W-:-:S13]  /*1860*/  ISETP.GT.AND P0, PT, R6, UR39, PT ;  /* 0x0000002706007c0c */ /* 0x000fda000bf04270 */
[----:B------:R-:W-:Y:S05]  /*1870*/  @!P0 BRA `(.L_x_1059) ;  /* 0x0000000000988947 */ /* 0x000fea0003800000 */
[----:B------:R-:W-:Y:S01]  /*1880*/  UISETP.NE.AND UP0, UPT, UR46, URZ, UPT ;  /* 0x0000003f2e00728c */ /* 0x000fe2000bf05270 */
[----:B------:R-:W-:-:S03]  /*1890*/  ULDC UR4, c[0x0][0x9f0] ;  /* 0x00027c0000047ab9 */ /* 0x000fc60000000800 */
[----:B------:R-:W-:-:S03]  /*18a0*/  USEL UR9, UR46, UR4, UP0 ;  /* 0x000000042e097287 */ /* 0x000fc60008000000 */
[----:B------:R-:W-:-:S03]  /*18b0*/  UMOV UR4, URZ ;  /* 0x0000003f00047c82 */ /* 0x000fc60008000000 */
[----:B------:R-:W-:-:S05]  /*18c0*/  IMAD.U32 R5, RZ, RZ, UR9 ;  /* 0x00000009ff057e24 */ /* 0x000fca000f8e00ff */
        /* <DEDUP_REMOVED lines=33> */
.L_x_1059:
[----:B------:R-:W-:Y:S02]  /*1ae0*/  UIMAD UR39, UR37, UR4, UR39 ;  /* 0x00000004252772a4 */ /* 0x000fe4000f8e0227 */
[----:B------:R-:W-:Y:S01]  /*1af0*/  IMAD.U32 R3, RZ, RZ, UR4 ;  /* 0x00000004ff037e24 */ /* 0x000fe2000f8e00ff */
[----:B------:R-:W-:Y:S02]  /*1b00*/  PLOP3.LUT P0, PT, PT, PT, PT, 0x80, 0x0 ;  /* 0x000000000000781c */ /* 0x000fe40003f0f070 */
[----:B------:R-:W-:Y:S02]  /*1b10*/  CS2R R10, SRZ ;  /* 0x00000000000a7805 */ /* 0x000fe4000001ff00 */
[----:B------:R-:W-:Y:S01]  /*1b20*/  CS2R R12, SRZ ;  /* 0x00000000000c7805 */ /* 0x000fe2000001ff00 */
[----:B------:R-:W-:Y:S01]  /*1b30*/  IMAD.MOV.U32 R9, RZ, RZ, RZ ;  /* 0x000000ffff097224 */ /* 0x000fe200078e00ff */
[----:B------:R-:W-:Y:S02]  /*1b40*/  VIADDMNMX R136, R3, UR39, R6, PT ;  /* 0x0000002703887c46 */ /* 0x000fe4000b800106 */
[----:B------:R-:W-:-:S02]  /*1b50*/  CS2R R30, SRZ ;  /* 0x00000000001e7805 */ /* 0x000fc4000001ff00 */
[----:B------:R-:W-:Y:S02]  /*1b60*/  CS2R R26, SRZ ;  /* 0x00000000001a7805 */ /* 0x000fe4000001ff00 */
[----:B------:R-:W-:Y:S02]  /*1b70*/  CS2R R20, SRZ ;  /* 0x0000000000147805 */ /* 0x000fe4000001ff00 */
[----:B------:R-:W-:Y:S02]  /*1b80*/  ISETP.GT.AND P1, PT, R136, UR39, PT ;  /* 0x0000002788007c0c */ /* 0x000fe4000bf24270 */
[----:B------:R-:W-:Y:S02]  /*1b90*/  CS2R R36, SRZ ;  /* 0x0000000000247805 */ /* 0x000fe4000001ff00 */
[----:B------:R-:W-:Y:S02]  /*1ba0*/  CS2R R32, SRZ ;  /* 0x0000000000207805 */ /* 0x000fe4000001ff00 */
[----:B------:R-:W-:-:S02]  /*1bb0*/  CS2R R38, SRZ ;  /* 0x0000000000267805 */ /* 0x000fc4000001ff00 */
[----:B------:R-:W-:Y:S02]  /*1bc0*/  CS2R R34, SRZ ;  /* 0x0000000000227805 */ /* 0x000fe4000001ff00 */
[----:B------:R-:W-:Y:S02]  /*1bd0*/  CS2R R44, SRZ ;  /* 0x00000000002c7805 */ /* 0x000fe4000001ff00 */
        /* <DEDUP_REMOVED lines=34> */
[----:B------:R-:W-:-:S06]  /*1e00*/  SHF.R.S32.HI R3, RZ, 0x7, R3 ;  /* 0x00000007ff037819 */ /* 0x000fcc0000011403 */
        /* <DEDUP_REMOVED lines=25> */
.L_x_1061:
[----:B------:R-:W-:Y:S01]  /*1fa0*/  ULEA.HI UR4, UR47, UR47, URZ, 0x1 ;  /* 0x0000002f2f047291 */ /* 0x000fe2000f8f083f */
[----:B------:R-:W-:-:S03]  /*1fb0*/  IMAD.U32 R3, RZ, RZ, UR48 ;  /* 0x00000030ff037e24 */ /* 0x000fc6000f8e00ff */
[----:B------:R-:W-:Y:S02]  /*1fc0*/  ULOP3.LUT UR4, UR4, 0xfffffffe, URZ, 0xc0, !UPT ;  /* 0xfffffffe04047892 */ /* 0x000fe4000f8ec03f */
[----:B------:R-:W-:Y:S02]  /*1fd0*/  ISETP.NE.AND P0, PT, R3, 0x3, PT ;  /* 0x000000030300780c */ /* 0x000fe40003f05270 */
[----:B------:R-:W-:-:S06]  /*1fe0*/  UIADD3 UR4, UR47, -UR4, URZ ;  /* 0x800000042f047290 */ /* 0x000fcc000fffe03f */
[----:B------:R-:W-:-:S05]  /*1ff0*/  IMAD.U32 R0, RZ, RZ, UR4 ;  /* 0x00000004ff007e24 */ /* 0x000fca000f8e00ff */
[----:B------:R-:W-:-:S04]  /*2000*/  SHF.L.U32 R0, R0, 0x1f, RZ ;  /* 0x0000001f00007819 */ /* 0x000fc800000006ff */
[----:B------:R-:W0:Y:S02]  /*2010*/  SYNCS.PHASECHK.TRANS64.TRYWAIT P1, [UR41+0x2e800], R0 ;  /* 0x02e80000ff0075a7 */ /* 0x000e240008020169 */
[----:B0-----:R-:W-:Y:S05]  /*2020*/  @!P1 BRA `(.L_x_1062) ;  /* 0x000001f800d09947 */ /* 0x001fea0003800000 */
.L_x_1258:
[----:B------:R-:W-:Y:S05]  /*2030*/  @!P0 BRA `(.L_x_1063) ;  /* 0x0000000000048947 */ /* 0x000fea0003800000 */
[----:B------:R-:W-:Y:S01]  /*2040*/  BPT.TRAP 0x1 ;  /* 0x000000040000795c */ /* 0x000fe20000300000 */
.L_x_1063:
[----:B------:R-:W-:Y:S02]  /*2050*/  IMAD.U32 R5, RZ, RZ, UR51 ;  /* 0x00000033ff057e24 */ /* 0x000fe4000f8e00ff */
[----:B0-----:R-:W-:-:S03]  /*2060*/  IMAD.U32 R0, RZ, RZ, UR50 ;  /* 0x00000032ff007e24 */ /* 0x001fc6000f8e00ff */
[----:B------:R-:W-:Y:S02]  /*2070*/  LEA R5, R5, UR41, 0x3 ;  /* 0x0000002905057c11 */ /* 0x000fe4000f8e18ff */
[----:B------:R-:W-:-:S04]  /*2080*/  SHF.L.U32 R0, R0, 0x1f, RZ ;  /* 0x0000001f00007819 */ /* 0x000fc800000006ff */
[----:B------:R0:W1:Y:S01]  /*2090*/  SYNCS.PHASECHK.TRANS64.TRYWAIT P1, [R5+URZ+0x2e830], R0 ;  /* 0x02e83000050075a7 */ /* 0x000062000802017f */
[----:B------:R-:W-:Y:S05]  /*20a0*/  @!P0 BRA `(.L_x_1064) ;  /* 0x0000000000048947 */ /* 0x000fea0003800000 */
[----:B------:R-:W-:Y:S01]  /*20b0*/  BPT.TRAP 0x1 ;  /* 0x000000040000795c */ /* 0x000fe20000300000 */
.L_x_1064:
[----:B-1----:R-:W-:Y:S05]  /*20c0*/  @P1 BRA `(.L_x_1065) ;  /* 0x0000000000081947 */ /* 0x002fea0003800000 */
[----:B------:R-:W1:Y:S02]  /*20d0*/  SYNCS.PHASECHK.TRANS64.TRYWAIT P1, [R5+URZ+0x2e830], R0 ;  /* 0x02e83000050075a7 */ /* 0x000e64000802017f */
[----:B-1----:R-:W-:Y:S05]  /*20e0*/  @!P1 BRA `(.L_x_1066) ;  /* 0x000001f800b89947 */ /* 0x002fea0003800000 */
.L_x_1065:
[----:B------:R-:W2:Y:S01]  /*20f0*/  S2R R3, SR_TID.X ;  /* 0x0000000000037919 */ /* 0x000ea20000002100 */
[----:B------:R-:W-:Y:S01]  /*2100*/  UIADD3 UR4, UR41, 0x20400, URZ ;  /* 0x0002040029047890 */ /* 0x000fe2000fffe03f */
[----:B------:R-:W-:-:S03]  /*2110*/  LOP3.LUT R2, R2, 0xfff7ffff, RZ, 0xc0, !PT ;  /* 0xfff7ffff02027812 */ /* 0x000fc600078ec0ff */
[----:B------:R-:W-:-:S04]  /*2120*/  USHF.R.U32.HI UR4, URZ, 0x4, UR4 ;  /* 0x000000043f047899 */ /* 0x000fc80008011604 */
[----:B------:R-:W-:-:S06]  /*2130*/  ULOP3.LUT UR4, UR4, 0x3fff, URZ, 0xc0, !UPT ;  /* 0x00003fff04047892 */ /* 0x000fcc000f8ec03f */
[----:B------:R-:W-:Y:S01]  /*2140*/  IMAD.U32 R7, RZ, RZ, UR4 ;  /* 0x00000004ff077e24 */ /* 0x000fe2000f8e00ff */
[----:B------:R-:W-:Y:S05]  /*2150*/  WARPSYNC.ALL ;  /* 0x0000000000007948 */ /* 0x000fea0003800000 */
[----:B------:R-:W-:Y:S02]  /*2160*/  LOP3.LUT R7, R7, 0x10000, RZ, 0xfc, !PT ;  /* 0x0001000007077812 */ /* 0x000fe400078efcff */
[----:B--2---:R-:W-:-:S13]  /*2170*/  LOP3.LUT P3, RZ, R3, 0x7f, RZ, 0xc0, !PT ;  /* 0x0000007f03ff7812 */ /* 0x004fda000786c0ff */
[----:B------:R-:W-:Y:S02]  /*2180*/  @P3 LOP3.LUT R2, R2, 0x80000, RZ, 0xfc, !PT ;  /* 0x0008000002023812 */ /* 0x000fe400078efcff */
[----:B------:R-:W-:Y:S01]  /*2190*/  R2UR UR20, R7 ;  /* 0x00000000071472ca */ /* 0x000fe200000e0000 */
[----:B------:R-:W-:Y:S01]  /*21a0*/  ULOP3.LUT UR12, UR54, 0x10000, URZ, 0xfc, !UPT ;  /* 0x00010000360c7892 */ /* 0x000fe2000f8efc3f */
[----:B------:R-:W-:Y:S01]  /*21b0*/  WARPGROUP.ARRIVE ;  /* 0x00000000000079c5 */ /* 0x000fe20000000000 */
[----:B------:R-:W-:Y:S01]  /*21c0*/  UMOV UR17, 0x40000040 ;  /* 0x4000004000117882 */ /* 0x000fe20000000000 */
[----:B------:R-:W-:Y:S01]  /*21d0*/  UMOV UR19, 0x40000040 ;  /* 0x4000004000137882 */ /* 0x000fe20000000000 */
[----:B------:R-:W-:Y:S01]  /*21e0*/  UMOV UR7, 0x40000040 ;  /* 0x4000004000077882 */ /* 0x000fe20000000000 */
[----:B------:R-:W-:Y:S01]  /*21f0*/  UMOV UR11, 0x40000040 ;  /* 0x40000040000b7882 */ /* 0x000fe20000000000 */
[----:B------:R-:W-:Y:S01]  /*2200*/  UMOV UR13, 0x40000040 ;  /* 0x40000040000d7882 */ /* 0x000fe20000000000 */
[----:B------:R-:W-:Y:S01]  /*2210*/  UMOV UR16, UR12 ;  /* 0x0000000c00107c82 */ /* 0x000fe20008000000 */
[----:B------:R-:W-:Y:S01]  /*2220*/  UMOV UR15, 0x40000040 ;  /* 0x40000040000f7882 */ /* 0x000fe20000000000 */
[----:B------:R-:W-:Y:S01]  /*2230*/  VIADD R3, R22, UR36 ;  /* 0x0000002416037c36 */ /* 0x000fe20008000000 */
[----:B------:R-:W-:-:S02]  /*2240*/  ULDC UR55, c[0x0][0x9dc] ;  /* 0x0002770000377ab9 */ /* 0x000fc40000000800 */
[----:B------:R-:W-:-:S04]  /*2250*/  UIMAD UR20, UR51, 0x700, UR20 ;  /* 0x00000700331478a4 */ /* 0x000fc8000f8e0214 */
[----:B------:R-:W-:Y:S02]  /*2260*/  UIADD3 UR4, UR20, 0x100, URZ ;  /* 0x0000010014047890 */ /* 0x000fe4000fffe03f */
[----:B------:R-:W-:Y:S02]  /*2270*/  UIADD3 UR5, UR20, 0x200, URZ ;  /* 0x0000020014057890 */ /* 0x000fe4000fffe03f */
[----:B------:R-:W-:Y:S01]  /*2280*/  UMOV UR18, UR20 ;  /* 0x0000001400127c82 */ /* 0x000fe20008000000 */
[----:B------:R-:W-:Y:S01]  /*2290*/  UIADD3 UR6, UR20, 0x2, URZ ;  /* 0x0000000214067890 */ /* 0x000fe2000fffe03f */
[----:B------:R-:W-:Y:S01]  /*22a0*/  QGMMA.64x32x32.F32.E4M3.E4M3 R120, gdesc[UR16], RZ, !UPT, gsb0 ;  /* 0x00600000107879f3 */ /* 0x000fe2000c0008ff */
[----:B------:R-:W-:Y:S01]  /*22b0*/  UMOV UR18, UR4 ;  /* 0x0000000400127c82 */ /* 0x000fe20008000000 */
[----:B------:R-:W-:Y:S01]  /*22c0*/  UMOV UR19, 0x40000040 ;  /* 0x4000004000137882 */ /* 0x000fe20000000000 */
[----:B------:R-:W-:Y:S02]  /*22d0*/  UIADD3 UR4, UR20, 0x300, URZ ;  /* 0x0000030014047890 */ /* 0x000fe4000fffe03f */
[----:B------:R-:W-:-:S02]  /*22e0*/  UIADD3 UR8, UR20, 0x102, URZ ;  /* 0x0000010214087890 */ /* 0x000fc4000fffe03f */
[----:B------:R-:W-:Y:S02]  /*22f0*/  UIADD3 UR9, UR20, 0x202, URZ ;  /* 0x0000020214097890 */ /* 0x000fe4000fffe03f */
[----:B------:R-:W-:Y:S02]  /*2300*/  UIADD3 UR10, UR20, 0x4, URZ ;  /* 0x00000004140a7890 */ /* 0x000fe4000fffe03f */
[----:B------:R-:W-:Y:S01]  /*2310*/  UIADD3 UR14, UR20, 0x6, URZ ;  /* 0x00000006140e7890 */ /* 0x000fe2000fffe03f */
        /* <DEDUP_REMOVED lines=32> */
[----:B------:R-:W-:Y:S03]  /*2520*/  QGMMA.64x32x32.F32.E4M3.E4M3 R24, gdesc[UR16], RZ, !UPT, gsb0 ;  /* 0x00600000101879f3 */ /* 0x000fe6000c0008ff */
        /* <DEDUP_REMOVED lines=29> */
[----:B------:R-:W-:Y:S02]  /*2700*/  UIADD3 UR8, UR12, 0x4, URZ ;  /* 0x000000040c087890 */ /* 0x000fe4000fffe03f */
        /* <DEDUP_REMOVED lines=51> */
[----:B------:R-:W-:Y:S02]  /*2a40*/  ULDC UR10, c[0x0][0x448] ;  /* 0x00011200000a7ab9 */ /* 0x000fe40000000800 */
[----:B------:R-:W-:Y:S02]  /*2a50*/  UISETP.NE.AND UP0, UPT, UR10, 0x1, UPT ;  /* 0x000000010a00788c */ /* 0x000fe4000bf05270 */
[----:B------:R-:W-:-:S04]  /*2a60*/  ULOP3.LUT UR10, URZ, UR55, URZ, 0x33, !UPT ;  /* 0x000000373f0a7292 */ /* 0x000fc8000f8e333f */
[----:B------:R-:W-:Y:S02]  /*2a70*/  PLOP3.LUT P1, PT, PT, PT, UP0, 0x80, 0x0 ;  /* 0x000000000000781c */ /* 0x000fe40003f2f008 */
[----:B------:R-:W-:Y:S01]  /*2a80*/  PLOP3.LUT P2, PT, PT, PT, UP0, 0x80, 0x0 ;  /* 0x000000000000781c */ /* 0x000fe20003f4f008 */
        /* <DEDUP_REMOVED lines=29> */
[----:B------:R-:W-:Y:S02]  /*2c60*/  @UP0 ULDC UR6, c[0x0][0x44c] ;  /* 0x0001130000060ab9 */ /* 0x000fe40000000800 */
[----:B01----:R-:W-:Y:S01]  /*2c70*/  @P1 IMAD.HI.U32 R0, R3, UR6, RZ ;  /* 0x0000000603001c27 */ /* 0x003fe2000f8e00ff */
[----:B------:R-:W-:-:S04]  /*2c80*/  @UP0 ULDC UR6, c[0x0][0x450] ;  /* 0x0001140000060ab9 */ /* 0x000fc80000000800 */
[----:B------:R-:W-:Y:S01]  /*2c90*/  @P2 SHF.R.U32.HI R3, RZ, UR6, R0 ;  /* 0x00000006ff032c19 */ /* 0x000fe20008011600 */
[----:B------:R-:W-:Y:S01]  /*2ca0*/  @!P3 VIADD R0, R5, 0x2e840 ;  /* 0x0002e8400500b836 */ /* 0x000fe20000000000 */
[----:B------:R-:W-:Y:S01]  /*2cb0*/  ULDC.64 UR6, c[0x0][0x9e0] ;  /* 0x0002780000067ab9 */ /* 0x000fe20000000a00 */
[----:B------:R-:W-:Y:S01]  /*2cc0*/  IMAD.MOV.U32 R5, RZ, RZ, -0xe0 ;  /* 0xffffff20ff057424 */ /* 0x000fe200078e00ff */
[----:B------:R-:W-:Y:S01]  /*2cd0*/  UISETP.GE.AND UP1, UPT, UR7, 0x1, UPT ;  /* 0x000000010700788c */ /* 0x000fe2000bf26270 */
[----:B------:R-:W0:Y:S01]  /*2ce0*/  SHFL.IDX PT, R11, R3, RZ, 0x1c1f ;  /* 0x001c1fff030b7589 */ /* 0x000e2200000e0000 */
[----:B------:R-:W-:Y:S01]  /*2cf0*/  @!P3 PRMT R0, RZ, 0x654, R0 ;  /* 0x00000654ff00b816 */ /* 0x000fe20000000000 */
[----:B------:R-:W-:-:S03]  /*2d00*/  IMAD R10, R136, R5, 0xe1 ;  /* 0x000000e1880a7424 */ /* 0x000fc600078e0205 */
[----:B------:R-:W-:Y:S02]  /*2d10*/  PLOP3.LUT P1, PT, PT, PT, UP1, 0x40, 0x0 ;  /* 0x000000000000781c */ /* 0x000fe40003f2e818 */
[----:B------:R-:W-:Y:S01]  /*2d20*/  IADD3 R5, R17, R10, -R19 ;  /* 0x0000000a11057210 */ /* 0x000fe20007ffe813 */
[----:B------:R-:W-:-:S04]  /*2d30*/  VIADD R10, R10, 0xffffffff ;  /* 0xffffffff0a0a7836 */ /* 0x000fc80000000000 */
[----:B------:R-:W-:-:S04]  /*2d40*/  IMAD.IADD R5, R5, 0x1, -R18 ;  /* 0x0000000105057824 */ /* 0x000fc800078e0a12 */
[C---:B------:R-:W-:Y:S02]  /*2d50*/  VIADD R9, R5.reuse, UR6 ;  /* 0x0000000605097c36 */ /* 0x040fe40008000000 */
[----:B------:R-:W-:Y:S02]  /*2d60*/  VIADD R4, R5, UR10 ;  /* 0x0000000a05047c36 */ /* 0x000fe40008000000 */
[----:B------:R-:W-:Y:S02]  /*2d70*/  IMAD.IADD R5, R10, 0x1, -R19 ;  /* 0x000000010a057824 */ /* 0x000fe400078e0a13 */
[----:B0-----:R-:W-:Y:S01]  /*2d80*/  IMAD.IADD R6, R4, 0x1, R11 ;  /* 0x0000000104067824 */ /* 0x001fe200078e020b */
        /* <DEDUP_REMOVED lines=9> */
[----:B------:R0:W-:Y:S02]  /*2e20*/  @!P3 SYNCS.ARRIVE.TRANS64.RED.A1T0 RZ, [R0+URZ], RZ ;  /* 0x000000ff00ffb9a7 */ /* 0x0001e4000810043f */
[----:B0-----:R-:W-:-:S05]  /*2e30*/  IMAD R0, R136, -0xe0, R17 ;  /* 0xffffff2088007824 */ /* 0x001fca00078e0211 */
[----:B------:R-:W-:-:S04]  /*2e40*/  IADD3 R0, -R19, 0xe0, R0 ;  /* 0x000000e013007810 */ /* 0x000fc80007ffe100 */
[----:B------:R-:W-:Y:S01]  /*2e50*/  VIADDMNMX R8, R11, R9, R0, PT ;  /* 0x000000090b087246 */ /* 0x000fe20003800100 */
[----:B------:R-:W-:Y:S06]  /*2e60*/  @P1 BRA `(.L_x_1067) ;  /* 0x0000000000541947 */ /* 0x000fec0003800000 */
[----:B------:R-:W-:Y:S01]  /*2e70*/  IADD3 R12, -R18, R17, R11 ;  /* 0x00000011120c7210 */ /* 0x000fe20007ffe10b */
        /* <DEDUP_REMOVED lines=11> */
.L_x_1069:
[----:B------:R-:W-:-:S06]  /*2f30*/  UISETP.NE.AND UP2, UPT, UR7, 0x1, UPT ;  /* 0x000000010700788c */ /* 0x000fcc000bf45270 */
[----:B------:R-:W-:-:S05]  /*2f40*/  PLOP3.LUT P1, PT, PT, PT, UP2, 0x80, 0x0 ;  /* 0x000000000000781c */ /* 0x000fca0003f2f028 */
[----:B------:R-:W-:-:S08]  /*2f50*/  @UP2 ULDC.64 UR10, c[0x0][0x9e8] ;  /* 0x00027a00000a2ab9 */ /* 0x000fd00000000a00 */
[----:B------:R-:W-:-:S05]  /*2f60*/  @P1 IMAD.HI.U32 R11, R12, UR10, RZ ;  /* 0x0000000a0c0b1c27 */ /* 0x000fca000f8e00ff */
[----:B------:R-:W-:-:S07]  /*2f70*/  @P1 SHF.R.U32.HI R12, RZ, UR11, R11 ;  /* 0x0000000bff0c1c19 */ /* 0x000fce000801160b */
.L_x_1070:
[----:B------:R-:W-:Y:S05]  /*2f80*/  BSYNC B0 ;  /* 0x0000000000007941 */ /* 0x000fea0003800000 */
.L_x_1068:
[----:B------:R-:W-:-:S05]  /*2f90*/  IMAD R11, R12, UR7, R5 ;  /* 0x000000070c0b7c24 */ /* 0x000fca000f8e0205 */
[----:B------:R-:W-:Y:S02]  /*2fa0*/  VIMNMX R6, R6, R11, !PT ;  /* 0x0000000b06067248 */ /* 0x000fe40007fe0100 */
[----:B------:R-:W-:-:S07]  /*2fb0*/  VIADDMNMX R8, R11, UR7, R8, PT ;  /* 0x000000070b087c46 */ /* 0x000fce000b800108 */
.L_x_1067:
        /* <DEDUP_REMOVED lines=9> */
[----:B------:R-:W-:Y:S02]  /*3050*/  ISETP.GT.AND P1, PT, R6, 0x9, !P3 ;  /* 0x000000090600780c */ /* 0x000fe40005f24270 */
[----:B------:R-:W-:Y:S02]  /*3060*/  P2R R11, PR, RZ, 0x8 ;  /* 0x00000008ff0b7803 */ /* 0x000fe40000000000 */
[----:B------:R-:W-:Y:S02]  /*3070*/  ISETP.LT.OR P1, PT, R8, 0xa, P1 ;  /* 0x0000000a0800780c */ /* 0x000fe40000f21670 */
[----:B------:R-:W-:-:S02]  /*3080*/  ISETP.GT.AND P2, PT, R6, 0x8, !P2 ;  /* 0x000000080600780c */ /* 0x000fc40005744270 */
[----:B------:R-:W-:Y:S01]  /*3090*/  ISETP.GE.AND P3, PT, R10, 0x11, PT ;  /* 0x000000110a00780c */ /* 0x000fe20003f66270 */
[----:B0-----:R-:W-:Y:S01]  /*30a0*/  IMAD.IADD R4, R4, 0x1, R3 ;  /* 0x0000000104047824 */ /* 0x001fe200078e0203 */
[----:B------:R-:W-:Y:S02]  /*30b0*/  FSEL R125, R125, -INF , !P1 ;  /* 0xff8000007d7d7808 */ /* 0x000fe40004800000 */
[----:B------:R-:W-:Y:S02]  /*30c0*/  ISETP.LT.OR P2, PT, R8, 0x9, P2 ;  /* 0x000000090800780c */ /* 0x000fe40001741670 */
        /* <DEDUP_REMOVED lines=25> */
[----:B------:R-:W-:Y:S02]  /*3260*/  ISETP.GE.AND P4, PT, R10, 0x31, PT ;  /* 0x000000310a00780c */ /* 0x000fe40003f86270 */
[----:B------:R-:W-:-:S02]  /*3270*/  FSEL R104, R104, -INF , !P2 ;  /* 0xff80000068687808 */ /* 0x000fc40005000000 */
[----:B------:R-:W-:Y:S02]  /*3280*/  ISETP.GT.AND P2, PT, R6, 0x21, !P3 ;  /* 0x000000210600780c */ /* 0x000fe40005f44270 */
[----:B------:R-:W-:Y:S02]  /*3290*/  ISETP.GE.AND P3, PT, R10, 0x29, PT ;  /* 0x000000290a00780c */ /* 0x000fe40003f66270 */
[----:B------:R-:W-:Y:S02]  /*32a0*/  ISETP.LT.OR P2, PT, R8, 0x22, P2 ;  /* 0x000000220800780c */ /* 0x000fe40001741670 */
[----:B------:R-:W-:Y:S02]  /*32b0*/  P2R R167, PR, RZ, 0x8 ;  /* 0x00000008ffa77803 */ /* 0x000fe40000000000 */
[----:B------:R-:W-:Y:S02]  /*32c0*/  FSEL R105, R105, -INF , !P2 ;  /* 0xff80000069697808 */ /* 0x000fe40005000000 */
[----:B------:R-:W-:-:S02]  /*32d0*/  ISETP.GT.AND P2, PT, R6, 0x28, !P3 ;  /* 0x000000280600780c */ /* 0x000fc40005f44270 */
[----:B------:R-:W-:Y:S02]  /*32e0*/  P2R R171, PR, RZ, 0x10 ;  /* 0x00000010ffab7803 */ /* 0x000fe40000000000 */
[----:B------:R-:W-:Y:S02]  /*32f0*/  ISETP.LT.OR P2, PT, R8, 0x29, P2 ;  /* 0x000000290800780c */ /* 0x000fe40001741670 */
[----:B------:R-:W-:Y:S02]  /*3300*/  VIADDMNMX R0, R3, R9, R0, PT ;  /* 0x0000000903007246 */ /* 0x000fe40003800100 */
[----:B------:R-:W-:Y:S02]  /*3310*/  FSEL R108, R108, -INF , !P2 ;  /* 0xff8000006c6c7808 */ /* 0x000fe40005000000 */
[----:B------:R-:W-:-:S04]  /*3320*/  ISETP.GE.AND P2, PT, R10, 0x2a, PT ;  /* 0x0000002a0a00780c */ /* 0x000fc80003f46270 */
[----:B------:R-:W-:-:S04]  /*3330*/  ISETP.GT.AND P3, PT, R6, 0x29, !P2 ;  /* 0x000000290600780c */ /* 0x000fc80005764270 */
[----:B------:R-:W-:-:S04]  /*3340*/  ISETP.LT.OR P3, PT, R8, 0x2a, P3 ;  /* 0x0000002a0800780c */ /* 0x000fc80001f61670 */
        /* <DEDUP_REMOVED lines=236> */
.L_x_1073:
[----:B------:R-:W-:-:S06]  /*4210*/  UISETP.NE.AND UP2, UPT, UR7, 0x1, UPT ;  /* 0x000000010700788c */ /* 0x000fcc000bf45270 */
[----:B------:R-:W-:-:S05]  /*4220*/  PLOP3.LUT P6, PT, PT, PT, UP2, 0x80, 0x0 ;  /* 0x000000000000781c */ /* 0x000fca0003fcf028 */
[----:B------:R-:W-:-:S08]  /*4230*/  @UP2 ULDC.64 UR10, c[0x0][0x9e8] ;  /* 0x00027a00000a2ab9 */ /* 0x000fd00000000a00 */
[----:B------:R-:W-:Y:S01]  /*4240*/  @P6 IMAD.HI.U32 R3, R6, UR10, RZ ;  /* 0x0000000a06036c27 */ /* 0x000fe2000f8e00ff */
[----:B------:R-:W-:-:S13]  /*4250*/  PLOP3.LUT P6, PT, PT, PT, UP2, 0x80, 0x0 ;  /* 0x000000000000781c */ /* 0x000fda0003fcf028 */
[----:B------:R-:W-:-:S07]  /*4260*/  @P6 SHF.R.U32.HI R6, RZ, UR11, R3 ;  /* 0x0000000bff066c19 */ /* 0x000fce0008011603 */
.L_x_1074:
[----:B------:R-:W-:Y:S05]  /*4270*/  BSYNC B0 ;  /* 0x0000000000007941 */ /* 0x000fea0003800000 */
.L_x_1072:
[----:B------:R-:W-:-:S05]  /*4280*/  IMAD R5, R6, UR7, R5 ;  /* 0x0000000706057c24 */ /* 0x000fca000f8e0205 */
[----:B------:R-:W-:Y:S02]  /*4290*/  VIMNMX R4, R4, R5, !PT ;  /* 0x0000000504047248 */ /* 0x000fe40007fe0100 */
[----:B------:R-:W-:-:S07]  /*42a0*/  VIADDMNMX R0, R5, UR7, R0, PT ;  /* 0x0000000705007c46 */ /* 0x000fce000b800100 */
.L_x_1071:
[----:B------:R-:W-:Y:S01]  /*42b0*/  ISETP.GT.AND P1, PT, R4, 0x20, !P1 ;  /* 0x000000200400780c */ /* 0x000fe20004f24270 */
[----:B------:R-:W-:Y:S01]  /*42c0*/  @UP0 ULDC UR10, c[0x0][0x44c] ;  /* 0x00011300000a0ab9 */ /* 0x000fe20000000800 */
[----:B------:R-:W-:Y:S01]  /*42d0*/  ISETP.NE.AND P6, PT, R173, RZ, PT ;  /* 0x000000ffad00720c */ /* 0x000fe20003fc5270 */
[----:B------:R-:W-:Y:S01]  /*42e0*/  UIMAD.WIDE.U32 UR10, UR36, UR10, URZ ;  /* 0x0000000a240a72a5 */ /* 0x000fe2000f8e003f */
[----:B------:R-:W-:Y:S01]  /*42f0*/  ISETP.LT.OR P1, PT, R0, 0x21, P1 ;  /* 0x000000210000780c */ /* 0x000fe20000f21670 */
[----:B------:R-:W-:Y:S01]  /*4300*/  @UP0 ULDC UR18, c[0x0][0x450] ;  /* 0x0001140000120ab9 */ /* 0x000fe20000000800 */
[----:B------:R-:W-:Y:S01]  /*4310*/  ISETP.GT.AND P2, PT, R4, 0x29, !P2 ;  /* 0x000000290400780c */ /* 0x000fe20005744270 */
[----:B------:R-:W-:Y:S01]  /*4320*/  UMOV UR14, UR36 ;  /* 0x00000024000e7c82 */ /* 0x000fe20008000000 */
[----:B------:R-:W-:Y:S01]  /*4330*/  FSEL R106, R106, -INF , !P1 ;  /* 0xff8000006a6a7808 */ /* 0x000fe20004800000 */
[----:B------:R-:W-:Y:S01]  /*4340*/  @UP0 USHF.R.U32.HI UR14, URZ, UR18, UR11 ;  /* 0x000000123f0e0299 */ /* 0x000fe2000801160b */
[----:B------:R-:W-:-:S02]  /*4350*/  ISETP.NE.AND P1, PT, R168, RZ, PT ;  /* 0x000000ffa800720c */ /* 0x000fc40003f25270 */
[----:B------:R-:W-:Y:S02]  /*4360*/  ISETP.LT.OR P2, PT, R0, 0x2a, P2 ;  /* 0x0000002a0000780c */ /* 0x000fe40001741670 */
[----:B------:R-:W-:Y:S02]  /*4370*/  ISETP.GT.AND P1, PT, R4, 0x21, !P1 ;  /* 0x000000210400780c */ /* 0x000fe40004f24270 */
[----:B------:R-:W-:Y:S02]  /*4380*/  FSEL R111, R111, -INF , !P2 ;  /* 0xff8000006f6f7808 */ /* 0x000fe40005000000 */
[----:B------:R-:W-:Y:S02]  /*4390*/  ISETP.LT.OR P1, PT, R0, 0x22, P1 ;  /* 0x000000220000780c */ /* 0x000fe40000f21670 */
[----:B------:R-:W-:Y:S02]  /*43a0*/  ISETP.NE.AND P2, PT, R174, RZ, PT ;  /* 0x000000ffae00720c */ /* 0x000fe40003f45270 */
        /* <DEDUP_REMOVED lines=15> */
[----:B------:R-:W-:Y:S02]  /*44a0*/  ISETP.GT.AND P1, PT, R4, 0x31, !P6 ;  /* 0x000000310400780c */ /* 0x000fe40007724270 */
[----:B------:R-:W-:Y:S02]  /*44b0*/  ISETP.NE.AND P6, PT, R175, RZ, PT ;  /* 0x000000ffaf00720c */ /* 0x000fe40003fc5270 */
        /* <DEDUP_REMOVED lines=66> */
[----:B------:R-:W-:Y:S02]  /*48e0*/  ISETP.GT.AND P1, PT, R4, 0x59, !P2 ;  /* 0x000000590400780c */ /* 0x000fe40005724270 */
[----:B------:R-:W-:-:S02]  /*48f0*/  ISETP.NE.AND P2, PT, R176, RZ, PT ;  /* 0x000000ffb000720c */ /* 0x000fc40003f45270 */
        /* <DEDUP_REMOVED lines=73> */
[----:B------:R-:W-:Y:S02]  /*4d90*/  ISETP.GT.AND P1, PT, R4, 0x88, !P2 ;  /* 0x000000880400780c */ /* 0x000fe40005724270 */
[----:B------:R-:W-:-:S02]  /*4da0*/  ISETP.NE.AND P2, PT, R178, RZ, PT ;  /* 0x000000ffb200720c */ /* 0x000fc40003f45270 */
[----:B------:R-:W-:Y:S02]  /*4db0*/  ISETP.LT.OR P1, PT, R0, 0x89, P1 ;  /* 0x000000890000780c */ /* 0x000fe40000f21670 */
[----:B------:R-:W-:Y:S02]  /*4dc0*/  FSEL R35, R35, -INF , !P4 ;  /* 0xff80000023237808 */ /* 0x000fe40006000000 */
[----:B------:R-:W-:Y:S02]  /*4dd0*/  FSEL R62, R62, -INF , !P1 ;  /* 0xff8000003e3e7808 */ /* 0x000fe40004800000 */
[----:B------:R-:W-:Y:S02]  /*4de0*/  ISETP.GT.AND P1, PT, R4, 0x89, !P6 ;  /* 0x000000890400780c */ /* 0x000fe40007724270 */
[----:B------:R-:W-:Y:S02]  /*4df0*/  ISETP.NE.AND P6, PT, R179, RZ, PT ;  /* 0x000000ffb300720c */ /* 0x000fe40003fc5270 */
[----:B------:R-:W-:-:S02]  /*4e00*/  ISETP.LT.OR P1, PT, R0, 0x8a, P1 ;  /* 0x0000008a0000780c */ /* 0x000fc40000f21670 */
[----:B------:R-:W-:Y:S02]  /*4e10*/  FSEL R38, R38, -INF , !P5 ;  /* 0xff80000026267808 */ /* 0x000fe40006800000 */
[----:B------:R-:W-:Y:S02]  /*4e20*/  FSEL R63, R63, -INF , !P1 ;  /* 0xff8000003f3f7808 */ /* 0x000fe40004800000 */
[----:B------:R-:W-:Y:S02]  /*4e30*/  ISETP.NE.AND P1, PT, R148, RZ, PT ;  /* 0x000000ff9400720c */ /* 0x000fe40003f25270 */
[----:B0-----:R-:W-:Y:S02]  /*4e40*/  FMNMX.FTZ R3, R8, R3, !PT ;  /* 0x0000000308037209 */ /* 0x001fe40007810000 */
[----:B------:R-:W-:Y:S02]  /*4e50*/  ISETP.GT.AND P1, PT, R4, 0x90, !P1 ;  /* 0x000000900400780c */ /* 0x000fe40004f24270 */
[----:B------:R-:W-:-:S02]  /*4e60*/  R2UR UR15, R137 ;  /* 0x00000000890f72ca */ /* 0x000fc400000e0000 */
[----:B------:R-:W-:-:S04]  /*4e70*/  ISETP.LT.OR P1, PT, R0, 0x91, P1 ;  /* 0x000000910000780c */ /* 0x000fc80000f21670 */
[----:B------:R-:W-:Y:S02]  /*4e80*/  FSEL R66, R66, -INF , !P1 ;  /* 0xff80000042427808 */ /* 0x000fe40004800000 */
[----:B------:R-:W-:-:S04]  /*4e90*/  ISETP.NE.AND P1, PT, R147, RZ, PT ;  /* 0x000000ff9300720c */ /* 0x000fc80003f25270 */
[----:B------:R-:W-:Y:S01]  /*4ea0*/  ISETP.GT.AND P1, PT, R4, 0x91, !P1 ;  /* 0x000000910400780c */ /* 0x000fe20004f24270 */
[----:B------:R-:W-:-:S03]  /*4eb0*/  UIADD3 UR10, UR15, UR14, URZ ;  /* 0x0000000e0f0a7290 */ /* 0x000fc6000fffe03f */
[----:B------:R-:W-:Y:S01]  /*4ec0*/  ISETP.LT.OR P1, PT, R0, 0x92, P1 ;  /* 0x000000920000780c */ /* 0x000fe20000f21670 */
[----:B------:R-:W-:-:S03]  /*4ed0*/  UIADD3 UR14, UR10, UR6, URZ ;  /* 0x000000060a0e7290 */ /* 0x000fc6000fffe03f */
        /* <DEDUP_REMOVED lines=73> */
[----:B------:R-:W-:Y:S02]  /*5370*/  ISETP.GT.AND P1, PT, R4, 0xc0, !P2 ;  /* 0x000000c00400780c */ /* 0x000fe40005724270 */
[----:B------:R-:W-:Y:S02]  /*5380*/  ISETP.NE.AND P2, PT, R139, RZ, PT ;  /* 0x000000ff8b00720c */ /* 0x000fe40003f45270 */
[----:B------:R-:W-:-:S04]  /*5390*/  ISETP.LT.OR P1, PT, R0, 0xc1, P1 ;  /* 0x000000c10000780c */ /* 0x000fc80000f21670 */
[----:B------:R-:W-:Y:S02]  /*53a0*/  FSEL R26, R26, -INF , !P1 ;  /* 0xff8000001a1a7808 */ /* 0x000fe40004800000 */
[----:B------:R-:W-:Y:S02]  /*53b0*/  ISETP.GT.AND P1, PT, R4, 0xc1, !P6 ;  /* 0x000000c10400780c */ /* 0x000fe40007724270 */
[----:B------:R-:W-:Y:S01]  /*53c0*/  ISETP.NE.AND P6, PT, R138, RZ, PT ;  /* 0x000000ff8a00720c */ /* 0x000fe20003fc5270 */
[----:B------:R-:W-:Y:S01]  /*53d0*/  IMAD.U32 R138, RZ, RZ, UR42 ;  /* 0x0000002aff8a7e24 */ /* 0x000fe2000f8e00ff */
[----:B------:R-:W-:-:S03]  /*53e0*/  ISETP.LT.OR P1, PT, R0, 0xc2, P1 ;  /* 0x000000c20000780c */ /* 0x000fc60000f21670 */
[----:B------:R-:W-:Y:S01]  /*53f0*/  FFMA.FTZ R138, R3, R138, -8 ;  /* 0xc1000000038a7423 */ /* 0x000fe2000001008a */
[----:B------:R-:W-:Y:S02]  /*5400*/  FSEL R27, R27, -INF , !P1 ;  /* 0xff8000001b1b7808 */ /* 0x000fe40004800000 */
[----:B------:R-:W-:-:S04]  /*5410*/  FSETP.NEU.FTZ.AND P1, PT, R3, -INF , PT ;  /* 0xff8000000300780b */ /* 0x000fc80003f3d000 */
[----:B------:R-:W-:Y:S02]  /*5420*/  FSEL R138, R138, RZ, P1 ;  /* 0x000000ff8a8a7208 */ /* 0x000fe40000800000 */
[----:B------:R-:W-:Y:S02]  /*5430*/  ISETP.GT.AND P1, PT, R4, 0xc8, !P6 ;  /* 0x000000c80400780c */ /* 0x000fe40007724270 */
[----:B------:R-:W-:Y:S01]  /*5440*/  ISETP.NE.AND P6, PT, R10, RZ, PT ;  /* 0x000000ff0a00720c */ /* 0x000fe20003fc5270 */
        /* <DEDUP_REMOVED lines=27> */
[----:B------:R-:W-:Y:S01]  /*5600*/  ISETP.GT.AND P1, PT, R4, 0xc9, !P2 ;  /* 0x000000c90400780c */ /* 0x000fe20005724270 */
[----:B------:R-:W-:Y:S01]  /*5610*/  MUFU.EX2 R6, R6 ;  /* 0x0000000600067308 */ /* 0x000fe20000000800 */
[----:B------:R-:W-:Y:S01]  /*5620*/  FMNMX.FTZ R112, R106, R113, !PT ;  /* 0x000000716a707209 */ /* 0x000fe20007810000 */
[--C-:B------:R-:W-:Y:S01]  /*5630*/  FFMA.FTZ R14, R132, UR42, -R138.reuse ;  /* 0x0000002a840e7c23 */ /* 0x100fe2000801088a */
[----:B------:R-:W-:Y:S01]  /*5640*/  ISETP.LT.OR P1, PT, R0, 0xca, P1 ;  /* 0x000000ca0000780c */ /* 0x000fe20000f21670 */
[--C-:B------:R-:W-:Y:S01]  /*5650*/  FFMA.FTZ R21, R133, UR42, -R138.reuse ;  /* 0x0000002a85157c23 */ /* 0x100fe2000801088a */
[----:B------:R-:W-:Y:S01]  /*5660*/  FMNMX.FTZ R93, R107, R112, !PT ;  /* 0x000000706b5d7209 */ /* 0x000fe20007810000 */
[--C-:B------:R-:W-:Y:S01]  /*5670*/  FFMA.FTZ R88, R88, UR42, -R138.reuse ;  /* 0x0000002a58587c23 */ /* 0x100fe2000801088a */
[----:B------:R-:W-:Y:S01]  /*5680*/  ISETP.GT.AND P2, PT, R4, 0xd9, !P6 ;  /* 0x000000d90400780c */ /* 0x000fe20007744270 */
[--C-:B------:R-:W-:Y:S01]  /*5690*/  FFMA.FTZ R4, R40, UR42, -R138.reuse ;  /* 0x0000002a28047c23 */ /* 0x100fe2000801088a */
[----:B------:R-:W-:Y:S01]  /*56a0*/  FMNMX.FTZ R96, R110, R93, !PT ;  /* 0x0000005d6e607209 */ /* 0x000fe20007810000 */
[----:B------:R-:W-:Y:S01]  /*56b0*/  MUFU.EX2 R9, R9 ;  /* 0x0000000900097308 */ /* 0x000fe20000000800 */
[----:B------:R-:W-:Y:S01]  /*56c0*/  FSEL R31, R31, -INF , !P1 ;  /* 0xff8000001f1f7808 */ /* 0x000fe20004800000 */
[--C-:B------:R-:W-:Y:S01]  /*56d0*/  FFMA.FTZ R89, R89, UR42, -R138.reuse ;  /* 0x0000002a59597c23 */ /* 0x100fe2000801088a */
[----:B------:R-:W-:Y:S01]  /*56e0*/  FMNMX.FTZ R117, R111, R96, !PT ;  /* 0x000000606f757209 */ /* 0x000fe20007810000 */
[--C-:B------:R-:W-:Y:S01]  /*56f0*/  FFMA.FTZ R96, R97, UR42, -R138.reuse ;  /* 0x0000002a61607c23 */ /* 0x100fe2000801088a */
[----:B------:R-:W-:Y:S01]  /*5700*/  ISETP.LT.OR P2, PT, R0, 0xda, P2 ;  /* 0x000000da0000780c */ /* 0x000fe20001741670 */
[--C-:B------:R-:W-:Y:S01]  /*5710*/  FFMA.FTZ R92, R92, UR42, -R138.reuse ;  /* 0x0000002a5c5c7c23 */ /* 0x100fe2000801088a */
[----:B------:R-:W-:Y:S01]  /*5720*/  FMNMX.FTZ R112, R114, R117, !PT ;  /* 0x0000007572707209 */ /* 0x000fe20007810000 */
[----:B------:R-:W0:Y:S01]  /*5730*/  MUFU.EX2 R10, R10 ;  /* 0x0000000a000a7308 */ /* 0x000e220000000800 */
[----:B------:R-:W-:Y:S01]  /*5740*/  FSEL R39, R39, -INF , !P2 ;  /* 0xff80000027277808 */ /* 0x000fe20005000000 */
[--C-:B------:R-:W-:Y:S01]  /*5750*/  FFMA.FTZ R72, R72, UR42, -R138.reuse ;  /* 0x0000002a48487c23 */ /* 0x100fe2000801088a */
[----:B------:R-:W-:Y:S01]  /*5760*/  FMNMX.FTZ R97, R115, R112, !PT ;  /* 0x0000007073617209 */ /* 0x000fe20007810000 */
[--C-:B------:R-:W-:Y:S01]  /*5770*/  FFMA.FTZ R73, R73, UR42, -R138.reuse ;  /* 0x0000002a49497c23 */ /* 0x100fe2000801088a */
[----:B------:R-:W-:-:S01]  /*5780*/  FFMA.FTZ R76, R76, UR42, -R138 ;  /* 0x0000002a4c4c7c23 */ /* 0x000fc2000801088a */
[--C-:B------:R-:W-:Y:S01]  /*5790*/  FFMA.FTZ R77, R77, UR42, -R138.reuse ;  /* 0x0000002a4d4d7c23 */ /* 0x100fe2000801088a */
[----:B------:R-:W-:Y:S01]  /*57a0*/  FMNMX.FTZ R100, R118, R97, !PT ;  /* 0x0000006176647209 */ /* 0x000fe20007810000 */
[----:B------:R-:W-:Y:S01]  /*57b0*/  MUFU.EX2 R8, R8 ;  /* 0x0000000800087308 */ /* 0x000fe20000000800 */
[----:B------:R-:W-:-:S01]  /*57c0*/  FFMA.FTZ R84, R84, UR42, -R138 ;  /* 0x0000002a54547c23 */ /* 0x000fc2000801088a */
[--C-:B------:R-:W-:Y:S01]  /*57d0*/  FFMA.FTZ R85, R85, UR42, -R138.reuse ;  /* 0x0000002a55557c23 */ /* 0x100fe2000801088a */
[----:B------:R-:W-:Y:S01]  /*57e0*/  FMNMX.FTZ R117, R119, R100, !PT ;  /* 0x0000006477757209 */ /* 0x000fe20007810000 */
[--C-:B------:R-:W-:Y:S01]  /*57f0*/  FFMA.FTZ R100, R101, UR42, -R138.reuse ;  /* 0x0000002a65647c23 */ /* 0x100fe2000801088a */
[----:B------:R-:W-:-:S01]  /*5800*/  FFMA.FTZ R80, R80, UR42, -R138 ;  /* 0x0000002a50507c23 */ /* 0x000fc2000801088a */
[--C-:B------:R-:W-:Y:S01]  /*5810*/  FFMA.FTZ R81, R81, UR42, -R138.reuse ;  /* 0x0000002a51517c23 */ /* 0x100fe2000801088a */
[----:B------:R-:W-:Y:S01]  /*5820*/  FMNMX.FTZ R112, R90, R117, !PT ;  /* 0x000000755a707209 */ /* 0x000fe20007810000 */
[----:B------:R-:W-:Y:S01]  /*5830*/  MUFU.EX2 R11, R11 ;  /* 0x0000000b000b7308 */ /* 0x000fe20000000800 */
[----:B0-----:R-:W-:Y:S01]  /*5840*/  F2FP.SATFINITE.E4M3.F32.PACK_AB_MERGE_C R224, R10, R9, RZ ;  /* 0x000000090ae0723e */ /* 0x001fe200048070ff */
[--C-:B------:R-:W-:Y:S01]  /*5850*/  FFMA.FTZ R60, R60, UR42, -R138.reuse ;  /* 0x0000002a3c3c7c23 */ /* 0x100fe2000801088a */
[----:B------:R-:W-:Y:S01]  /*5860*/  FMNMX.FTZ R101, R91, R112, !PT ;  /* 0x000000705b657209 */ /* 0x000fe20007810000 */
[----:B------:R-:W-:Y:S01]  /*5870*/  FFMA.FTZ R61, R61, UR42, -R138 ;  /* 0x0000002a3d3d7c23 */ /* 0x000fe2000801088a */
[----:B------:R-:W-:Y:S01]  /*5880*/  F2FP.SATFINITE.E4M3.F32.PACK_AB_MERGE_C R224, R6, R5, R224 ;  /* 0x0000000506e0723e */ /* 0x000fe200048070e0 */
        /* <DEDUP_REMOVED lines=10> */
[----:B------:R-:W0:Y:S01]  /*5930*/  MUFU.EX2 R21, R21 ;  /* 0x0000001500157308 */ /* 0x000e220000000800 */
        /* <DEDUP_REMOVED lines=20> */
[----:B------:R-:W-:-:S02]  /*5a80*/  F2FP.SATFINITE.E4M3.F32.PACK_AB_MERGE_C R226, R11, R8, R226 ;  /* 0x000000080be2723e */ /* 0x000fc400048070e2 */
[----:B------:R-:W-:Y:S01]  /*5a90*/  FMNMX.FTZ R112, R78, R101, !PT ;  /* 0x000000654e707209 */ /* 0x000fe20007810000 */
[----:B------:R-:W-:Y:S03]  /*5aa0*/  MUFU.EX2 R13, R13 ;  /* 0x0000000d000d7308 */ /* 0x000fe60000000800 */
[----:B------:R-:W-:-:S04]  /*5ab0*/  FMNMX.FTZ R101, R79, R112, !PT ;  /* 0x000000704f657209 */ /* 0x000fc80007810000 */
        /* <DEDUP_REMOVED lines=10> */
[----:B------:R-:W0:Y:S03]  /*5b60*/  MUFU.EX2 R105, R105 ;  /* 0x0000006900697308 */ /* 0x000e260000000800 */
[----:B------:R-:W-:-:S04]  /*5b70*/  FMNMX.FTZ R101, R63, R112, !PT ;  /* 0x000000703f657209 */ /* 0x000fc80007810000 */
[----:B------:R-:W-:Y:S01]  /*5b80*/  FMNMX.FTZ R112, R66, R101, !PT ;  /* 0x0000006542707209 */ /* 0x000fe20007810000 */
[----:B------:R-:W-:Y:S03]  /*5b90*/  MUFU.EX2 R15, R15 ;  /* 0x0000000f000f7308 */ /* 0x000fe60000000800 */
[----:B------:R-:W-:-:S04]  /*5ba0*/  FMNMX.FTZ R101, R67, R112, !PT ;  /* 0x0000007043657209 */ /* 0x000fc80007810000 */
[----:B------:R-:W-:Y:S01]  /*5bb0*/  FMNMX.FTZ R112, R70, R101, !PT ;  /* 0x0000006546707209 */ /* 0x000fe20007810000 */
[----:B------:R-:W-:Y:S01]  /*5bc0*/  MUFU.EX2 R20, R20 ;  /* 0x0000001400147308 */ /* 0x000fe20000000800 */
[----:B0-----:R-:W-:Y:S02]  /*5bd0*/  F2FP.SATFINITE.E4M3.F32.PACK_AB_MERGE_C R220, R105, R104, RZ ;  /* 0x0000006869dc723e */ /* 0x001fe400048070ff */
[----:B------:R-:W-:Y:S02]  /*5be0*/  FMNMX.FTZ R101, R71, R112, !PT ;  /* 0x0000007047657209 */ /* 0x000fe40007810000 */
[----:B------:R-:W-:Y:S02]  /*5bf0*/  F2FP.SATFINITE.E4M3.F32.PACK_AB_MERGE_C R220, R13, R12, R220 ;  /* 0x0000000c0ddc723e */ /* 0x000fe400048070dc */
        /* <DEDUP_REMOVED lines=15> */
[----:B------:R-:W0:Y:S03]  /*5cf0*/  MUFU.EX2 R92, R92 ;  /* 0x0000005c005c7308 */ /* 0x000e260000000800 */
[----:B------:R-:W-:-:S04]  /*5d00*/  FMNMX.FTZ R101, R27, R112, !PT ;  /* 0x000000701b657209 */ /* 0x000fc80007810000 */
[----:B------:R-:W-:Y:S01]  /*5d10*/  FMNMX.FTZ R40, R30, R101, !PT ;  /* 0x000000651e287209 */ /* 0x000fe20007810000 */
[----:B------:R-:W-:Y:S03]  /*5d20*/  MUFU.EX2 R96, R96 ;  /* 0x0000006000607308 */ /* 0x000fe60000000800 */
[----:B------:R-:W-:-:S04]  /*5d30*/  FMNMX.FTZ R101, R31, R40, !PT ;  /* 0x000000281f657209 */ /* 0x000fc80007810000 */
[----:B------:R-:W-:Y:S01]  /*5d40*/  FMNMX.FTZ R40, R34, R101, !PT ;  /* 0x0000006522287209 */ /* 0x000fe20007810000 */
[----:B------:R-:W1:Y:S01]  /*5d50*/  MUFU.EX2 R100, R100 ;  /* 0x0000006400647308 */ /* 0x000e620000000800 */
[----:B0-----:R-:W-:Y:S02]  /*5d60*/  F2FP.SATFINITE.E4M3.F32.PACK_AB_MERGE_C R216, R113, R92, RZ ;  /* 0x0000005c71d8723e */ /* 0x001fe400048070ff */
[----:B------:R-:W-:Y:S01]  /*5d70*/  FMNMX.FTZ R101, R35, R40, !PT ;  /* 0x0000002823657209 */ /* 0x000fe20007810000 */
[----:B------:R-:W-:-:S01]  /*5d80*/  FFMA.FTZ R40, R44, UR42, -R138 ;  /* 0x0000002a2c287c23 */ /* 0x000fc2000801088a */
[--C-:B------:R-:W-:Y:S01]  /*5d90*/  FFMA.FTZ R44, R48, UR42, -R138.reuse ;  /* 0x0000002a302c7c23 */ /* 0x100fe2000801088a */
[----:B------:R-:W-:-:S01]  /*5da0*/  FFMA.FTZ R48, R52, UR42, -R138 ;  /* 0x0000002a34307c23 */ /* 0x000fc2000801088a */
[----:B------:R-:W-:Y:S01]  /*5db0*/  FMNMX.FTZ R0, R38, R101, !PT ;  /* 0x0000006526007209 */ /* 0x000fe20007810000 */
[----:B------:R-:W-:Y:S01]  /*5dc0*/  MUFU.EX2 R72, R72 ;  /* 0x0000004800487308 */ /* 0x000fe20000000800 */
[----:B------:R-:W-:-:S02]  /*5dd0*/  F2FP.SATFINITE.E4M3.F32.PACK_AB_MERGE_C R216, R89, R88, R216 ;  /* 0x0000005859d8723e */ /* 0x000fc400048070d8 */
[----:B------:R-:W-:-:S05]  /*5de0*/  FMNMX.FTZ R0, R39, R0, !PT ;  /* 0x0000000027007209 */ /* 0x000fca0007810000 */
[----:B------:R-:W0:Y:S01]  /*5df0*/  SHFL.BFLY PT, R101, R0, 0x2, 0x1f ;  /* 0x0c401f0000657f89 */ /* 0x000e2200000e0000 */
[----:B------:R-:W-:Y:S01]  /*5e00*/  MUFU.EX2 R73, R73 ;  /* 0x0000004900497308 */ /* 0x000fe20000000800 */
[----:B-1----:R-:W-:-:S04]  /*5e10*/  F2FP.SATFINITE.E4M3.F32.PACK_AB_MERGE_C R218, R100, R97, RZ ;  /* 0x0000006164da723e */ /* 0x002fc800048070ff */
[----:B------:R-:W-:-:S03]  /*5e20*/  F2FP.SATFINITE.E4M3.F32.PACK_AB_MERGE_C R218, R96, R93, R218 ;  /* 0x0000005d60da723e */ /* 0x000fc600048070da */
[----:B------:R-:W-:Y:S08]  /*5e30*/  MUFU.EX2 R76, R76 ;  /* 0x0000004c004c7308 */ /* 0x000ff00000000800 */
[----:B------:R-:W1:Y:S01]  /*5e40*/  MUFU.EX2 R77, R77 ;  /* 0x0000004d004d7308 */ /* 0x000e620000000800 */
[----:B0-----:R-:W-:-:S07]  /*5e50*/  FMNMX.FTZ R101, R0, R101, !PT ;  /* 0x0000006500657209 */ /* 0x001fce0007810000 */
[----:B------:R-:W-:Y:S01]  /*5e60*/  MUFU.EX2 R84, R84 ;  /* 0x0000005400547308 */ /* 0x000fe20000000800 */
[----:B------:R-:W0:Y:S07]  /*5e70*/  SHFL.BFLY PT, R0, R101, 0x1, 0x1f ;  /* 0x0c201f0065007f89 */ /* 0x000e2e00000e0000 */
[----:B------:R-:W2:Y:S01]  /*5e80*/  MUFU.EX2 R85, R85 ;  /* 0x0000005500557308 */ /* 0x000ea20000000800 */
[----:B-1----:R-:W-:-:S04]  /*5e90*/  F2FP.SATFINITE.E4M3.F32.PACK_AB_MERGE_C R212, R77, R76, RZ ;  /* 0x0000004c4dd4723e */ /* 0x002fc800048070ff */
[----:B------:R-:W-:-:S03]  /*5ea0*/  F2FP.SATFINITE.E4M3.F32.PACK_AB_MERGE_C R212, R73, R72, R212 ;  /* 0x0000004849d4723e */ /* 0x000fc600048070d4 */
[----:B------:R-:W-:Y:S08]  /*5eb0*/  MUFU.EX2 R80, R80 ;  /* 0x0000005000507308 */ /* 0x000ff00000000800 */
[----:B------:R-:W-:Y:S01]  /*5ec0*/  MUFU.EX2 R81, R81 ;  /* 0x0000005100517308 */ /* 0x000fe20000000800 */
[----:B--2---:R-:W-:Y:S02]  /*5ed0*/  F2FP.SATFINITE.E4M3.F32.PACK_AB_MERGE_C R214, R85, R84, RZ ;  /* 0x0000005455d6723e */ /* 0x004fe400048070ff */
[----:B0-----:R-:W-:Y:S01]  /*5ee0*/  FMNMX.FTZ R0, R101, R0, !PT ;  /* 0x0000000065007209 */ /* 0x001fe20007810000 */
[----:B------:R-:W-:-:S03]  /*5ef0*/  IMAD.U32 R101, RZ, RZ, UR42 ;  /* 0x0000002aff657e24 */ /* 0x000fc6000f8e00ff */
[C---:B------:R-:W-:Y:S01]  /*5f00*/  FSETP.NEU.FTZ.AND P1, PT, R0.reuse, -INF , PT ;  /* 0xff8000000000780b */ /* 0x040fe20003f3d000 */
[----:B------:R-:W-:-:S01]  /*5f10*/  FFMA.FTZ R112, R0, R101, -8 ;  /* 0xc100000000707423 */ /* 0x000fc20000010065 */
[----:B------:R-:W-:Y:S04]  /*5f20*/  MUFU.EX2 R60, R60 ;  /* 0x0000003c003c7308 */ /* 0x000fe80000000800 */
[----:B------:R-:W-:Y:S02]  /*5f30*/  FSEL R112, R112, RZ, P1 ;  /* 0x000000ff70707208 */ /* 0x000fe40000800000 */
[----:B------:R-:W-:Y:S02]  /*5f40*/  PLOP3.LUT P1, PT, PT, PT, UP1, 0x40, 0x0 ;  /* 0x000000000000781c */ /* 0x000fe40003f2e818 */
[----:B------:R-:W-:Y:S01]  /*5f50*/  MUFU.EX2 R61, R61 ;  /* 0x0000003d003d7308 */ /* 0x000fe20000000800 */
[----:B------:R-:W-:-:S01]  /*5f60*/  FFMA.FTZ R125, R111, UR42, -R112 ;  /* 0x0000002a6f7d7c23 */ /* 0x000fc20008010870 */
[--C-:B------:R-:W-:Y:S01]  /*5f70*/  FFMA.FTZ R117, R126, UR42, -R112.reuse ;  /* 0x0000002a7e757c23 */ /* 0x100fe20008010870 */
[----:B------:R-:W-:-:S01]  /*5f80*/  FFMA.FTZ R111, R115, UR42, -R112 ;  /* 0x0000002a736f7c23 */ /* 0x000fc20008010870 */
[----:B------:R-:W-:Y:S01]  /*5f90*/  FFMA.FTZ R115, R119, UR42, -R112 ;  /* 0x0000002a77737c23 */ /* 0x000fe20008010870 */
[----:B------:R-:W-:-:S01]  /*5fa0*/  FADD.FTZ R126, R5, R6 ;  /* 0x00000006057e7221 */ /* 0x000fc20000010000 */
[--C-:B------:R-:W-:Y:S01]  /*5fb0*/  FFMA.FTZ R119, R95, UR42, -R112.reuse ;  /* 0x0000002a5f777c23 */ /* 0x100fe20008010870 */
[----:B------:R-:W-:-:S01]  /*5fc0*/  FFMA.FTZ R95, R99, UR42, -R112 ;  /* 0x0000002a635f7c23 */ /* 0x000fc20008010870 */
[--C-:B------:R-:W-:Y:S01]  /*5fd0*/  FFMA.FTZ R99, R103, UR42, -R112.reuse ;  /* 0x0000002a67637c23 */ /* 0x100fe20008010870 */
[----:B------:R-:W-:-:S01]  /*5fe0*/  FFMA.FTZ R124, R110, UR42, -R112 ;  /* 0x0000002a6e7c7c23 */ /* 0x000fc20008010870 */
[----:B------:R-:W-:Y:S01]  /*5ff0*/  FADD.FTZ R103, R9, R126 ;  /* 0x0000007e09677221 */ /* 0x000fe20000010000 */
[----:B------:R-:W-:-:S01]  /*6000*/  FFMA.FTZ R110, R114, UR42, -R112 ;  /* 0x0000002a726e7c23 */ /* 0x000fc20008010870 */
[--C-:B------:R-:W-:Y:S01]  /*6010*/  FFMA.FTZ R52, R122, UR42, -R112.reuse ;  /* 0x0000002a7a347c23 */ /* 0x100fe20008010870 */
[----:B------:R-:W-:-:S01]  /*6020*/  FFMA.FTZ R101, R123, UR42, -R112 ;  /* 0x0000002a7b657c23 */ /* 0x000fc20008010870 */
[--C-:B------:R-:W-:Y:S01]  /*6030*/  FFMA.FTZ R114, R118, UR42, -R112.reuse ;  /* 0x0000002a76727c23 */ /* 0x100fe20008010870 */
[----:B------:R-:W-:-:S01]  /*6040*/  FFMA.FTZ R118, R94, UR42, -R112 ;  /* 0x0000002a5e767c23 */ /* 0x000fc20008010870 */
[----:B------:R-:W-:Y:S01]  /*6050*/  FFMA.FTZ R94, R98, UR42, -R112 ;  /* 0x0000002a625e7c23 */ /* 0x000fe20008010870 */
[----:B------:R-:W-:-:S01]  /*6060*/  FADD.FTZ R103, R10, R103 ;  /* 0x000000670a677221 */ /* 0x000fc20000010000 */
[--C-:B------:R-:W-:Y:S01]  /*6070*/  FFMA.FTZ R98, R102, UR42, -R112.reuse ;  /* 0x0000002a66627c23 */ /* 0x100fe20008010870 */
[----:B------:R-:W-:-:S01]  /*6080*/  FFMA.FTZ R102, R78, UR42, -R112 ;  /* 0x0000002a4e667c23 */ /* 0x000fc20008010870 */
[----:B------:R-:W-:Y:S01]  /*6090*/  FFMA.FTZ R78, R82, UR42, -R112 ;  /* 0x0000002a524e7c23 */ /* 0x000fe20008010870 */
[----:B------:R-:W-:Y:S01]  /*60a0*/  MUFU.EX2 R52, R52 ;  /* 0x0000003400347308 */ /* 0x000fe20000000800 */
[----:B------:R-:W-:-:S01]  /*60b0*/  FADD.FTZ R82, R8, R103 ;  /* 0x0000006708527221 */ /* 0x000fc20000010000 */
[--C-:B------:R-:W-:Y:S01]  /*60c0*/  FFMA.FTZ R120, R127, UR42, -R112.reuse ;  /* 0x0000002a7f787c23 */ /* 0x100fe20008010870 */
        /* <DEDUP_REMOVED lines=23> */
[----:B------:R-:W-:Y:S01]  /*6240*/  FFMA.FTZ R58, R58, UR42, -R112 ;  /* 0x0000002a3a3a7c23 */ /* 0x000fe20008010870 */
[----:B------:R-:W-:Y:S01]  /*6250*/  F2FP.SATFINITE.E4M3.F32.PACK_AB_MERGE_C R214, R81, R80, R214 ;  /* 0x0000005051d6723e */ /* 0x000fe200048070d6 */
[--C-:B------:R-:W-:Y:S01]  /*6260*/  FFMA.FTZ R59, R59, UR42, -R112.reuse ;  /* 0x0000002a3b3b7c23 */ /* 0x100fe20008010870 */
[----:B------:R-:W-:-:S01]  /*6270*/  FFMA.FTZ R62, R62, UR42, -R112 ;  /* 0x0000002a3e3e7c23 */ /* 0x000fc20008010870 */
[--C-:B------:R-:W-:Y:S01]  /*6280*/  FFMA.FTZ R63, R63, UR42, -R112.reuse ;  /* 0x0000002a3f3f7c23 */ /* 0x100fe20008010870 */
[----:B------:R-:W-:-:S01]  /*6290*/  FFMA.FTZ R66, R66, UR42, -R112 ;  /* 0x0000002a42427c23 */ /* 0x000fc20008010870 */
[----:B------:R-:W0:Y:S01]  /*62a0*/  MUFU.EX2 R116, R116 ;  /* 0x0000007400747308 */ /* 0x000e220000000800 */
[----:B-1----:R-:W-:-:S01]  /*62b0*/  FADD.FTZ R103, R117, R86 ;  /* 0x0000005675677221 */ /* 0x002fc20000010000 */
[----:B------:R-:W-:Y:S01]  /*62c0*/  FADD.FTZ R86, R104, R127 ;  /* 0x0000007f68567221 */ /* 0x000fe20000010000 */
[----:B------:R-:W-:-:S01]  /*62d0*/  FFMA.FTZ R70, R70, UR42, -R112 ;  /* 0x0000002a46467c23 */ /* 0x000fc20008010870 */
[--C-:B------:R-:W-:Y:S01]  /*62e0*/  FFMA.FTZ R71, R71, UR42, -R112.reuse ;  /* 0x0000002a47477c23 */ /* 0x100fe20008010870 */
[----:B------:R-:W-:-:S01]  /*62f0*/  FFMA.FTZ R42, R42, UR42, -R112 ;  /* 0x0000002a2a2a7c23 */ /* 0x000fc20008010870 */
[----:B------:R-:W-:Y:S01]  /*6300*/  FADD.FTZ R126, R105, R86 ;  /* 0x00000056697e7221 */ /* 0x000fe20000010000 */
[----:B------:R-:W-:-:S01]  /*6310*/  FFMA.FTZ R43, R43, UR42, -R112 ;  /* 0x0000002a2b2b7c23 */ /* 0x000fc20008010870 */
[----:B------:R-:W1:Y:S01]  /*6320*/  MUFU.EX2 R121, R121 ;  /* 0x0000007900797308 */ /* 0x000e620000000800 */
[----:B--2---:R-:W-:-:S01]  /*6330*/  FADD.FTZ R103, R120, R103 ;  /* 0x0000006778677221 */ /* 0x004fc20000010000 */
[----:B------:R-:W-:Y:S01]  /*6340*/  FADD.FTZ R127, R15, R126 ;  /* 0x0000007e0f7f7221 */ /* 0x000fe20000010000 */
[----:B------:R-:W-:-:S01]  /*6350*/  FFMA.FTZ R46, R46, UR42, -R112 ;  /* 0x0000002a2e2e7c23 */ /* 0x000fc20008010870 */
[--C-:B------:R-:W-:Y:S01]  /*6360*/  FFMA.FTZ R47, R47, UR42, -R112.reuse ;  /* 0x0000002a2f2f7c23 */ /* 0x100fe20008010870 */
[----:B------:R-:W-:-:S01]  /*6370*/  FFMA.FTZ R50, R50, UR42, -R112 ;  /* 0x0000002a32327c23 */ /* 0x000fc20008010870 */
[----:B------:R-:W-:Y:S01]  /*6380*/  FADD.FTZ R127, R20, R127 ;  /* 0x0000007f147f7221 */ /* 0x000fe20000010000 */
        /* <DEDUP_REMOVED lines=15> */
[----:B------:R-:W-:Y:S01]  /*6480*/  FFMA.FTZ R39, R39, UR42, -R112 ;  /* 0x0000002a27277c23 */ /* 0x000fe20008010870 */
[----:B------:R-:W-:Y:S01]  /*6490*/  F2FP.SATFINITE.E4M3.F32.PACK_AB_MERGE_C R117, R120, R117, RZ ;  /* 0x000000757875723e */ /* 0x000fe200048070ff */
[----:B------:R-:W1:Y:S01]  /*64a0*/  MUFU.EX2 R106, R106 ;  /* 0x0000006a006a7308 */ /* 0x000e620000000800 */
[----:B--2---:R-:W-:-:S01]  /*64b0*/  FADD.FTZ R10, R122, R103 ;  /* 0x000000677a0a7221 */ /* 0x004fc20000010000 */
[----:B------:R-:W-:Y:S01]  /*64c0*/  FADD.FTZ R103, R109, R86 ;  /* 0x000000566d677221 */ /* 0x000fe20000010000 */
[----:B------:R-:W-:-:S03]  /*64d0*/  F2FP.SATFINITE.E4M3.F32.PACK_AB_MERGE_C R225, R101, R52, R117 ;  /* 0x0000003465e1723e */ /* 0x000fc60004807075 */
[----:B------:R-:W-:Y:S02]  /*64e0*/  FADD.FTZ R86, R88, R103 ;  /* 0x0000006758567221 */ /* 0x000fe40000010000 */
[----:B------:R-:W2:Y:S01]  /*64f0*/  MUFU.EX2 R107, R107 ;  /* 0x0000006b006b7308 */ /* 0x000ea20000000800 */
[----:B0-----:R-:W-:-:S01]  /*6500*/  FADD.FTZ R21, R123, R10 ;  /* 0x0000000a7b157221 */ /* 0x001fc20000010000 */
[----:B------:R-:W-:Y:S01]  /*6510*/  FADD.FTZ R103, R89, R86 ;  /* 0x0000005659677221 */ /* 0x000fe20000010000 */
[----:B------:R-:W-:-:S04]  /*6520*/  F2FP.SATFINITE.E4M3.F32.PACK_AB_MERGE_C R122, R123, R122, RZ ;  /* 0x0000007a7b7a723e */ /* 0x000fc800048070ff */
[----:B------:R-:W-:Y:S01]  /*6530*/  F2FP.SATFINITE.E4M3.F32.PACK_AB_MERGE_C R227, R121, R116, R122 ;  /* 0x0000007479e3723e */ /* 0x000fe2000480707a */
[----:B------:R-:W0:Y:S01]  /*6540*/  MUFU.EX2 R124, R124 ;  /* 0x0000007c007c7308 */ /* 0x000e220000000800 */
[----:B-1----:R-:W-:-:S07]  /*6550*/  FADD.FTZ R14, R106, R21 ;  /* 0x000000156a0e7221 */ /* 0x002fce0000010000 */
[----:B------:R-:W1:Y:S01]  /*6560*/  MUFU.EX2 R125, R125 ;  /* 0x0000007d007d7308 */ /* 0x000e620000000800 */
[----:B--2---:R-:W-:-:S01]  /*6570*/  FADD.FTZ R21, R107, R14 ;  /* 0x0000000e6b157221 */ /* 0x004fc20000010000 */
[----:B------:R-:W-:-:S04]  /*6580*/  FADD.FTZ R14, R92, R103 ;  /* 0x000000675c0e7221 */ /* 0x000fc80000010000 */
[----:B------:R-:W-:Y:S02]  /*6590*/  FADD.FTZ R14, R113, R14 ;  /* 0x0000000e710e7221 */ /* 0x000fe40000010000 */
[----:B------:R-:W2:Y:S01]  /*65a0*/  MUFU.EX2 R110, R110 ;  /* 0x0000006e006e7308 */ /* 0x000ea20000000800 */
[----:B0-----:R-:W-:-:S07]  /*65b0*/  FADD.FTZ R6, R124, R21 ;  /* 0x000000157c067221 */ /* 0x001fce0000010000 */
[----:B------:R-:W0:Y:S01]  /*65c0*/  MUFU.EX2 R111, R111 ;  /* 0x0000006f006f7308 */ /* 0x000e220000000800 */
[----:B-1----:R-:W-:-:S01]  /*65d0*/  FADD.FTZ R21, R125, R6 ;  /* 0x000000067d157221 */ /* 0x002fc20000010000 */
[----:B------:R-:W-:Y:S01]  /*65e0*/  FFMA.FTZ R6, R67, UR42, -R112 ;  /* 0x0000002a43067c23 */ /* 0x000fe20008010870 */
[----:B------:R-:W-:-:S04]  /*65f0*/  F2FP.SATFINITE.E4M3.F32.PACK_AB_MERGE_C R124, R125, R124, RZ ;  /* 0x0000007c7d7c723e */ /* 0x000fc800048070ff */
[----:B------:R-:W-:Y:S01]  /*6600*/  F2FP.SATFINITE.E4M3.F32.PACK_AB_MERGE_C R221, R107, R106, R124 ;  /* 0x0000006a6bdd723e */ /* 0x000fe2000480707c */
        /* <DEDUP_REMOVED lines=14> */
[----:B------:R-:W-:Y:S01]  /*66f0*/  FADD.FTZ R76, R76, R13 ;  /* 0x0000000d4c4c7221 */ /* 0x000fe20000010000 */
[----:B------:R-:W-:-:S03]  /*6700*/  F2FP.SATFINITE.E4M3.F32.PACK_AB_MERGE_C R114, R115, R114, RZ ;  /* 0x000000727372723e */ /* 0x000fc600048070ff */
[----:B------:R-:W-:Y:S01]  /*6710*/  FADD.FTZ R77, R77, R76 ;  /* 0x0000004c4d4d7221 */ /* 0x000fe20000010000 */
[----:B------:R-:W-:Y:S01]  /*6720*/  F2FP.SATFINITE.E4M3.F32.PACK_AB_MERGE_C R223, R111, R110, R114 ;  /* 0x0000006e6fdf723e */ /* 0x000fe20004807072 */
[----:B------:R-:W2:Y:S01]  /*6730*/  MUFU.EX2 R118, R118 ;  /* 0x0000007600767308 */ /* 0x000ea20000000800 */
[----:B0-----:R-:W-:-:S01]  /*6740*/  FADD.FTZ R8, R90, R11 ;  /* 0x0000000b5a087221 */ /* 0x001fc20000010000 */
[----:B------:R-:W-:-:S04]  /*6750*/  FADD.FTZ R12, R80, R77 ;  /* 0x0000004d500c7221 */ /* 0x000fc80000010000 */
[----:B------:R-:W-:Y:S01]  /*6760*/  FADD.FTZ R81, R81, R12 ;  /* 0x0000000c51517221 */ /* 0x000fe20000010000 */
[----:B------:R-:W-:Y:S01]  /*6770*/  F2FP.SATFINITE.E4M3.F32.PACK_AB_MERGE_C R12, R61, R60, RZ ;  /* 0x0000003c3d0c723e */ /* 0x000fe200048070ff */
[----:B------:R-:W0:Y:S01]  /*6780*/  MUFU.EX2 R119, R119 ;  /* 0x0000007700777308 */ /* 0x000e220000000800 */
[----:B-1----:R-:W-:-:S01]  /*6790*/  FADD.FTZ R11, R91, R8 ;  /* 0x000000085b0b7221 */ /* 0x002fc20000010000 */
[----:B------:R-:W-:-:S04]  /*67a0*/  FADD.FTZ R84, R84, R81 ;  /* 0x0000005154547221 */ /* 0x000fc80000010000 */
[----:B------:R-:W-:Y:S02]  /*67b0*/  FADD.FTZ R85, R85, R84 ;  /* 0x0000005455557221 */ /* 0x000fe40000010000 */
[----:B------:R-:W1:Y:S01]  /*67c0*/  MUFU.EX2 R94, R94 ;  /* 0x0000005e005e7308 */ /* 0x000e620000000800 */
[----:B--2---:R-:W-:-:S07]  /*67d0*/  FADD.FTZ R8, R118, R11 ;  /* 0x0000000b76087221 */ /* 0x004fce0000010000 */
[----:B------:R-:W2:Y:S01]  /*67e0*/  MUFU.EX2 R95, R95 ;  /* 0x0000005f005f7308 */ /* 0x000ea20000000800 */
[----:B0-----:R-:W-:-:S01]  /*67f0*/  FADD.FTZ R11, R119, R8 ;  /* 0x00000008770b7221 */ /* 0x001fc20000010000 */
        /* <DEDUP_REMOVED lines=20> */
[----:B------:R-:W-:-:S04]  /*6940*/  F2FP.SATFINITE.E4M3.F32.PACK_AB_MERGE_C R79, R79, R102, RZ ;  /* 0x000000664f4f723e */ /* 0x000fc800048070ff */
[----:B------:R-:W-:Y:S02]  /*6950*/  F2FP.SATFINITE.E4M3.F32.PACK_AB_MERGE_C R213, R75, R74, R79 ;  /* 0x0000004a4bd5723e */ /* 0x000fe4000480704f */
[----:B------:R-:W-:Y:S01]  /*6960*/  MUFU.EX2 R56, R56 ;  /* 0x0000003800387308 */ /* 0x000fe20000000800 */
[----:B0-----:R-:W-:-:S07]  /*6970*/  FADD.FTZ R8, R78, R11 ;  /* 0x0000000b4e087221 */ /* 0x001fce0000010000 */
        /* <DEDUP_REMOVED lines=8> */
[----:B-1----:R-:W-:-:S01]  /*6a00*/  FADD.FTZ R8, R82, R11 ;  /* 0x0000000b52087221 */ /* 0x002fc20000010000 */
[----:B------:R-:W-:-:S04]  /*6a10*/  FADD.FTZ R60, R60, R57 ;  /* 0x000000393c3c7221 */ /* 0x000fc80000010000 */
[----:B------:R-:W-:Y:S02]  /*6a20*/  FADD.FTZ R61, R61, R60 ;  /* 0x0000003c3d3d7221 */ /* 0x000fe40000010000 */
[----:B------:R-:W-:Y:S01]  /*6a30*/  MUFU.EX2 R68, R68 ;  /* 0x0000004400447308 */ /* 0x000fe20000000800 */
[----:B--2---:R-:W-:-:S01]  /*6a40*/  FADD.FTZ R11, R87, R8 ;  /* 0x00000008570b7221 */ /* 0x004fc20000010000 */
[----:B------:R-:W-:-:S04]  /*6a50*/  F2FP.SATFINITE.E4M3.F32.PACK_AB_MERGE_C R82, R87, R82, RZ ;  /* 0x000000525752723e */ /* 0x000fc800048070ff */
[----:B------:R-:W-:Y:S02]  /*6a60*/  F2FP.SATFINITE.E4M3.F32.PACK_AB_MERGE_C R215, R83, R78, R82 ;  /* 0x0000004e53d7723e */ /* 0x000fe40004807052 */
[----:B------:R-:W1:Y:S01]  /*6a70*/  MUFU.EX2 R69, R69 ;  /* 0x0000004500457308 */ /* 0x000e620000000800 */
[----:B0-----:R-:W-:-:S07]  /*6a80*/  FADD.FTZ R8, R58, R11 ;  /* 0x0000000b3a087221 */ /* 0x001fce0000010000 */
[----:B------:R-:W0:Y:S08]  /*6a90*/  MUFU.EX2 R59, R59 ;  /* 0x0000003b003b7308 */ /* 0x000e300000000800 */
[----:B------:R-:W-:Y:S01]  /*6aa0*/  MUFU.EX2 R64, R64 ;  /* 0x0000004000407308 */ /* 0x000fe20000000800 */
[----:B-1----:R-:W-:-:S07]  /*6ab0*/  F2FP.SATFINITE.E4M3.F32.PACK_AB_MERGE_C R12, R69, R68, RZ ;  /* 0x00000044450c723e */ /* 0x002fce00048070ff */
[----:B------:R-:W1:Y:S01]  /*6ac0*/  MUFU.EX2 R65, R65 ;  /* 0x0000004100417308 */ /* 0x000e620000000800 */
[----:B0-----:R-:W-:-:S07]  /*6ad0*/  FADD.FTZ R8, R59, R8 ;  /* 0x000000083b087221 */ /* 0x001fce0000010000 */
[----:B------:R-:W0:Y:S08]  /*6ae0*/  MUFU.EX2 R9, R62 ;  /* 0x0000003e00097308 */ /* 0x000e300000000800 */
[----:B------:R-:W2:Y:S01]  /*6af0*/  MUFU.EX2 R10, R63 ;  /* 0x0000003f000a7308 */ /* 0x000ea20000000800 */
[----:B-1----:R-:W-:Y:S01]  /*6b00*/  F2FP.SATFINITE.E4M3.F32.PACK_AB_MERGE_C R210, R65, R64, R12 ;  /* 0x0000004041d2723e */ /* 0x002fe2000480700c */
[----:B------:R-:W-:-:S04]  /*6b10*/  FADD.FTZ R64, R64, R61 ;  /* 0x0000003d40407221 */ /* 0x000fc80000010000 */
[----:B------:R-:W-:Y:S02]  /*6b20*/  FADD.FTZ R65, R65, R64 ;  /* 0x0000004041417221 */ /* 0x000fe40000010000 */
[----:B------:R-:W1:Y:S01]  /*6b30*/  MUFU.EX2 R5, R66 ;  /* 0x0000004200057308 */ /* 0x000e620000000800 */
[----:B0-----:R-:W-:-:S01]  /*6b40*/  FADD.FTZ R11, R9, R8 ;  /* 0x00000008090b7221 */ /* 0x001fc20000010000 */
[----:B------:R-:W-:-:S04]  /*6b50*/  FADD.FTZ R68, R68, R65 ;  /* 0x0000004144447221 */ /* 0x000fc80000010000 */
[----:B------:R-:W-:Y:S02]  /*6b60*/  FADD.FTZ R69, R69, R68 ;  /* 0x0000004445457221 */ /* 0x000fe40000010000 */
[----:B------:R-:W-:Y:S01]  /*6b70*/  MUFU.EX2 R40, R40 ;  /* 0x0000002800287308 */ /* 0x000fe20000000800 */
[----:B--2---:R-:W-:-:S01]  /*6b80*/  FADD.FTZ R8, R10, R11 ;  /* 0x0000000b0a087221 */ /* 0x004fc20000010000 */
[----:B------:R-:W-:-:S04]  /*6b90*/  F2FP.SATFINITE.E4M3.F32.PACK_AB_MERGE_C R10, R10, R9, RZ ;  /* 0x000000090a0a723e */ /* 0x000fc800048070ff */
[----:B------:R-:W-:Y:S02]  /*6ba0*/  F2FP.SATFINITE.E4M3.F32.PACK_AB_MERGE_C R209, R59, R58, R10 ;  /* 0x0000003a3bd1723e */ /* 0x000fe4000480700a */
[----:B------:R-:W0:Y:S01]  /*6bb0*/  MUFU.EX2 R45, R45 ;  /* 0x0000002d002d7308 */ /* 0x000e220000000800 */
[----:B-1----:R-:W-:-:S07]  /*6bc0*/  FADD.FTZ R9, R5, R8 ;  /* 0x0000000805097221 */ /* 0x002fce0000010000 */
[----:B------:R-:W1:Y:S08]  /*6bd0*/  MUFU.EX2 R6, R6 ;  /* 0x0000000600067308 */ /* 0x000e700000000800 */
[----:B------:R-:W2:Y:S01]  /*6be0*/  MUFU.EX2 R4, R4 ;  /* 0x0000000400047308 */ /* 0x000ea20000000800 */
[----:B0-----:R-:W-:-:S07]  /*6bf0*/  F2FP.SATFINITE.E4M3.F32.PACK_AB_MERGE_C R11, R45, R40, RZ ;  /* 0x000000282d0b723e */ /* 0x001fce00048070ff */
[----:B------:R-:W0:Y:S01]  /*6c00*/  MUFU.EX2 R41, R41 ;  /* 0x0000002900297308 */ /* 0x000e220000000800 */
[----:B-1----:R-:W-:-:S07]  /*6c10*/  FADD.FTZ R9, R6, R9 ;  /* 0x0000000906097221 */ /* 0x002fce0000010000 */
[----:B------:R-:W1:Y:S01]  /*6c20*/  MUFU.EX2 R70, R70 ;  /* 0x0000004600467308 */ /* 0x000e620000000800 */
[----:B--2---:R-:W-:-:S07]  /*6c30*/  FADD.FTZ R8, R4, R69 ;  /* 0x0000004504087221 */ /* 0x004fce0000010000 */
[----:B------:R-:W2:Y:S01]  /*6c40*/  MUFU.EX2 R71, R71 ;  /* 0x0000004700477308 */ /* 0x000ea20000000800 */
[C---:B0-----:R-:W-:Y:S01]  /*6c50*/  F2FP.SATFINITE.E4M3.F32.PACK_AB_MERGE_C R204, R41.reuse, R4, R11 ;  /* 0x0000000429cc723e */ /* 0x041fe2000480700b */
[----:B------:R-:W-:-:S04]  /*6c60*/  FADD.FTZ R41, R41, R8 ;  /* 0x0000000829297221 */ /* 0x000fc80000010000 */
[----:B------:R-:W-:Y:S02]  /*6c70*/  FADD.FTZ R40, R40, R41 ;  /* 0x0000002928287221 */ /* 0x000fe40000010000 */
[----:B------:R-:W0:Y:S01]  /*6c80*/  MUFU.EX2 R42, R42 ;  /* 0x0000002a002a7308 */ /* 0x000e220000000800 */
[----:B-1----:R-:W-:-:S01]  /*6c90*/  FADD.FTZ R4, R70, R9 ;  /* 0x0000000946047221 */ /* 0x002fc20000010000 */
[----:B------:R-:W-:-:S06]  /*6ca0*/  FADD.FTZ R45, R45, R40 ;  /* 0x000000282d2d7221 */ /* 0x000fcc0000010000 */
[----:B------:R-:W1:Y:S01]  /*6cb0*/  MUFU.EX2 R43, R43 ;  /* 0x0000002b002b7308 */ /* 0x000e620000000800 */
[C---:B--2---:R-:W-:Y:S01]  /*6cc0*/  F2FP.SATFINITE.E4M3.F32.PACK_AB_MERGE_C R70, R71.reuse, R70, RZ ;  /* 0x000000464746723e */ /* 0x044fe200048070ff */
[----:B------:R-:W-:-:S03]  /*6cd0*/  FADD.FTZ R71, R71, R4 ;  /* 0x0000000447477221 */ /* 0x000fc60000010000 */
[----:B------:R-:W-:-:S03]  /*6ce0*/  F2FP.SATFINITE.E4M3.F32.PACK_AB_MERGE_C R211, R6, R5, R70 ;  /* 0x0000000506d3723e */ /* 0x000fc60004807046 */
[----:B------:R-:W2:Y:S01]  /*6cf0*/  MUFU.EX2 R46, R46 ;  /* 0x0000002e002e7308 */ /* 0x000ea20000000800 */
[----:B0-----:R-:W-:-:S07]  /*6d00*/  FADD.FTZ R4, R42, R71 ;  /* 0x000000472a047221 */ /* 0x001fce0000010000 */
[----:B------:R-:W-:Y:S01]  /*6d10*/  MUFU.EX2 R48, R48 ;  /* 0x0000003000307308 */ /* 0x000fe20000000800 */
[----:B-1----:R-:W-:-:S07]  /*6d20*/  FADD.FTZ R9, R43, R4 ;  /* 0x000000042b097221 */ /* 0x002fce0000010000 */
[----:B------:R-:W0:Y:S01]  /*6d30*/  MUFU.EX2 R53, R53 ;  /* 0x0000003500357308 */ /* 0x000e220000000800 */
[----:B--2---:R-:W-:-:S07]  /*6d40*/  FADD.FTZ R4, R46, R9 ;  /* 0x000000092e047221 */ /* 0x004fce0000010000 */
        /* <DEDUP_REMOVED lines=52> */
[----:B------:R-:W-:Y:S01]  /*7090*/  MUFU.EX2 R38, R38 ;  /* 0x0000002600267308 */ /* 0x000fe20000000800 */
[----:B-1----:R-:W-:-:S01]  /*70a0*/  FADD.FTZ R4, R34, R31 ;  /* 0x0000001f22047221 */ /* 0x002fc20000010000 */
[----:B------:R-:W-:-:S04]  /*70b0*/  FADD.FTZ R6, R36, R33 ;  /* 0x0000002124067221 */ /* 0x000fc80000010000 */
[----:B------:R-:W-:Y:S02]  /*70c0*/  FADD.FTZ R6, R37, R6 ;  /* 0x0000000625067221 */ /* 0x000fe40000010000 */
[----:B------:R-:W0:Y:S01]  /*70d0*/  MUFU.EX2 R39, R39 ;  /* 0x0000002700277308 */ /* 0x000e220000000800 */
[----:B--2---:R-:W-:-:S01]  /*70e0*/  FADD.FTZ R5, R35, R4 ;  /* 0x0000000423057221 */ /* 0x004fc20000010000 */
[----:B0-----:R-:W-:-:S03]  /*70f0*/  F2FP.SATFINITE.E4M3.F32.PACK_AB_MERGE_C R4, R39, R38, RZ ;  /* 0x000000262704723e */ /* 0x001fc600048070ff */
[----:B------:R-:W-:Y:S01]  /*7100*/  FADD.FTZ R38, R38, R5 ;  /* 0x0000000526267221 */ /* 0x000fe20000010000 */
[----:B------:R-:W-:-:S03]  /*7110*/  F2FP.SATFINITE.E4M3.F32.PACK_AB_MERGE_C R203, R35, R34, R4 ;  /* 0x0000002223cb723e */ /* 0x000fc60004807004 */
[----:B------:R-:W-:Y:S01]  /*7120*/  FADD.FTZ R5, R39, R38 ;  /* 0x0000002627057221 */ /* 0x000fe20000010000 */
[----:B------:R-:W-:Y:S01]  /*7130*/  VIADD R4, R136, 0xfffffffe ;  /* 0xfffffffe88047836 */ /* 0x000fe20000000000 */
        /* <DEDUP_REMOVED lines=11> */
.L_x_1076:
[----:B------:R-:W-:-:S11]  /*71f0*/  UISETP.NE.AND UP2, UPT, UR7, 0x1, UPT ;  /* 0x000000010700788c */ /* 0x000fd6000bf45270 */
[----:B------:R-:W-:Y:S02]  /*7200*/  @UP2 ULDC.64 UR18, c[0x0][0x9e8] ;  /* 0x00027a0000122ab9 */ /* 0x000fe40000000a00 */
[----:B------:R-:W-:-:S04]  /*7210*/  UIMAD.WIDE.U32 UR10, UR6, UR18, URZ ;  /* 0x00000012060a72a5 */ /* 0x000fc8000f8e003f */
[----:B------:R-:W-:-:S12]  /*7220*/  @UP2 USHF.R.U32.HI UR6, URZ, UR19, UR11 ;  /* 0x000000133f062299 */ /* 0x000fd8000801160b */
.L_x_1077:
[----:B------:R-:W-:-:S04]  /*7230*/  UIMAD UR6, UR6, UR7, UR7 ;  /* 0x00000007060672a4 */ /* 0x000fc8000f8e0207 */
[----:B------:R-:W-:-:S04]  /*7240*/  UISETP.LT.AND UP2, UPT, UR14, UR6, UPT ;  /* 0x000000060e00728c */ /* 0x000fc8000bf41270 */
[----:B------:R-:W-:-:S12]  /*7250*/  USEL UR14, UR14, UR6, UP2 ;  /* 0x000000060e0e7287 */ /* 0x000fd80009000000 */
.L_x_1075:
[----:B------:R-:W-:Y:S01]  /*7260*/  UMOV UR6, URZ ;  /* 0x0000003f00067c82 */ /* 0x000fe20008000000 */
[----:B------:R-:W-:Y:S01]  /*7270*/  UMOV UR7, UR14 ;  /* 0x0000000e00077c82 */ /* 0x000fe20008000000 */
[----:B------:R-:W-:Y:S01]  /*7280*/  CS2R R24, SRZ ;  /* 0x0000000000187805 */ /* 0x000fe2000001ff00 */
[----:B------:R-:W-:Y:S01]  /*7290*/  UIMAD.WIDE UR6, UR14, -0x6db6db6d, UR6 ;  /* 0x924924930e0678a5 */ /* 0x000fe2000f8e0206 */
[----:B------:R-:W-:Y:S02]  /*72a0*/  CS2R R26, SRZ ;  /* 0x00000000001a7805 */ /* 0x000fe4000001ff00 */
[----:B------:R-:W-:Y:S02]  /*72b0*/  CS2R R28, SRZ ;  /* 0x00000000001c7805 */ /* 0x000fe4000001ff00 */
[----:B------:R-:W-:Y:S01]  /*72c0*/  CS2R R30, SRZ ;  /* 0x00000000001e7805 */ /* 0x000fe2000001ff00 */
[----:B------:R-:W-:Y:S01]  /*72d0*/  USHF.R.U32.HI UR6, URZ, 0x1f, UR7 ;  /* 0x0000001f3f067899 */ /* 0x000fe20008011607 */
[----:B------:R-:W-:-:S02]  /*72e0*/  CS2R R32, SRZ ;  /* 0x0000000000207805 */ /* 0x000fc4000001ff00 */
[----:B------:R-:W-:Y:S02]  /*72f0*/  CS2R R34, SRZ ;  /* 0x0000000000227805 */ /* 0x000fe4000001ff00 */
[----:B------:R-:W-:Y:S01]  /*7300*/  CS2R R36, SRZ ;  /* 0x0000000000247805 */ /* 0x000fe2000001ff00 */
[----:B------:R-:W-:Y:S01]  /*7310*/  ULEA.HI.SX32 UR6, UR7, UR6, 0x19 ;  /* 0x0000000607067291 */ /* 0x000fe2000f8fca3f */
[----:B------:R-:W-:Y:S02]  /*7320*/  CS2R R38, SRZ ;  /* 0x0000000000267805 */ /* 0x000fe4000001ff00 */
[----:B------:R-:W-:Y:S02]  /*7330*/  CS2R R40, SRZ ;  /* 0x0000000000287805 */ /* 0x000fe4000001ff00 */
[----:B------:R-:W-:Y:S01]  /*7340*/  CS2R R42, SRZ ;  /* 0x00000000002a7805 */ /* 0x000fe2000001ff00 */
[----:B------:R-:W-:Y:S01]  /*7350*/  UISETP.LT.AND UP2, UPT, UR39, UR6, UPT ;  /* 0x000000062700728c */ /* 0x000fe2000bf41270 */
[----:B------:R-:W-:-:S02]  /*7360*/  CS2R R44, SRZ ;  /* 0x00000000002c7805 */ /* 0x000fc4000001ff00 */
[----:B------:R-:W-:Y:S02]  /*7370*/  CS2R R46, SRZ ;  /* 0x00000000002e7805 */ /* 0x000fe4000001ff00 */
[----:B------:R-:W-:Y:S01]  /*7380*/  CS2R R48, SRZ ;  /* 0x0000000000307805 */ /* 0x000fe2000001ff00 */
[----:B------:R-:W-:Y:S01]  /*7390*/  USEL UR59, UR39, UR6, !UP2 ;  /* 0x00000006273b7287 */ /* 0x000fe2000d000000 */
[----:B------:R-:W-:Y:S02]  /*73a0*/  CS2R R50, SRZ ;  /* 0x0000000000327805 */ /* 0x000fe4000001ff00 */
[----:B------:R-:W-:Y:S02]  /*73b0*/  CS2R R52, SRZ ;  /* 0x0000000000347805 */ /* 0x000fe4000001ff00 */
[----:B------:R-:W-:Y:S02]  /*73c0*/  CS2R R54, SRZ ;  /* 0x0000000000367805 */ /* 0x000fe4000001ff00 */
[----:B------:R-:W-:-:S02]  /*73d0*/  CS2R R56, SRZ ;  /* 0x0000000000387805 */ /* 0x000fc4000001ff00 */
[----:B------:R-:W-:Y:S02]  /*73e0*/  CS2R R58, SRZ ;  /* 0x00000000003a7805 */ /* 0x000fe4000001ff00 */
[----:B------:R-:W-:Y:S02]  /*73f0*/  ISETP.GE.AND P1, PT, R4, UR59, PT ;  /* 0x0000003b04007c0c */ /* 0x000fe4000bf26270 */
        /* <DEDUP_REMOVED lines=13> */
[----:B------:R-:W-:Y:S01]  /*74d0*/  CS2R R86, SRZ ;  /* 0x0000000000567805 */ /* 0x000fe2000001ff00 */
[----:B------:R-:W-:Y:S06]  /*74e0*/  @!P1 BRA `(.L_x_1078) ;  /* 0x0000005c00a89947 */ /* 0x000fec0003800000 */
        /* <DEDUP_REMOVED lines=32> */
[----:B------:R-:W-:Y:S01]  /*76f0*/  ULDC UR54, c[0x0][0x9e4] ;  /* 0x0002790000367ab9 */ /* 0x000fe20000000800 */
[----:B------:R-:W-:Y:S01]  /*7700*/  ULDC UR55, c[0x0][0x9dc] ;  /* 0x0002770000377ab9 */ /* 0x000fe20000000800 */
[----:B------:R-:W-:-:S05]  /*7710*/  ULDC UR56, c[0x0][0x9e0] ;  /* 0x0002780000387ab9 */ /* 0x000fca0000000800 */
.L_x_1096:
        /* <DEDUP_REMOVED lines=9> */
.L_x_1080:
[----:B------:R-:W-:Y:S01]  /*77b0*/  ULEA UR6, UR58, UR41, 0x3 ;  /* 0x000000293a067291 */ /* 0x000fe2000f8e183f */
[----:B------:R-:W-:-:S05]  /*77c0*/  IMAD.U32 R8, RZ, RZ, UR57 ;  /* 0x00000039ff087e24 */ /* 0x000fca000f8e00ff */
[----:B------:R-:W-:-:S04]  /*77d0*/  SHF.L.U32 R8, R8, 0x1f, RZ ;  /* 0x0000001f08087819 */ /* 0x000fc800000006ff */
[----:B------:R0:W1:Y:S01]  /*77e0*/  SYNCS.PHASECHK.TRANS64.TRYWAIT P1, [UR6+0x2e830], R8 ;  /* 0x02e83008ff0075a7 */ /* 0x0000620008020146 */
[----:B------:R-:W-:Y:S05]  /*77f0*/  @!P0 BRA `(.L_x_1081) ;  /* 0x0000000000048947 */ /* 0x000fea0003800000 */
[----:B------:R-:W-:Y:S01]  /*7800*/  BPT.TRAP 0x1 ;  /* 0x000000040000795c */ /* 0x000fe20000300000 */
.L_x_1081:
[----:B-1----:R-:W-:Y:S05]  /*7810*/  @P1 BRA `(.L_x_1079) ;  /* 0x0000000000081947 */ /* 0x002fea0003800000 */
[----:B------:R-:W1:Y:S02]  /*7820*/  SYNCS.PHASECHK.TRANS64.TRYWAIT P1, [UR6+0x2e830], R8 ;  /* 0x02e83008ff0075a7 */ /* 0x000e640008020146 */
[----:B-1----:R-:W-:Y:S05]  /*7830*/  @!P1 BRA `(.L_x_1082) ;  /* 0x000001a000f89947 */ /* 0x002fea0003800000 */
.L_x_1079:
[----:B01----:R-:W-:Y:S01]  /*7840*/  VIADD R8, R23, 0x8 ;  /* 0x0000000817087836 */ /* 0x003fe20000000000 */
[----:B------:R-:W-:Y:S01]  /*7850*/  R2UR UR60, R7 ;  /* 0x00000000073c72ca */ /* 0x000fe200000e0000 */
[----:B------:R-:W-:Y:S01]  /*7860*/  UMOV UR19, 0x40000040 ;  /* 0x4000004000137882 */ /* 0x000fe20000000000 */
[----:B------:R-:W-:Y:S01]  /*7870*/  UMOV UR20, UR16 ;  /* 0x0000001000147c82 */ /* 0x000fe20008000000 */
[----:B------:R-:W-:Y:S01]  /*7880*/  UMOV UR21, UR17 ;  /* 0x0000001100157c82 */ /* 0x000fe20008000000 */
[----:B------:R0:W-:Y:S06]  /*7890*/  BAR.SYNC.DEFER_BLOCKING R8, 0x100 ;  /* 0x000400080000751d */ /* 0x0001ec0000010000 */
[----:B------:R-:W-:Y:S01]  /*78a0*/  UMOV UR23, 0x40000040 ;  /* 0x4000004000177882 */ /* 0x000fe20000000000 */
[----:B------:R-:W-:Y:S01]  /*78b0*/  UMOV UR24, UR16 ;  /* 0x0000001000187c82 */ /* 0x000fe20008000000 */
[----:B------:R-:W-:Y:S01]  /*78c0*/  UMOV UR25, UR17 ;  /* 0x0000001100197c82 */ /* 0x000fe20008000000 */
[----:B------:R-:W-:Y:S01]  /*78d0*/  UIMAD UR60, UR58, 0x700, UR60 ;  /* 0x000007003a3c78a4 */ /* 0x000fe2000f8e023c */
[----:B------:R-:W-:Y:S01]  /*78e0*/  UMOV UR27, 0x40000040 ;  /* 0x40000040001b7882 */ /* 0x000fe20000000000 */
[----:B------:R-:W-:-:S02]  /*78f0*/  UMOV UR28, UR16 ;  /* 0x00000010001c7c82 */ /* 0x000fc40008000000 */
[----:B------:R-:W-:Y:S02]  /*7900*/  UIADD3 UR22, UR60, 0x100, URZ ;  /* 0x000001003c167890 */ /* 0x000fe4000fffe03f */
[----:B------:R-:W-:Y:S02]  /*7910*/  UIADD3 UR26, UR60, 0x200, URZ ;  /* 0x000002003c1a7890 */ /* 0x000fe4000fffe03f */
[----:B------:R-:W-:Y:S01]  /*7920*/  UMOV UR18, UR60 ;  /* 0x0000003c00127c82 */ /* 0x000fe20008000000 */
[----:B------:R-:W-:Y:S01]  /*7930*/  UIADD3 UR30, UR60, 0x300, URZ ;  /* 0x000003003c1e7890 */ /* 0x000fe2000fffe03f */
[----:B------:R-:W-:Y:S01]  /*7940*/  UMOV UR29, UR17 ;  /* 0x00000011001d7c82 */ /* 0x000fe20008000000 */
[----:B------:R-:W-:Y:S01]  /*7950*/  UMOV UR31, 0x40000040 ;  /* 0x40000040001f7882 */ /* 0x000fe20000000000 */
[----:B------:R-:W-:Y:S01]  /*7960*/  UIADD3 UR34, UR60, 0x400, URZ ;  /* 0x000004003c227890 */ /* 0x000fe2000fffe03f */
[----:B------:R-:W-:Y:S01]  /*7970*/  WARPGROUP.ARRIVE ;  /* 0x00000000000079c5 */ /* 0x000fe20000000000 */
[----:B------:R-:W-:Y:S01]  /*7980*/  UMOV UR32, UR16 ;  /* 0x0000001000207c82 */ /* 0x000fe20008000000 */
[----:B------:R-:W-:Y:S01]  /*7990*/  UMOV UR33, UR17 ;  /* 0x0000001100217c82 */ /* 0x000fe20008000000 */
[----:B------:R-:W-:Y:S01]  /*79a0*/  UMOV UR35, 0x40000040 ;  /* 0x4000004000237882 */ /* 0x000fe20000000000 */
[----:B------:R-:W-:-:S02]  /*79b0*/  UIADD3 UR6, UR60, 0x600, URZ ;  /* 0x000006003c067890 */ /* 0x000fc4000fffe03f */
[----:B------:R-:W-:Y:S01]  /*79c0*/  QGMMA.64x32x32.F32.E4M3.E4M3 R184, gdesc[UR16], RZ, !UPT, gsb0 ;  /* 0x0060000010b879f3 */ /* 0x000fe2000c0008ff */
[----:B------:R-:W-:Y:S01]  /*79d0*/  UIADD3 UR18, UR60, 0x500, URZ ;  /* 0x000005003c127890 */ /* 0x000fe2000fffe03f */
[----:B------:R-:W-:Y:S01]  /*79e0*/  UMOV UR19, 0x40000040 ;  /* 0x4000004000137882 */ /* 0x000fe20000000000 */
[----:B------:R-:W-:Y:S01]  /*79f0*/  UMOV UR7, 0x40000040 ;  /* 0x4000004000077882 */ /* 0x000fe20000000000 */
[----:B------:R-:W-:Y:S01]  /*7a00*/  UIADD3 UR10, UR60, 0x602, URZ ;  /* 0x000006023c0a7890 */ /* 0x000fe2000fffe03f */
[----:B------:R-:W-:Y:S01]  /*7a10*/  UMOV UR11, 0x40000040 ;  /* 0x40000040000b7882 */ /* 0x000fe20000000000 */
        /* <DEDUP_REMOVED lines=153> */
.L_x_1084:
[----:B------:R-:W-:Y:S01]  /*83b0*/  ULEA UR6, UR51, UR41, 0x3 ;  /* 0x0000002933067291 */ /* 0x000fe2000f8e183f */
[----:B------:R-:W-:-:S05]  /*83c0*/  IMAD.U32 R8, RZ, RZ, UR50 ;  /* 0x00000032ff087e24 */ /* 0x000fca000f8e00ff */
[----:B------:R-:W-:-:S04]  /*83d0*/  SHF.L.U32 R8, R8, 0x1f, RZ ;  /* 0x0000001f08087819 */ /* 0x000fc800000006ff */
[----:B------:R0:W1:Y:S01]  /*83e0*/  SYNCS.PHASECHK.TRANS64.TRYWAIT P1, [UR6+0x2e850], R8 ;  /* 0x02e85008ff0075a7 */ /* 0x0000620008020146 */
[----:B------:R-:W-:Y:S05]  /*83f0*/  @!P0 BRA `(.L_x_1085) ;  /* 0x0000000000048947 */ /* 0x000fea0003800000 */
[----:B------:R-:W-:Y:S01]  /*8400*/  BPT.TRAP 0x1 ;  /* 0x000000040000795c */ /* 0x000fe20000300000 */
.L_x_1085:
[----:B-1----:R-:W-:Y:S05]  /*8410*/  @P1 BRA `(.L_x_1083) ;  /* 0x0000000000081947 */ /* 0x002fea0003800000 */
[----:B------:R-:W1:Y:S02]  /*8420*/  SYNCS.PHASECHK.TRANS64.TRYWAIT P1, [UR6+0x2e850], R8 ;  /* 0x02e85008ff0075a7 */ /* 0x000e640008020146 */
[----:B-1----:R-:W-:Y:S05]  /*8430*/  @!P1 BRA `(.L_x_1086) ;  /* 0x0000019800109947 */ /* 0x002fea0003800000 */
.L_x_1083:
[----:B------:R-:W-:Y:S01]  /*8440*/  UIADD3 UR6, UR41, 0x400, URZ ;  /* 0x0000040029067890 */ /* 0x000fe2000fffe03f */
[----:B------:R-:W-:Y:S01]  /*8450*/  WARPGROUP.ARRIVE ;  /* 0x00000000000079c5 */ /* 0x000fe20000000000 */
[----:B------:R-:W-:-:S05]  /*8460*/  UMOV UR7, 0xc0000010 ;  /* 0xc000001000077882 */ /* 0x000fca0000000000 */
[----:B-1----:R-:W1:Y:S01]  /*8470*/  S2R R9, SR_TID.X ;  /* 0x0000000000097919 */ /* 0x002e620000002100 */
[----:B------:R-:W-:Y:S01]  /*8480*/  USHF.R.U32.HI UR6, URZ, 0x4, UR6 ;  /* 0x000000043f067899 */ /* 0x000fe20008011606 */
[----:B------:R-:W-:Y:S01]  /*8490*/  PLOP3.LUT P1, PT, PT, PT, UP0, 0x80, 0x0 ;  /* 0x000000000000781c */ /* 0x000fe20003f2f008 */
[----:B------:R-:W-:Y:S01]  /*84a0*/  VIADD R13, R22, UR36 ;  /* 0x00000024160d7c36 */ /* 0x000fe20008000000 */
[----:B------:R-:W-:Y:S01]  /*84b0*/  PLOP3.LUT P2, PT, PT, PT, UP0, 0x80, 0x0 ;  /* 0x000000000000781c */ /* 0x000fe20003f4f008 */
[----:B------:R-:W-:Y:S01]  /*84c0*/  ULOP3.LUT UR6, UR6, 0x3fff, URZ, 0xc0, !UPT ;  /* 0x00003fff06067892 */ /* 0x000fe2000f8ec03f */
[----:B0-----:R-:W-:Y:S02]  /*84d0*/  IMAD.U32 R8, RZ, RZ, UR58 ;  /* 0x0000003aff087e24 */ /* 0x001fe4000f8e00ff */
[----:B------:R-:W-:Y:S01]  /*84e0*/  IMAD R14, R4, -0xe0, RZ ;  /* 0xffffff20040e7824 */ /* 0x000fe200078e02ff */
[----:B------:R-:W-:-:S04]  /*84f0*/  ULOP3.LUT UR6, UR6, 0x10000, URZ, 0xfc, !UPT ;  /* 0x0001000006067892 */ /* 0x000fc8000f8efc3f */
[----:B------:R-:W-:-:S07]  /*8500*/  UIMAD UR10, UR51, 0x700, UR6 ;  /* 0x00000700330a78a4 */ /* 0x000fce000f8e0206 */
[----:B------:R-:W-:Y:S02]  /*8510*/  UMOV UR6, UR10 ;  /* 0x0000000a00067c82 */ /* 0x000fe40008000000 */
[----:B------:R-:W-:Y:S01]  /*8520*/  QGMMA.64x128x32.F32.E4M3.E4M3 R24, R224, gdesc[UR4], R24, gsb0 ;  /* 0x01e00004e0187df3 */ /* 0x000fe20008000818 */
[----:B------:R-:W-:Y:S01]  /*8530*/  UIADD3 UR6, UR10, 0x100, URZ ;  /* 0x000001000a067890 */ /* 0x000fe2000fffe03f */
[----:B------:R-:W-:Y:S01]  /*8540*/  UMOV UR7, 0xc0000010 ;  /* 0xc000001000077882 */ /* 0x000fe20000000000 */
[----:B-1----:R-:W-:-:S13]  /*8550*/  LOP3.LUT P3, RZ, R9, 0x7f, RZ, 0xc0, !PT ;  /* 0x0000007f09ff7812 */ /* 0x002fda000786c0ff */
[----:B------:R-:W-:-:S05]  /*8560*/  @!P3 LEA R8, R8, UR41, 0x3 ;  /* 0x000000290808bc11 */ /* 0x000fca000f8e18ff */
[----:B------:R-:W-:-:S05]  /*8570*/  @!P3 VIADD R8, R8, 0x2e840 ;  /* 0x0002e8400808b836 */ /* 0x000fca0000000000 */
[----:B------:R-:W-:Y:S01]  /*8580*/  @!P3 PRMT R8, RZ, 0x654, R8 ;  /* 0x00000654ff08b816 */ /* 0x000fe20000000008 */
[----:B------:R-:W-:Y:S02]  /*8590*/  WARPGROUP.DEPBAR.LE gsb0, 0x0 ;  /* 0x00008000000079c5 */ /* 0x000fe40000010000 */
[----:B------:R-:W-:-:S06]  /*85a0*/  WARPGROUP.ARRIVE ;  /* 0x00000000000079c5 */ /* 0x000fcc0000000000 */
        /* <DEDUP_REMOVED lines=31> */
[----:B------:R-:W-:Y:S01]  /*87a0*/  ULOP3.LUT UR6, URZ, UR55, URZ, 0x33, !UPT ;  /* 0x000000373f067292 */ /* 0x000fe2000f8e333f */
[----:B------:R-:W-:-:S03]  /*87b0*/  IADD3 R9, -R23, 0xb, RZ ;  /* 0x0000000b17097810 */ /* 0x000fc60007ffe1ff */
[----:B------:R-:W0:Y:S01]  /*87c0*/  SHFL.IDX PT, R15, R13, RZ, 0x1c1f ;  /* 0x001c1fff0d0f7589 */ /* 0x000e2200000e0000 */
[----:B------:R-:W-:Y:S02]  /*87d0*/  WARPGROUP.DEPBAR.LE gsb0, 0x0 ;  /* 0x00008000000079c5 */ /* 0x000fe40000010000 */
[----:B------:R1:W-:Y:S06]  /*87e0*/  BAR.ARV R9, 0x100 ;  /* 0x000400090000751d */ /* 0x0003ec0000002000 */
[----:B------:R2:W-:Y:S02]  /*87f0*/  @!P3 SYNCS.ARRIVE.TRANS64.RED.A1T0 RZ, [R8+URZ], RZ ;  /* 0x000000ff08ffb9a7 */ /* 0x0005e4000810043f */
[----:B--2---:R-:W-:-:S04]  /*8800*/  IADD3 R8, -R19, 0x1, R14 ;  /* 0x0000000113087810 */ /* 0x004fc80007ffe10e */
[----:B------:R-:W-:-:S05]  /*8810*/  IADD3 R8, -R18, R8, R17 ;  /* 0x0000000812087210 */ /* 0x000fca0007ffe111 */
[C---:B------:R-:W-:Y:S02]  /*8820*/  VIADD R12, R8.reuse, UR56 ;  /* 0x00000038080c7c36 */ /* 0x040fe40008000000 */
[----:B------:R-:W-:Y:S02]  /*8830*/  VIADD R11, R8, UR6 ;  /* 0x00000006080b7c36 */ /* 0x000fe40008000000 */
[----:B------:R-:W-:Y:S02]  /*8840*/  IMAD.IADD R8, R14, 0x1, -R19 ;  /* 0x000000010e087824 */ /* 0x000fe400078e0a13 */
[--C-:B0-----:R-:W-:Y:S02]  /*8850*/  IMAD.IADD R10, R12, 0x1, R15.reuse ;  /* 0x000000010c0a7824 */ /* 0x101fe400078e020f */
[----:B-1----:R-:W-:Y:S01]  /*8860*/  IMAD.IADD R9, R11, 0x1, R15 ;  /* 0x000000010b097824 */ /* 0x002fe200078e020f */
[----:B------:R-:W-:Y:S06]  /*8870*/  @P1 BRA `(.L_x_1087) ;  /* 0x0000000000541947 */ /* 0x000fec0003800000 */
[----:B------:R-:W-:Y:S01]  /*8880*/  IADD3 R15, -R18, R17, R15 ;  /* 0x00000011120f7210 */ /* 0x000fe20007ffe10f */
[----:B------:R-:W-:Y:S03]  /*8890*/  BSSY B0, `(.L_x_1088) ;  /* 0x0000010000007945 */ /* 0x000fe60003800000 */
        /* <DEDUP_REMOVED lines=10> */
.L_x_1089:
[----:B------:R-:W-:-:S05]  /*8940*/  IMAD.U32 R21, RZ, RZ, UR54 ;  /* 0x00000036ff157e24 */ /* 0x000fca000f8e00ff */
[----:B------:R-:W-:-:S13]  /*8950*/  ISETP.NE.AND P1, PT, R21, 0x1, PT ;  /* 0x000000011500780c */ /* 0x000fda0003f25270 */
[----:B------:R-:W0:Y:S02]  /*8960*/  @P1 LDC.64 R200, c[0x0][0x9e8] ;  /* 0x00027a00ffc81b82 */ /* 0x000e240000000a00 */
[----:B0-----:R-:W-:-:S05]  /*8970*/  @P1 IMAD.HI.U32 R20, R15, R200, RZ ;  /* 0x000000c80f141227 */ /* 0x001fca00078e00ff */
[----:B------:R-:W-:-:S07]  /*8980*/  @P1 SHF.R.U32.HI R15, RZ, R201, R20 ;  /* 0x000000c9ff0f1219 */ /* 0x000fce0000011614 */
.L_x_1090:
[----:B------:R-:W-:Y:S05]  /*8990*/  BSYNC B0 ;  /* 0x0000000000007941 */ /* 0x000fea0003800000 */
.L_x_1088:
[----:B------:R-:W-:-:S05]  /*89a0*/  IMAD R15, R15, R21, R8 ;  /* 0x000000150f0f7224 */ /* 0x000fca00078e0208 */
[----:B------:R-:W-:Y:S02]  /*89b0*/  VIADDMNMX R10, R15, R21, R10, PT ;  /* 0x000000150f0a7246 */ /* 0x000fe4000380010a */
[----:B------:R-:W-:-:S07]  /*89c0*/  VIMNMX R9, R9, R15, !PT ;  /* 0x0000000f09097248 */ /* 0x000fce0007fe0100 */
.L_x_1087:
[C---:B------:R-:W-:Y:S01]  /*89d0*/  ISETP.GE.AND P1, PT, R14.reuse, 0x2, PT ;  /* 0x000000020e00780c */ /* 0x040fe20003f26270 */
[----:B------:R-:W0:Y:S01]  /*89e0*/  SHFL.IDX PT, R13, R13, 0x1, 0x1c1f ;  /* 0x003c1f000d0d7f89 */ /* 0x000e2200000e0000 */
        /* <DEDUP_REMOVED lines=10> */
[----:B------:R-:W-:Y:S01]  /*8a90*/  LOP3.LUT R2, R2, 0xffffbfff, RZ, 0xc0, !PT ;  /* 0xffffbfff02027812 */ /* 0x000fe200078ec0ff */
[----:B0-----:R-:W-:Y:S01]  /*8aa0*/  IMAD.IADD R12, R12, 0x1, R13 ;  /* 0x000000010c0c7824 */ /* 0x001fe200078e020d */
        /* <DEDUP_REMOVED lines=311> */
[----:B------:R-:W-:Y:S01]  /*9e20*/  ISETP.GT.AND P6, PT, R9, 0xd9, !P6 ;  /* 0x000000d90900780c */ /* 0x000fe200077c4270 */
[----:B------:R-:W-:-:S03]  /*9e30*/  IMAD.IADD R9, R11, 0x1, R13 ;  /* 0x000000010b097824 */ /* 0x000fc600078e020d */
        /* <DEDUP_REMOVED lines=16> */
.L_x_1093:
[----:B------:R-:W-:-:S05]  /*9f40*/  IMAD.U32 R15, RZ, RZ, UR54 ;  /* 0x00000036ff0f7e24 */ /* 0x000fca000f8e00ff */
[----:B------:R-:W-:-:S13]  /*9f50*/  ISETP.NE.AND P6, PT, R15, 0x1, PT ;  /* 0x000000010f00780c */ /* 0x000fda0003fc5270 */
[----:B------:R-:W0:Y:S02]  /*9f60*/  @P6 LDC.64 R10, c[0x0][0x9e8] ;  /* 0x00027a00ff0a6b82 */ /* 0x000e240000000a00 */
[----:B0-----:R-:W-:-:S05]  /*9f70*/  @P6 IMAD.HI.U32 R10, R13, R10, RZ ;  /* 0x0000000a0d0a6227 */ /* 0x001fca00078e00ff */
[----:B------:R-:W-:-:S07]  /*9f80*/  @P6 SHF.R.U32.HI R13, RZ, R11, R10 ;  /* 0x0000000bff0d6219 */ /* 0x000fce000001160a */
.L_x_1094:
[----:B------:R-:W-:Y:S05]  /*9f90*/  BSYNC B0 ;  /* 0x0000000000007941 */ /* 0x000fea0003800000 */
.L_x_1092:
[----:B------:R-:W-:-:S05]  /*9fa0*/  IMAD R8, R13, R15, R8 ;  /* 0x0000000f0d087224 */ /* 0x000fca00078e0208 */
[----:B------:R-:W-:Y:S02]  /*9fb0*/  VIADDMNMX R12, R8, R15, R12, PT ;  /* 0x0000000f080c7246 */ /* 0x000fe4000380010c */
[----:B------:R-:W-:-:S07]  /*9fc0*/  VIMNMX R9, R9, R8, !PT ;  /* 0x0000000809097248 */ /* 0x000fce0007fe0100 */
.L_x_1091:
[----:B------:R-:W-:Y:S01]  /*9fd0*/  ISETP.GT.AND P1, PT, R9, 0x20, !P1 ;  /* 0x000000200900780c */ /* 0x000fe20004f24270 */
[----:B------:R-:W-:Y:S01]  /*9fe0*/  IMAD.U32 R15, RZ, RZ, UR42 ;  /* 0x0000002aff0f7e24 */ /* 0x000fe2000f8e00ff */
        /* <DEDUP_REMOVED lines=32> */
[----:B------:R-:W-:Y:S02]  /*a1f0*/  ISETP.GT.AND P1, PT, R9, 0x31, !P6 ;  /* 0x000000310900780c */ /* 0x000fe40007724270 */
[----:B------:R-:W-:Y:S02]  /*a200*/  LOP3.LUT P6, RZ, R16, 0x10000000, RZ, 0xc0, !PT ;  /* 0x1000000010ff7812 */ /* 0x000fe400078cc0ff */
        /* <DEDUP_REMOVED lines=104> */
[C---:B------:R-:W-:Y:S01]  /*a890*/  ISETP.GT.AND P2, PT, R9.reuse, 0xc9, !P2 ;  /* 0x000000c90900780c */ /* 0x040fe20005744270 */
[----:B------:R-:W0:Y:S01]  /*a8a0*/  SHFL.BFLY PT, R8, R13, 0x2, 0x1f ;  /* 0x0c401f000d087f89 */ /* 0x000e2200000e0000 */
[----:B------:R-:W-:Y:S02]  /*a8b0*/  FSEL R146, R146, -INF , !P1 ;  /* 0xff80000092927808 */ /* 0x000fe40004800000 */
[----:B------:R-:W-:Y:S02]  /*a8c0*/  LOP3.LUT P1, RZ, R16, 0x800000, RZ, 0xc0, !PT ;  /* 0x0080000010ff7812 */ /* 0x000fe4000782c0ff */
[----:B------:R-:W-:Y:S02]  /*a8d0*/  ISETP.LT.OR P2, PT, R12, 0xca, P2 ;  /* 0x000000ca0c00780c */ /* 0x000fe40001741670 */
[----:B------:R-:W-:-:S02]  /*a8e0*/  ISETP.GT.AND P1, PT, R9, 0x71, !P1 ;  /* 0x000000710900780c */ /* 0x000fc40004f24270 */
[----:B------:R-:W-:Y:S02]  /*a8f0*/  ISETP.GT.AND P3, PT, R9, 0xd0, !P3 ;  /* 0x000000d00900780c */ /* 0x000fe40005f64270 */
[----:B------:R-:W-:Y:S02]  /*a900*/  ISETP.LT.OR P1, PT, R12, 0x72, P1 ;  /* 0x000000720c00780c */ /* 0x000fe40000f21670 */
[----:B------:R-:W-:Y:S02]  /*a910*/  FSEL R95, R95, -INF , !P2 ;  /* 0xff8000005f5f7808 */ /* 0x000fe40005000000 */
[----:B------:R-:W-:Y:S02]  /*a920*/  FSEL R147, R147, -INF , !P1 ;  /* 0xff80000093937808 */ /* 0x000fe40004800000 */
[----:B------:R-:W-:Y:S02]  /*a930*/  LOP3.LUT P1, RZ, R16, 0x400000, RZ, 0xc0, !PT ;  /* 0x0040000010ff7812 */ /* 0x000fe4000782c0ff */
[----:B------:R-:W-:-:S02]  /*a940*/  ISETP.GT.AND P4, PT, R9, 0xd1, !P4 ;  /* 0x000000d10900780c */ /* 0x000fc40006784270 */
[----:B------:R-:W-:Y:S02]  /*a950*/  ISETP.GT.AND P1, PT, R9, 0x78, !P1 ;  /* 0x000000780900780c */ /* 0x000fe40004f24270 */
[C---:B------:R-:W-:Y:S02]  /*a960*/  ISETP.LT.OR P3, PT, R12.reuse, 0xd1, P3 ;  /* 0x000000d10c00780c */ /* 0x040fe40001f61670 */
[----:B------:R-:W-:Y:S02]  /*a970*/  ISETP.LT.OR P1, PT, R12, 0x79, P1 ;  /* 0x000000790c00780c */ /* 0x000fe40000f21670 */
[----:B0-----:R-:W-:Y:S02]  /*a980*/  FMNMX.FTZ R14, R13, R8, !PT ;  /* 0x000000080d0e7209 */ /* 0x001fe40007810000 */
[----:B------:R-:W-:Y:S02]  /*a990*/  FSEL R150, R150, -INF , !P1 ;  /* 0xff80000096967808 */ /* 0x000fe40004800000 */
[----:B------:R-:W-:Y:S01]  /*a9a0*/  LOP3.LUT P1, RZ, R16, 0x200000, RZ, 0xc0, !PT ;  /* 0x0020000010ff7812 */ /* 0x000fe2000782c0ff */
[----:B------:R-:W0:Y:S01]  /*a9b0*/  SHFL.BFLY PT, R11, R14, 0x1, 0x1f ;  /* 0x0c201f000e0b7f89 */ /* 0x000e2200000e0000 */
[----:B------:R-:W-:-:S02]  /*a9c0*/  ISETP.GT.AND P5, PT, R9, 0xd8, !P5 ;  /* 0x000000d80900780c */ /* 0x000fc40006fa4270 */
[----:B------:R-:W-:Y:S02]  /*a9d0*/  ISETP.GT.AND P1, PT, R9, 0x79, !P1 ;  /* 0x000000790900780c */ /* 0x000fe40004f24270 */
[C---:B------:R-:W-:Y:S02]  /*a9e0*/  ISETP.LT.OR P4, PT, R12.reuse, 0xd2, P4 ;  /* 0x000000d20c00780c */ /* 0x040fe40002781670 */
[----:B------:R-:W-:Y:S02]  /*a9f0*/  ISETP.LT.OR P1, PT, R12, 0x7a, P1 ;  /* 0x0000007a0c00780c */ /* 0x000fe40000f21670 */
[----:B------:R-:W-:Y:S02]  /*aa00*/  FSEL R98, R98, -INF , !P3 ;  /* 0xff80000062627808 */ /* 0x000fe40005800000 */
[----:B------:R-:W-:Y:S02]  /*aa10*/  FSEL R151, R151, -INF , !P1 ;  /* 0xff80000097977808 */ /* 0x000fe40004800000 */
[----:B------:R-:W-:-:S02]  /*aa20*/  LOP3.LUT P1, RZ, R16, 0x100000, RZ, 0xc0, !PT ;  /* 0x0010000010ff7812 */ /* 0x000fc4000782c0ff */
[----:B------:R-:W-:Y:S02]  /*aa30*/  ISETP.LT.OR P5, PT, R12, 0xd9, P5 ;  /* 0x000000d90c00780c */ /* 0x000fe40002fa1670 */
[----:B------:R-:W-:Y:S02]  /*aa40*/  ISETP.GT.AND P1, PT, R9, 0x80, !P1 ;  /* 0x000000800900780c */ /* 0x000fe40004f24270 */
[----:B------:R-:W-:Y:S02]  /*aa50*/  FSEL R102, R102, -INF , !P5 ;  /* 0xff80000066667808 */ /* 0x000fe40006800000 */
[----:B------:R-:W-:Y:S02]  /*aa60*/  ISETP.LT.OR P1, PT, R12, 0x81, P1 ;  /* 0x000000810c00780c */ /* 0x000fe40000f21670 */
[----:B0-----:R-:W-:Y:S02]  /*aa70*/  FMNMX.FTZ R8, R14, R11, !PT ;  /* 0x0000000b0e087209 */ /* 0x001fe40007810000 */
[----:B------:R-:W-:-:S02]  /*aa80*/  FSEL R122, R122, -INF , !P1 ;  /* 0xff8000007a7a7808 */ /* 0x000fc40004800000 */
        /* <DEDUP_REMOVED lines=101> */
[C---:B------:R-:W-:Y:S02]  /*b0e0*/  ISETP.GT.AND P1, PT, R9.reuse, RZ, !P6 ;  /* 0x000000ff0900720c */ /* 0x040fe40007724270 */
        /* <DEDUP_REMOVED lines=80> */
[----:B------:R-:W-:Y:S01]  /*b5f0*/  FFMA.FTZ R117, R101, UR42, -R10 ;  /* 0x0000002a65757c23 */ /* 0x000fe2000801080a */
        /* <DEDUP_REMOVED lines=49> */
[----:B------:R-:W-:-:S01]  /*b910*/  FFMA.FTZ R189, R108, UR42, -R10 ;  /* 0x0000002a6cbd7c23 */ /* 0x000fc2000801080a */
[----:B------:R-:W-:Y:S01]  /*b920*/  FSEL R108, R99, -INF , !P4 ;  /* 0xff800000636c7808 */ /* 0x000fe20006000000 */
[----:B------:R-:W-:Y:S01]  /*b930*/  MUFU.EX2 R152, R152 ;  /* 0x0000009800987308 */ /* 0x000fe20000000800 */
[----:B------:R-:W-:Y:S02]  /*b940*/  FMNMX.FTZ R9, R95, R188, !PT ;  /* 0x000000bc5f097209 */ /* 0x000fe40007810000 */
[----:B------:R-:W-:Y:S02]  /*b950*/  FSEL R10, R8, RZ, P1 ;  /* 0x000000ff080a7208 */ /* 0x000fe40000800000 */
[----:B------:R-:W-:-:S03]  /*b960*/  FMNMX.FTZ R9, R98, R9, !PT ;  /* 0x0000000962097209 */ /* 0x000fc60007810000 */
[----:B------:R-:W-:Y:S01]  /*b970*/  FADD.FTZ R10, -R10, R3 ;  /* 0x000000030a0a7221 */ /* 0x000fe20000010100 */
[----:B------:R-:W-:Y:S01]  /*b980*/  FMNMX.FTZ R9, R108, R9, !PT ;  /* 0x000000096c097209 */ /* 0x000fe20007810000 */
[----:B------:R-:W-:Y:S02]  /*b990*/  MUFU.EX2 R3, R117 ;  /* 0x0000007500037308 */ /* 0x000fe40000000800 */
[----:B------:R-:W-:Y:S01]  /*b9a0*/  FMUL.FTZ R10, R10, UR42 ;  /* 0x0000002a0a0a7c20 */ /* 0x000fe20008410000 */
[----:B------:R-:W-:-:S04]  /*b9b0*/  FMNMX.FTZ R188, R102, R9, !PT ;  /* 0x0000000966bc7209 */ /* 0x000fc80007810000 */
[----:B------:R-:W-:Y:S01]  /*b9c0*/  FMNMX.FTZ R188, R103, R188, !PT ;  /* 0x000000bc67bc7209 */ /* 0x000fe20007810000 */
[----:B------:R-:W0:Y:S04]  /*b9d0*/  MUFU.EX2 R10, R10 ;  /* 0x0000000a000a7308 */ /* 0x000e280000000800 */
[----:B------:R-:W1:Y:S04]  /*b9e0*/  SHFL.BFLY PT, R9, R188, 0x2, 0x1f ;  /* 0x0c401f00bc097f89 */ /* 0x000e6800000e0000 */
[----:B------:R2:W-:Y:S08]  /*b9f0*/  MUFU.EX2 R99, R189 ;  /* 0x000000bd00637308 */ /* 0x0005f00000000800 */
[----:B------:R-:W-:Y:S08]  /*ba00*/  MUFU.EX2 R153, R153 ;  /* 0x0000009900997308 */ /* 0x000ff00000000800 */
[----:B------:R-:W-:Y:S01]  /*ba10*/  MUFU.EX2 R156, R156 ;  /* 0x0000009c009c7308 */ /* 0x000fe20000000800 */
[----:B-1----:R-:W-:-:S07]  /*ba20*/  FMNMX.FTZ R9, R188, R9, !PT ;  /* 0x00000009bc097209 */ /* 0x002fce0007810000 */
[----:B------:R-:W-:Y:S01]  /*ba30*/  MUFU.EX2 R157, R157 ;  /* 0x0000009d009d7308 */ /* 0x000fe20000000800 */
[----:B------:R-:W1:Y:S07]  /*ba40*/  SHFL.BFLY PT, R188, R9, 0x1, 0x1f ;  /* 0x0c201f0009bc7f89 */ /* 0x000e6e00000e0000 */
[----:B------:R-:W-:Y:S08]  /*ba50*/  MUFU.EX2 R160, R160 ;  /* 0x000000a000a07308 */ /* 0x000ff00000000800 */
[----:B------:R-:W-:Y:S08]  /*ba60*/  MUFU.EX2 R161, R161 ;  /* 0x000000a100a17308 */ /* 0x000ff00000000800 */
[----:B------:R-:W-:Y:S01]  /*ba70*/  MUFU.EX2 R164, R164 ;  /* 0x000000a400a47308 */ /* 0x000fe20000000800 */
[----:B-1----:R-:W-:Y:S01]  /*ba80*/  FMNMX.FTZ R9, R9, R188, !PT ;  /* 0x000000bc09097209 */ /* 0x002fe20007810000 */
[----:B------:R-:W-:-:S03]  /*ba90*/  IMAD.U32 R188, RZ, RZ, UR42 ;  /* 0x0000002affbc7e24 */ /* 0x000fc6000f8e00ff */
[C---:B------:R-:W-:Y:S01]  /*baa0*/  FSETP.NEU.FTZ.AND P1, PT, R9.reuse, -INF , PT ;  /* 0xff8000000900780b */ /* 0x040fe20003f3d000 */
[----:B------:R-:W-:-:S02]  /*bab0*/  FFMA.FTZ R101, R9, R188, -8 ;  /* 0xc100000009657423 */ /* 0x000fc400000100bc */
[----:B------:R-:W-:Y:S03]  /*bac0*/  MUFU.EX2 R165, R165 ;  /* 0x000000a500a57308 */ /* 0x000fe60000000800 */
[----:B------:R-:W-:-:S05]  /*bad0*/  FSEL R101, R101, RZ, P1 ;  /* 0x000000ff65657208 */ /* 0x000fca0000800000 */
[--C-:B------:R-:W-:Y:S01]  /*bae0*/  FFMA.FTZ R193, R190, UR42, -R101.reuse ;  /* 0x0000002abec17c23 */ /* 0x100fe20008010865 */
[----:B------:R-:W-:-:S01]  /*baf0*/  FFMA.FTZ R190, R191, UR42, -R101 ;  /* 0x0000002abfbe7c23 */ /* 0x000fc20008010865 */
[----:B------:R-:W-:Y:S01]  /*bb00*/  FSEL R191, R9, RZ, P1 ;  /* 0x000000ff09bf7208 */ /* 0x000fe20000800000 */
[----:B------:R-:W-:-:S01]  /*bb10*/  FFMA.FTZ R188, R11, UR42, -R101 ;  /* 0x0000002a0bbc7c23 */ /* 0x000fc20008010865 */
[--C-:B------:R-:W-:Y:S01]  /*bb20*/  FFMA.FTZ R11, R187, UR42, -R101.reuse ;  /* 0x0000002abb0b7c23 */ /* 0x100fe20008010865 */
[----:B------:R1:W-:Y:S01]  /*bb30*/  MUFU.EX2 R117, R193 ;  /* 0x000000c100757308 */ /* 0x0003e20000000800 */
[----:B------:R-:W-:-:S01]  /*bb40*/  FFMA.FTZ R187, R194, UR42, -R101 ;  /* 0x0000002ac2bb7c23 */ /* 0x000fc20008010865 */
[----:B------:R-:W-:Y:S01]  /*bb50*/  FADD.FTZ R191, -R191, R0 ;  /* 0x00000000bfbf7221 */ /* 0x000fe20000010100 */
[----:B------:R-:W-:-:S01]  /*bb60*/  FFMA.FTZ R192, R195, UR42, -R101 ;  /* 0x0000002ac3c07c23 */ /* 0x000fc20008010865 */
[----:B0-----:R-:W-:Y:S01]  /*bb70*/  FFMA.FTZ R195, R10, R6, R13 ;  /* 0x000000060ac37223 */ /* 0x001fe2000001000d */
[----:B--2---:R-:W-:-:S01]  /*bb80*/  FFMA.FTZ R189, R198, UR42, -R101 ;  /* 0x0000002ac6bd7c23 */ /* 0x004fc20008010865 */
[----:B------:R-:W-:Y:S01]  /*bb90*/  FMUL.FTZ R191, R191, UR42 ;  /* 0x0000002abfbf7c20 */ /* 0x000fe20008410000 */
[----:B------:R-:W-:-:S01]  /*bba0*/  FFMA.FTZ R194, R199, UR42, -R101 ;  /* 0x0000002ac7c27c23 */ /* 0x000fc20008010865 */
[----:B------:R-:W-:Y:S01]  /*bbb0*/  MUFU.EX2 R188, R188 ;  /* 0x000000bc00bc7308 */ /* 0x000fe20000000800 */
[----:B-1----:R-:W-:-:S01]  /*bbc0*/  FFMA.FTZ R193, R142, UR42, -R101 ;  /* 0x0000002a8ec17c23 */ /* 0x002fc20008010865 */
[--C-:B------:R-:W-:Y:S01]  /*bbd0*/  FFMA.FTZ R142, R146, UR42, -R101.reuse ;  /* 0x0000002a928e7c23 */ /* 0x100fe20008010865 */
[----:B------:R-:W-:-:S01]  /*bbe0*/  FFMA.FTZ R146, R150, UR42, -R101 ;  /* 0x0000002a96927c23 */ /* 0x000fc20008010865 */
[----:B------:R-:W-:Y:S01]  /*bbf0*/  FADD.FTZ R150, R14, R195 ;  /* 0x000000c30e967221 */ /* 0x000fe20000010000 */
        /* <DEDUP_REMOVED lines=21> */
[----:B------:R-:W-:Y:S01]  /*bd50*/  FADD.FTZ R5, R15, R150 ;  /* 0x000000960f057221 */ /* 0x000fe20000010000 */
        /* <DEDUP_REMOVED lines=21> */
[----:B------:R-:W3:Y:S01]  /*beb0*/  MUFU.EX2 R189, R189 ;  /* 0x000000bd00bd7308 */ /* 0x000ee20000000800 */
[----:B------:R-:W-:-:S01]  /*bec0*/  FFMA.FTZ R118, R118, UR42, -R101 ;  /* 0x0000002a76767c23 */ /* 0x000fc20008010865 */
[--C-:B------:R-:W-:Y:S01]  /*bed0*/  FFMA.FTZ R119, R119, UR42, -R101.reuse ;  /* 0x0000002a77777c23 */ /* 0x100fe20008010865 */
[----:B------:R-:W-:-:S01]  /*bee0*/  FFMA.FTZ R90, R90, UR42, -R101 ;  /* 0x0000002a5a5a7c23 */ /* 0x000fc20008010865 */
[--C-:B------:R-:W-:Y:S01]  /*bef0*/  FFMA.FTZ R91, R91, UR42, -R101.reuse ;  /* 0x0000002a5b5b7c23 */ /* 0x100fe20008010865 */
[----:B------:R-:W-:-:S01]  /*bf00*/  FFMA.FTZ R94, R94, UR42, -R101 ;  /* 0x0000002a5e5e7c23 */ /* 0x000fc20008010865 */
[----:B------:R-:W-:-:S02]  /*bf10*/  FFMA.FTZ R102, R102, UR42, -R101 ;  /* 0x0000002a66667c23 */ /* 0x000fc40008010865 */
[----:B------:R4:W-:Y:S08]  /*bf20*/  MUFU.EX2 R0, R193 ;  /* 0x000000c100007308 */ /* 0x0009f00000000800 */
[----:B------:R-:W5:Y:S01]  /*bf30*/  MUFU.EX2 R194, R194 ;  /* 0x000000c200c27308 */ /* 0x000f620000000800 */
[----:B----4-:R-:W-:-:S01]  /*bf40*/  FADD.FTZ R193, R117, R6 ;  /* 0x0000000675c17221 */ /* 0x010fc20000010000 */
[----:B------:R-:W-:-:S03]  /*bf50*/  FADD.FTZ R6, R20, R5 ;  /* 0x0000000514067221 */ /* 0x000fc60000010000 */
[----:B--2---:R-:W-:Y:S01]  /*bf60*/  FADD.FTZ R150, R190, R193 ;  /* 0x000000c1be967221 */ /* 0x004fe20000010000 */
[----:B------:R-:W-:-:S02]  /*bf70*/  FADD.FTZ R5, R21, R6 ;  /* 0x0000000615057221 */ /* 0x000fc40000010000 */
[----:B------:R-:W2:Y:S01]  /*bf80*/  MUFU.EX2 R170, R170 ;  /* 0x000000aa00aa7308 */ /* 0x000ea20000000800 */
[----:B0-----:R-:W-:-:S01]  /*bf90*/  FADD.FTZ R193, R187, R150 ;  /* 0x00000096bbc17221 */ /* 0x001fc20000010000 */
[----:B------:R-:W-:-:S03]  /*bfa0*/  FADD.FTZ R6, R184, R5 ;  /* 0x00000005b8067221 */ /* 0x000fc60000010000 */
[----:B-1----:R-:W-:Y:S01]  /*bfb0*/  FADD.FTZ R150, R192, R193 ;  /* 0x000000c1c0967221 */ /* 0x002fe20000010000 */
[----:B------:R-:W-:-:S02]  /*bfc0*/  FADD.FTZ R5, R185, R6 ;  /* 0x00000006b9057221 */ /* 0x000fc40000010000 */
[----:B------:R-:W0:Y:S01]  /*bfd0*/  MUFU.EX2 R171, R171 ;  /* 0x000000ab00ab7308 */ /* 0x000e220000000800 */
[----:B---3--:R-:W-:-:S01]  /*bfe0*/  FADD.FTZ R193, R189, R150 ;  /* 0x00000096bdc17221 */ /* 0x008fc20000010000 */
[----:B------:R-:W-:-:S03]  /*bff0*/  FADD.FTZ R5, R186, R5 ;  /* 0x00000005ba057221 */ /* 0x000fc60000010000 */
[----:B-----5:R-:W-:Y:S01]  /*c000*/  FADD.FTZ R193, R194, R193 ;  /* 0x000000c1c2c17221 */ /* 0x020fe20000010000 */
[----:B------:R-:W-:-:S02]  /*c010*/  FADD.FTZ R6, R168, R5 ;  /* 0x00000005a8067221 */ /* 0x000fc40000010000 */
        /* <DEDUP_REMOVED lines=54> */
[----:B0-----:R-:W-:-:S04]  /*c380*/  FADD.FTZ R193, R139, R150 ;  /* 0x000000968bc17221 */ /* 0x001fc80000010000 */
[----:B------:R-:W-:-:S03]  /*c390*/  FADD.FTZ R150, R0, R193 ;  /* 0x000000c100967221 */ /* 0x000fc60000010000 */
        /* <DEDUP_REMOVED lines=58> */
[----:B------:R-:W-:-:S06]  /*c740*/  FFMA.FTZ R193, R95, UR42, -R101 ;  /* 0x0000002a5fc17c23 */ /* 0x000fcc0008010865 */
        /* <DEDUP_REMOVED lines=8> */
[----:B0-----:R-:W-:-:S01]  /*c7d0*/  FADD.FTZ R150, R12, R95 ;  /* 0x0000005f0c967221 */ /* 0x001fc20000010000 */
[--C-:B------:R-:W-:Y:S01]  /*c7e0*/  FFMA.FTZ R95, R98, UR42, -R101.reuse ;  /* 0x0000002a625f7c23 */ /* 0x100fe20008010865 */
[----:B------:R-:W-:-:S01]  /*c7f0*/  FFMA.FTZ R98, R108, UR42, -R101 ;  /* 0x0000002a6c627c23 */ /* 0x000fc20008010865 */
[----:B------:R-:W-:-:S04]  /*c800*/  FFMA.FTZ R101, R103, UR42, -R101 ;  /* 0x0000002a67657c23 */ /* 0x000fc80008010865 */
        /* <DEDUP_REMOVED lines=43> */
[----:B-1----:R-:W-:-:S04]  /*cac0*/  FADD.FTZ R6, R100, R103 ;  /* 0x0000006764067221 */ /* 0x002fc80000010000 */
[----:B------:R-:W-:Y:S01]  /*cad0*/  FADD.FTZ R6, R3, R6 ;  /* 0x0000000603067221 */ /* 0x000fe20000010000 */
[----:B--2---:R-:W-:-:S04]  /*cae0*/  FADD.FTZ R5, R102, R5 ;  /* 0x0000000566057221 */ /* 0x004fc80000010000 */
[----:B0-----:R-:W-:Y:S01]  /*caf0*/  FADD.FTZ R5, R101, R5 ;  /* 0x0000000565057221 */ /* 0x001fe20000010000 */
[----:B------:R-:W-:Y:S06]  /*cb00*/  @!P0 BRA `(.L_x_1095) ;  /* 0x0000000000048947 */ /* 0x000fec0003800000 */
[----:B------:R-:W-:Y:S01]  /*cb10*/  BPT.TRAP 0x1 ;  /* 0x000000040000795c */ /* 0x000fe20000300000 */
.L_x_1095:
        /* <DEDUP_REMOVED lines=131> */
[----:B------:R-:W-:Y:S01]  /*d350*/  IMAD.MOV.U32 R0, RZ, RZ, R9 ;  /* 0x000000ffff007224 */ /* 0x000fe200078e0009 */
[----:B------:R-:W-:Y:S01]  /*d360*/  UMOV UR51, UR58 ;  /* 0x0000003a00337c82 */ /* 0x000fe20008000000 */
[----:B------:R-:W-:Y:S01]  /*d370*/  IMAD.MOV.U32 R3, RZ, RZ, R8 ;  /* 0x000000ffff037224 */ /* 0x000fe200078e0008 */
[----:B------:R-:W-:-:S06]  /*d380*/  UMOV UR50, UR57 ;  /* 0x0000003900327c82 */ /* 0x000fcc0008000000 */
.L_x_1078:
[----:B------:R-:W-:Y:S01]  /*d390*/  ULDC UR6, c[0x0][0x448] ;  /* 0x0001120000067ab9 */ /* 0x000fe20000000800 */
[----:B------:R-:W-:Y:S01]  /*d3a0*/  IADD3 R8, R17, 0x1, -R18 ;  /* 0x0000000111087810 */ /* 0x000fe20007ffe812 */
[----:B------:R-:W-:Y:S01]  /*d3b0*/  UISETP.NE.AND UP0, UPT, UR6, 0x1, UPT ;  /* 0x000000010600788c */ /* 0x000fe2000bf05270 */
[----:B------:R-:W-:Y:S02]  /*d3c0*/  ULDC UR11, c[0x0][0x9e4] ;  /* 0x00027900000b7ab9 */ /* 0x000fe40000000800 */
[----:B------:R-:W-:Y:S01]  /*d3d0*/  R2UR UR14, R8 ;  /* 0x00000000080e72ca */ /* 0x000fe200000e0000 */
[----:B------:R-:W-:Y:S02]  /*d3e0*/  UISETP.GE.AND UP1, UPT, UR11, 0x1, UPT ;  /* 0x000000010b00788c */ /* 0x000fe4000bf26270 */
[----:B------:R-:W-:-:S04]  /*d3f0*/  UIADD3 UR10, UR36, 0x7f, URZ ;  /* 0x0000007f240a7890 */ /* 0x000fc8000fffe03f */
[----:B------:R-:W-:Y:S01]  /*d400*/  PLOP3.LUT P1, PT, PT, PT, UP1, 0x40, 0x0 ;  /* 0x000000000000781c */ /* 0x000fe20003f2e818 */
[----:B------:R-:W-:Y:S01]  /*d410*/  @UP0 ULDC UR6, c[0x0][0x44c] ;  /* 0x0001130000060ab9 */ /* 0x000fe20000000800 */
[----:B------:R-:W-:Y:S01]  /*d420*/  @UP0 ULDC UR15, c[0x0][0x450] ;  /* 0x00011400000f0ab9 */ /* 0x000fe20000000800 */
[----:B------:R-:W-:-:S04]  /*d430*/  UIMAD.WIDE.U32 UR6, UR10, UR6, URZ ;  /* 0x000000060a0672a5 */ /* 0x000fc8000f8e003f */
[----:B------:R-:W-:-:S04]  /*d440*/  @UP0 USHF.R.U32.HI UR10, URZ, UR15, UR7 ;  /* 0x0000000f3f0a0299 */ /* 0x000fc80008011607 */
[----:B------:R-:W-:-:S04]  /*d450*/  UIADD3 UR10, UR14, UR10, URZ ;  /* 0x0000000a0e0a7290 */ /* 0x000fc8000fffe03f */
        /* <DEDUP_REMOVED lines=12> */
.L_x_1098:
[----:B------:R-:W-:-:S11]  /*d520*/  UISETP.NE.AND UP2, UPT, UR11, 0x1, UPT ;  /* 0x000000010b00788c */ /* 0x000fd6000bf45270 */
[----:B------:R-:W-:Y:S02]  /*d530*/  @UP2 ULDC.64 UR14, c[0x0][0x9e8] ;  /* 0x00027a00000e2ab9 */ /* 0x000fe40000000a00 */
[----:B------:R-:W-:-:S04]  /*d540*/  UIMAD.WIDE.U32 UR6, UR10, UR14, URZ ;  /* 0x0000000e0a0672a5 */ /* 0x000fc8000f8e003f */
[----:B------:R-:W-:-:S12]  /*d550*/  @UP2 USHF.R.U32.HI UR10, URZ, UR15, UR7 ;  /* 0x0000000f3f0a2299 */ /* 0x000fd80008011607 */
.L_x_1099:
[----:B------:R-:W-:-:S04]  /*d560*/  UIMAD UR10, UR10, UR11, URZ ;  /* 0x0000000b0a0a72a4 */ /* 0x000fc8000f8e023f */
[----:B------:R-:W-:-:S04]  /*d570*/  UISETP.LT.AND UP2, UPT, UR55, UR10, UPT ;  /* 0x0000000a3700728c */ /* 0x000fc8000bf41270 */
[----:B------:R-:W-:-:S12]  /*d580*/  USEL UR55, UR55, UR10, !UP2 ;  /* 0x0000000a37377287 */ /* 0x000fd8000d000000 */
.L_x_1097:
        /* <DEDUP_REMOVED lines=13> */
.L_x_1110:
[----:B------:R-:W-:Y:S01]  /*d660*/  ISETP.NE.AND P2, PT, RZ, UR45, PT ;  /* 0x0000002dff007c0c */ /* 0x000fe2000bf45270 */
[----:B------:R-:W-:-:S04]  /*d670*/  UISETP.NE.AND UP2, UPT, UR55, 0x1, UPT ;  /* 0x000000013700788c */ /* 0x000fc8000bf45270 */
[----:B------:R-:W-:-:S04]  /*d680*/  USEL UR50, URZ, 0x1, UP2 ;  /* 0x000000013f327887 */ /* 0x000fc80009000000 */
[----:B------:R-:W-:-:S04]  /*d690*/  ULOP3.LUT UR50, UR56, UR50, URZ, 0x3c, !UPT ;  /* 0x0000003238327292 */ /* 0x000fc8000f8e3c3f */
[----:B------:R-:W-:Y:S08]  /*d6a0*/  @P2 BRA `(.L_x_1101) ;  /* 0x0000000000382947 */ /* 0x000ff00003800000 */
[----:B------:R-:W-:Y:S05]  /*d6b0*/  @!P0 BRA `(.L_x_1102) ;  /* 0x0000000000048947 */ /* 0x000fea0003800000 */
[----:B------:R-:W-:Y:S01]  /*d6c0*/  BPT.TRAP 0x1 ;  /* 0x000000040000795c */ /* 0x000fe20000300000 */
.L_x_1102:
        /* <DEDUP_REMOVED lines=9> */
.L_x_1103:
[----:B-1----:R-:W-:Y:S05]  /*d760*/  @P1 BRA `(.L_x_1101) ;  /* 0x0000000000081947 */ /* 0x002fea0003800000 */
[----:B------:R-:W1:Y:S02]  /*d770*/  SYNCS.PHASECHK.TRANS64.TRYWAIT P1, [UR6+0x2e830], R0 ;  /* 0x02e83000ff0075a7 */ /* 0x000e640008020146 */
[----:B-1----:R-:W-:Y:S05]  /*d780*/  @!P1 BRA `(.L_x_1104) ;  /* 0x0000014400549947 */ /* 0x002fea0003800000 */
.L_x_1101:
[----:B01----:R-:W-:Y:S01]  /*d790*/  VIADD R0, R23, 0x8 ;  /* 0x0000000817007836 */ /* 0x003fe20000000000 */
[----:B------:R-:W-:Y:S01]  /*d7a0*/  R2UR UR57, R7 ;  /* 0x00000000073972ca */ /* 0x000fe200000e0000 */
[----:B------:R-:W-:Y:S01]  /*d7b0*/  UIADD3 UR51, UR55, 0x1, URZ ;  /* 0x0000000137337890 */ /* 0x000fe2000fffe03f */
[----:B------:R-:W-:Y:S02]  /*d7c0*/  UMOV UR19, 0x40000040 ;  /* 0x4000004000137882 */ /* 0x000fe40000000000 */
[----:B------:R0:W-:Y:S01]  /*d7d0*/  BAR.SYNC.DEFER_BLOCKING R0, 0x100 ;  /* 0x000400000000751d */ /* 0x0001e20000010000 */
[----:B------:R-:W-:-:S04]  /*d7e0*/  UISETP.NE.AND UP2, UPT, UR51, 0x2, UPT ;  /* 0x000000023300788c */ /* 0x000fc8000bf45270 */
[----:B------:R-:W-:Y:S01]  /*d7f0*/  USEL UR51, UR51, URZ, UP2 ;  /* 0x0000003f33337287 */ /* 0x000fe20009000000 */
[----:B------:R-:W-:Y:S01]  /*d800*/  UMOV UR20, UR16 ;  /* 0x0000001000147c82 */ /* 0x000fe20008000000 */
[----:B------:R-:W-:Y:S02]  /*d810*/  UMOV UR21, UR17 ;  /* 0x0000001100157c82 */ /* 0x000fe40008000000 */
[----:B------:R-:W-:Y:S01]  /*d820*/  UIMAD UR57, UR51, 0x700, UR57 ;  /* 0x00000700333978a4 */ /* 0x000fe2000f8e0239 */
[----:B------:R-:W-:Y:S01]  /*d830*/  UMOV UR23, 0x40000040 ;  /* 0x4000004000177882 */ /* 0x000fe20000000000 */
[----:B------:R-:W-:Y:S02]  /*d840*/  UMOV UR24, UR16 ;  /* 0x0000001000187c82 */ /* 0x000fe40008000000 */
[----:B------:R-:W-:Y:S02]  /*d850*/  UIADD3 UR22, UR57, 0x100, URZ ;  /* 0x0000010039167890 */ /* 0x000fe4000fffe03f */
[----:B------:R-:W-:-:S02]  /*d860*/  UIADD3 UR26, UR57, 0x200, URZ ;  /* 0x00000200391a7890 */ /* 0x000fc4000fffe03f */
[----:B------:R-:W-:Y:S01]  /*d870*/  UMOV UR18, UR57 ;  /* 0x0000003900127c82 */ /* 0x000fe20008000000 */
[----:B------:R-:W-:Y:S01]  /*d880*/  UMOV UR25, UR17 ;  /* 0x0000001100197c82 */ /* 0x000fe20008000000 */
[----:B------:R-:W-:Y:S01]  /*d890*/  UMOV UR27, 0x40000040 ;  /* 0x40000040001b7882 */ /* 0x000fe20000000000 */
[----:B------:R-:W-:Y:S01]  /*d8a0*/  UIADD3 UR30, UR57, 0x300, URZ ;  /* 0x00000300391e7890 */ /* 0x000fe2000fffe03f */
[----:B------:R-:W-:Y:S01]  /*d8b0*/  UMOV UR28, UR16 ;  /* 0x00000010001c7c82 */ /* 0x000fe20008000000 */
[----:B------:R-:W-:Y:S01]  /*d8c0*/  UMOV UR29, UR17 ;  /* 0x00000011001d7c82 */ /* 0x000fe20008000000 */
[----:B------:R-:W-:Y:S01]  /*d8d0*/  WARPGROUP.ARRIVE ;  /* 0x00000000000079c5 */ /* 0x000fe20000000000 */
[----:B------:R-:W-:Y:S01]  /*d8e0*/  UMOV UR31, 0x40000040 ;  /* 0x40000040001f7882 */ /* 0x000fe20000000000 */
[----:B------:R-:W-:Y:S01]  /*d8f0*/  UIADD3 UR34, UR57, 0x400, URZ ;  /* 0x0000040039227890 */ /* 0x000fe2000fffe03f */
[----:B------:R-:W-:Y:S01]  /*d900*/  UMOV UR32, UR16 ;  /* 0x0000001000207c82 */ /* 0x000fe20008000000 */
[----:B------:R-:W-:-:S02]  /*d910*/  UMOV UR33, UR17 ;  /* 0x0000001100217c82 */ /* 0x000fc40008000000 */
[----:B------:R-:W-:Y:S01]  /*d920*/  QGMMA.64x32x32.F32.E4M3.E4M3 R184, gdesc[UR16], RZ, !UPT, gsb0 ;  /* 0x0060000010b879f3 */ /* 0x000fe2000c0008ff */
[----:B------:R-:W-:Y:S01]  /*d930*/  UMOV UR35, 0x40000040 ;  /* 0x4000004000237882 */ /* 0x000fe20000000000 */
[----:B------:R-:W-:Y:S01]  /*d940*/  UIADD3 UR18, UR57, 0x500, URZ ;  /* 0x0000050039127890 */ /* 0x000fe2000fffe03f */
[----:B------:R-:W-:Y:S01]  /*d950*/  UMOV UR19, 0x40000040 ;  /* 0x4000004000137882 */ /* 0x000fe20000000000 */
[----:B------:R-:W-:Y:S01]  /*d960*/  UIADD3 UR6, UR57, 0x600, URZ ;  /* 0x0000060039067890 */ /* 0x000fe2000fffe03f */
[----:B------:R-:W-:Y:S01]  /*d970*/  UMOV UR7, 0x40000040 ;  /* 0x4000004000077882 */ /* 0x000fe20000000000 */
[----:B------:R-:W-:Y:S01]  /*d980*/  UIADD3 UR10, UR57, 0x602, URZ ;  /* 0x00000602390a7890 */ /* 0x000fe2000fffe03f */
[----:B------:R-:W-:Y:S01]  /*d990*/  UMOV UR11, 0x40000040 ;  /* 0x40000040000b7882 */ /* 0x000fe20000000000 */
[----:B------:R-:W-:Y:S01]  /*d9a0*/  UIADD3 UR14, UR57, 0x6, URZ ;  /* 0x00000006390e7890 */ /* 0x000fe2000fffe03f */
[----:B------:R-:W-:Y:S01]  /*d9b0*/  UMOV UR15, 0x40000040 ;  /* 0x40000040000f7882 */ /* 0x000fe20000000000 */
        /* <DEDUP_REMOVED lines=151> */
.L_x_1106:
[----:B------:R-:W-:Y:S01]  /*e330*/  ULEA UR6, UR55, UR41, 0x3 ;  /* 0x0000002937067291 */ /* 0x000fe2000f8e183f */
[----:B------:R-:W-:-:S05]  /*e340*/  IMAD.U32 R0, RZ, RZ, UR56 ;  /* 0x00000038ff007e24 */ /* 0x000fca000f8e00ff */
[----:B------:R-:W-:-:S04]  /*e350*/  SHF.L.U32 R0, R0, 0x1f, RZ ;  /* 0x0000001f00007819 */ /* 0x000fc800000006ff */
[----:B------:R0:W1:Y:S01]  /*e360*/  SYNCS.PHASECHK.TRANS64.TRYWAIT P1, [UR6+0x2e850], R0 ;  /* 0x02e85000ff0075a7 */ /* 0x0000620008020146 */
[----:B------:R-:W-:Y:S05]  /*e370*/  @!P0 BRA `(.L_x_1107) ;  /* 0x0000000000048947 */ /* 0x000fea0003800000 */
[----:B------:R-:W-:Y:S01]  /*e380*/  BPT.TRAP 0x1 ;  /* 0x000000040000795c */ /* 0x000fe20000300000 */
.L_x_1107:
[----:B-1----:R-:W-:Y:S05]  /*e390*/  @P1 BRA `(.L_x_1105) ;  /* 0x0000000000081947 */ /* 0x002fea0003800000 */
[----:B------:R-:W1:Y:S02]  /*e3a0*/  SYNCS.PHASECHK.TRANS64.TRYWAIT P1, [UR6+0x2e850], R0 ;  /* 0x02e85000ff0075a7 */ /* 0x000e640008020146 */
[----:B-1----:R-:W-:Y:S05]  /*e3b0*/  @!P1 BRA `(.L_x_1108) ;  /* 0x0000013800609947 */ /* 0x002fea0003800000 */
.L_x_1105:
[----:B------:R-:W-:Y:S01]  /*e3c0*/  UIADD3 UR6, UR41, 0x400, URZ ;  /* 0x0000040029067890 */ /* 0x000fe2000fffe03f */
[----:B------:R-:W-:Y:S01]  /*e3d0*/  WARPGROUP.ARRIVE ;  /* 0x00000000000079c5 */ /* 0x000fe20000000000 */
[----:B------:R-:W-:Y:S01]  /*e3e0*/  UMOV UR7, 0xc0000010 ;  /* 0xc000001000077882 */ /* 0x000fe20000000000 */
[----:B01----:R-:W-:Y:S01]  /*e3f0*/  FMNMX.FTZ R0, R184, R8, !PT ;  /* 0x00000008b8007209 */ /* 0x003fe20007810000 */
[----:B------:R-:W-:Y:S01]  /*e400*/  USHF.R.U32.HI UR6, URZ, 0x4, UR6 ;  /* 0x000000043f067899 */ /* 0x000fe20008011606 */
[----:B------:R-:W-:Y:S02]  /*e410*/  FMNMX.FTZ R10, R186, R9, !PT ;  /* 0x00000009ba0a7209 */ /* 0x000fe40007810000 */
[----:B------:R-:W0:Y:S01]  /*e420*/  S2R R229, SR_TID.X ;  /* 0x0000000000e57919 */ /* 0x000e220000002100 */
[----:B------:R-:W-:Y:S01]  /*e430*/  FMNMX.FTZ R3, R185, R0, !PT ;  /* 0x00000000b9037209 */ /* 0x000fe20007810000 */
[----:B------:R-:W-:Y:S01]  /*e440*/  ULOP3.LUT UR6, UR6, 0x3fff, URZ, 0xc0, !UPT ;  /* 0x00003fff06067892 */ /* 0x000fe2000f8ec03f */
[----:B------:R-:W-:-:S02]  /*e450*/  FMNMX.FTZ R11, R187, R10, !PT ;  /* 0x0000000abb0b7209 */ /* 0x000fc40007810000 */
[----:B------:R-:W-:Y:S01]  /*e460*/  FMNMX.FTZ R0, R188, R3, !PT ;  /* 0x00000003bc007209 */ /* 0x000fe20007810000 */
[----:B------:R-:W-:Y:S01]  /*e470*/  ULOP3.LUT UR6, UR6, 0x10000, URZ, 0xfc, !UPT ;  /* 0x0001000006067892 */ /* 0x000fe2000f8efc3f */
[----:B------:R-:W-:Y:S02]  /*e480*/  FMNMX.FTZ R10, R190, R11, !PT ;  /* 0x0000000bbe0a7209 */ /* 0x000fe40007810000 */
[----:B------:R-:W-:Y:S01]  /*e490*/  FMNMX.FTZ R3, R189, R0, !PT ;  /* 0x00000000bd037209 */ /* 0x000fe20007810000 */
[----:B------:R-:W-:Y:S01]  /*e4a0*/  UIMAD UR10, UR55, 0x700, UR6 ;  /* 0x00000700370a78a4 */ /* 0x000fe2000f8e0206 */
[----:B------:R-:W-:Y:S02]  /*e4b0*/  FMNMX.FTZ R11, R191, R10, !PT ;  /* 0x0000000abf0b7209 */ /* 0x000fe40007810000 */
[----:B------:R-:W-:Y:S02]  /*e4c0*/  FMNMX.FTZ R0, R192, R3, !PT ;  /* 0x00000003c0007209 */ /* 0x000fe40007810000 */
[----:B------:R-:W-:-:S02]  /*e4d0*/  FMNMX.FTZ R10, R194, R11, !PT ;  /* 0x0000000bc20a7209 */ /* 0x000fc40007810000 */
[----:B------:R-:W-:Y:S01]  /*e4e0*/  UMOV UR6, UR10 ;  /* 0x0000000a00067c82 */ /* 0x000fe20008000000 */
[----:B------:R-:W-:Y:S01]  /*e4f0*/  FMNMX.FTZ R3, R193, R0, !PT ;  /* 0x00000000c1037209 */ /* 0x000fe20007810000 */
[----:B------:R-:W-:Y:S01]  /*e500*/  QGMMA.64x128x32.F32.E4M3.E4M3 R24, R224, gdesc[UR4], R24, gsb0 ;  /* 0x01e00004e0187df3 */ /* 0x000fe20008000818 */
[----:B------:R-:W-:Y:S01]  /*e510*/  UIADD3 UR6, UR10, 0x100, URZ ;  /* 0x000001000a067890 */ /* 0x000fe2000fffe03f */
[----:B------:R-:W-:Y:S01]  /*e520*/  FMNMX.FTZ R11, R195, R10, !PT ;  /* 0x0000000ac30b7209 */ /* 0x000fe20007810000 */
[----:B------:R-:W-:Y:S01]  /*e530*/  UMOV UR7, 0xc0000010 ;  /* 0xc000001000077882 */ /* 0x000fe20000000000 */
        /* <DEDUP_REMOVED lines=69> */
[----:B------:R-:W-:-:S02]  /*e990*/  WARPGROUP.DEPBAR.LE gsb0, 0x0 ;  /* 0x00008000000079c5 */ /* 0x000fc40000010000 */
        /* <DEDUP_REMOVED lines=34> */
[----:B0-----:R-:W-:Y:S01]  /*ebc0*/  LOP3.LUT P1, RZ, R229, 0x7f, RZ, 0xc0, !PT ;  /* 0x0000007fe5ff7812 */ /* 0x001fe2000782c0ff */
[----:B------:R-:W0:Y:S01]  /*ebd0*/  SHFL.BFLY PT, R3, R0, 0x2, 0x1f ;  /* 0x0c401f0000037f89 */ /* 0x000e2200000e0000 */
[----:B------:R-:W-:-:S05]  /*ebe0*/  FMNMX.FTZ R10, R103, R10, !PT ;  /* 0x0000000a670a7209 */ /* 0x000fca0007810000 */
[----:B------:R-:W1:Y:S01]  /*ebf0*/  SHFL.BFLY PT, R13, R10, 0x2, 0x1f ;  /* 0x0c401f000a0d7f89 */ /* 0x000e6200000e0000 */
[----:B0-----:R-:W-:-:S05]  /*ec00*/  FMNMX.FTZ R11, R0, R3, !PT ;  /* 0x00000003000b7209 */ /* 0x001fca0007810000 */
[----:B------:R-:W0:Y:S01]  /*ec10*/  SHFL.BFLY PT, R12, R11, 0x1, 0x1f ;  /* 0x0c201f000b0c7f89 */ /* 0x000e2200000e0000 */
[----:B-1----:R-:W-:Y:S01]  /*ec20*/  FMNMX.FTZ R13, R10, R13, !PT ;  /* 0x0000000d0a0d7209 */ /* 0x002fe20007810000 */
[----:B------:R-:W-:-:S04]  /*ec30*/  IMAD.U32 R10, RZ, RZ, UR42 ;  /* 0x0000002aff0a7e24 */ /* 0x000fc8000f8e00ff */
[----:B------:R-:W1:Y:S01]  /*ec40*/  SHFL.BFLY PT, R14, R13, 0x1, 0x1f ;  /* 0x0c201f000d0e7f89 */ /* 0x000e6200000e0000 */
[----:B0-----:R-:W-:-:S05]  /*ec50*/  FMNMX.FTZ R3, R11, R12, !PT ;  /* 0x0000000c0b037209 */ /* 0x001fca0007810000 */
[----:B------:R-:W-:Y:S01]  /*ec60*/  FFMA.FTZ R10, R3, R10, -8 ;  /* 0xc1000000030a7423 */ /* 0x000fe2000001000a */
[----:B-1----:R-:W-:Y:S01]  /*ec70*/  FMNMX.FTZ R0, R13, R14, !PT ;  /* 0x0000000e0d007209 */ /* 0x002fe20007810000 */
[----:B------:R-:W-:Y:S02]  /*ec80*/  FADD.FTZ R8, -R3, R8 ;  /* 0x0000000803087221 */ /* 0x000fe40000010100 */
[----:B------:R-:W-:-:S01]  /*ec90*/  FFMA.FTZ R11, R185, UR42, -R10 ;  /* 0x0000002ab90b7c23 */ /* 0x000fc2000801080a */
[----:B------:R-:W-:Y:S02]  /*eca0*/  IMAD.U32 R185, RZ, RZ, UR42 ;  /* 0x0000002affb97e24 */ /* 0x000fe4000f8e00ff */
[----:B------:R-:W-:-:S01]  /*ecb0*/  FFMA.FTZ R12, R184, UR42, -R10 ;  /* 0x0000002ab80c7c23 */ /* 0x000fc2000801080a */
[----:B------:R-:W-:Y:S01]  /*ecc0*/  FMUL.FTZ R14, R8, UR42 ;  /* 0x0000002a080e7c20 */ /* 0x000fe20008410000 */
        /* <DEDUP_REMOVED lines=61> */
[----:B------:R-:W-:Y:S01]  /*f0a0*/  MUFU.EX2 R9, R14 ;  /* 0x0000000e00097308 */ /* 0x000fe20000000800 */
[----:B------:R-:W-:Y:S01]  /*f0b0*/  IADD3 R196, -R23, 0xb, RZ ;  /* 0x0000000b17c47810 */ /* 0x000fe20007ffe1ff */
[----:B------:R-:W-:Y:S01]  /*f0c0*/  FMUL.FTZ R8, R8, UR42 ;  /* 0x0000002a08087c20 */ /* 0x000fe20008410000 */
        /* <DEDUP_REMOVED lines=54> */
[----:B------:R-:W-:-:S01]  /*f430*/  FFMA.FTZ R115, R115, UR42, -R10 ;  /* 0x0000002a73737c23 */ /* 0x000fc2000801080a */
[--C-:B------:R-:W-:Y:S01]  /*f440*/  FFMA.FTZ R118, R118, UR42, -R10.reuse ;  /* 0x0000002a76767c23 */ /* 0x100fe2000801080a */
[----:B------:R-:W-:-:S01]  /*f450*/  FFMA.FTZ R119, R119, UR42, -R10 ;  /* 0x0000002a77777c23 */ /* 0x000fc2000801080a */
[--C-:B------:R-:W-:Y:S01]  /*f460*/  FFMA.FTZ R90, R90, UR42, -R10.reuse ;  /* 0x0000002a5a5a7c23 */ /* 0x100fe2000801080a */
[----:B------:R-:W-:-:S01]  /*f470*/  FFMA.FTZ R91, R91, UR42, -R10 ;  /* 0x0000002a5b5b7c23 */ /* 0x000fc2000801080a */
[----:B------:R-:W-:-:S02]  /*f480*/  FFMA.FTZ R94, R94, UR42, -R10 ;  /* 0x0000002a5e5e7c23 */ /* 0x000fc4000801080a */
[----:B------:R3:W4:Y:S08]  /*f490*/  MUFU.EX2 R14, R189 ;  /* 0x000000bd000e7308 */ /* 0x0007300000000800 */
[----:B------:R-:W5:Y:S01]  /*f4a0*/  MUFU.EX2 R188, R188 ;  /* 0x000000bc00bc7308 */ /* 0x000f620000000800 */
[----:B---3--:R-:W-:-:S01]  /*f4b0*/  FFMA.FTZ R189, R194, UR42, -R10 ;  /* 0x0000002ac2bd7c23 */ /* 0x008fc2000801080a */
[----:B0-----:R-:W-:Y:S01]  /*f4c0*/  FADD.FTZ R194, R186, R5 ;  /* 0x00000005bac27221 */ /* 0x001fe20000010000 */
[----:B-1----:R-:W-:-:S03]  /*f4d0*/  FADD.FTZ R5, R13, R6 ;  /* 0x000000060d057221 */ /* 0x002fc60000010000 */
[----:B--2---:R-:W-:Y:S02]  /*f4e0*/  FADD.FTZ R193, R187, R194 ;  /* 0x000000c2bbc17221 */ /* 0x004fe40000010000 */
[----:B------:R-:W0:Y:S01]  /*f4f0*/  MUFU.EX2 R15, R15 ;  /* 0x0000000f000f7308 */ /* 0x000e220000000800 */
[----:B----4-:R-:W-:-:S07]  /*f500*/  FADD.FTZ R6, R14, R5 ;  /* 0x000000050e067221 */ /* 0x010fce0000010000 */
[----:B------:R-:W1:Y:S01]  /*f510*/  MUFU.EX2 R189, R189 ;  /* 0x000000bd00bd7308 */ /* 0x000e620000000800 */
[----:B-----5:R-:W-:-:S07]  /*f520*/  FADD.FTZ R194, R188, R193 ;  /* 0x000000c1bcc27221 */ /* 0x020fce0000010000 */
        /* <DEDUP_REMOVED lines=46> */
[----:B------:R-:W-:Y:S02]  /*f810*/  WARPGROUP.DEPBAR.LE gsb0, 0x0 ;  /* 0x00008000000079c5 */ /* 0x000fe40000010000 */
[----:B------:R-:W-:Y:S01]  /*f820*/  WARPGROUP.ARRIVE ;  /* 0x00000000000079c5 */ /* 0x000fe20000000000 */
[----:B--2---:R-:W-:-:S04]  /*f830*/  FADD.FTZ R6, R180, R5 ;  /* 0x00000005b4067221 */ /* 0x004fc80000010000 */
[----:B------:R-:W2:Y:S01]  /*f840*/  MUFU.EX2 R183, R183 ;  /* 0x000000b700b77308 */ /* 0x000ea20000000800 */
[----:B------:R-:W-:Y:S01]  /*f850*/  QGMMA.64x128x32.F32.E4M3.E4M3 R24, R208, gdesc[UR4], R24, gsb0 ;  /* 0x01e00004d0187df3 */ /* 0x000fe20008000818 */
[----:B------:R-:W-:Y:S01]  /*f860*/  UIADD3 UR6, UR10, 0x500, URZ ;  /* 0x000005000a067890 */ /* 0x000fe2000fffe03f */
[----:B0-----:R-:W-:Y:S01]  /*f870*/  FADD.FTZ R194, R182, R193 ;  /* 0x000000c1b6c27221 */ /* 0x001fe20000010000 */
[----:B------:R-:W-:-:S04]  /*f880*/  UMOV UR7, 0xc0000010 ;  /* 0xc000001000077882 */ /* 0x000fc80000000000 */
        /* <DEDUP_REMOVED lines=34> */
[----:B------:R-:W-:Y:S02]  /*fab0*/  WARPGROUP.DEPBAR.LE gsb0, 0x0 ;  /* 0x00008000000079c5 */ /* 0x000fe40000010000 */
[----:B------:R-:W-:-:S04]  /*fac0*/  WARPGROUP.ARRIVE ;  /* 0x00000000000079c5 */ /* 0x000fc80000000000 */
[----:B------:R-:W2:Y:S01]  /*fad0*/  MUFU.EX2 R138, R138 ;  /* 0x0000008a008a7308 */ /* 0x000ea20000000800 */
[----:B0-----:R-:W-:-:S01]  /*fae0*/  FADD.FTZ R193, R167, R194 ;  /* 0x000000c2a7c17221 */ /* 0x001fc20000010000 */
[----:B------:R-:W-:Y:S01]  /*faf0*/  QGMMA.64x128x32.F32.E4M3.E4M3 R24, R204, gdesc[UR4], R24, gsb0 ;  /* 0x01e00004cc187df3 */ /* 0x000fe20008000818 */
[----:B------:R-:W-:Y:S01]  /*fb00*/  UIADD3 UR6, UR10, 0x600, URZ ;  /* 0x000006000a067890 */ /* 0x000fe2000fffe03f */
[----:B-1----:R-:W-:-:S04]  /*fb10*/  FADD.FTZ R6, R136, R5 ;  /* 0x0000000588067221 */ /* 0x002fc80000010000 */
        /* <DEDUP_REMOVED lines=74> */
[----:B--2---:R-:W-:-:S07]  /*ffc0*/  FADD.FTZ R5, R105, R6 ;  /* 0x0000000669057221 */ /* 0x004fce0000010000 */
        /* <DEDUP_REMOVED lines=19> */
[----:B------:R-:W-:Y:S01]  /*10100*/  FFMA.FTZ R98, R99, UR42, -R10 ;  /* 0x0000002a63627c23 */ /* 0x000fe2000801080a */
[----:B------:R-:W-:-:S05]  /*10110*/  IMAD.U32 R99, RZ, RZ, UR51 ;  /* 0x00000033ff637e24 */ /* 0x000fca000f8e00ff */
        /* <DEDUP_REMOVED lines=8> */
[----:B------:R-:W-:Y:S01]  /*101a0*/  @!P1 LEA R194, R99, UR41, 0x3 ;  /* 0x0000002963c29c11 */ /* 0x000fe2000f8e18ff */
[----:B------:R-:W-:-:S01]  /*101b0*/  FFMA.FTZ R99, R102, UR42, -R10 ;  /* 0x0000002a66637c23 */ /* 0x000fc2000801080a */
[----:B------:R-:W-:-:S04]  /*101c0*/  FFMA.FTZ R10, R103, UR42, -R10 ;  /* 0x0000002a670a7c23 */ /* 0x000fc8000801080a */
[----:B------:R-:W0:Y:S01]  /*101d0*/  MUFU.EX2 R89, R89 ;  /* 0x0000005900597308 */ /* 0x000e220000000800 */
[----:B-1----:R-:W-:-:S01]  /*101e0*/  FADD.FTZ R6, R88, R5 ;  /* 0x0000000558067221 */ /* 0x002fc20000010000 */
[----:B------:R-:W-:-:S05]  /*101f0*/  @!P1 VIADD R5, R194, 0x2e840 ;  /* 0x0002e840c2059836 */ /* 0x000fca0000000000 */
[----:B------:R-:W-:Y:S01]  /*10200*/  @!P1 PRMT R5, RZ, 0x654, R5 ;  /* 0x00000654ff059816 */ /* 0x000fe20000000005 */
[----:B------:R-:W1:Y:S01]  /*10210*/  MUFU.EX2 R91, R91 ;  /* 0x0000005b005b7308 */ /* 0x000e620000000800 */
[----:B--2---:R-:W-:-:S01]  /*10220*/  FADD.FTZ R102, R90, R195 ;  /* 0x000000c35a667221 */ /* 0x004fc20000010000 */
[----:B------:R2:W-:Y:S06]  /*10230*/  BAR.ARV R196, 0x100 ;  /* 0x000400c40000751d */ /* 0x0005ec0000002000 */
[----:B------:R-:W3:Y:S01]  /*10240*/  MUFU.EX2 R92, R92 ;  /* 0x0000005c005c7308 */ /* 0x000ee20000000800 */
[----:B0-----:R-:W-:-:S01]  /*10250*/  FADD.FTZ R195, R89, R6 ;  /* 0x0000000659c37221 */ /* 0x001fc20000010000 */
[----:B------:R0:W-:Y:S06]  /*10260*/  @!P1 SYNCS.ARRIVE.TRANS64.RED.A1T0 RZ, [R5+URZ], RZ ;  /* 0x000000ff05ff99a7 */ /* 0x0001ec000810043f */
[----:B------:R-:W4:Y:S01]  /*10270*/  MUFU.EX2 R94, R94 ;  /* 0x0000005e005e7308 */ /* 0x000f220000000800 */
[----:B-1----:R-:W-:-:S07]  /*10280*/  FADD.FTZ R197, R91, R102 ;  /* 0x000000665bc57221 */ /* 0x002fce0000010000 */
[----:B------:R-:W0:Y:S01]  /*10290*/  MUFU.EX2 R93, R93 ;  /* 0x0000005d005d7308 */ /* 0x000e220000000800 */
[----:B---3--:R-:W-:-:S07]  /*102a0*/  FADD.FTZ R6, R92, R195 ;  /* 0x000000c35c067221 */ /* 0x008fce0000010000 */
[----:B------:R-:W1:Y:S01]  /*102b0*/  MUFU.EX2 R193, R193 ;  /* 0x000000c100c17308 */ /* 0x000e620000000800 */
[----:B----4-:R-:W-:-:S07]  /*102c0*/  FADD.FTZ R102, R94, R197 ;  /* 0x000000c55e667221 */ /* 0x010fce0000010000 */
[----:B------:R-:W3:Y:S01]  /*102d0*/  MUFU.EX2 R96, R96 ;  /* 0x0000006000607308 */ /* 0x000ee20000000800 */
[----:B0-----:R-:W-:-:S07]  /*102e0*/  FADD.FTZ R5, R93, R6 ;  /* 0x000000065d057221 */ /* 0x001fce0000010000 */
[----:B------:R-:W0:Y:S01]  /*102f0*/  MUFU.EX2 R95, R95 ;  /* 0x0000005f005f7308 */ /* 0x000e220000000800 */
[----:B-1----:R-:W-:-:S07]  /*10300*/  FADD.FTZ R102, R193, R102 ;  /* 0x00000066c1667221 */ /* 0x002fce0000010000 */
[----:B------:R-:W1:Y:S01]  /*10310*/  MUFU.EX2 R97, R97 ;  /* 0x0000006100617308 */ /* 0x000e620000000800 */
[----:B---3--:R-:W-:-:S07]  /*10320*/  FADD.FTZ R6, R96, R5 ;  /* 0x0000000560067221 */ /* 0x008fce0000010000 */
        /* <DEDUP_REMOVED lines=9> */
[----:B-1----:R-:W-:-:S01]  /*103c0*/  FADD.FTZ R5, R99, R6 ;  /* 0x0000000663057221 */ /* 0x002fc20000010000 */
[----:B---3--:R-:W-:-:S03]  /*103d0*/  FADD.FTZ R6, R101, R102 ;  /* 0x0000006665067221 */ /* 0x008fc60000010000 */
[----:B0-----:R-:W-:Y:S01]  /*103e0*/  FADD.FTZ R5, R10, R5 ;  /* 0x000000050a057221 */ /* 0x001fe20000010000 */
[----:B--2---:R-:W-:Y:S06]  /*103f0*/  @!P0 BRA `(.L_x_1109) ;  /* 0x0000000000048947 */ /* 0x004fec0003800000 */
[----:B------:R-:W-:Y:S01]  /*10400*/  BPT.TRAP 0x1 ;  /* 0x000000040000795c */ /* 0x000fe20000300000 */
.L_x_1109:
        /* <DEDUP_REMOVED lines=129> */
[----:B------:R-:W-:Y:S01]  /*10c20*/  F2FP.SATFINITE.E4M3.F32.PACK_AB_MERGE_C R203, R98, R95, R99 ;  /* 0x0000005f62cb723e */ /* 0x000fe20004807063 */
[----:B------:R-:W-:Y:S06]  /*10c30*/  @P1 BRA `(.L_x_1110) ;  /* 0xffffffc800881947 */ /* 0x000fec000383ffff */
.L_x_1100:
[----:B------:R-:W-:-:S13]  /*10c40*/  ISETP.GE.AND P1, PT, R4, UR39, PT ;  /* 0x0000002704007c0c */ /* 0x000fda000bf26270 */
[----:B------:R-:W-:Y:S05]  /*10c50*/  @!P1 BRA `(.L_x_1111) ;  /* 0x0000005c003c9947 */ /* 0x000fea0003800000 */
[----:B------:R-:W-:Y:S01]  /*10c60*/  IMAD.MOV.U32 R8, RZ, RZ, R0 ;  /* 0x000000ffff087224 */ /* 0x000fe200078e0000 */
[----:B------:R-:W-:Y:S01]  /*10c70*/  UMOV UR57, UR51 ;  /* 0x0000003300397c82 */ /* 0x000fe20008000000 */
[----:B------:R-:W-:Y:S01]  /*10c80*/  IMAD.MOV.U32 R9, RZ, RZ, R3 ;  /* 0x000000ffff097224 */ /* 0x000fe200078e0003 */
[----:B------:R-:W-:Y:S01]  /*10c90*/  UMOV UR58, UR50 ;  /* 0x00000032003a7c82 */ /* 0x000fe20008000000 */
[----:B------:R-:W-:Y:S01]  /*10ca0*/  ULDC UR51, c[0x0][0x9e4] ;  /* 0x0002790000337ab9 */ /* 0x000fe20000000800 */
[----:B------:R-:W-:Y:S01]  /*10cb0*/  ULDC UR55, c[0x0][0x9dc] ;  /* 0x0002770000377ab9 */ /* 0x000fe20000000800 */
[----:B------:R-:W-:-:S05]  /*10cc0*/  ULDC UR54, c[0x0][0x9e0] ;  /* 0x0002780000367ab9 */ /* 0x000fca0000000800 */
.L_x_1129:
[----:B------:R-:W-:Y:S01]  /*10cd0*/  ISETP.NE.AND P2, PT, RZ, UR45, PT ;  /* 0x0000002dff007c0c */ /* 0x000fe2000bf45270 */
[----:B------:R-:W-:-:S04]  /*10ce0*/  UISETP.NE.AND UP2, UPT, UR57, 0x1, UPT ;  /* 0x000000013900788c */ /* 0x000fc8000bf45270 */
[----:B------:R-:W-:-:S04]  /*10cf0*/  USEL UR50, URZ, 0x1, UP2 ;  /* 0x000000013f327887 */ /* 0x000fc80009000000 */
[----:B------:R-:W-:-:S04]  /*10d00*/  ULOP3.LUT UR50, UR58, UR50, URZ, 0x3c, !UPT ;  /* 0x000000323a327292 */ /* 0x000fc8000f8e3c3f */
[----:B------:R-:W-:Y:S08]  /*10d10*/  @P2 BRA `(.L_x_1112) ;  /* 0x0000000000382947 */ /* 0x000ff00003800000 */
[----:B------:R-:W-:Y:S05]  /*10d20*/  @!P0 BRA `(.L_x_1113) ;  /* 0x0000000000048947 */ /* 0x000fea0003800000 */
[----:B------:R-:W-:Y:S01]  /*10d30*/  BPT.TRAP 0x1 ;  /* 0x000000040000795c */ /* 0x000fe20000300000 */
.L_x_1113:
        /* <DEDUP_REMOVED lines=9> */
.L_x_1114:
[----:B-1----:R-:W-:Y:S05]  /*10dd0*/  @P1 BRA `(.L_x_1112) ;  /* 0x0000000000081947 */ /* 0x002fea0003800000 */
[----:B------:R-:W1:Y:S02]  /*10de0*/  SYNCS.PHASECHK.TRANS64.TRYWAIT P1, [UR6+0x2e830], R0 ;  /* 0x02e83000ff0075a7 */ /* 0x000e640008020146 */
[----:B-1----:R-:W-:Y:S05]  /*10df0*/  @!P1 BRA `(.L_x_1115) ;  /* 0x0000010c00e89947 */ /* 0x002fea0003800000 */
.L_x_1112:
        /* <DEDUP_REMOVED lines=186> */
.L_x_1117:
[----:B------:R-:W-:Y:S01]  /*119a0*/  ULEA UR6, UR57, UR41, 0x3 ;  /* 0x0000002939067291 */ /* 0x000fe2000f8e183f */
[----:B------:R-:W-:-:S05]  /*119b0*/  IMAD.U32 R0, RZ, RZ, UR58 ;  /* 0x0000003aff007e24 */ /* 0x000fca000f8e00ff */
[----:B------:R-:W-:-:S04]  /*119c0*/  SHF.L.U32 R0, R0, 0x1f, RZ ;  /* 0x0000001f00007819 */ /* 0x000fc800000006ff */
[----:B------:R0:W1:Y:S01]  /*119d0*/  SYNCS.PHASECHK.TRANS64.TRYWAIT P1, [UR6+0x2e850], R0 ;  /* 0x02e85000ff0075a7 */ /* 0x0000620008020146 */
[----:B------:R-:W-:Y:S05]  /*119e0*/  @!P0 BRA `(.L_x_1118) ;  /* 0x0000000000048947 */ /* 0x000fea0003800000 */
[----:B------:R-:W-:Y:S01]  /*119f0*/  BPT.TRAP 0x1 ;  /* 0x000000040000795c */ /* 0x000fe20000300000 */
.L_x_1118:
[----:B-1----:R-:W-:Y:S05]  /*11a00*/  @P1 BRA `(.L_x_1116) ;  /* 0x0000000000081947 */ /* 0x002fea0003800000 */
[----:B------:R-:W1:Y:S02]  /*11a10*/  SYNCS.PHASECHK.TRANS64.TRYWAIT P1, [UR6+0x2e850], R0 ;  /* 0x02e85000ff0075a7 */ /* 0x000e640008020146 */
[----:B-1----:R-:W-:Y:S05]  /*11a20*/  @!P1 BRA `(.L_x_1119) ;  /* 0x0000010000f49947 */ /* 0x002fea0003800000 */
.L_x_1116:
        /* <DEDUP_REMOVED lines=80> */
.L_x_1122:
[----:B------:R-:W-:-:S05]  /*11f30*/  IMAD.U32 R21, RZ, RZ, UR51 ;  /* 0x00000033ff157e24 */ /* 0x000fca000f8e00ff */
[----:B------:R-:W-:-:S13]  /*11f40*/  ISETP.NE.AND P1, PT, R21, 0x1, PT ;  /* 0x000000011500780c */ /* 0x000fda0003f25270 */
[----:B------:R-:W0:Y:S02]  /*11f50*/  @P1 LDC.64 R200, c[0x0][0x9e8] ;  /* 0x00027a00ffc81b82 */ /* 0x000e240000000a00 */
[----:B0-----:R-:W-:-:S05]  /*11f60*/  @P1 IMAD.HI.U32 R20, R15, R200, RZ ;  /* 0x000000c80f141227 */ /* 0x001fca00078e00ff */
[----:B------:R-:W-:-:S07]  /*11f70*/  @P1 SHF.R.U32.HI R15, RZ, R201, R20 ;  /* 0x000000c9ff0f1219 */ /* 0x000fce0000011614 */
.L_x_1123:
[----:B------:R-:W-:Y:S05]  /*11f80*/  BSYNC B0 ;  /* 0x0000000000007941 */ /* 0x000fea0003800000 */
.L_x_1121:
[----:B------:R-:W-:-:S05]  /*11f90*/  IMAD R15, R15, R21, R0 ;  /* 0x000000150f0f7224 */ /* 0x000fca00078e0200 */
[----:B------:R-:W-:Y:S02]  /*11fa0*/  VIADDMNMX R10, R15, R21, R10, PT ;  /* 0x000000150f0a7246 */ /* 0x000fe4000380010a */
[----:B------:R-:W-:-:S07]  /*11fb0*/  VIMNMX R3, R3, R15, !PT ;  /* 0x0000000f03037248 */ /* 0x000fce0007fe0100 */
.L_x_1120:
        /* <DEDUP_REMOVED lines=343> */
.L_x_1126:
[----:B------:R-:W-:-:S05]  /*13530*/  IMAD.U32 R13, RZ, RZ, UR51 ;  /* 0x00000033ff0d7e24 */ /* 0x000fca000f8e00ff */
[----:B------:R-:W-:-:S13]  /*13540*/  ISETP.NE.AND P6, PT, R13, 0x1, PT ;  /* 0x000000010d00780c */ /* 0x000fda0003fc5270 */
[----:B------:R-:W0:Y:S02]  /*13550*/  @P6 LDC.64 R10, c[0x0][0x9e8] ;  /* 0x00027a00ff0a6b82 */ /* 0x000e240000000a00 */
[----:B0-----:R-:W-:-:S05]  /*13560*/  @P6 IMAD.HI.U32 R10, R3, R10, RZ ;  /* 0x0000000a030a6227 */ /* 0x001fca00078e00ff */
[----:B------:R-:W-:-:S07]  /*13570*/  @P6 SHF.R.U32.HI R3, RZ, R11, R10 ;  /* 0x0000000bff036219 */ /* 0x000fce000001160a */
.L_x_1127:
[----:B------:R-:W-:Y:S05]  /*13580*/  BSYNC B0 ;  /* 0x0000000000007941 */ /* 0x000fea0003800000 */
.L_x_1125:
[----:B------:R-:W-:-:S05]  /*13590*/  IMAD R3, R3, R13, R0 ;  /* 0x0000000d03037224 */ /* 0x000fca00078e0200 */
[----:B------:R-:W-:Y:S02]  /*135a0*/  VIADDMNMX R12, R3, R13, R12, PT ;  /* 0x0000000d030c7246 */ /* 0x000fe4000380010c */
[----:B------:R-:W-:-:S07]  /*135b0*/  VIMNMX R14, R14, R3, !PT ;  /* 0x000000030e0e7248 */ /* 0x000fce0007fe0100 */
.L_x_1124:
        /* <DEDUP_REMOVED lines=151> */
[C---:B------:R-:W-:Y:S02]  /*13f30*/  ISETP.GT.AND P1, PT, R14.reuse, 0x78, !P1 ;  /* 0x000000780e00780c */ /* 0x040fe40004f24270 */
[----:B------:R-:W-:Y:S02]  /*13f40*/  ISETP.GT.AND P5, PT, R14, 0xd8, !P5 ;  /* 0x000000d80e00780c */ /* 0x000fe40006fa4270 */
[----:B------:R-:W-:Y:S02]  /*13f50*/  ISETP.LT.OR P1, PT, R12, 0x79, P1 ;  /* 0x000000790c00780c */ /* 0x000fe40000f21670 */
[----:B0-----:R-:W-:Y:S02]  /*13f60*/  FMNMX.FTZ R15, R10, R3, !PT ;  /* 0x000000030a0f7209 */ /* 0x001fe40007810000 */
[----:B------:R-:W-:Y:S02]  /*13f70*/  FSEL R150, R150, -INF , !P1 ;  /* 0xff80000096967808 */ /* 0x000fe40004800000 */
[----:B------:R-:W-:Y:S01]  /*13f80*/  LOP3.LUT P1, RZ, R16, 0x200000, RZ, 0xc0, !PT ;  /* 0x0020000010ff7812 */ /* 0x000fe2000782c0ff */
[----:B------:R-:W0:Y:S01]  /*13f90*/  SHFL.BFLY PT, R0, R15, 0x1, 0x1f ;  /* 0x0c201f000f007f89 */ /* 0x000e2200000e0000 */
[----:B------:R-:W-:-:S02]  /*13fa0*/  ISETP.LT.OR P3, PT, R12, 0xd1, P3 ;  /* 0x000000d10c00780c */ /* 0x000fc40001f61670 */
        /* <DEDUP_REMOVED lines=10> */
[----:B------:R-:W-:Y:S02]  /*14050*/  FSEL R102, R102, -INF , !P5 ;  /* 0xff80000066667808 */ /* 0x000fe40006800000 */
[----:B------:R-:W-:-:S02]  /*14060*/  FSEL R122, R122, -INF , !P1 ;  /* 0xff8000007a7a7808 */ /* 0x000fc40004800000 */
[----:B------:R-:W-:Y:S02]  /*14070*/  LOP3.LUT P1, RZ, R16, 0x80000, RZ, 0xc0, !PT ;  /* 0x0008000010ff7812 */ /* 0x000fe4000782c0ff */
[----:B0-----:R-:W-:Y:S01]  /*14080*/  FMNMX.FTZ R3, R15, R0, !PT ;  /* 0x000000000f037209 */ /* 0x001fe20007810000 */
[----:B------:R-:W-:Y:S01]  /*14090*/  IMAD.U32 R0, RZ, RZ, UR42 ;  /* 0x0000002aff007e24 */ /* 0x000fe2000f8e00ff */
[----:B------:R-:W-:-:S03]  /*140a0*/  ISETP.GT.AND P1, PT, R14, 0x81, !P1 ;  /* 0x000000810e00780c */ /* 0x000fc60004f24270 */
[----:B------:R-:W-:Y:S01]  /*140b0*/  FFMA.FTZ R0, R3, R0, -8 ;  /* 0xc100000003007423 */ /* 0x000fe20000010000 */
        /* <DEDUP_REMOVED lines=175> */
[----:B------:R0:W-:Y:S01]  /*14bb0*/  MUFU.EX2 R103, R193 ;  /* 0x000000c100677308 */ /* 0x0001e20000000800 */
        /* <DEDUP_REMOVED lines=54> */
[----:B------:R-:W-:Y:S01]  /*14f20*/  FMNMX.FTZ R109, R99, R108, !PT ;  /* 0x0000006c636d7209 */ /* 0x000fe20007810000 */
[--C-:B------:R-:W-:Y:S01]  /*14f30*/  FFMA.FTZ R108, R112, UR42, -R0.reuse ;  /* 0x0000002a706c7c23 */ /* 0x100fe20008010800 */
[----:B------:R-:W-:-:S02]  /*14f40*/  FFMA.FTZ R112, R116, UR42, -R0 ;  /* 0x0000002a74707c23 */ /* 0x000fc40008010800 */
[----:B------:R-:W-:-:S03]  /*14f50*/  FMNMX.FTZ R109, R102, R109, !PT ;  /* 0x0000006d666d7209 */ /* 0x000fc60007810000 */
[----:B------:R-:W-:Y:S01]  /*14f60*/  MUFU.EX2 R153, R153 ;  /* 0x0000009900997308 */ /* 0x000fe20000000800 */
[----:B------:R-:W-:Y:S01]  /*14f70*/  FMNMX.FTZ R188, R12, R109, !PT ;  /* 0x0000006d0cbc7209 */ /* 0x000fe20007810000 */
[--C-:B------:R-:W-:Y:S01]  /*14f80*/  FFMA.FTZ R109, R113, UR42, -R0.reuse ;  /* 0x0000002a716d7c23 */ /* 0x100fe20008010800 */
[----:B------:R-:W-:-:S01]  /*14f90*/  FFMA.FTZ R113, R117, UR42, -R0 ;  /* 0x0000002a75717c23 */ /* 0x000fc20008010800 */
[----:B------:R-:W-:Y:S01]  /*14fa0*/  FFMA.FTZ R117, R101, UR42, -R0 ;  /* 0x0000002a65757c23 */ /* 0x000fe20008010800 */
[----:B------:R-:W-:Y:S01]  /*14fb0*/  IMAD.U32 R101, RZ, RZ, UR42 ;  /* 0x0000002aff657e24 */ /* 0x000fe2000f8e00ff */
[----:B------:R-:W2:Y:S02]  /*14fc0*/  SHFL.BFLY PT, R189, R188, 0x2, 0x1f ;  /* 0x0c401f00bcbd7f89 */ /* 0x000ea400000e0000 */
[----:B------:R-:W-:Y:S08]  /*14fd0*/  MUFU.EX2 R156, R156 ;  /* 0x0000009c009c7308 */ /* 0x000ff00000000800 */
[----:B------:R-:W-:Y:S08]  /*14fe0*/  MUFU.EX2 R157, R157 ;  /* 0x0000009d009d7308 */ /* 0x000ff00000000800 */
[----:B------:R-:W-:Y:S01]  /*14ff0*/  MUFU.EX2 R160, R160 ;  /* 0x000000a000a07308 */ /* 0x000fe20000000800 */
[----:B--2---:R-:W-:-:S02]  /*15000*/  FMNMX.FTZ R189, R188, R189, !PT ;  /* 0x000000bdbcbd7209 */ /* 0x004fc40007810000 */
[----:B------:R-:W-:-:S05]  /*15010*/  FSEL R188, R3, RZ, P1 ;  /* 0x000000ff03bc7208 */ /* 0x000fca0000800000 */
[----:B------:R-:W-:Y:S01]  /*15020*/  MUFU.EX2 R161, R161 ;  /* 0x000000a100a17308 */ /* 0x000fe20000000800 */
[----:B------:R-:W2:Y:S01]  /*15030*/  SHFL.BFLY PT, R116, R189, 0x1, 0x1f ;  /* 0x0c201f00bd747f89 */ /* 0x000ea200000e0000 */
[----:B------:R-:W-:-:S06]  /*15040*/  FADD.FTZ R188, -R188, R9 ;  /* 0x00000009bcbc7221 */ /* 0x000fcc0000010100 */
[----:B------:R-:W-:Y:S08]  /*15050*/  MUFU.EX2 R9, R117 ;  /* 0x0000007500097308 */ /* 0x000ff00000000800 */
[----:B------:R-:W-:Y:S08]  /*15060*/  MUFU.EX2 R164, R164 ;  /* 0x000000a400a47308 */ /* 0x000ff00000000800 */
[----:B------:R-:W-:Y:S01]  /*15070*/  MUFU.EX2 R165, R165 ;  /* 0x000000a500a57308 */ /* 0x000fe20000000800 */
[----:B--2---:R-:W-:Y:S01]  /*15080*/  FMNMX.FTZ R0, R189, R116, !PT ;  /* 0x00000074bd007209 */ /* 0x004fe20007810000 */
[----:B------:R-:W-:-:S03]  /*15090*/  FMUL.FTZ R116, R188, UR42 ;  /* 0x0000002abc747c20 */ /* 0x000fc60008410000 */
[C---:B------:R-:W-:Y:S01]  /*150a0*/  FSETP.NEU.FTZ.AND P1, PT, R0.reuse, -INF , PT ;  /* 0xff8000000000780b */ /* 0x040fe20003f3d000 */
[----:B------:R-:W-:-:S02]  /*150b0*/  FFMA.FTZ R101, R0, R101, -8 ;  /* 0xc100000000657423 */ /* 0x000fc40000010065 */
[----:B------:R-:W-:Y:S03]  /*150c0*/  MUFU.EX2 R136, R136 ;  /* 0x0000008800887308 */ /* 0x000fe60000000800 */
[----:B------:R-:W-:-:S05]  /*150d0*/  FSEL R101, R101, RZ, P1 ;  /* 0x000000ff65657208 */ /* 0x000fca0000800000 */
[----:B------:R-:W2:Y:S01]  /*150e0*/  MUFU.EX2 R116, R116 ;  /* 0x0000007400747308 */ /* 0x000ea20000000800 */
[----:B0-----:R-:W-:-:S01]  /*150f0*/  FFMA.FTZ R193, R190, UR42, -R101 ;  /* 0x0000002abec17c23 */ /* 0x001fc20008010865 */
[--C-:B------:R-:W-:Y:S01]  /*15100*/  FFMA.FTZ R190, R191, UR42, -R101.reuse ;  /* 0x0000002abfbe7c23 */ /* 0x100fe20008010865 */
[----:B------:R-:W-:Y:S01]  /*15110*/  FSEL R191, R0, RZ, P1 ;  /* 0x000000ff00bf7208 */ /* 0x000fe20000800000 */
[--C-:B------:R-:W-:Y:S01]  /*15120*/  FFMA.FTZ R188, R11, UR42, -R101.reuse ;  /* 0x0000002a0bbc7c23 */ /* 0x100fe20008010865 */
[----:B------:R-:W-:-:S01]  /*15130*/  FFMA.FTZ R11, R187, UR42, -R101 ;  /* 0x0000002abb0b7c23 */ /* 0x000fc20008010865 */
[--C-:B------:R-:W-:Y:S01]  /*15140*/  FFMA.FTZ R187, R194, UR42, -R101.reuse ;  /* 0x0000002ac2bb7c23 */ /* 0x100fe20008010865 */
[----:B-1----:R-:W-:-:S01]  /*15150*/  FFMA.FTZ R192, R195, UR42, -R101 ;  /* 0x0000002ac3c07c23 */ /* 0x002fc20008010865 */
[----:B------:R-:W-:Y:S01]  /*15160*/  FADD.FTZ R191, -R191, R8 ;  /* 0x00000008bfbf7221 */ /* 0x000fe20000010100 */
[----:B------:R0:W-:Y:S01]  /*15170*/  MUFU.EX2 R117, R193 ;  /* 0x000000c100757308 */ /* 0x0001e20000000800 */
[----:B------:R-:W-:-:S01]  /*15180*/  FFMA.FTZ R189, R198, UR42, -R101 ;  /* 0x0000002ac6bd7c23 */ /* 0x000fc20008010865 */
[--C-:B------:R-:W-:Y:S01]  /*15190*/  FFMA.FTZ R194, R199, UR42, -R101.reuse ;  /* 0x0000002ac7c27c23 */ /* 0x100fe20008010865 */
[----:B------:R-:W-:Y:S01]  /*151a0*/  FMUL.FTZ R191, R191, UR42 ;  /* 0x0000002abfbf7c20 */ /* 0x000fe20008410000 */
[--C-:B------:R-:W-:Y:S01]  /*151b0*/  FFMA.FTZ R170, R170, UR42, -R101.reuse ;  /* 0x0000002aaaaa7c23 */ /* 0x100fe20008010865 */
[----:B------:R-:W-:-:S01]  /*151c0*/  FFMA.FTZ R171, R171, UR42, -R101 ;  /* 0x0000002aabab7c23 */ /* 0x000fc20008010865 */
[--C-:B------:R-:W-:Y:S01]  /*151d0*/  FFMA.FTZ R174, R174, UR42, -R101.reuse ;  /* 0x0000002aaeae7c23 */ /* 0x100fe20008010865 */
        /* <DEDUP_REMOVED lines=53> */
[----:B------:R-:W-:-:S04]  /*15530*/  FFMA.FTZ R12, R12, UR42, -R101 ;  /* 0x0000002a0c0c7c23 */ /* 0x000fc80008010865 */
        /* <DEDUP_REMOVED lines=70> */
[----:B------:R-:W-:-:S03]  /*159a0*/  FADD.FTZ R150, R8, R193 ;  /* 0x000000c108967221 */ /* 0x000fc60000010000 */
        /* <DEDUP_REMOVED lines=118> */
.L_x_1128:
        /* <DEDUP_REMOVED lines=131> */
[----:B------:R-:W-:-:S05]  /*16940*/  UMOV UR51, UR56 ;  /* 0x0000003800337c82 */ /* 0x000fca0008000000 */
.L_x_1111:
[----:B------:R-:W-:Y:S06]  /*16950*/  BAR.ARV 0x8, 0x180 ;  /* 0x0206000000007b1d */ /* 0x000fec0000002000 */
[----:B------:R-:W-:Y:S05]  /*16960*/  @!P0 BRA `(.L_x_1130) ;  /* 0x0000000000048947 */ /* 0x000fea0003800000 */
[----:B------:R-:W-:Y:S01]  /*16970*/  BPT.TRAP 0x1 ;  /* 0x000000040000795c */ /* 0x000fe20000300000 */
.L_x_1130:
[----:B------:R-:W-:Y:S01]  /*16980*/  ULEA UR4, UR51, UR41, 0x3 ;  /* 0x0000002933047291 */ /* 0x000fe2000f8e183f */
[----:B------:R-:W-:-:S05]  /*16990*/  IMAD.U32 R4, RZ, RZ, UR50 ;  /* 0x00000032ff047e24 */ /* 0x000fca000f8e00ff */
[----:B------:R-:W-:-:S04]  /*169a0*/  SHF.L.U32 R4, R4, 0x1f, RZ ;  /* 0x0000001f04047819 */ /* 0x000fc800000006ff */
[----:B------:R0:W1:Y:S01]  /*169b0*/  SYNCS.PHASECHK.TRANS64.TRYWAIT P1, [UR4+0x2e850], R4 ;  /* 0x02e85004ff0075a7 */ /* 0x0000620008020144 */
[----:B------:R-:W-:Y:S05]  /*169c0*/  @!P0 BRA `(.L_x_1131) ;  /* 0x0000000000048947 */ /* 0x000fea0003800000 */
[----:B------:R-:W-:Y:S01]  /*169d0*/  BPT.TRAP 0x1 ;  /* 0x000000040000795c */ /* 0x000fe20000300000 */
.L_x_1131:
[----:B-1----:R-:W-:Y:S05]  /*169e0*/  @P1 BRA `(.L_x_1132) ;  /* 0x0000000000081947 */ /* 0x002fea0003800000 */
[----:B------:R-:W1:Y:S02]  /*169f0*/  SYNCS.PHASECHK.TRANS64.TRYWAIT P1, [UR4+0x2e850], R4 ;  /* 0x02e85004ff0075a7 */ /* 0x000e640008020144 */
[----:B-1----:R-:W-:Y:S05]  /*16a00*/  @!P1 BRA `(.L_x_1133) ;  /* 0x000000b400149947 */ /* 0x002fea0003800000 */
.L_x_1132:
[----:B------:R-:W-:Y:S01]  /*16a10*/  UIADD3 UR41, UR41, 0x400, URZ ;  /* 0x0000040029297890 */ /* 0x000fe2000fffe03f */
[----:B------:R-:W-:Y:S01]  /*16a20*/  WARPGROUP.ARRIVE ;  /* 0x00000000000079c5 */ /* 0x000fe20000000000 */
[----:B------:R-:W-:Y:S01]  /*16a30*/  UMOV UR7, 0xc0000010 ;  /* 0xc000001000077882 */ /* 0x000fe20000000000 */
[----:B------:R-:W-:Y:S01]  /*16a40*/  ULDC.64 UR10, c[0x0][0x9a0] ;  /* 0x00026800000a7ab9 */ /* 0x000fe20000000a00 */
[----:B------:R-:W-:Y:S01]  /*16a50*/  USHF.R.U32.HI UR41, URZ, 0x4, UR41 ;  /* 0x000000043f297899 */ /* 0x000fe20008011629 */
[----:B01----:R-:W-:Y:S01]  /*16a60*/  IMAD.MOV.U32 R4, RZ, RZ, 0x3f800000 ;  /* 0x3f800000ff047424 */ /* 0x003fe200078e00ff */
[----:B------:R-:W-:Y:S02]  /*16a70*/  UISETP.NE.U32.AND UP0, UPT, UR10, URZ, UPT ;  /* 0x0000003f0a00728c */ /* 0x000fe4000bf05070 */
[----:B------:R-:W-:Y:S02]  /*16a80*/  ULOP3.LUT UR41, UR41, 0x3fff, URZ, 0xc0, !UPT ;  /* 0x00003fff29297892 */ /* 0x000fe4000f8ec03f */
[----:B------:R-:W-:-:S02]  /*16a90*/  UISETP.NE.AND.EX UP0, UPT, UR11, URZ, UPT, UP0 ;  /* 0x0000003f0b00728c */ /* 0x000fc4000bf05300 */
[----:B------:R-:W-:-:S04]  /*16aa0*/  ULOP3.LUT UR5, UR41, 0x10000, URZ, 0xfc, !UPT ;  /* 0x0001000029057892 */ /* 0x000fc8000f8efc3f */
[----:B------:R-:W-:Y:S01]  /*16ab0*/  UIMAD UR5, UR51, 0x700, UR5 ;  /* 0x00000700330578a4 */ /* 0x000fe2000f8e0205 */
[----:B------:R-:W-:-:S04]  /*16ac0*/  PLOP3.LUT P1, PT, PT, PT, UP0, 0x80, 0x0 ;  /* 0x000000000000781c */ /* 0x000fc80003f2f008 */
[----:B------:R-:W-:Y:S02]  /*16ad0*/  @UP0 USHF.R.S32.HI UR8, URZ, 0x1f, UR49 ;  /* 0x0000001f3f080899 */ /* 0x000fe40008011431 */
[----:B------:R-:W-:Y:S01]  /*16ae0*/  UMOV UR6, UR5 ;  /* 0x0000000500067c82 */ /* 0x000fe20008000000 */
[----:B------:R-:W-:Y:S01]  /*16af0*/  @UP0 ULDC.64 UR12, c[0x0][0x9c8] ;  /* 0x00027200000c0ab9 */ /* 0x000fe20000000a00 */
[----:B------:R-:W-:Y:S01]  /*16b00*/  QGMMA.64x128x32.F32.E4M3.E4M3 R24, R224, gdesc[UR4], R24, gsb0 ;  /* 0x01e00004e0187df3 */ /* 0x000fe20008000818 */
[----:B------:R-:W-:Y:S01]  /*16b10*/  UIADD3 UR6, UR5, 0x100, URZ ;  /* 0x0000010005067890 */ /* 0x000fe2000fffe03f */
[----:B------:R-:W-:Y:S01]  /*16b20*/  UMOV UR7, 0xc0000010 ;  /* 0xc000001000077882 */ /* 0x000fe20000000000 */
[----:B------:R-:W-:-:S04]  /*16b30*/  @UP0 UIMAD UR8, UR8, UR12, URZ ;  /* 0x0000000c080802a4 */ /* 0x000fc8000f8e023f */
[----:B------:R-:W-:Y:S01]  /*16b40*/  @UP0 UIMAD UR8, UR49, UR13, UR8 ;  /* 0x0000000d310802a4 */ /* 0x000fe2000f8e0208 */
        /* <DEDUP_REMOVED lines=13> */
[----:B------:R-:W-:-:S04]  /*16c20*/  @UP0 UIMAD.WIDE.U32 UR6, UR49, UR12, URZ ;  /* 0x0000000c310602a5 */ /* 0x000fc8000f8e003f */
[----:B------:R-:W-:-:S03]  /*16c30*/  @UP0 UIADD3 UR7, UR7, UR8, URZ ;  /* 0x0000000807070290 */ /* 0x000fc6000fffe03f */
[----:B------:R-:W-:Y:S02]  /*16c40*/  @UP0 ULDC.64 UR8, c[0x0][0x9d0] ;  /* 0x0002740000080ab9 */ /* 0x000fe40000000a00 */
[----:B------:R-:W-:-:S04]  /*16c50*/  @UP0 UIMAD.WIDE.U32 UR6, UR43, UR8, UR6 ;  /* 0x000000082b0602a5 */ /* 0x000fc8000f8e0006 */
[----:B------:R-:W-:Y:S02]  /*16c60*/  @UP0 UIMAD UR7, UR43, UR9, UR7 ;  /* 0x000000092b0702a4 */ /* 0x000fe4000f8e0207 */
[----:B------:R-:W-:-:S04]  /*16c70*/  @UP0 ULEA UR8, UP1, UR6, UR10, 0x2 ;  /* 0x0000000a06080291 */ /* 0x000fc8000f82103f */
[----:B------:R-:W-:Y:S02]  /*16c80*/  @UP0 ULEA.HI.X UR9, UR6, UR11, UR7, 0x2, UP1 ;  /* 0x0000000b06090291 */ /* 0x000fe400088f1407 */
[----:B------:R-:W-:Y:S01]  /*16c90*/  UIADD3 UR6, UR5, 0x400, URZ ;  /* 0x0000040005067890 */ /* 0x000fe2000fffe03f */
[----:B------:R-:W-:Y:S01]  /*16ca0*/  IMAD.U32 R8, RZ, RZ, UR8 ;  /* 0x00000008ff087e24 */ /* 0x000fe2000f8e00ff */
[----:B------:R-:W-:Y:S02]  /*16cb0*/  UMOV UR7, 0xc0000010 ;  /* 0xc000001000077882 */ /* 0x000fe40000000000 */
[----:B------:R-:W-:-:S05]  /*16cc0*/  IMAD.U32 R9, RZ, RZ, UR9 ;  /* 0x00000009ff097e24 */ /* 0x000fca000f8e00ff */
[----:B------:R0:W2:Y:S01]  /*16cd0*/  @P1 LDG.E R4, desc[UR52][R8.64] ;  /* 0x0000003408041981 */ /* 0x0000a2000c1e1900 */
[----:B------:R-:W-:Y:S02]  /*16ce0*/  WARPGROUP.DEPBAR.LE gsb0, 0x0 ;  /* 0x00008000000079c5 */ /* 0x000fe40000010000 */
[----:B------:R-:W-:-:S06]  /*16cf0*/  WARPGROUP.ARRIVE ;  /* 0x00000000000079c5 */ /* 0x000fcc0000000000 */
[----:B------:R-:W-:Y:S01]  /*16d00*/  QGMMA.64x128x32.F32.E4M3.E4M3 R24, R208, gdesc[UR4], R24, gsb0 ;  /* 0x01e00004d0187df3 */ /* 0x000fe20008000818 */
[----:B------:R-:W-:Y:S01]  /*16d10*/  UIADD3 UR6, UR5, 0x500, URZ ;  /* 0x0000050005067890 */ /* 0x000fe2000fffe03f */
[----:B------:R-:W-:Y:S01]  /*16d20*/  UMOV UR7, 0xc0000010 ;  /* 0xc000001000077882 */ /* 0x000fe20000000000 */
[----:B------:R-:W1:Y:S04]  /*16d30*/  SHFL.BFLY PT, R7, R6, 0x2, 0x1f ;  /* 0x0c401f0006077f89 */ /* 0x000e6800000e0000 */
[----:B------:R-:W3:Y:S01]  /*16d40*/  SHFL.BFLY PT, R10, R5, 0x2, 0x1f ;  /* 0x0c401f00050a7f89 */ /* 0x000ee200000e0000 */
[----:B------:R-:W-:Y:S02]  /*16d50*/  WARPGROUP.DEPBAR.LE gsb0, 0x0 ;  /* 0x00008000000079c5 */ /* 0x000fe40000010000 */
[----:B------:R-:W-:-:S06]  /*16d60*/  WARPGROUP.ARRIVE ;  /* 0x00000000000079c5 */ /* 0x000fcc0000000000 */
[----:B------:R-:W-:Y:S01]  /*16d70*/  QGMMA.64x128x32.F32.E4M3.E4M3 R24, R204, gdesc[UR4], R24, gsb0 ;  /* 0x01e00004cc187df3 */ /* 0x000fe20008000818 */
[----:B------:R-:W-:Y:S01]  /*16d80*/  UIADD3 UR6, UR5, 0x600, URZ ;  /* 0x0000060005067890 */ /* 0x000fe2000fffe03f */
[----:B------:R-:W-:Y:S01]  /*16d90*/  UMOV UR7, 0xc0000010 ;  /* 0xc000001000077882 */ /* 0x000fe20000000000 */
[----:B-1----:R-:W-:-:S01]  /*16da0*/  FADD.FTZ R7, R7, R6 ;  /* 0x0000000607077221 */ /* 0x002fc20000010000 */
[----:B---3--:R-:W-:-:S04]  /*16db0*/  FADD.FTZ R10, R10, R5 ;  /* 0x000000050a0a7221 */ /* 0x008fc80000010000 */
[----:B0-----:R-:W0:Y:S04]  /*16dc0*/  SHFL.BFLY PT, R8, R7, 0x1, 0x1f ;  /* 0x0c201f0007087f89 */ /* 0x001e2800000e0000 */
[----:B------:R-:W1:Y:S01]  /*16dd0*/  SHFL.BFLY PT, R9, R10, 0x1, 0x1f ;  /* 0x0c201f000a097f89 */ /* 0x000e6200000e0000 */
[----:B------:R-:W-:Y:S02]  /*16de0*/  IMAD.MOV.U32 R5, RZ, RZ, RZ ;  /* 0x000000ffff057224 */ /* 0x000fe400078e00ff */
[----:B0-----:R-:W-:Y:S01]  /*16df0*/  FADD.FTZ R11, R7, R8 ;  /* 0x00000008070b7221 */ /* 0x001fe20000010000 */
[----:B-1----:R-:W-:-:S04]  /*16e00*/  FADD.FTZ R14, R10, R9 ;  /* 0x000000090a0e7221 */ /* 0x002fc80000010000 */
        /* <DEDUP_REMOVED lines=29> */
.L_x_1134:
[----:B------:R-:W-:Y:S01]  /*16fe0*/  UIADD3 UR4, UR4, 0x2e860, URZ ;  /* 0x0002e86004047890 */ /* 0x000fe2000fffe03f */
[-C--:B------:R-:W-:Y:S01]  /*16ff0*/  FMUL.FTZ R9, R24, R5.reuse ;  /* 0x0000000518097220 */ /* 0x080fe20000410000 */
[----:B------:R-:W-:Y:S01]  /*17000*/  UIADD3 UR51, UR51, 0x1, URZ ;  /* 0x0000000133337890 */ /* 0x000fe2000fffe03f */
[-C--:B------:R-:W-:Y:S01]  /*17010*/  FMUL.FTZ R10, R29, R5.reuse ;  /* 0x000000051d0a7220 */ /* 0x080fe20000410000 */
[----:B------:R-:W-:Y:S01]  /*17020*/  UPRMT UR4, UR40, 0x654, UR4 ;  /* 0x0000065428047896 */ /* 0x000fe20008000004 */
[-C--:B------:R-:W-:Y:S01]  /*17030*/  FMUL.FTZ R32, R32, R5.reuse ;  /* 0x0000000520207220 */ /* 0x080fe20000410000 */
[----:B------:R-:W-:Y:S01]  /*17040*/  UISETP.NE.AND UP0, UPT, UR51, 0x2, UPT ;  /* 0x000000023300788c */ /* 0x000fe2000bf05270 */
[-C--:B------:R-:W-:Y:S01]  /*17050*/  FMUL.FTZ R37, R37, R5.reuse ;  /* 0x0000000525257220 */ /* 0x080fe20000410000 */
[-C--:B------:R-:W-:Y:S01]  /*17060*/  FMUL.FTZ R40, R40, R5.reuse ;  /* 0x0000000528287220 */ /* 0x080fe20000410000 */
[-C--:B------:R-:W-:Y:S01]  /*17070*/  FMUL.FTZ R45, R45, R5.reuse ;  /* 0x000000052d2d7220 */ /* 0x080fe20000410000 */
[-C--:B------:R-:W-:Y:S01]  /*17080*/  FMUL.FTZ R48, R48, R5.reuse ;  /* 0x0000000530307220 */ /* 0x080fe20000410000 */
[-C--:B------:R-:W-:Y:S01]  /*17090*/  FMUL.FTZ R53, R53, R5.reuse ;  /* 0x0000000535357220 */ /* 0x080fe20000410000 */
[-C--:B------:R-:W-:Y:S01]  /*170a0*/  FMUL.FTZ R56, R56, R5.reuse ;  /* 0x0000000538387220 */ /* 0x080fe20000410000 */
[----:B------:R-:W-:Y:S01]  /*170b0*/  SYNCS.ARRIVE.TRANS64.RED.A1T0 RZ, [UR4], RZ ;  /* 0x000000ffffff79a7 */ /* 0x000fe20008100404 */
        /* <DEDUP_REMOVED lines=59> */
[----:B------:R-:W-:-:S12]  /*17470*/  ULOP3.LUT UR50, UR50, UR4, URZ, 0x3c, !UPT ;  /* 0x0000000432327292 */ /* 0x000fd8000f8e3c3f */
.L_x_1060:
[----:B------:R-:W0:Y:S01]  /*17480*/  S2R R3, SR_CgaCtaId ;  /* 0x0000000000037919 */ /* 0x000e220000008800 */
[----:B------:R-:W-:Y:S01]  /*17490*/  MOV R14, 0x400 ;  /* 0x00000400000e7802 */ /* 0x000fe20000000f00 */
[----:B------:R-:W-:Y:S01]  /*174a0*/  UISETP.NE.AND UP0, UPT, UR46, URZ, UPT ;  /* 0x0000003f2e00728c */ /* 0x000fe2000bf05270 */
[----:B------:R-:W-:Y:S01]  /*174b0*/  BSSY B0, `(.L_x_1135) ;  /* 0x00003ee000007945 */ /* 0x000fe20003800000 */
[----:B------:R-:W-:Y:S06]  /*174c0*/  BAR.SYNC.DEFER_BLOCKING 0x5, 0x180 ;  /* 0x0146000000007b1d */ /* 0x000fec0000010000 */
[----:B------:R-:W1:Y:S03]  /*174d0*/  S2R R118, SR_TID.X ;  /* 0x0000000000767919 */ /* 0x000e660000002100 */
[----:B------:R-:W-:Y:S01]  /*174e0*/  @!UP0 ULDC UR46, c[0x0][0xad4] ;  /* 0x0002b500002e8ab9 */ /* 0x000fe20000000800 */
[----:B0-----:R-:W-:-:S05]  /*174f0*/  LEA R14, R3, R14, 0x18 ;  /* 0x0000000e030e7211 */ /* 0x001fca00078ec0ff */
[----:B------:R-:W0:Y:S01]  /*17500*/  LDS.128 R4, [R14+0x2e8d0] ;  /* 0x02e8d0000e047984 */ /* 0x000e220000000c00 */
[----:B-1----:R-:W-:-:S05]  /*17510*/  VIADD R18, R118, 0xffffff80 ;  /* 0xffffff8076127836 */ /* 0x002fca0000000000 */
[----:B------:R-:W-:-:S04]  /*17520*/  SHF.R.S32.HI R43, RZ, 0x1f, R18 ;  /* 0x0000001fff2b7819 */ /* 0x000fc80000011412 */
[----:B------:R-:W-:-:S04]  /*17530*/  LEA.HI R17, R43, R18, RZ, 0x3 ;  /* 0x000000122b117211 */ /* 0x000fc800078f18ff */
[----:B------:R-:W-:-:S05]  /*17540*/  LOP3.LUT R15, R17, 0xfffffff8, RZ, 0xc0, !PT ;  /* 0xfffffff8110f7812 */ /* 0x000fca00078ec0ff */
[----:B------:R-:W-:-:S04]  /*17550*/  IMAD.IADD R15, R18, 0x1, -R15 ;  /* 0x00000001120f7824 */ /* 0x000fc800078e0a0f */
[----:B------:R-:W-:-:S04]  /*17560*/  IMAD.SHL.U32 R3, R15, 0x8, RZ ;  /* 0x000000080f037824 */ /* 0x000fc800078e00ff */
[----:B------:R-:W-:Y:S01]  /*17570*/  VIADD R0, R3, 0x40 ;  /* 0x0000004003007836 */ /* 0x000fe20000000000 */
[----:B0-----:R-:W-:Y:S02]  /*17580*/  R2UR UR5, R5 ;  /* 0x00000000050572ca */ /* 0x001fe400000e0000 */
[----:B------:R-:W-:Y:S02]  /*17590*/  R2UR UR6, R6 ;  /* 0x00000000060672ca */ /* 0x000fe400000e0000 */
[----:B------:R-:W-:Y:S01]  /*175a0*/  R2UR UR49, R7 ;  /* 0x00000000073172ca */ /* 0x000fe200000e0000 */
[----:B------:R-:W-:Y:S06]  /*175b0*/  BAR.ARV 0x4, 0x180 ;  /* 0x0106000000007b1d */ /* 0x000fec0000002000 */
[----:B------:R-:W-:Y:S08]  /*175c0*/  @P0 BRA `(.L_x_1136) ;  /* 0x00000030003c0947 */ /* 0x000ff00003800000 */
[----:B------:R-:W-:Y:S01]  /*175d0*/  IMAD.SHL.U32 R4, R118, 0x4, RZ ;  /* 0x0000000476047824 */ /* 0x000fe200078e00ff */
[----:B------:R-:W-:Y:S01]  /*175e0*/  ULDC.64 UR8, c[0x4][0x38] ;  /* 0x01000e0000087ab9 */ /* 0x000fe20000000a00 */
[----:B------:R-:W-:-:S03]  /*175f0*/  ULDC.64 UR10, c[0x0][0xc00] ;  /* 0x00030000000a7ab9 */ /* 0x000fc60000000a00 */
[----:B------:R-:W-:Y:S01]  /*17600*/  LOP3.LUT R4, R4, 0xc, RZ, 0xc0, !PT ;  /* 0x0000000c04047812 */ /* 0x000fe200078ec0ff */
[----:B------:R-:W-:Y:S03]  /*17610*/  BAR.SYNC.DEFER_BLOCKING 0x1, 0x100 ;  /* 0x0044000000007b1d */ /* 0x000fe60000010000 */
[----:B------:R-:W-:-:S05]  /*17620*/  IADD3 R4, P0, R4, UR8, RZ ;  /* 0x0000000804047c10 */ /* 0x000fca000ff1e0ff */
[----:B------:R-:W-:Y:S01]  /*17630*/  IMAD.X R5, RZ, RZ, UR9, P0 ;  /* 0x00000009ff057e24 */ /* 0x000fe200080e06ff */
[----:B------:R-:W-:-:S04]  /*17640*/  ULDC.64 UR8, c[0x0][0xc00] ;  /* 0x0003000000087ab9 */ /* 0x000fc80000000a00 */
[----:B------:R0:W2:Y:S01]  /*17650*/  LDG.E.CONSTANT R8, desc[UR52][R4.64] ;  /* 0x0000003404087981 */ /* 0x0000a2000c1e9900 */
[----:B------:R-:W-:Y:S01]  /*17660*/  LOP3.LUT P0, R6, R118, 0x3, RZ, 0xc0, !PT ;  /* 0x0000000376067812 */ /* 0x000fe2000780c0ff */
[----:B------:R-:W-:-:S03]  /*17670*/  UIMAD.WIDE UR8, UR44, 0x4, UR8 ;  /* 0x000000042c0878a5 */ /* 0x000fc6000f8e0208 */
[----:B------:R-:W-:Y:S02]  /*17680*/  ISETP.EQ.OR P0, PT, R6, 0x3, !P0 ;  /* 0x000000030600780c */ /* 0x000fe40004702670 */
[CC--:B------:R-:W-:Y:S02]  /*17690*/  LEA.HI R6, R43.reuse, R18.reuse, RZ, 0x5 ;  /* 0x000000122b067211 */ /* 0x0c0fe400078f28ff */
[----:B------:R-:W-:Y:S01]  /*176a0*/  SEL R161, R48, R49, P0 ;  /* 0x0000003130a17207 */ /* 0x000fe20000000000 */
[----:B0-----:R-:W0:Y:S01]  /*176b0*/  S2R R5, SR_SWINHI ;  /* 0x0000000000057919 */ /* 0x001e220000002f00 */
[----:B------:R-:W-:Y:S01]  /*176c0*/  LEA.HI R4, R43, R18, RZ, 0x4 ;  /* 0x000000122b047211 */ /* 0x000fe200078f20ff */
[----:B------:R-:W-:Y:S01]  /*176d0*/  IMAD.SHL.U32 R6, R6, 0x20, RZ ;  /* 0x0000002006067824 */ /* 0x000fe200078e00ff */
[----:B------:R-:W-:Y:S02]  /*176e0*/  SEL R157, R49, R48, P0 ;  /* 0x00000030319d7207 */ /* 0x000fe40000000000 */
[----:B------:R-:W-:-:S02]  /*176f0*/  SEL R49, R42, R21, P0 ;  /* 0x000000152a317207 */ /* 0x000fc40000000000 */
[----:B------:R-:W-:Y:S02]  /*17700*/  SEL R111, R21, R42, P0 ;  /* 0x0000002a156f7207 */ /* 0x000fe40000000000 */
[----:B------:R-:W-:Y:S02]  /*17710*/  SHF.R.S32.HI R21, RZ, 0x4, R4 ;  /* 0x00000004ff157819 */ /* 0x000fe40000011404 */
[C---:B------:R-:W-:Y:S02]  /*17720*/  LOP3.LUT R7, R4.reuse, 0x3fffff0, RZ, 0xc0, !PT ;  /* 0x03fffff004077812 */ /* 0x040fe400078ec0ff */
[----:B------:R-:W-:Y:S02]  /*17730*/  LEA.HI R4, R4, R21, RZ, 0x1 ;  /* 0x0000001504047211 */ /* 0x000fe400078f08ff */
[----:B------:R-:W-:Y:S01]  /*17740*/  LOP3.LUT R6, R6, 0xfffffc00, RZ, 0xc0, !PT ;  /* 0xfffffc0006067812 */ /* 0x000fe200078ec0ff */
[----:B------:R-:W-:Y:S01]  /*17750*/  IMAD.IADD R7, R18, 0x1, -R7 ;  /* 0x0000000112077824 */ /* 0x000fe200078e0a07 */
[----:B------:R-:W-:-:S02]  /*17760*/  LOP3.LUT R4, R4, 0x1ffffffe, RZ, 0xc0, !PT ;  /* 0x1ffffffe04047812 */ /* 0x000fc400078ec0ff */
[----:B------:R-:W-:Y:S01]  /*17770*/  SEL R181, R11, R10, P0 ;  /* 0x0000000a0bb57207 */ /* 0x000fe20000000000 */
[----:B------:R-:W-:Y:S01]  /*17780*/  IMAD R7, R7, 0x40, R6 ;  /* 0x0000004007077824 */ /* 0x000fe200078e0206 */
[----:B------:R-:W-:Y:S01]  /*17790*/  SEL R11, R10, R11, P0 ;  /* 0x0000000b0a0b7207 */ /* 0x000fe20000000000 */
[----:B------:R-:W-:Y:S01]  /*177a0*/  IMAD.IADD R4, R21, 0x1, -R4 ;  /* 0x0000000115047824 */ /* 0x000fe200078e0a04 */
[----:B------:R-:W-:Y:S02]  /*177b0*/  SEL R175, R32, R33, P0 ;  /* 0x0000002120af7207 */ /* 0x000fe40000000000 */
[----:B------:R-:W-:Y:S01]  /*177c0*/  SEL R10, R33, R32, P0 ;  /* 0x00000020210a7207 */ /* 0x000fe20000000000 */
[----:B------:R-:W-:Y:S01]  /*177d0*/  IMAD R7, R4, 0x8, R7 ;  /* 0x0000000804077824 */ /* 0x000fe200078e0207 */
[----:B------:R-:W-:Y:S02]  /*177e0*/  SEL R179, R9, R20, P0 ;  /* 0x0000001409b37207 */ /* 0x000fe40000000000 */
[----:B------:R-:W-:-:S02]  /*177f0*/  SEL R9, R20, R9, P0 ;  /* 0x0000000914097207 */ /* 0x000fc40000000000 */
[----:B------:R-:W-:Y:S02]  /*17800*/  SEL R145, R64, R65, P0 ;  /* 0x0000004140917207 */ /* 0x000fe40000000000 */
[----:B------:R-:W-:Y:S02]  /*17810*/  MOV R32, R14 ;  /* 0x0000000e00207202 */ /* 0x000fe40000000f00 */
[----:B0-----:R-:W-:Y:S02]  /*17820*/  MOV R33, R5 ;  /* 0x0000000500217202 */ /* 0x001fe40000000f00 */
[----:B------:R-:W-:Y:S02]  /*17830*/  SEL R141, R65, R64, P0 ;  /* 0x00000040418d7207 */ /* 0x000fe40000000000 */
[----:B------:R-:W-:Y:S01]  /*17840*/  SEL R65, R50, R51, P0 ;  /* 0x0000003332417207 */ /* 0x000fe20000000000 */
[----:B------:R-:W-:Y:S01]  /*17850*/  IMAD.WIDE R20, R7, 0x2, R32 ;  /* 0x0000000207147825 */ /* 0x000fe200078e0220 */
[----:B------:R-:W-:-:S02]  /*17860*/  SEL R109, R51, R50, P0 ;  /* 0x00000032336d7207 */ /* 0x000fc40000000000 */
[----:B------:R-:W-:Y:S02]  /*17870*/  SEL R51, R58, R59, P0 ;  /* 0x0000003b3a337207 */ /* 0x000fe40000000000 */
[----:B------:R-:W-:Y:S02]  /*17880*/  SEL R105, R59, R58, P0 ;  /* 0x0000003a3b697207 */ /* 0x000fe40000000000 */
[----:B------:R-:W-:Y:S02]  /*17890*/  IADD3 R59, P1, R20, 0x40, RZ ;  /* 0x00000040143b7810 */ /* 0x000fe40007f3e0ff */
[----:B------:R-:W-:Y:S02]  /*178a0*/  SEL R131, R80, R81, P0 ;  /* 0x0000005150837207 */ /* 0x000fe40000000000 */
[----:B------:R-:W-:Y:S01]  /*178b0*/  SEL R127, R81, R80, P0 ;  /* 0x00000050517f7207 */ /* 0x000fe20000000000 */
[----:B------:R-:W-:Y:S01]  /*178c0*/  IMAD.X R29, RZ, RZ, R21, P1 ;  /* 0x000000ffff1d7224 */ /* 0x000fe200008e0615 */
[----:B------:R-:W-:-:S02]  /*178d0*/  SEL R81, R34, R35, P0 ;  /* 0x0000002322517207 */ /* 0x000fc40000000000 */
[----:B------:R-:W-:Y:S02]  /*178e0*/  SEL R115, R35, R34, P0 ;  /* 0x0000002223737207 */ /* 0x000fe40000000000 */
[----:B------:R-:W-:Y:S02]  /*178f0*/  IADD3 R35, P6, R20, 0x20, RZ ;  /* 0x0000002014237810 */ /* 0x000fe40007fde0ff */
[----:B------:R-:W-:Y:S02]  /*17900*/  LOP3.LUT R6, R59, 0x380, RZ, 0xc0, !PT ;  /* 0x000003803b067812 */ /* 0x000fe400078ec0ff */
[----:B------:R-:W-:Y:S01]  /*17910*/  SEL R139, R76, R77, P0 ;  /* 0x0000004d4c8b7207 */ /* 0x000fe20000000000 */
[----:B------:R-:W-:Y:S01]  /*17920*/  IMAD.X R97, RZ, RZ, R21, P6 ;  /* 0x000000ffff617224 */ /* 0x000fe200030e0615 */
        /* <DEDUP_REMOVED lines=9> */
[----:B------:R-:W-:Y:S02]  /*179c0*/  SHF.R.U64 R6, R6, 0x3, RZ ;  /* 0x0000000306067819 */ /* 0x000fe400000012ff */
[----:B------:R-:W-:Y:S02]  /*179d0*/  SEL R45, R78, R79, P0 ;  /* 0x0000004f4e2d7207 */ /* 0x000fe40000000000 */
[----:B------:R-:W-:Y:S02]  /*179e0*/  SEL R101, R79, R78, P0 ;  /* 0x0000004e4f657207 */ /* 0x000fe40000000000 */
[C---:B------:R-:W-:Y:S02]  /*179f0*/  IADD3 R71, P4, R20.reuse, 0x4020, RZ ;  /* 0x0000402014477810 */ /* 0x040fe40007f9e0ff */
[----:B------:R-:W-:-:S02]  /*17a00*/  IADD3 R79, P6, R20, 0x4060, RZ ;  /* 0x00004060144f7810 */ /* 0x000fc40007fde0ff */
[----:B------:R-:W-:Y:S01]  /*17a10*/  LOP3.LUT R7, R20, 0x380, RZ, 0xc0, !PT ;  /* 0x0000038014077812 */ /* 0x000fe200078ec0ff */
[----:B------:R-:W-:Y:S01]  /*17a20*/  IMAD.X R91, RZ, RZ, R21, P4 ;  /* 0x000000ffff5b7224 */ /* 0x000fe200020e0615 */
[----:B------:R-:W-:Y:S02]  /*17a30*/  LOP3.LUT R28, R6, R59, RZ, 0x3c, !PT ;  /* 0x0000003b061c7212 */ /* 0x000fe400078e3cff */
[----:B------:R-:W-:Y:S02]  /*17a40*/  LOP3.LUT R4, R35, 0x380, RZ, 0xc0, !PT ;  /* 0x0000038023047812 */ /* 0x000fe400078ec0ff */
[----:B------:R-:W-:Y:S02]  /*17a50*/  LOP3.LUT R6, R71, 0x380, RZ, 0xc0, !PT ;  /* 0x0000038047067812 */ /* 0x000fe400078ec0ff */
[----:B------:R-:W-:Y:S02]  /*17a60*/  SEL R155, R60, R61, P0 ;  /* 0x0000003d3c9b7207 */ /* 0x000fe40000000000 */
[----:B------:R-:W-:-:S02]  /*17a70*/  SEL R151, R61, R60, P0 ;  /* 0x0000003c3d977207 */ /* 0x000fc40000000000 */
[----:B------:R-:W-:Y:S02]  /*17a80*/  SEL R137, R72, R73, P0 ;  /* 0x0000004948897207 */ /* 0x000fe40000000000 */
[----:B------:R-:W-:Y:S02]  /*17a90*/  SEL R133, R73, R72, P0 ;  /* 0x0000004849857207 */ /* 0x000fe40000000000 */
[----:B------:R-:W-:Y:S02]  /*17aa0*/  LOP3.LUT R34, R79, 0x380, RZ, 0xc0, !PT ;  /* 0x000003804f227812 */ /* 0x000fe400078ec0ff */
        /* <DEDUP_REMOVED lines=12> */
[----:B------:R-:W-:Y:S02]  /*17b70*/  SHF.R.U64 R7, R7, 0x3, RZ ;  /* 0x0000000307077819 */ /* 0x000fe400000012ff */
[----:B------:R-:W-:Y:S02]  /*17b80*/  SEL R39, R66, R67, P0 ;  /* 0x0000004342277207 */ /* 0x000fe40000000000 */
[----:B------:R-:W-:-:S02]  /*17b90*/  SEL R57, R67, R66, P0 ;  /* 0x0000004243397207 */ /* 0x000fc40000000000 */
[----:B------:R-:W-:Y:S02]  /*17ba0*/  SEL R99, R74, R75, P0 ;  /* 0x0000004b4a637207 */ /* 0x000fe40000000000 */
[----:B------:R-:W-:Y:S02]  /*17bb0*/  SEL R53, R75, R74, P0 ;  /* 0x0000004a4b357207 */ /* 0x000fe40000000000 */
[----:B------:R-:W-:Y:S02]  /*17bc0*/  IADD3 R63, P2, R20, 0x60, RZ ;  /* 0x00000060143f7810 */ /* 0x000fe40007f5e0ff */
[----:B------:R-:W-:Y:S02]  /*17bd0*/  SHF.R.U64 R4, R4, 0x3, RZ ;  /* 0x0000000304047819 */ /* 0x000fe400000012ff */
[----:B------:R-:W-:Y:S02]  /*17be0*/  SHF.R.U64 R6, R6, 0x3, RZ ;  /* 0x0000000306067819 */ /* 0x000fe400000012ff */
[----:B------:R-:W-:-:S02]  /*17bf0*/  IADD3 R67, P3, R20, 0x4000, RZ ;  /* 0x0000400014437810 */ /* 0x000fc40007f7e0ff */
[----:B------:R-:W-:Y:S02]  /*17c00*/  IADD3 R75, P5, R20, 0x4040, RZ ;  /* 0x00004040144b7810 */ /* 0x000fe40007fbe0ff */
[----:B------:R-:W-:Y:S01]  /*17c10*/  SHF.R.U64 R34, R34, 0x3, RZ ;  /* 0x0000000322227819 */ /* 0x000fe200000012ff */
[--C-:B------:R-:W-:Y:S01]  /*17c20*/  IMAD.X R25, RZ, RZ, R21.reuse, P3 ;  /* 0x000000ffff197224 */ /* 0x100fe200018e0615 */
[----:B------:R-:W-:Y:S01]  /*17c30*/  LOP3.LUT R20, R7, R20, RZ, 0x3c, !PT ;  /* 0x0000001407147212 */ /* 0x000fe200078e3cff */
[--C-:B------:R-:W-:Y:S01]  /*17c40*/  IMAD.X R7, RZ, RZ, R21.reuse, P6 ;  /* 0x000000ffff077224 */ /* 0x100fe200030e0615 */
[----:B------:R-:W-:Y:S01]  /*17c50*/  SEL R125, R30, R31, P0 ;  /* 0x0000001f1e7d7207 */ /* 0x000fe20000000000 */
[----:B------:R-:W-:Y:S01]  /*17c60*/  IMAD.X R5, RZ, RZ, R21, P5 ;  /* 0x000000ffff057224 */ /* 0x000fe200028e0615 */
[----:B------:R-:W-:Y:S02]  /*17c70*/  SEL R121, R31, R30, P0 ;  /* 0x0000001e1f797207 */ /* 0x000fe40000000000 */
[----:B------:R-:W-:-:S02]  /*17c80*/  LOP3.LUT R24, R63, 0x380, RZ, 0xc0, !PT ;  /* 0x000003803f187812 */ /* 0x000fc400078ec0ff */
[----:B------:R-:W-:Y:S02]  /*17c90*/  LOP3.LUT R96, R4, R35, RZ, 0x3c, !PT ;  /* 0x0000002304607212 */ /* 0x000fe400078e3cff */
[----:B------:R-:W-:Y:S02]  /*17ca0*/  LOP3.LUT R90, R6, R71, RZ, 0x3c, !PT ;  /* 0x00000047065a7212 */ /* 0x000fe400078e3cff */
[----:B------:R-:W-:Y:S02]  /*17cb0*/  LOP3.LUT R4, R67, 0x380, RZ, 0xc0, !PT ;  /* 0x0000038043047812 */ /* 0x000fe400078ec0ff */
[----:B------:R-:W-:Y:S02]  /*17cc0*/  LOP3.LUT R30, R75, 0x380, RZ, 0xc0, !PT ;  /* 0x000003804b1e7812 */ /* 0x000fe400078ec0ff */
[----:B------:R-:W-:Y:S02]  /*17cd0*/  LOP3.LUT R6, R34, R79, RZ, 0x3c, !PT ;  /* 0x0000004f22067212 */ /* 0x000fe400078e3cff */
[----:B------:R-:W-:-:S02]  /*17ce0*/  SHF.R.U64 R24, R24, 0x3, RZ ;  /* 0x0000000318187819 */ /* 0x000fc400000012ff */
[----:B------:R-:W-:Y:S02]  /*17cf0*/  SEL R169, R40, R41, P0 ;  /* 0x0000002928a97207 */ /* 0x000fe40000000000 */
[----:B------:R-:W-:Y:S02]  /*17d00*/  SEL R165, R41, R40, P0 ;  /* 0x0000002829a57207 */ /* 0x000fe40000000000 */
[----:B------:R-:W-:Y:S02]  /*17d10*/  SHF.R.U64 R4, R4, 0x3, RZ ;  /* 0x0000000304047819 */ /* 0x000fe400000012ff */
[----:B------:R-:W-:Y:S02]  /*17d20*/  SHF.R.U64 R30, R30, 0x3, RZ ;  /* 0x000000031e1e7819 */ /* 0x000fe400000012ff */
[----:B------:R-:W-:Y:S02]  /*17d30*/  MOV R92, R6 ;  /* 0x00000006005c7202 */ /* 0x000fe40000000f00 */
[----:B------:R-:W-:-:S02]  /*17d40*/  SEL R41, R86, R87, P0 ;  /* 0x0000005756297207 */ /* 0x000fc40000000000 */
[----:B------:R-:W-:Y:S02]  /*17d50*/  SEL R31, R87, R86, P0 ;  /* 0x00000056571f7207 */ /* 0x000fe40000000000 */
[----:B------:R-:W-:Y:S02]  /*17d60*/  SEL R123, R26, R27, P0 ;  /* 0x0000001b1a7b7207 */ /* 0x000fe40000000000 */
[----:B------:R-:W-:Y:S01]  /*17d70*/  SEL R119, R27, R26, P0 ;  /* 0x0000001a1b777207 */ /* 0x000fe20000000000 */
[----:B------:R-:W-:Y:S01]  /*17d80*/  IMAD.X R27, RZ, RZ, R21, P2 ;  /* 0x000000ffff1b7224 */ /* 0x000fe200010e0615 */
[----:B------:R-:W-:Y:S02]  /*17d90*/  LOP3.LUT R26, R24, R63, RZ, 0x3c, !PT ;  /* 0x0000003f181a7212 */ /* 0x000fe400078e3cff */
[----:B------:R-:W-:Y:S02]  /*17da0*/  SEL R177, R36, R37, P0 ;  /* 0x0000002524b17207 */ /* 0x000fe40000000000 */
[----:B------:R-:W-:-:S02]  /*17db0*/  SEL R173, R37, R36, P0 ;  /* 0x0000002425ad7207 */ /* 0x000fc40000000000 */
[----:B------:R-:W-:Y:S02]  /*17dc0*/  LOP3.LUT R24, R4, R67, RZ, 0x3c, !PT ;  /* 0x0000004304187212 */ /* 0x000fe400078e3cff */
[----:B------:R-:W-:Y:S02]  /*17dd0*/  SEL R37, R82, R83, P0 ;  /* 0x0000005352257207 */ /* 0x000fe40000000000 */
[----:B------:R-:W-:Y:S02]  /*17de0*/  LOP3.LUT R4, R30, R75, RZ, 0x3c, !PT ;  /* 0x0000004b1e047212 */ /* 0x000fe400078e3cff */
[----:B------:R-:W-:Y:S02]  /*17df0*/  MOV R95, R20 ;  /* 0x00000014005f7202 */ /* 0x000fe40000000f00 */
[----:B------:R-:W-:Y:S02]  /*17e00*/  MOV R93, R28 ;  /* 0x0000001c005d7202 */ /* 0x000fe40000000f00 */
[----:B------:R-:W-:-:S02]  /*17e10*/  MOV R94, R26 ;  /* 0x0000001a005e7202 */ /* 0x000fc40000000f00 */
[----:B------:R-:W-:Y:S02]  /*17e20*/  SEL R103, R83, R82, P0 ;  /* 0x0000005253677207 */ /* 0x000fe40000000000 */
[----:B------:R-:W-:Y:S02]  /*17e30*/  MOV R90, R90 ;  /* 0x0000005a005a7202 */ /* 0x000fe40000000f00 */
[----:B------:R-:W-:Y:S02]  /*17e40*/  MOV R91, R4 ;  /* 0x00000004005b7202 */ /* 0x000fe40000000f00 */
[----:B------:R-:W-:Y:S02]  /*17e50*/  MOV R96, R96 ;  /* 0x0000006000607202 */ /* 0x000fe40000000f00 */
[----:B------:R-:W-:Y:S02]  /*17e60*/  MOV R42, R24 ;  /* 0x00000018002a7202 */ /* 0x000fe40000000f00 */
[----:B--2---:R-:W-:Y:S01]  /*17e70*/  LOP3.LUT R6, R8, 0x2, RZ, 0x3c, !PT ;  /* 0x0000000208067812 */ /* 0x004fe200078e3cff */
[----:B------:R-:W-:Y:S04]  /*17e80*/  SHFL.IDX PT, R21, R41, R8, 0x1c1f ;  /* 0x001c1f0829157589 */ /* 0x000fe800000e0000 */
[----:B------:R-:W0:Y:S04]  /*17e90*/  SHFL.IDX PT, R30, R31, R6, 0x1c1f ;  /* 0x001c1f061f1e7589 */ /* 0x000e2800000e0000 */
[----:B------:R-:W-:Y:S04]  /*17ea0*/  SHFL.IDX PT, R28, R123, R8, 0x1c1f ;  /* 0x001c1f087b1c7589 */ /* 0x000fe800000e0000 */
[----:B------:R-:W1:Y:S04]  /*17eb0*/  SHFL.IDX PT, R29, R119, R6, 0x1c1f ;  /* 0x001c1f06771d7589 */ /* 0x000e6800000e0000 */
[----:B------:R-:W-:Y:S04]  /*17ec0*/  SHFL.IDX PT, R74, R55, R8, 0x1c1f ;  /* 0x001c1f08374a7589 */ /* 0x000fe800000e0000 */
[----:B------:R-:W-:Y:S04]  /*17ed0*/  SHFL.IDX PT, R26, R125, R8, 0x1c1f ;  /* 0x001c1f087d1a7589 */ /* 0x000fe800000e0000 */
[----:B------:R-:W-:Y:S04]  /*17ee0*/  SHFL.IDX PT, R102, R37, R8, 0x1c1f ;  /* 0x001c1f0825667589 */ /* 0x000fe800000e0000 */
[----:B------:R-:W-:Y:S01]  /*17ef0*/  SHFL.IDX PT, R55, R10, R6, 0x1c1f ;  /* 0x001c1f060a377589 */ /* 0x000fe200000e0000 */
[----:B0-----:R-:W-:-:S02]  /*17f00*/  SEL R25, R21, R30, P0 ;  /* 0x0000001e15197207 */ /* 0x001fc40000000000 */
[----:B------:R-:W-:Y:S01]  /*17f10*/  SEL R21, R30, R21, P0 ;  /* 0x000000151e157207 */ /* 0x000fe20000000000 */
[----:B------:R-:W0:Y:S04]  /*17f20*/  SHFL.IDX PT, R27, R121, R6, 0x1c1f ;  /* 0x001c1f06791b7589 */ /* 0x000e2800000e0000 */
[----:B------:R-:W-:Y:S01]  /*17f30*/  SHFL.IDX PT, R35, R81, R8, 0x1c1f ;  /* 0x001c1f0851237589 */ /* 0x000fe200000e0000 */
[----:B-1----:R-:W-:Y:S02]  /*17f40*/  SEL R30, R28, R29, P0 ;  /* 0x0000001d1c1e7207 */ /* 0x002fe40000000000 */
[----:B------:R-:W-:Y:S01]  /*17f50*/  SEL R28, R29, R28, P0 ;  /* 0x0000001c1d1c7207 */ /* 0x000fe20000000000 */
[----:B------:R-:W-:Y:S04]  /*17f60*/  SHFL.IDX PT, R34, R85, R8, 0x1c1f ;  /* 0x001c1f0855227589 */ /* 0x000fe800000e0000 */
[----:B------:R-:W-:Y:S04]  /*17f70*/  SHFL.IDX PT, R75, R51, R8, 0x1c1f ;  /* 0x001c1f08334b7589 */ /* 0x000fe800000e0000 */
[----:B------:R-:W1:Y:S04]  /*17f80*/  SHFL.IDX PT, R37, R117, R6, 0x1c1f ;  /* 0x001c1f0675257589 */ /* 0x000e6800000e0000 */
[----:B------:R-:W2:Y:S04]  /*17f90*/  SHFL.IDX PT, R10, R115, R6, 0x1c1f ;  /* 0x001c1f06730a7589 */ /* 0x000ea800000e0000 */
[----:B------:R-:W-:Y:S01]  /*17fa0*/  SHFL.IDX PT, R49, R49, R8, 0x1c1f ;  /* 0x001c1f0831317589 */ /* 0x000fe200000e0000 */
[----:B0-----:R-:W-:-:S02]  /*17fb0*/  SEL R31, R26, R27, P0 ;  /* 0x0000001b1a1f7207 */ /* 0x001fc40000000000 */
[----:B------:R-:W-:Y:S01]  /*17fc0*/  SEL R29, R27, R26, P0 ;  /* 0x0000001a1b1d7207 */ /* 0x000fe20000000000 */
[----:B------:R-:W-:Y:S04]  /*17fd0*/  SHFL.IDX PT, R48, R77, R8, 0x1c1f ;  /* 0x001c1f084d307589 */ /* 0x000fe800000e0000 */
[----:B------:R-:W0:Y:S04]  /*17fe0*/  SHFL.IDX PT, R51, R113, R6, 0x1c1f ;  /* 0x001c1f0671337589 */ /* 0x000e2800000e0000 */
[----:B------:R-:W3:Y:S04]  /*17ff0*/  SHFL.IDX PT, R50, R111, R6, 0x1c1f ;  /* 0x001c1f066f327589 */ /* 0x000ee800000e0000 */
[----:B------:R-:W-:Y:S01]  /*18000*/  SHFL.IDX PT, R65, R65, R8, 0x1c1f ;  /* 0x001c1f0841417589 */ /* 0x000fe200000e0000 */
[----:B-1----:R-:W-:-:S02]  /*18010*/  SEL R41, R34, R37, P0 ;  /* 0x0000002522297207 */ /* 0x002fc40000000000 */
[----:B------:R-:W-:Y:S01]  /*18020*/  SEL R27, R37, R34, P0 ;  /* 0x00000022251b7207 */ /* 0x000fe20000000000 */
[----:B------:R-:W1:Y:S01]  /*18030*/  SHFL.IDX PT, R72, R109, R6, 0x1c1f ;  /* 0x001c1f066d487589 */ /* 0x000e6200000e0000 */
[----:B--2---:R-:W-:Y:S02]  /*18040*/  SEL R40, R35, R10, P0 ;  /* 0x0000000a23287207 */ /* 0x004fe40000000000 */
[----:B------:R-:W-:Y:S01]  /*18050*/  SEL R26, R10, R35, P0 ;  /* 0x000000230a1a7207 */ /* 0x000fe20000000000 */
[----:B------:R-:W-:Y:S04]  /*18060*/  SHFL.IDX PT, R66, R161, R8, 0x1c1f ;  /* 0x001c1f08a1427589 */ /* 0x000fe800000e0000 */
[----:B------:R-:W-:Y:S04]  /*18070*/  SHFL.IDX PT, R76, R153, R8, 0x1c1f ;  /* 0x001c1f08994c7589 */ /* 0x000fe800000e0000 */
[----:B------:R-:W2:Y:S01]  /*18080*/  SHFL.IDX PT, R67, R157, R6, 0x1c1f ;  /* 0x001c1f069d437589 */ /* 0x000ea200000e0000 */
[----:B0-----:R-:W-:-:S02]  /*18090*/  SEL R37, R48, R51, P0 ;  /* 0x0000003330257207 */ /* 0x001fc40000000000 */
[----:B------:R-:W-:Y:S01]  /*180a0*/  SEL R35, R51, R48, P0 ;  /* 0x0000003033237207 */ /* 0x000fe20000000000 */
[----:B------:R-:W0:Y:S01]  /*180b0*/  SHFL.IDX PT, R77, R149, R6, 0x1c1f ;  /* 0x001c1f06954d7589 */ /* 0x000e2200000e0000 */
[----:B---3--:R-:W-:Y:S02]  /*180c0*/  SEL R36, R49, R50, P0 ;  /* 0x0000003231247207 */ /* 0x008fe40000000000 */
[----:B------:R-:W-:Y:S01]  /*180d0*/  SEL R34, R50, R49, P0 ;  /* 0x0000003132227207 */ /* 0x000fe20000000000 */
[----:B------:R-:W-:Y:S04]  /*180e0*/  SHFL.IDX PT, R64, R61, R8, 0x1c1f ;  /* 0x001c1f083d407589 */ /* 0x000fe800000e0000 */
[----:B------:R-:W-:Y:S01]  /*180f0*/  SHFL.IDX PT, R83, R39, R8, 0x1c1f ;  /* 0x001c1f0827537589 */ /* 0x000fe200000e0000 */
[----:B-1----:R-:W-:-:S02]  /*18100*/  SEL R48, R65, R72, P0 ;  /* 0x0000004841307207 */ /* 0x002fc40000000000 */
[----:B------:R-:W-:Y:S01]  /*18110*/  SEL R50, R72, R65, P0 ;  /* 0x0000004148327207 */ /* 0x000fe20000000000 */
[----:B------:R-:W1:Y:S04]  /*18120*/  SHFL.IDX PT, R73, R73, R6, 0x1c1f ;  /* 0x001c1f0649497589 */ /* 0x000e6800000e0000 */
[----:B------:R-:W-:Y:S04]  /*18130*/  SHFL.IDX PT, R38, R163, R8, 0x1c1f ;  /* 0x001c1f08a3267589 */ /* 0x000fe800000e0000 */
[----:B------:R-:W-:Y:S01]  /*18140*/  SHFL.IDX PT, R58, R155, R8, 0x1c1f ;  /* 0x001c1f089b3a7589 */ /* 0x000fe200000e0000 */
[----:B--2---:R-:W-:-:S02]  /*18150*/  SEL R68, R66, R67, P0 ;  /* 0x0000004342447207 */ /* 0x004fc40000000000 */
[----:B------:R-:W-:Y:S01]  /*18160*/  SEL R66, R67, R66, P0 ;  /* 0x0000004243427207 */ /* 0x000fe20000000000 */
[----:B------:R-:W2:Y:S01]  /*18170*/  SHFL.IDX PT, R39, R159, R6, 0x1c1f ;  /* 0x001c1f069f277589 */ /* 0x000ea200000e0000 */
[----:B0-----:R-:W-:Y:S02]  /*18180*/  SEL R72, R76, R77, P0 ;  /* 0x0000004d4c487207 */ /* 0x001fe40000000000 */
[----:B------:R-:W-:Y:S01]  /*18190*/  SEL R76, R77, R76, P0 ;  /* 0x0000004c4d4c7207 */ /* 0x000fe20000000000 */
[----:B------:R-:W0:Y:S04]  /*181a0*/  SHFL.IDX PT, R59, R151, R6, 0x1c1f ;  /* 0x001c1f06973b7589 */ /* 0x000e2800000e0000 */
[----:B------:R3:W4:Y:S04]  /*181b0*/  SHFL.IDX PT, R78, R105, R6, 0x1c1f ;  /* 0x001c1f06694e7589 */ /* 0x00072800000e0000 */
[----:B------:R-:W-:Y:S01]  /*181c0*/  SHFL.IDX PT, R80, R145, R8, 0x1c1f ;  /* 0x001c1f0891507589 */ /* 0x000fe200000e0000 */
[----:B-1----:R-:W-:-:S02]  /*181d0*/  SEL R49, R64, R73, P0 ;  /* 0x0000004940317207 */ /* 0x002fc40000000000 */
[----:B------:R-:W-:Y:S01]  /*181e0*/  SEL R51, R73, R64, P0 ;  /* 0x0000004049337207 */ /* 0x000fe20000000000 */
[----:B------:R-:W-:Y:S01]  /*181f0*/  SHFL.IDX PT, R81, R141, R6, 0x1c1f ;  /* 0x001c1f068d517589 */ /* 0x000fe200000e0000 */
[----:B---3--:R-:W-:-:S03]  /*18200*/  F2FP.BF16.F32.PACK_AB R105, R49, R48 ;  /* 0x000000303169723e */ /* 0x008fc600000010ff */
[----:B------:R1:W3:Y:S04]  /*18210*/  SHFL.IDX PT, R79, R107, R6, 0x1c1f ;  /* 0x001c1f066b4f7589 */ /* 0x0002e800000e0000 */
[----:B------:R-:W-:Y:S01]  /*18220*/  SHFL.IDX PT, R44, R179, R8, 0x1c1f ;  /* 0x001c1f08b32c7589 */ /* 0x000fe200000e0000 */
[----:B--2---:R-:W-:-:S03]  /*18230*/  SEL R67, R39, R38, P0 ;  /* 0x0000002627437207 */ /* 0x004fc60000000000 */
[----:B------:R-:W2:Y:S01]  /*18240*/  SHFL.IDX PT, R54, R175, R8, 0x1c1f ;  /* 0x001c1f08af367589 */ /* 0x000ea200000e0000 */
[----:B0-----:R-:W-:Y:S02]  /*18250*/  SEL R73, R58, R59, P0 ;  /* 0x0000003b3a497207 */ /* 0x001fe40000000000 */
[----:B------:R-:W-:Y:S01]  /*18260*/  SEL R77, R59, R58, P0 ;  /* 0x0000003a3b4d7207 */ /* 0x000fe20000000000 */
[----:B------:R-:W-:Y:S01]  /*18270*/  SHFL.IDX PT, R62, R147, R8, 0x1c1f ;  /* 0x001c1f08933e7589 */ /* 0x000fe200000e0000 */
[----:B----4-:R-:W-:Y:S02]  /*18280*/  SEL R58, R75, R78, P0 ;  /* 0x0000004e4b3a7207 */ /* 0x010fe40000000000 */
[----:B------:R-:W-:Y:S01]  /*18290*/  F2FP.BF16.F32.PACK_AB R106, R67, R66 ;  /* 0x00000042436a723e */ /* 0x000fe200000010ff */
[----:B------:R-:W0:Y:S01]  /*182a0*/  SHFL.IDX PT, R9, R9, R6, 0x1c1f ;  /* 0x001c1f0609097589 */ /* 0x000e2200000e0000 */
[----:B-1----:R-:W-:-:S03]  /*182b0*/  F2FP.BF16.F32.PACK_AB R107, R51, R50 ;  /* 0x00000032336b723e */ /* 0x002fc600000010ff */
[----:B------:R-:W-:Y:S04]  /*182c0*/  SHFL.IDX PT, R63, R143, R6, 0x1c1f ;  /* 0x001c1f068f3f7589 */ /* 0x000fe800000e0000 */
[----:B------:R-:W-:Y:S01]  /*182d0*/  SHFL.IDX PT, R4, R181, R8, 0x1c1f ;  /* 0x001c1f08b5047589 */ /* 0x000fe200000e0000 */
[----:B---3--:R-:W-:-:S03]  /*182e0*/  SEL R59, R74, R79, P0 ;  /* 0x0000004f4a3b7207 */ /* 0x008fc60000000000 */
[----:B------:R-:W-:Y:S04]  /*182f0*/  SHFL.IDX PT, R11, R11, R6, 0x1c1f ;  /* 0x001c1f060b0b7589 */ /* 0x000fe800000e0000 */
[----:B------:R-:W1:Y:S01]  /*18300*/  SHFL.IDX PT, R86, R57, R6, 0x1c1f ;  /* 0x001c1f0639567589 */ /* 0x000e6200000e0000 */
[----:B--2---:R-:W-:Y:S02]  /*18310*/  SEL R52, R54, R55, P0 ;  /* 0x0000003736347207 */ /* 0x004fe40000000000 */
[----:B------:R-:W-:Y:S01]  /*18320*/  SEL R54, R55, R54, P0 ;  /* 0x0000003637367207 */ /* 0x000fe20000000000 */
[----:B------:R-:W-:Y:S04]  /*18330*/  SHFL.IDX PT, R5, R177, R8, 0x1c1f ;  /* 0x001c1f08b1057589 */ /* 0x000fe800000e0000 */
[----:B------:R-:W-:Y:S01]  /*18340*/  SHFL.IDX PT, R60, R169, R8, 0x1c1f ;  /* 0x001c1f08a93c7589 */ /* 0x000fe200000e0000 */
[----:B0-----:R-:W-:-:S02]  /*18350*/  SEL R46, R44, R9, P0 ;  /* 0x000000092c2e7207 */ /* 0x001fc40000000000 */
[----:B------:R-:W-:Y:S01]  /*18360*/  SEL R44, R9, R44, P0 ;  /* 0x0000002c092c7207 */ /* 0x000fe20000000000 */
[----:B------:R-:W-:Y:S01]  /*18370*/  SHFL.IDX PT, R88, R131, R8, 0x1c1f ;  /* 0x001c1f0883587589 */ /* 0x000fe200000e0000 */
[----:B------:R-:W-:-:S03]  /*18380*/  F2FP.BF16.F32.PACK_AB R9, R41, R40 ;  /* 0x000000282909723e */ /* 0x000fc600000010ff */
[----:B------:R-:W0:Y:S04]  /*18390*/  SHFL.IDX PT, R20, R173, R6, 0x1c1f ;  /* 0x001c1f06ad147589 */ /* 0x000e2800000e0000 */
[----:B------:R-:W2:Y:S04]  /*183a0*/  SHFL.IDX PT, R61, R165, R6, 0x1c1f ;  /* 0x001c1f06a53d7589 */ /* 0x000ea800000e0000 */
[----:B------:R-:W3:Y:S01]  /*183b0*/  SHFL.IDX PT, R87, R127, R6, 0x1c1f ;  /* 0x001c1f067f577589 */ /* 0x000ee200000e0000 */
[----:B-1----:R-:W-:-:S03]  /*183c0*/  SEL R64, R86, R83, P0 ;  /* 0x0000005356407207 */ /* 0x002fc60000000000 */
[----:B------:R-:W-:Y:S04]  /*183d0*/  SHFL.IDX PT, R7, R171, R8, 0x1c1f ;  /* 0x001c1f08ab077589 */ /* 0x000fe800000e0000 */
[----:B------:R-:W-:Y:S04]  /*183e0*/  SHFL.IDX PT, R84, R137, R8, 0x1c1f ;  /* 0x001c1f0889547589 */ /* 0x000fe800000e0000 */
[----:B------:R-:W-:Y:S04]  /*183f0*/  SHFL.IDX PT, R70, R139, R8, 0x1c1f ;  /* 0x001c1f088b467589 */ /* 0x000fe800000e0000 */
[----:B------:R-:W-:Y:S01]  /*18400*/  SHFL.IDX PT, R89, R89, R8, 0x1c1f ;  /* 0x001c1f0859597589 */ /* 0x000fe200000e0000 */
[----:B0-----:R-:W-:-:S03]  /*18410*/  SEL R55, R20, R5, P0 ;  /* 0x0000000514377207 */ /* 0x001fc60000000000 */
[----:B------:R0:W-:Y:S01]  /*18420*/  SHFL.IDX PT, R82, R47, R8, 0x1c1f ;  /* 0x001c1f082f527589 */ /* 0x0001e200000e0000 */
[----:B--2---:R-:W-:Y:S02]  /*18430*/  SEL R56, R60, R61, P0 ;  /* 0x0000003d3c387207 */ /* 0x004fe40000000000 */
[----:B------:R-:W-:Y:S01]  /*18440*/  SEL R60, R61, R60, P0 ;  /* 0x0000003c3d3c7207 */ /* 0x000fe20000000000 */
[----:B------:R-:W-:Y:S01]  /*18450*/  SHFL.IDX PT, R99, R99, R8, 0x1c1f ;  /* 0x001c1f0863637589 */ /* 0x000fe200000e0000 */
[----:B------:R-:W-:-:S03]  /*18460*/  F2FP.BF16.F32.PACK_AB R10, R55, R54 ;  /* 0x00000036370a723e */ /* 0x000fc600000010ff */
[----:B------:R1:W-:Y:S01]  /*18470*/  SHFL.IDX PT, R98, R45, R8, 0x1c1f ;  /* 0x001c1f082d627589 */ /* 0x0003e200000e0000 */
[----:B0-----:R-:W-:-:S03]  /*18480*/  SEL R47, R4, R11, P0 ;  /* 0x0000000b042f7207 */ /* 0x001fc60000000000 */
[----:B------:R0:W2:Y:S04]  /*18490*/  SHFL.IDX PT, R97, R69, R6, 0x1c1f ;  /* 0x001c1f0645617589 */ /* 0x0000a800000e0000 */
[----:B------:R-:W4:Y:S01]  /*184a0*/  SHFL.IDX PT, R24, R167, R6, 0x1c1f ;  /* 0x001c1f06a7187589 */ /* 0x000f2200000e0000 */
[----:B-1----:R-:W-:-:S03]  /*184b0*/  SEL R45, R11, R4, P0 ;  /* 0x000000040b2d7207 */ /* 0x002fc60000000000 */
[----:B------:R-:W1:Y:S01]  /*184c0*/  SHFL.IDX PT, R85, R133, R6, 0x1c1f ;  /* 0x001c1f0685557589 */ /* 0x000e6200000e0000 */
[----:B------:R-:W-:Y:S02]  /*184d0*/  F2FP.BF16.F32.PACK_AB R4, R47, R46 ;  /* 0x0000002e2f04723e */ /* 0x000fe400000010ff */
[----:B0-----:R-:W-:Y:S01]  /*184e0*/  SEL R69, R38, R39, P0 ;  /* 0x0000002726457207 */ /* 0x001fe20000000000 */
[----:B------:R-:W0:Y:S01]  /*184f0*/  SHFL.IDX PT, R8, R129, R6, 0x1c1f ;  /* 0x001c1f0681087589 */ /* 0x000e2200000e0000 */
[----:B------:R-:W-:Y:S02]  /*18500*/  SEL R38, R78, R75, P0 ;  /* 0x0000004b4e267207 */ /* 0x000fe40000000000 */
[----:B------:R-:W-:Y:S01]  /*18510*/  SEL R78, R80, R81, P0 ;  /* 0x00000051504e7207 */ /* 0x000fe20000000000 */
[----:B------:R-:W0:Y:S01]  /*18520*/  SHFL.IDX PT, R71, R135, R6, 0x1c1f ;  /* 0x001c1f0687477589 */ /* 0x000e2200000e0000 */
[----:B------:R-:W-:Y:S02]  /*18530*/  SEL R39, R79, R74, P0 ;  /* 0x0000004a4f277207 */ /* 0x000fe40000000000 */
[----:B------:R-:W-:Y:S01]  /*18540*/  SEL R80, R81, R80, P0 ;  /* 0x0000005051507207 */ /* 0x000fe20000000000 */
[----:B------:R-:W-:Y:S01]  /*18550*/  SHFL.IDX PT, R101, R101, R6, 0x1c1f ;  /* 0x001c1f0665657589 */ /* 0x000fe200000e0000 */
[----:B------:R-:W-:-:S02]  /*18560*/  SEL R79, R62, R63, P0 ;  /* 0x0000003f3e4f7207 */ /* 0x000fc40000000000 */
[----:B------:R-:W-:Y:S01]  /*18570*/  SEL R81, R63, R62, P0 ;  /* 0x0000003e3f517207 */ /* 0x000fe20000000000 */
[----:B------:R4:W0:Y:S01]  /*18580*/  SHFL.IDX PT, R100, R53, R6, 0x1c1f ;  /* 0x001c1f0635647589 */ /* 0x00082200000e0000 */
[----:B------:R-:W-:Y:S02]  /*18590*/  SEL R62, R83, R86, P0 ;  /* 0x00000056533e7207 */ /* 0x000fe40000000000 */
[----:B---3--:R-:W-:Y:S01]  /*185a0*/  SEL R86, R88, R87, P0 ;  /* 0x0000005758567207 */ /* 0x008fe20000000000 */
[----:B------:R3:W3:Y:S01]  /*185b0*/  SHFL.IDX PT, R103, R103, R6, 0x1c1f ;  /* 0x001c1f0667677589 */ /* 0x0006e200000e0000 */
[----:B--2---:R-:W-:Y:S02]  /*185c0*/  SEL R63, R82, R97, P0 ;  /* 0x00000061523f7207 */ /* 0x004fe40000000000 */
[----:B------:R-:W-:Y:S02]  /*185d0*/  SEL R65, R97, R82, P0 ;  /* 0x0000005261417207 */ /* 0x000fe40000000000 */
[----:B------:R-:W-:-:S02]  /*185e0*/  SEL R88, R87, R88, P0 ;  /* 0x0000005857587207 */ /* 0x000fc40000000000 */
[----:B----4-:R-:W-:Y:S02]  /*185f0*/  SEL R53, R5, R20, P0 ;  /* 0x0000001405357207 */ /* 0x010fe40000000000 */
[----:B------:R-:W-:Y:S02]  /*18600*/  SEL R57, R7, R24, P0 ;  /* 0x0000001807397207 */ /* 0x000fe40000000000 */
[----:B------:R-:W-:Y:S02]  /*18610*/  SEL R61, R24, R7, P0 ;  /* 0x00000007183d7207 */ /* 0x000fe40000000000 */
[----:B-1----:R-:W-:Y:S02]  /*18620*/  SEL R82, R84, R85, P0 ;  /* 0x0000005554527207 */ /* 0x002fe40000000000 */
[----:B0-----:R-:W-:Y:S02]  /*18630*/  SEL R87, R89, R8, P0 ;  /* 0x0000000859577207 */ /* 0x001fe40000000000 */
[----:B------:R-:W-:-:S02]  /*18640*/  SEL R84, R85, R84, P0 ;  /* 0x0000005455547207 */ /* 0x000fc40000000000 */
[----:B------:R-:W-:Y:S02]  /*18650*/  SEL R89, R8, R89, P0 ;  /* 0x0000005908597207 */ /* 0x000fe40000000000 */
[----:B------:R-:W-:Y:S02]  /*18660*/  F2FP.BF16.F32.PACK_AB R5, R31, R30 ;  /* 0x0000001e1f05723e */ /* 0x000fe400000010ff */
[----:B---3--:R-:W-:Y:S02]  /*18670*/  F2FP.BF16.F32.PACK_AB R6, R45, R44 ;  /* 0x0000002c2d06723e */ /* 0x008fe400000010ff */
[----:B------:R-:W-:Y:S02]  /*18680*/  F2FP.BF16.F32.PACK_AB R7, R29, R28 ;  /* 0x0000001c1d07723e */ /* 0x000fe400000010ff */
[----:B------:R-:W-:Y:S02]  /*18690*/  SEL R83, R70, R71, P0 ;  /* 0x0000004746537207 */ /* 0x000fe40000000000 */
[----:B------:R-:W-:Y:S01]  /*186a0*/  SEL R85, R71, R70, P0 ;  /* 0x0000004647557207 */ /* 0x000fe20000000000 */
[----:B------:R0:W-:Y:S01]  /*186b0*/  STSM.16.M88.4 [R95], R4 ;  /* 0x000000045f007844 */ /* 0x0001e20000000200 */
[----:B------:R-:W-:-:S02]  /*186c0*/  F2FP.BF16.F32.PACK_AB R8, R53, R52 ;  /* 0x000000343508723e */ /* 0x000fc400000010ff */
[----:B------:R-:W-:Y:S02]  /*186d0*/  F2FP.BF16.F32.PACK_AB R11, R27, R26 ;  /* 0x0000001a1b0b723e */ /* 0x000fe400000010ff */
[----:B------:R-:W-:Y:S02]  /*186e0*/  SEL R70, R99, R100, P0 ;  /* 0x0000006463467207 */ /* 0x000fe40000000000 */
[----:B------:R-:W-:Y:S01]  /*186f0*/  SEL R74, R100, R99, P0 ;  /* 0x00000063644a7207 */ /* 0x000fe20000000000 */
[----:B------:R1:W-:Y:S01]  /*18700*/  STSM.16.M88.4 [R96], R8 ;  /* 0x0000000860007844 */ /* 0x0003e20000000200 */
[----:B------:R-:W-:Y:S02]  /*18710*/  SEL R71, R98, R101, P0 ;  /* 0x0000006562477207 */ /* 0x000fe40000000000 */
[----:B------:R-:W-:Y:S02]  /*18720*/  SEL R75, R101, R98, P0 ;  /* 0x00000062654b7207 */ /* 0x000fe40000000000 */
[----:B------:R-:W-:-:S02]  /*18730*/  SEL R24, R102, R103, P0 ;  /* 0x0000006766187207 */ /* 0x000fc40000000000 */
[----:B------:R-:W-:Y:S01]  /*18740*/  SEL R20, R103, R102, P0 ;  /* 0x0000006667147207 */ /* 0x000fe20000000000 */
[----:B0-----:R-:W-:Y:S01]  /*18750*/  IMAD.U32 R6, RZ, RZ, UR8 ;  /* 0x00000008ff067e24 */ /* 0x001fe2000f8e00ff */
[----:B------:R-:W-:Y:S01]  /*18760*/  F2FP.BF16.F32.PACK_AB R100, R57, R56 ;  /* 0x000000383964723e */ /* 0x000fe200000010ff */
[----:B------:R-:W-:Y:S01]  /*18770*/  IMAD.U32 R7, RZ, RZ, UR9 ;  /* 0x00000009ff077e24 */ /* 0x000fe2000f8e00ff */
[----:B------:R-:W-:Y:S01]  /*18780*/  F2FP.BF16.F32.PACK_AB R101, R37, R36 ;  /* 0x000000242565723e */ /* 0x000fe200000010ff */
[----:B------:R-:W0:Y:S01]  /*18790*/  LDC.64 R4, c[0x0][0xc08] ;  /* 0x00030200ff047b82 */ /* 0x000e220000000a00 */
[----:B------:R-:W-:Y:S02]  /*187a0*/  F2FP.BF16.F32.PACK_AB R102, R61, R60 ;  /* 0x0000003c3d66723e */ /* 0x000fe400000010ff */
[----:B------:R-:W-:Y:S02]  /*187b0*/  F2FP.BF16.F32.PACK_AB R103, R35, R34 ;  /* 0x000000222367723e */ /* 0x000fe400000010ff */
[----:B------:R-:W-:-:S02]  /*187c0*/  F2FP.BF16.F32.PACK_AB R104, R69, R68 ;  /* 0x000000444568723e */ /* 0x000fc400000010ff */
[----:B-1----:R-:W-:Y:S01]  /*187d0*/  F2FP.BF16.F32.PACK_AB R8, R73, R72 ;  /* 0x000000484908723e */ /* 0x002fe200000010ff */
[----:B------:R1:W-:Y:S01]  /*187e0*/  STSM.16.M88.4 [R93], R100 ;  /* 0x000000645d007844 */ /* 0x0003e20000000200 */
[----:B------:R-:W-:Y:S02]  /*187f0*/  F2FP.BF16.F32.PACK_AB R9, R59, R58 ;  /* 0x0000003a3b09723e */ /* 0x000fe400000010ff */
[----:B------:R-:W-:Y:S01]  /*18800*/  F2FP.BF16.F32.PACK_AB R10, R77, R76 ;  /* 0x0000004c4d0a723e */ /* 0x000fe200000010ff */
[----:B------:R2:W-:Y:S01]  /*18810*/  STSM.16.M88.4 [R94], R104 ;  /* 0x000000685e007844 */ /* 0x0005e20000000200 */
[----:B------:R-:W-:Y:S02]  /*18820*/  F2FP.BF16.F32.PACK_AB R11, R39, R38 ;  /* 0x00000026270b723e */ /* 0x000fe400000010ff */
[----:B------:R-:W-:Y:S02]  /*18830*/  F2FP.BF16.F32.PACK_AB R96, R79, R78 ;  /* 0x0000004e4f60723e */ /* 0x000fe400000010ff */
[----:B------:R-:W-:Y:S01]  /*18840*/  F2FP.BF16.F32.PACK_AB R97, R63, R62 ;  /* 0x0000003e3f61723e */ /* 0x000fe200000010ff */
[----:B------:R-:W-:Y:S01]  /*18850*/  STSM.16.M88.4 [R42], R8 ;  /* 0x000000082a007844 */ /* 0x000fe20000000200 */
[----:B------:R-:W-:-:S02]  /*18860*/  F2FP.BF16.F32.PACK_AB R98, R81, R80 ;  /* 0x000000505162723e */ /* 0x000fc400000010ff */
[----:B------:R-:W-:Y:S02]  /*18870*/  F2FP.BF16.F32.PACK_AB R99, R65, R64 ;  /* 0x000000404163723e */ /* 0x000fe400000010ff */
[----:B------:R-:W-:Y:S02]  /*18880*/  ISETP.NE.U32.AND P0, PT, RZ, UR10, PT ;  /* 0x0000000aff007c0c */ /* 0x000fe4000bf05070 */
[----:B-1----:R-:W-:Y:S01]  /*18890*/  F2FP.BF16.F32.PACK_AB R100, R83, R82 ;  /* 0x000000525364723e */ /* 0x002fe200000010ff */
[----:B------:R-:W-:Y:S01]  /*188a0*/  STSM.16.M88.4 [R90], R96 ;  /* 0x000000605a007844 */ /* 0x000fe20000000200 */
[----:B------:R-:W-:Y:S02]  /*188b0*/  F2FP.BF16.F32.PACK_AB R101, R71, R70 ;  /* 0x000000464765723e */ /* 0x000fe400000010ff */
[----:B------:R-:W-:Y:S02]  /*188c0*/  F2FP.BF16.F32.PACK_AB R102, R85, R84 ;  /* 0x000000545566723e */ /* 0x000fe400000010ff */
[----:B------:R-:W-:-:S02]  /*188d0*/  F2FP.BF16.F32.PACK_AB R103, R75, R74 ;  /* 0x0000004a4b67723e */ /* 0x000fc400000010ff */
[----:B--2---:R-:W-:Y:S02]  /*188e0*/  F2FP.BF16.F32.PACK_AB R104, R87, R86 ;  /* 0x000000565768723e */ /* 0x004fe400000010ff */
[----:B------:R-:W-:Y:S01]  /*188f0*/  F2FP.BF16.F32.PACK_AB R105, R25, R24 ;  /* 0x000000181969723e */ /* 0x000fe200000010ff */
[----:B------:R1:W-:Y:S01]  /*18900*/  STSM.16.M88.4 [R91], R100 ;  /* 0x000000645b007844 */ /* 0x0003e20000000200 */
[----:B------:R-:W-:Y:S02]  /*18910*/  F2FP.BF16.F32.PACK_AB R106, R89, R88 ;  /* 0x00000058596a723e */ /* 0x000fe400000010ff */
[----:B------:R-:W-:Y:S02]  /*18920*/  F2FP.BF16.F32.PACK_AB R107, R21, R20 ;  /* 0x00000014156b723e */ /* 0x000fe400000010ff */
[----:B------:R-:W-:-:S03]  /*18930*/  ISETP.NE.AND.EX P0, PT, RZ, UR11, PT, P0 ;  /* 0x0000000bff007c0c */ /* 0x000fc6000bf05300 */
[----:B------:R2:W-:Y:S01]  /*18940*/  STSM.16.M88.4 [R92], R104 ;  /* 0x000000685c007844 */ /* 0x0005e20000000200 */
[----:B------:R-:W-:Y:S08]  /*18950*/  BAR.SYNC.DEFER_BLOCKING 0x1, 0x100 ;  /* 0x0044000000007b1d */ /* 0x000ff00000010000 */
[----:B-1----:R-:W1:Y:S01]  /*18960*/  LDC R91, c[0x0][0xbe8] ;  /* 0x0002fa00ff5b7b82 */ /* 0x002e620000000800 */
[----:B------:R-:W3:Y:S01]  /*18970*/  @P0 LDG.E R93, desc[UR52][R6.64] ;  /* 0x00000034065d0981 */ /* 0x000ee2000c1e1900 */
[----:B0-----:R-:W-:-:S02]  /*18980*/  ISETP.NE.U32.AND P1, PT, R4, RZ, PT ;  /* 0x000000ff0400720c */ /* 0x001fc40003f25070 */
[----:B------:R-:W-:-:S11]  /*18990*/  R2UR UR4, R5 ;  /* 0x00000000050472ca */ /* 0x000fd600000e0000 */
[----:B------:R-:W-:Y:S01]  /*189a0*/  VOTEU.ANY UP0, P1 ;  /* 0x00000000003f7886 */ /* 0x000fe20000800100 */
[----:B-1----:R-:W-:Y:S01]  /*189b0*/  ISETP.NE.AND P1, PT, R91, 0x1, PT ;  /* 0x000000015b00780c */ /* 0x002fe20003f25270 */
[----:B------:R-:W-:Y:S02]  /*189c0*/  UISETP.NE.AND.EX UP0, UPT, UR4, URZ, UPT, UP0 ;  /* 0x0000003f0400728c */ /* 0x000fe4000bf05300 */
[----:B------:R-:W-:Y:S01]  /*189d0*/  UISETP.GT.AND UP1, UPT, UR46, 0x1, UPT ;  /* 0x000000012e00788c */ /* 0x000fe2000bf24270 */
[----:B------:R-:W-:Y:S01]  /*189e0*/  UMOV UR18, 0x9b8 ;  /* 0x000009b800127882 */ /* 0x000fe20000000000 */
[----:B------:R-:W-:Y:S02]  /*189f0*/  ULDC UR4, c[0x0][0xa88] ;  /* 0x0002a20000047ab9 */ /* 0x000fe40000000800 */
[----:B------:R-:W-:Y:S01]  /*18a00*/  USEL UR18, UR18, 0x978, UP1 ;  /* 0x0000097812127887 */ /* 0x000fe20008800000 */
[----:B------:R-:W-:Y:S01]  /*18a10*/  PLOP3.LUT P4, PT, PT, PT, UP0, 0x80, 0x0 ;  /* 0x000000000000781c */ /* 0x000fe20003f8f008 */
[----:B------:R-:W-:-:S03]  /*18a20*/  IMAD.U32 R10, RZ, RZ, UR4 ;  /* 0x00000004ff0a7e24 */ /* 0x000fc6000f8e00ff */
[----:B------:R-:W-:Y:S01]  /*18a30*/  @UP0 ULDC.64 UR8, c[0x0][0xc08] ;  /* 0x0003020000080ab9 */ /* 0x000fe20000000a00 */
[----:B------:R-:W0:Y:S01]  /*18a40*/  @P1 LDC R8, c[0x0][0xbec] ;  /* 0x0002fb00ff081b82 */ /* 0x000e220000000800 */
[----:B------:R-:W-:-:S07]  /*18a50*/  @UP0 UIMAD.WIDE UR8, UR44, 0x4, UR8 ;  /* 0x000000042c0808a5 */ /* 0x000fce000f8e0208 */
[----:B------:R-:W1:Y:S01]  /*18a60*/  @P1 LDC R11, c[0x0][0xbf0] ;  /* 0x0002fc00ff0b1b82 */ /* 0x000e620000000800 */
[----:B------:R-:W-:Y:S01]  /*18a70*/  UISETP.NE.U32.AND UP0, UPT, UR10, URZ, UPT ;  /* 0x0000003f0a00728c */ /* 0x000fe2000bf05070 */
[----:B------:R-:W-:Y:S01]  /*18a80*/  IMAD.U32 R4, RZ, RZ, UR8 ;  /* 0x00000008ff047e24 */ /* 0x000fe2000f8e00ff */
[----:B------:R-:W-:Y:S01]  /*18a90*/  ULDC.64 UR12, c[0x0][UR18+0x218] ;  /* 0x00008600120c7abb */ /* 0x000fe20008000a00 */
[----:B------:R-:W-:Y:S01]  /*18aa0*/  IMAD.U32 R5, RZ, RZ, UR9 ;  /* 0x00000009ff057e24 */ /* 0x000fe2000f8e00ff */
[----:B------:R-:W-:Y:S02]  /*18ab0*/  UISETP.NE.AND.EX UP0, UPT, UR11, URZ, UPT, UP0 ;  /* 0x0000003f0b00728c */ /* 0x000fe4000bf05300 */
[----:B------:R-:W-:Y:S01]  /*18ac0*/  USEL UR16, UR37, URZ, UP1 ;  /* 0x0000003f25107287 */ /* 0x000fe20008800000 */
[----:B------:R-:W-:Y:S01]  /*18ad0*/  VIADD R95, R22, UR36 ;  /* 0x00000024165f7c36 */ /* 0x000fe20008000000 */
[----:B------:R-:W-:Y:S01]  /*18ae0*/  UMOV UR4, URZ ;  /* 0x0000003f00047c82 */ /* 0x000fe20008000000 */
[----:B------:R-:W-:Y:S01]  /*18af0*/  UIMAD.WIDE.U32 UR8, UR12, UR43, URZ ;  /* 0x0000002b0c0872a5 */ /* 0x000fe2000f8e003f */
[----:B------:R0:W5:Y:S01]  /*18b00*/  @P4 LDG.E R10, desc[UR52][R4.64] ;  /* 0x00000034040a4981 */ /* 0x000162000c1e1900 */
[----:B------:R-:W-:Y:S01]  /*18b10*/  ULDC.64 UR14, c[0x0][UR18+0x228] ;  /* 0x00008a00120e7abb */ /* 0x000fe20008000a00 */
[----:B------:R-:W-:Y:S01]  /*18b20*/  UIMAD UR12, UR13, UR43, URZ ;  /* 0x0000002b0d0c72a4 */ /* 0x000fe2000f8e023f */
[----:B------:R-:W-:Y:S01]  /*18b30*/  IMAD.MOV.U32 R9, RZ, RZ, R95 ;  /* 0x000000ffff097224 */ /* 0x000fe200078e005f */
[----:B------:R-:W-:Y:S01]  /*18b40*/  USHF.R.S32.HI UR17, URZ, 0x1f, UR44 ;  /* 0x0000001f3f117899 */ /* 0x000fe2000801142c */
[----:B------:R-:W-:Y:S01]  /*18b50*/  LEA.HI R43, R43, R18, RZ, 0x7 ;  /* 0x000000122b2b7211 */ /* 0x000fe200078f38ff */
[----:B------:R-:W-:-:S02]  /*18b60*/  USEL UR7, UR44, URZ, !UP0 ;  /* 0x0000003f2c077287 */ /* 0x000fc4000c000000 */
[----:B------:R-:W-:Y:S01]  /*18b70*/  UIMAD.WIDE.U32 UR20, UR14, UR16, URZ ;  /* 0x000000100e1472a5 */ /* 0x000fe2000f8e003f */
[----:B------:R-:W-:Y:S01]  /*18b80*/  LOP3.LUT R43, R43, 0xffffff80, RZ, 0xc0, !PT ;  /* 0xffffff802b2b7812 */ /* 0x000fe200078ec0ff */
[----:B------:R-:W-:Y:S01]  /*18b90*/  ULDC.64 UR10, c[0x0][UR18+0x220] ;  /* 0x00008800120a7abb */ /* 0x000fe20008000a00 */
[----:B------:R-:W-:Y:S01]  /*18ba0*/  UIMAD UR14, UR15, UR16, URZ ;  /* 0x000000100f0e72a4 */ /* 0x000fe2000f8e023f */
[----:B0-----:R-:W-:Y:S01]  /*18bb0*/  @P1 IMAD.HI.U32 R4, R95, R8, RZ ;  /* 0x000000085f041227 */ /* 0x001fe200078e00ff */
[----:B------:R-:W-:Y:S02]  /*18bc0*/  UIADD3 UR15, UR9, UR12, URZ ;  /* 0x0000000c090f7290 */ /* 0x000fe4000fffe03f */
[----:B------:R-:W-:Y:S01]  /*18bd0*/  USEL UR17, UR17, URZ, !UP0 ;  /* 0x0000003f11117287 */ /* 0x000fe2000c000000 */
[----:B------:R-:W-:Y:S01]  /*18be0*/  IMAD.U32 R5, RZ, RZ, UR21 ;  /* 0x00000015ff057e24 */ /* 0x000fe2000f8e00ff */
[----:B------:R-:W-:Y:S01]  /*18bf0*/  UIMAD UR9, UR11, UR7, URZ ;  /* 0x000000070b0972a4 */ /* 0x000fe2000f8e023f */
[----:B-1----:R-:W-:Y:S01]  /*18c00*/  @P1 SHF.R.U32.HI R9, RZ, R11, R4 ;  /* 0x0000000bff091219 */ /* 0x002fe20000011604 */
[----:B------:R-:W-:Y:S01]  /*18c10*/  UIMAD.WIDE.U32 UR12, UR10, UR7, URZ ;  /* 0x000000070a0c72a5 */ /* 0x000fe2000f8e003f */
[----:B------:R-:W-:Y:S01]  /*18c20*/  IMAD.U32 R4, RZ, RZ, UR20 ;  /* 0x00000014ff047e24 */ /* 0x000fe2000f8e00ff */
[----:B------:R-:W-:Y:S01]  /*18c30*/  UIMAD UR9, UR10, UR17, UR9 ;  /* 0x000000110a0972a4 */ /* 0x000fe2000f8e0209 */
[--C-:B------:R-:W-:Y:S01]  /*18c40*/  SHF.R.S32.HI R5, RZ, 0x1f, R9.reuse ;  /* 0x0000001fff057819 */ /* 0x100fe20000011409 */
[----:B------:R-:W-:Y:S01]  /*18c50*/  UIADD3 UR14, UR21, UR14, URZ ;  /* 0x0000000e150e7290 */ /* 0x000fe2000fffe03f */
[----:B------:R-:W-:Y:S01]  /*18c60*/  IMAD.MOV R8, RZ, RZ, -R9 ;  /* 0x000000ffff087224 */ /* 0x000fe200078e0a09 */
[----:B------:R-:W-:-:S03]  /*18c70*/  UIADD3 UR9, UR13, UR9, URZ ;  /* 0x000000090d097290 */ /* 0x000fc6000fffe03f */
        /* <DEDUP_REMOVED lines=24> */
.L_x_1137:
[----:B------:R-:W-:Y:S01]  /*18e00*/  SHFL.IDX PT, R6, R11, RZ, 0x1c1f ;  /* 0x001c1fff0b067589 */ /* 0x000fe200000e0000 */
[----:B------:R-:W-:Y:S02]  /*18e10*/  IMAD.IADD R18, R18, 0x1, -R43 ;  /* 0x0000000112127824 */ /* 0x000fe400078e0a2b */
[----:B------:R-:W-:Y:S01]  /*18e20*/  VIADD R43, R228, UR36 ;  /* 0x00000024e42b7c36 */ /* 0x000fe20008000000 */
[----:B------:R-:W0:Y:S01]  /*18e30*/  SHFL.IDX PT, R7, R5, RZ, 0x1c1f ;  /* 0x001c1fff05077589 */ /* 0x000e2200000e0000 */
[----:B-----5:R-:W-:Y:S01]  /*18e40*/  IMAD R4, R10, R91, RZ ;  /* 0x0000005b0a047224 */ /* 0x020fe200078e02ff */
[----:B------:R-:W-:Y:S01]  /*18e50*/  LOP3.LUT P0, RZ, R18, 0x3, RZ, 0xc0, !PT ;  /* 0x0000000312ff7812 */ /* 0x000fe2000780c0ff */
[C---:B------:R-:W-:Y:S01]  /*18e60*/  VIADD R93, R43.reuse, 0x8 ;  /* 0x000000082b5d7836 */ /* 0x040fe20000000000 */
[----:B------:R-:W-:Y:S02]  /*18e70*/  SHFL.IDX PT, R8, R11, 0x1, 0x1c1f ;  /* 0x003c1f000b087f89 */ /* 0x000fe400000e0000 */
[----:B------:R-:W-:-:S02]  /*18e80*/  ISETP.GE.OR P2, PT, R43, R4, P0 ;  /* 0x000000042b00720c */ /* 0x000fc40000746670 */
[----:B------:R-:W1:Y:S01]  /*18e90*/  SHFL.IDX PT, R9, R5, 0x1, 0x1c1f ;  /* 0x003c1f0005097f89 */ /* 0x000e6200000e0000 */
[----:B------:R-:W-:-:S10]  /*18ea0*/  ISETP.GE.OR P0, PT, R93, R4, P0 ;  /* 0x000000045d00720c */ /* 0x000fd40000706670 */
[----:B0-----:R0:W-:Y:S04]  /*18eb0*/  @!P2 ST.E desc[UR52][R6.64], R12 ;  /* 0x0000000c0600a985 */ /* 0x0011e8000c101934 */
[----:B-1----:R0:W-:Y:S01]  /*18ec0*/  @!P0 ST.E desc[UR52][R8.64], R13 ;  /* 0x0000000d08008985 */ /* 0x0021e2000c101934 */
[----:B------:R-:W-:-:S13]  /*18ed0*/  PLOP3.LUT P0, PT, PT, PT, UP1, 0x80, 0x0 ;  /* 0x000000000000781c */ /* 0x000fda0003f0f018 */
[----:B0-----:R-:W-:Y:S05]  /*18ee0*/  @P0 BRA `(.L_x_1138) ;  /* 0x0000000800980947 */ /* 0x001fea0003800000 */
[----:B------:R-:W-:Y:S01]  /*18ef0*/  SHF.R.S32.HI R20, RZ, 0x3, R17 ;  /* 0x00000003ff147819 */ /* 0x000fe20000011411 */
[----:B------:R-:W-:Y:S01]  /*18f00*/  ULDC.64 UR12, c[0x0][0xaa0] ;  /* 0x0002a800000c7ab9 */ /* 0x000fe20000000a00 */
[----:B------:R-:W0:Y:S03]  /*18f10*/  @P1 LDC R7, c[0x0][0xbf0] ;  /* 0x0002fc00ff071b82 */ /* 0x000e260000000800 */
[----:B------:R-:W-:-:S04]  /*18f20*/  IMAD R5, R20, 0x40, R3 ;  /* 0x0000004014057824 */ /* 0x000fc800078e0203 */
[----:B------:R-:W-:-:S03]  /*18f30*/  IMAD.WIDE R32, R5, 0x2, R32 ;  /* 0x0000000205207825 */ /* 0x000fc600078e0220 */
[C---:B------:R-:W-:Y:S01]  /*18f40*/  IADD3 R29, P6, R32.reuse, 0x1000, RZ ;  /* 0x00001000201d7810 */ /* 0x040fe20007fde0ff */
[----:B------:R-:W-:Y:S01]  /*18f50*/  UIMAD UR10, UR11, UR12, URZ ;  /* 0x0000000c0b0a72a4 */ /* 0x000fe2000f8e023f */
[----:B------:R-:W-:Y:S01]  /*18f60*/  IMAD R15, R15, 0x20, R20 ;  /* 0x000000200f0f7824 */ /* 0x000fe200078e0214 */
[----:B------:R-:W-:Y:S01]  /*18f70*/  UIMAD.WIDE.U32 UR8, UR4, UR12, URZ ;  /* 0x0000000c040872a5 */ /* 0x000fe2000f8e003f */
[----:B------:R-:W-:Y:S02]  /*18f80*/  LOP3.LUT R28, R29, 0x380, RZ, 0xc0, !PT ;  /* 0x000003801d1c7812 */ /* 0x000fe400078ec0ff */
[----:B------:R-:W-:Y:S02]  /*18f90*/  IADD3 R25, P5, R32, 0x2000, RZ ;  /* 0x0000200020197810 */ /* 0x000fe40007fbe0ff */
[----:B------:R-:W-:Y:S01]  /*18fa0*/  SHF.R.U64 R28, R28, 0x3, RZ ;  /* 0x000000031c1c7819 */ /* 0x000fe200000012ff */
[----:B------:R-:W-:Y:S01]  /*18fb0*/  UIMAD UR10, UR4, UR13, UR10 ;  /* 0x0000000d040a72a4 */ /* 0x000fe2000f8e020a */
[----:B------:R-:W-:Y:S01]  /*18fc0*/  VIADD R15, R15, UR36 ;  /* 0x000000240f0f7c36 */ /* 0x000fe20008000000 */
[----:B------:R-:W-:-:S02]  /*18fd0*/  IADD3 R9, P4, R32, 0x3000, RZ ;  /* 0x0000300020097810 */ /* 0x000fc40007f9e0ff */
[----:B------:R-:W-:Y:S01]  /*18fe0*/  LOP3.LUT R28, R28, R29, RZ, 0x3c, !PT ;  /* 0x0000001d1c1c7212 */ /* 0x000fe200078e3cff */
[--C-:B------:R-:W-:Y:S01]  /*18ff0*/  IMAD.X R29, RZ, RZ, R33.reuse, P6 ;  /* 0x000000ffff1d7224 */ /* 0x100fe200030e0621 */
[C---:B------:R-:W-:Y:S01]  /*19000*/  IADD3 R6, P6, R32.reuse, 0x7000, RZ ;  /* 0x0000700020067810 */ /* 0x040fe20007fde0ff */
[----:B------:R-:W-:Y:S01]  /*19010*/  UIADD3 UR9, UR9, UR10, URZ ;  /* 0x0000000a09097290 */ /* 0x000fe2000fffe03f */
[----:B------:R-:W-:Y:S02]  /*19020*/  IADD3 R49, P3, R32, 0x4000, RZ ;  /* 0x0000400020317810 */ /* 0x000fe40007f7e0ff */
[----:B------:R-:W-:Y:S01]  /*19030*/  LOP3.LUT R5, R6, 0x380, RZ, 0xc0, !PT ;  /* 0x0000038006057812 */ /* 0x000fe200078ec0ff */
[----:B------:R-:W-:Y:S01]  /*19040*/  ULDC.64 UR10, c[0x0][0xae8] ;  /* 0x0002ba00000a7ab9 */ /* 0x000fe20000000a00 */
[----:B------:R-:W-:Y:S01]  /*19050*/  USHF.R.S32.HI UR4, URZ, 0x1f, UR7 ;  /* 0x0000001f3f047899 */ /* 0x000fe20008011407 */
[C---:B------:R-:W-:Y:S01]  /*19060*/  IADD3 R45, P2, R32.reuse, 0x5000, RZ ;  /* 0x00005000202d7810 */ /* 0x040fe20007f5e0ff */
[----:B------:R-:W-:Y:S01]  /*19070*/  IMAD.X R35, RZ, RZ, R33, P6 ;  /* 0x000000ffff237224 */ /* 0x000fe200030e0621 */
[----:B------:R-:W-:Y:S01]  /*19080*/  SHF.R.U64 R5, R5, 0x3, RZ ;  /* 0x0000000305057819 */ /* 0x000fe200000012ff */
[----:B------:R-:W-:Y:S01]  /*19090*/  UIMAD.WIDE.U32 UR8, UR43, UR10, UR8 ;  /* 0x0000000a2b0872a5 */ /* 0x000fe2000f8e0008 */
[----:B------:R-:W-:Y:S01]  /*190a0*/  IADD3 R37, P0, R32, 0x6000, RZ ;  /* 0x0000600020257810 */ /* 0x000fe20007f1e0ff */
[----:B------:R-:W5:Y:S01]  /*190b0*/  LD.E.128 R28, desc[UR52][R28.64] ;  /* 0x000000341c1c7980 */ /* 0x000f62000c101d00 */
[----:B------:R-:W-:-:S02]  /*190c0*/  LOP3.LUT R34, R5, R6, RZ, 0x3c, !PT ;  /* 0x0000000605227212 */ /* 0x000fc400078e3cff */
[----:B------:R-:W1:Y:S01]  /*190d0*/  @P1 LDC R6, c[0x0][0xbec] ;  /* 0x0002fb00ff061b82 */ /* 0x000e620000000800 */
[----:B------:R-:W-:Y:S01]  /*190e0*/  UIMAD UR9, UR43, UR11, UR9 ;  /* 0x0000000b2b0972a4 */ /* 0x000fe2000f8e0209 */
[----:B------:R-:W-:Y:S02]  /*190f0*/  LOP3.LUT R24, R25, 0x380, RZ, 0xc0, !PT ;  /* 0x0000038019187812 */ /* 0x000fe400078ec0ff */
[----:B------:R-:W-:Y:S01]  /*19100*/  ULDC.64 UR10, c[0x0][0xaf0] ;  /* 0x0002bc00000a7ab9 */ /* 0x000fe20000000a00 */
[----:B------:R-:W-:Y:S01]  /*19110*/  LOP3.LUT R8, R9, 0x380, RZ, 0xc0, !PT ;  /* 0x0000038009087812 */ /* 0x000fe200078ec0ff */
[----:B------:R-:W-:Y:S01]  /*19120*/  UIMAD UR4, UR4, UR10, URZ ;  /* 0x0000000a040472a4 */ /* 0x000fe2000f8e023f */
[----:B------:R-:W-:Y:S02]  /*19130*/  LOP3.LUT R48, R49, 0x380, RZ, 0xc0, !PT ;  /* 0x0000038031307812 */ /* 0x000fe400078ec0ff */
[----:B------:R-:W-:Y:S02]  /*19140*/  LOP3.LUT R44, R45, 0x380, RZ, 0xc0, !PT ;  /* 0x000003802d2c7812 */ /* 0x000fe400078ec0ff */
[----:B------:R-:W-:-:S02]  /*19150*/  LOP3.LUT R36, R37, 0x380, RZ, 0xc0, !PT ;  /* 0x0000038025247812 */ /* 0x000fc400078ec0ff */
[----:B------:R-:W-:Y:S01]  /*19160*/  LOP3.LUT R41, R32, 0x380, RZ, 0xc0, !PT ;  /* 0x0000038020297812 */ /* 0x000fe200078ec0ff */
[----:B------:R-:W-:Y:S01]  /*19170*/  UIMAD UR4, UR7, UR11, UR4 ;  /* 0x0000000b070472a4 */ /* 0x000fe2000f8e0204 */
[----:B------:R-:W-:Y:S01]  /*19180*/  IMAD.MOV.U32 R5, RZ, RZ, R15 ;  /* 0x000000ffff057224 */ /* 0x000fe200078e000f */
[----:B------:R-:W-:Y:S01]  /*19190*/  UIMAD.WIDE.U32 UR8, UR7, UR10, UR8 ;  /* 0x0000000a070872a5 */ /* 0x000fe2000f8e0008 */
[----:B------:R-:W-:Y:S02]  /*191a0*/  SHF.R.U64 R24, R24, 0x3, RZ ;  /* 0x0000000318187819 */ /* 0x000fe400000012ff */
[----:B------:R-:W-:Y:S02]  /*191b0*/  SHF.R.U64 R8, R8, 0x3, RZ ;  /* 0x0000000308087819 */ /* 0x000fe400000012ff */
[----:B------:R-:W-:Y:S02]  /*191c0*/  SHF.R.U64 R48, R48, 0x3, RZ ;  /* 0x0000000330307819 */ /* 0x000fe400000012ff */
[----:B------:R-:W-:Y:S01]  /*191d0*/  SHF.R.U64 R44, R44, 0x3, RZ ;  /* 0x000000032c2c7819 */ /* 0x000fe200000012ff */
[----:B-1----:R-:W-:Y:S01]  /*191e0*/  @P1 IMAD.HI.U32 R6, R15, R6, RZ ;  /* 0x000000060f061227 */ /* 0x002fe200078e00ff */
[----:B------:R-:W-:-:S02]  /*191f0*/  SHF.R.U64 R36, R36, 0x3, RZ ;  /* 0x0000000324247819 */ /* 0x000fc400000012ff */
[----:B------:R-:W-:Y:S01]  /*19200*/  SHF.R.U64 R41, R41, 0x3, RZ ;  /* 0x0000000329297819 */ /* 0x000fe200000012ff */
[----:B------:R-:W-:Y:S01]  /*19210*/  ULDC.64 UR10, c[0x0][0xae0] ;  /* 0x0002b800000a7ab9 */ /* 0x000fe20000000a00 */
[----:B0-----:R-:W-:Y:S01]  /*19220*/  @P1 SHF.R.U32.HI R5, RZ, R7, R6 ;  /* 0x00000007ff051219 */ /* 0x001fe20000011606 */
[----:B------:R-:W-:Y:S01]  /*19230*/  UIADD3 UR4, UR9, UR4, URZ ;  /* 0x0000000409047290 */ /* 0x000fe2000fffe03f */
[----:B------:R-:W-:Y:S01]  /*19240*/  LOP3.LUT R24, R24, R25, RZ, 0x3c, !PT ;  /* 0x0000001918187212 */ /* 0x000fe200078e3cff */
[----:B------:R-:W-:Y:S01]  /*19250*/  IMAD.X R25, RZ, RZ, R33, P5 ;  /* 0x000000ffff197224 */ /* 0x000fe200028e0621 */
[--C-:B------:R-:W-:Y:S01]  /*19260*/  SHF.R.S32.HI R12, RZ, 0x1f, R5.reuse ;  /* 0x0000001fff0c7819 */ /* 0x100fe20000011405 */
[----:B------:R-:W-:Y:S01]  /*19270*/  IMAD.MOV R18, RZ, RZ, -R5 ;  /* 0x000000ffff127224 */ /* 0x000fe200078e0a05 */
        /* <DEDUP_REMOVED lines=9> */
[----:B------:R-:W-:Y:S01]  /*19310*/  IMAD.MOV.U32 R41, RZ, RZ, R33 ;  /* 0x000000ffff297224 */ /* 0x000fe200078e0021 */
[----:B------:R-:W5:Y:S01]  /*19320*/  LD.E.128 R24, desc[UR52][R24.64] ;  /* 0x0000003418187980 */ /* 0x000f62000c101d00 */
[----:B------:R-:W-:-:S02]  /*19330*/  IMAD.U32 R7, RZ, RZ, UR9 ;  /* 0x00000009ff077e24 */ /* 0x000fc4000f8e00ff */
[----:B------:R-:W-:Y:S01]  /*19340*/  IMAD.U32 R6, RZ, RZ, UR8 ;  /* 0x00000008ff067e24 */ /* 0x000fe2000f8e00ff */
[----:B------:R-:W5:Y:S01]  /*19350*/  LD.E.128 R8, desc[UR52][R8.64] ;  /* 0x0000003408087980 */ /* 0x000f62000c101d00 */
[----:B------:R-:W-:Y:S01]  /*19360*/  IMAD.U32 R7, RZ, RZ, UR4 ;  /* 0x00000004ff077e24 */ /* 0x000fe2000f8e00ff */
[----:B------:R-:W-:Y:S01]  /*19370*/  ULDC.64 UR8, c[0x0][0xad8] ;  /* 0x0002b60000087ab9 */ /* 0x000fe20000000a00 */
[----:B------:R-:W-:Y:S01]  /*19380*/  IMAD R12, R12, UR10, RZ ;  /* 0x0000000a0c0c7c24 */ /* 0x000fe2000f8e02ff */
[----:B------:R-:W5:Y:S01]  /*19390*/  LD.E.128 R40, desc[UR52][R40.64] ;  /* 0x0000003428287980 */ /* 0x000f62000c101d00 */
[----:B------:R-:W-:Y:S02]  /*193a0*/  IMAD R13, R91, R18, R15 ;  /* 0x000000125b0d7224 */ /* 0x000fe400078e020f */
[C---:B------:R-:W-:Y:S01]  /*193b0*/  IMAD R15, R5.reuse, UR11, R12 ;  /* 0x0000000b050f7c24 */ /* 0x040fe2000f8e020c */
[----:B------:R-:W5:Y:S01]  /*193c0*/  LD.E.128 R48, desc[UR52][R48.64] ;  /* 0x0000003430307980 */ /* 0x000f62000c101d00 */
[----:B------:R-:W-:Y:S01]  /*193d0*/  IMAD.WIDE.U32 R6, R5, UR10, R6 ;  /* 0x0000000a05067c25 */ /* 0x000fe2000f8e0006 */
[----:B------:R-:W-:-:S02]  /*193e0*/  SHF.R.S32.HI R5, RZ, 0x1f, R13 ;  /* 0x0000001fff057819 */ /* 0x000fc4000001140d */
[----:B------:R-:W5:Y:S04]  /*193f0*/  LD.E.128 R44, desc[UR52][R44.64] ;  /* 0x000000342c2c7980 */ /* 0x000f68000c101d00 */
[----:B------:R-:W5:Y:S04]  /*19400*/  LD.E.128 R36, desc[UR52][R36.64] ;  /* 0x0000003424247980 */ /* 0x000f68000c101d00 */
[----:B------:R-:W5:Y:S01]  /*19410*/  LD.E.128 R32, desc[UR52][R34.64] ;  /* 0x0000003422207980 */ /* 0x000f62000c101d00 */
[----:B------:R-:W-:Y:S01]  /*19420*/  @!PT LDS RZ, [RZ] ;  /* 0x00000000fffff984 */ /* 0x000fe20000000800 */
[----:B------:R-:W-:Y:S01]  /*19430*/  @!PT LDS RZ, [RZ] ;  /* 0x00000000fffff984 */ /* 0x000fe20000000800 */
[----:B------:R-:W-:Y:S01]  /*19440*/  @!PT LDS RZ, [RZ] ;  /* 0x00000000fffff984 */ /* 0x000fe20000000800 */
[----:B------:R-:W-:Y:S01]  /*19450*/  @!PT LDS RZ, [RZ] ;  /* 0x00000000fffff984 */ /* 0x000fe20000000800 */
[----:B------:R0:W-:Y:S06]  /*19460*/  MEMBAR.ALL.CTA ;  /* 0x0000000000007992 */ /* 0x0001ec0000008000 */
[----:B0-----:R-:W0:Y:S01]  /*19470*/  FENCE.VIEW.ASYNC.S ;  /* 0x00000000000073c6 */ /* 0x001e220000000000 */
[----:B------:R-:W-:-:S02]  /*19480*/  IMAD.IADD R7, R7, 0x1, R15 ;  /* 0x0000000107077824 */ /* 0x000fc400078e020f */
[----:B------:R-:W-:Y:S02]  /*19490*/  IMAD R12, R5, UR8, RZ ;  /* 0x00000008050c7c24 */ /* 0x000fe4000f8e02ff */
[----:B------:R-:W-:Y:S02]  /*194a0*/  VIADD R21, R20, UR36 ;  /* 0x0000002414157c36 */ /* 0x000fe40008000000 */
[C---:B------:R-:W-:Y:S02]  /*194b0*/  IMAD R15, R13.reuse, UR9, R12 ;  /* 0x000000090d0f7c24 */ /* 0x040fe4000f8e020c */
[----:B------:R-:W-:Y:S01]  /*194c0*/  IMAD.WIDE.U32 R6, R13, UR8, R6 ;  /* 0x000000080d067c25 */ /* 0x000fe2000f8e0006 */
[C---:B------:R-:W-:Y:S01]  /*194d0*/  ISETP.GE.AND P2, PT, R21.reuse, R4, PT ;  /* 0x000000041500720c */ /* 0x040fe20003f46270 */
[----:B------:R-:W-:Y:S02]  /*194e0*/  ULDC.64 UR8, c[0x0][0xa80] ;  /* 0x0002a00000087ab9 */ /* 0x000fe40000000a00 */
[----:B------:R-:W-:-:S02]  /*194f0*/  VIADD R5, R21, 0x20 ;  /* 0x0000002015057836 */ /* 0x000fc40000000000 */
[----:B------:R-:W-:Y:S01]  /*19500*/  IMAD.IADD R7, R7, 0x1, R15 ;  /* 0x0000000107077824 */ /* 0x000fe200078e020f */
[----:B------:R-:W-:Y:S01]  /*19510*/  LEA R15, P3, R6, UR8, 0x1 ;  /* 0x00000008060f7c11 */ /* 0x000fe2000f8608ff */
[----:B------:R-:W-:Y:S01]  /*19520*/  VIADD R14, R14, 0x2e820 ;  /* 0x0002e8200e0e7836 */ /* 0x000fe20000000000 */
[-C--:B------:R-:W-:Y:S01]  /*19530*/  ISETP.GE.AND P0, PT, R5, R4.reuse, PT ;  /* 0x000000040500720c */ /* 0x080fe20003f06270 */
[----:B------:R-:W-:Y:S01]  /*19540*/  VIADD R5, R21, 0x40 ;  /* 0x0000004015057836 */ /* 0x000fe20000000000 */
[----:B------:R-:W-:Y:S02]  /*19550*/  LEA.HI.X R17, R6, UR9, R7, 0x1, P3 ;  /* 0x0000000906117c11 */ /* 0x000fe400098f0c07 */
[----:B------:R-:W-:Y:S01]  /*19560*/  PRMT R14, RZ, 0x654, R14 ;  /* 0x00000654ff0e7816 */ /* 0x000fe2000000000e */
[----:B0-----:R0:W1:Y:S01]  /*19570*/  SHFL.IDX PT, R12, R15, RZ, 0x181f ;  /* 0x00181fff0f0c7589 */ /* 0x00106200000e0000 */
[----:B------:R-:W-:Y:S01]  /*19580*/  ISETP.GE.AND P1, PT, R5, R4, PT ;  /* 0x000000040500720c */ /* 0x000fe20003f26270 */
[----:B------:R-:W-:Y:S01]  /*19590*/  BSSY B1, `(.L_x_1139) ;  /* 0x000000f000017945 */ /* 0x000fe20003800000 */
[----:B------:R2:W-:Y:S01]  /*195a0*/  SYNCS.ARRIVE.TRANS64.RED.A1T0 RZ, [R14+URZ], RZ ;  /* 0x000000ff0eff79a7 */ /* 0x0005e2000810043f */
[----:B------:R0:W3:Y:S01]  /*195b0*/  SHFL.IDX PT, R5, R17, RZ, 0x181f ;  /* 0x00181fff11057589 */ /* 0x0000e200000e0000 */
[----:B------:R-:W-:-:S02]  /*195c0*/  SHF.R.S32.HI R18, RZ, 0x1f, R3 ;  /* 0x0000001fff127819 */ /* 0x000fc40000011403 */
[----:B--2---:R-:W-:Y:S01]  /*195d0*/  SHF.R.S32.HI R14, RZ, 0x1f, R0 ;  /* 0x0000001fff0e7819 */ /* 0x004fe20000011400 */
[----:B0-----:R-:W-:Y:S06]  /*195e0*/  @P2 BRA `(.L_x_1140) ;  /* 0x0000000000242947 */ /* 0x001fec0003800000 */
[----:B------:R-:W-:Y:S02]  /*195f0*/  ULDC UR4, c[0x0][0xac8] ;  /* 0x0002b20000047ab9 */ /* 0x000fe40000000800 */
[----:B------:R-:W-:Y:S02]  /*19600*/  ISETP.GE.AND P2, PT, R3, UR4, PT ;  /* 0x0000000403007c0c */ /* 0x000fe4000bf46270 */
[----:B------:R-:W-:-:S11]  /*19610*/  ISETP.GE.AND P3, PT, R0, UR4, PT ;  /* 0x0000000400007c0c */ /* 0x000fd6000bf66270 */
[CC--:B-1----:R-:W-:Y:S02]  /*19620*/  @!P2 LEA R6, P4, R3.reuse, R12.reuse, 0x1 ;  /* 0x0000000c0306a211 */ /* 0x0c2fe400078808ff */
[C---:B------:R-:W-:Y:S02]  /*19630*/  @!P3 LEA R12, P5, R0.reuse, R12, 0x1 ;  /* 0x0000000c000cb211 */ /* 0x040fe400078a08ff */
[-C--:B---3--:R-:W-:Y:S02]  /*19640*/  @!P2 LEA.HI.X R7, R3, R5.reuse, R18, 0x1, P4 ;  /* 0x000000050307a211 */ /* 0x088fe400020f0c12 */
[----:B------:R-:W-:-:S03]  /*19650*/  @!P3 LEA.HI.X R13, R0, R5, R14, 0x1, P5 ;  /* 0x00000005000db211 */ /* 0x000fc600028f0c0e */
[----:B-----5:R0:W-:Y:S04]  /*19660*/  @!P2 ST.E.128 desc[UR52][R6.64], R40 ;  /* 0x000000280600a985 */ /* 0x0201e8000c101d34 */
[----:B------:R0:W-:Y:S02]  /*19670*/  @!P3 ST.E.128 desc[UR52][R12.64], R48 ;  /* 0x000000300c00b985 */ /* 0x0001e4000c101d34 */
.L_x_1140:
[----:B------:R-:W-:Y:S05]  /*19680*/  BSYNC B1 ;  /* 0x0000000000017941 */ /* 0x000fea0003800000 */
.L_x_1139:
[----:B---3--:R2:W3:Y:S01]  /*19690*/  SHFL.IDX PT, R5, R17, 0x1, 0x181f ;  /* 0x00381f0011057f89 */ /* 0x0084e200000e0000 */
[----:B------:R-:W-:Y:S03]  /*196a0*/  BSSY B1, `(.L_x_1141) ;  /* 0x000000c000017945 */ /* 0x000fe60003800000 */
[----:B01----:R2:W0:Y:S01]  /*196b0*/  SHFL.IDX PT, R12, R15, 0x1, 0x181f ;  /* 0x00381f000f0c7f89 */ /* 0x00342200000e0000 */
[----:B------:R-:W-:Y:S05]  /*196c0*/  @P0 BRA `(.L_x_1142) ;  /* 0x0000000000240947 */ /* 0x000fea0003800000 */
[----:B------:R-:W-:Y:S02]  /*196d0*/  ULDC UR4, c[0x0][0xac8] ;  /* 0x0002b20000047ab9 */ /* 0x000fe40000000800 */
[----:B------:R-:W-:Y:S02]  /*196e0*/  ISETP.GE.AND P3, PT, R3, UR4, PT ;  /* 0x0000000403007c0c */ /* 0x000fe4000bf66270 */
[----:B------:R-:W-:-:S11]  /*196f0*/  ISETP.GE.AND P4, PT, R0, UR4, PT ;  /* 0x0000000400007c0c */ /* 0x000fd6000bf86270 */
[CC--:B0-----:R-:W-:Y:S02]  /*19700*/  @!P3 LEA R6, P0, R3.reuse, R12.reuse, 0x1 ;  /* 0x0000000c0306b211 */ /* 0x0c1fe400078008ff */
[C---:B------:R-:W-:Y:S02]  /*19710*/  @!P4 LEA R12, P2, R0.reuse, R12, 0x1 ;  /* 0x0000000c000cc211 */ /* 0x040fe400078408ff */
[-C--:B---3--:R-:W-:Y:S02]  /*19720*/  @!P3 LEA.HI.X R7, R3, R5.reuse, R18, 0x1, P0 ;  /* 0x000000050307b211 */ /* 0x088fe400000f0c12 */
[----:B------:R-:W-:-:S03]  /*19730*/  @!P4 LEA.HI.X R13, R0, R5, R14, 0x1, P2 ;  /* 0x00000005000dc211 */ /* 0x000fc600010f0c0e */
[----:B-----5:R1:W-:Y:S04]  /*19740*/  @!P3 ST.E.128 desc[UR52][R6.64], R28 ;  /* 0x0000001c0600b985 */ /* 0x0203e8000c101d34 */
[----:B------:R1:W-:Y:S02]  /*19750*/  @!P4 ST.E.128 desc[UR52][R12.64], R44 ;  /* 0x0000002c0c00c985 */ /* 0x0003e4000c101d34 */
.L_x_1142:
[----:B------:R-:W-:Y:S05]  /*19760*/  BSYNC B1 ;  /* 0x0000000000017941 */ /* 0x000fea0003800000 */
.L_x_1141:
[----:B---3--:R3:W4:Y:S01]  /*19770*/  SHFL.IDX PT, R5, R17, 0x2, 0x181f ;  /* 0x00581f0011057f89 */ /* 0x00872200000e0000 */
        /* <DEDUP_REMOVED lines=10> */
[----:B-----5:R1:W-:Y:S04]  /*19820*/  @!P2 ST.E.128 desc[UR52][R6.64], R24 ;  /* 0x000000180600a985 */ /* 0x0203e8000c101d34 */
[----:B------:R1:W-:Y:S02]  /*19830*/  @!P3 ST.E.128 desc[UR52][R12.64], R36 ;  /* 0x000000240c00b985 */ /* 0x0003e4000c101d34 */
.L_x_1144:
[----:B------:R-:W-:Y:S05]  /*19840*/  BSYNC B1 ;  /* 0x0000000000017941 */ /* 0x000fea0003800000 */
.L_x_1143:
[----:B----4-:R-:W-:Y:S01]  /*19850*/  VIADD R5, R21, 0x60 ;  /* 0x0000006015057836 */ /* 0x010fe20000000000 */
[----:B--23--:R-:W2:Y:S04]  /*19860*/  SHFL.IDX PT, R17, R17, 0x3, 0x181f ;  /* 0x00781f0011117f89 */ /* 0x00cea800000e0000 */
[----:B------:R-:W-:Y:S01]  /*19870*/  ISETP.GE.AND P0, PT, R5, R4, PT ;  /* 0x000000040500720c */ /* 0x000fe20003f06270 */
[----:B------:R-:W3:-:S12]  /*19880*/  SHFL.IDX PT, R15, R15, 0x3, 0x181f ;  /* 0x00781f000f0f7f89 */ /* 0x000ed800000e0000 */
[----:B------:R-:W-:Y:S05]  /*19890*/  @P0 BRA `(.L_x_1145) ;  /* 0x0000001800bc0947 */ /* 0x000fea0003800000 */
[----:B------:R-:W-:Y:S02]  /*198a0*/  ULDC UR4, c[0x0][0xac8] ;  /* 0x0002b20000047ab9 */ /* 0x000fe40000000800 */
[----:B------:R-:W-:-:S13]  /*198b0*/  ISETP.GE.AND P1, PT, R3, UR4, PT ;  /* 0x0000000403007c0c */ /* 0x000fda000bf26270 */
[----:B---3--:R-:W-:-:S04]  /*198c0*/  @!P1 LEA R4, P0, R3, R15, 0x1 ;  /* 0x0000000f03049211 */ /* 0x008fc800078008ff */
[----:B--2---:R-:W-:Y:S02]  /*198d0*/  @!P1 LEA.HI.X R5, R3, R17, R18, 0x1, P0 ;  /* 0x0000001103059211 */ /* 0x004fe400000f0c12 */
[----:B------:R-:W-:-:S03]  /*198e0*/  ISETP.GE.AND P0, PT, R0, UR4, PT ;  /* 0x0000000400007c0c */ /* 0x000fc6000bf06270 */
[----:B-----5:R2:W-:Y:S10]  /*198f0*/  @!P1 ST.E.128 desc[UR52][R4.64], R8 ;  /* 0x0000000804009985 */ /* 0x0205f4000c101d34 */
[----:B------:R-:W-:Y:S05]  /*19900*/  @P0 BRA `(.L_x_1145) ;  /* 0x0000001800a00947 */ /* 0x000fea0003800000 */
[----:B--2---:R-:W-:-:S04]  /*19910*/  LEA R4, P0, R0, R15, 0x1 ;  /* 0x0000000f00047211 */ /* 0x004fc800078008ff */
[----:B------:R-:W-:-:S05]  /*19920*/  LEA.HI.X R5, R0, R17, R14, 0x1, P0 ;  /* 0x0000001100057211 */ /* 0x000fca00000f0c0e */
[----:B------:R2:W-:Y:S01]  /*19930*/  ST.E.128 desc[UR52][R4.64], R32 ;  /* 0x0000002004007985 */ /* 0x0005e2000c101d34 */
[----:B------:R-:W-:Y:S05]  /*19940*/  BRA `(.L_x_1145) ;  /* 0x0000001800907947 */ /* 0x000fea0003800000 */
.L_x_1138:
[----:B------:R-:W-:Y:S01]  /*19950*/  ULDC.64 UR12, c[0x0][0xb08] ;  /* 0x0002c200000c7ab9 */ /* 0x000fe20000000a00 */
[----:B------:R-:W0:Y:S01]  /*19960*/  @P1 LDC R0, c[0x0][0xbec] ;  /* 0x0002fb00ff001b82 */ /* 0x000e220000000800 */
[----:B------:R-:W-:Y:S01]  /*19970*/  UIMAD UR10, UR11, UR12, URZ ;  /* 0x0000000c0b0a72a4 */ /* 0x000fe2000f8e023f */
[----:B------:R-:W-:Y:S01]  /*19980*/  IMAD.MOV.U32 R3, RZ, RZ, R95 ;  /* 0x000000ffff037224 */ /* 0x000fe200078e005f */
[----:B------:R-:W-:Y:S01]  /*19990*/  UIMAD.WIDE.U32 UR8, UR4, UR12, URZ ;  /* 0x0000000c040872a5 */ /* 0x000fe2000f8e003f */
[----:B------:R-:W-:Y:S01]  /*199a0*/  ISETP.GE.AND P0, PT, R43, R4, PT ;  /* 0x000000042b00720c */ /* 0x000fe20003f06270 */
[----:B------:R-:W-:Y:S01]  /*199b0*/  UIMAD UR10, UR4, UR13, UR10 ;  /* 0x0000000d040a72a4 */ /* 0x000fe2000f8e020a */
[----:B------:R-:W-:Y:S01]  /*199c0*/  VIADD R14, R14, 0x2e820 ;  /* 0x0002e8200e0e7836 */ /* 0x000fe20000000000 */
[----:B------:R-:W-:Y:S01]  /*199d0*/  USHF.R.S32.HI UR4, URZ, 0x1f, UR7 ;  /* 0x0000001f3f047899 */ /* 0x000fe20008011407 */
[----:B------:R-:W1:Y:S01]  /*199e0*/  @P1 LDC R5, c[0x0][0xbf0] ;  /* 0x0002fc00ff051b82 */ /* 0x000e620000000800 */
[----:B------:R-:W-:Y:S01]  /*199f0*/  UIADD3 UR9, UR9, UR10, URZ ;  /* 0x0000000a09097290 */ /* 0x000fe2000fffe03f */
[C---:B------:R-:W-:Y:S01]  /*19a00*/  VIADD R17, R19.reuse, 0x30 ;  /* 0x0000003013117836 */ /* 0x040fe20000000000 */
[----:B------:R-:W-:Y:S01]  /*19a10*/  PRMT R14, RZ, 0x654, R14 ;  /* 0x00000654ff0e7816 */ /* 0x000fe2000000000e */
[----:B------:R-:W-:Y:S01]  /*19a20*/  ULDC.64 UR10, c[0x0][0xb38] ;  /* 0x0002ce00000a7ab9 */ /* 0x000fe20000000a00 */
[C---:B------:R-:W-:Y:S01]  /*19a30*/  VIADD R97, R19.reuse, 0x48 ;  /* 0x0000004813617836 */ /* 0x040fe20000000000 */
[----:B------:R-:W-:Y:S01]  /*19a40*/  UIMAD.WIDE.U32 UR8, UR43, UR10, UR8 ;  /* 0x0000000a2b0872a5 */ /* 0x000fe2000f8e0008 */
[C---:B------:R-:W-:Y:S01]  /*19a50*/  VIADD R99, R19.reuse, 0x50 ;  /* 0x0000005013637836 */ /* 0x040fe20000000000 */
[----:B------:R2:W-:Y:S01]  /*19a60*/  SYNCS.ARRIVE.TRANS64.RED.A1T0 RZ, [R14+URZ], RZ ;  /* 0x000000ff0eff79a7 */ /* 0x0005e2000810043f */
[C---:B------:R-:W-:Y:S01]  /*19a70*/  VIADD R101, R19.reuse, 0x58 ;  /* 0x0000005813657836 */ /* 0x040fe20000000000 */
[----:B------:R-:W-:Y:S01]  /*19a80*/  UIMAD UR9, UR43, UR11, UR9 ;  /* 0x0000000b2b0972a4 */ /* 0x000fe2000f8e0209 */
[C---:B------:R-:W-:Y:S01]  /*19a90*/  VIADD R103, R19.reuse, 0x60 ;  /* 0x0000006013677836 */ /* 0x040fe20000000000 */
[----:B------:R-:W-:Y:S01]  /*19aa0*/  BSSY B1, `(.L_x_1146) ;  /* 0x000007b000017945 */ /* 0x000fe20003800000 */
[----:B------:R-:W-:Y:S01]  /*19ab0*/  ULDC.64 UR10, c[0x0][0xb40] ;  /* 0x0002d000000a7ab9 */ /* 0x000fe20000000a00 */
[----:B------:R-:W-:Y:S01]  /*19ac0*/  VIADD R105, R19, 0x68 ;  /* 0x0000006813697836 */ /* 0x000fe20000000000 */
[----:B------:R-:W-:Y:S01]  /*19ad0*/  UIMAD UR4, UR4, UR10, URZ ;  /* 0x0000000a040472a4 */ /* 0x000fe2000f8e023f */
[----:B0-----:R-:W-:Y:S01]  /*19ae0*/  @P1 IMAD.HI.U32 R0, R95, R0, RZ ;  /* 0x000000005f001227 */ /* 0x001fe200078e00ff */
[----:B------:R-:W-:Y:S01]  /*19af0*/  UIMAD.WIDE.U32 UR8, UR7, UR10, UR8 ;  /* 0x0000000a070872a5 */ /* 0x000fe2000f8e0008 */
[----:B------:R-:W-:Y:S01]  /*19b00*/  SHF.R.S32.HI R92, RZ, 0x1f, R97 ;  /* 0x0000001fff5c7819 */ /* 0x000fe20000011461 */
[----:B------:R-:W-:Y:S01]  /*19b10*/  UIMAD UR4, UR7, UR11, UR4 ;  /* 0x0000000b070472a4 */ /* 0x000fe2000f8e0204 */
[C---:B------:R-:W-:Y:S01]  /*19b20*/  VIADD R107, R19.reuse, 0x70 ;  /* 0x00000070136b7836 */ /* 0x040fe20000000000 */
[----:B------:R-:W-:Y:S01]  /*19b30*/  SHF.R.S32.HI R94, RZ, 0x1f, R99 ;  /* 0x0000001fff5e7819 */ /* 0x000fe20000011463 */
[----:B------:R-:W-:Y:S01]  /*19b40*/  ULDC.64 UR10, c[0x0][0xb48] ;  /* 0x0002d200000a7ab9 */ /* 0x000fe20000000a00 */
[----:B------:R-:W-:Y:S01]  /*19b50*/  UIADD3 UR9, UR9, UR4, URZ ;  /* 0x0000000409097290 */ /* 0x000fe2000fffe03f */
[----:B-1----:R-:W-:Y:S01]  /*19b60*/  @P1 SHF.R.U32.HI R3, RZ, R5, R0 ;  /* 0x00000005ff031219 */ /* 0x002fe20000011600 */
[C---:B------:R-:W-:Y:S01]  /*19b70*/  VIADD R109, R19.reuse, 0x78 ;  /* 0x00000078136d7836 */ /* 0x040fe20000000000 */
[----:B------:R-:W-:Y:S01]  /*19b80*/  SHF.R.S32.HI R96, RZ, 0x1f, R101 ;  /* 0x0000001fff607819 */ /* 0x000fe20000011465 */
[----:B------:R-:W-:Y:S01]  /*19b90*/  UIMAD.WIDE.U32 UR8, UR37, UR10, UR8 ;  /* 0x0000000a250872a5 */ /* 0x000fe2000f8e0008 */
[--C-:B------:R-:W-:Y:S01]  /*19ba0*/  SHF.R.S32.HI R0, RZ, 0x1f, R3.reuse ;  /* 0x0000001fff007819 */ /* 0x100fe20000011403 */
[----:B------:R-:W-:Y:S01]  /*19bb0*/  IMAD.MOV R6, RZ, RZ, -R3 ;  /* 0x000000ffff067224 */ /* 0x000fe200078e0a03 */
[----:B------:R-:W-:Y:S01]  /*19bc0*/  SHF.R.S32.HI R98, RZ, 0x1f, R103 ;  /* 0x0000001fff627819 */ /* 0x000fe20000011467 */
[----:B------:R-:W-:Y:S01]  /*19bd0*/  UIMAD UR37, UR37, UR11, UR9 ;  /* 0x0000000b252572a4 */ /* 0x000fe2000f8e0209 */
[----:B------:R-:W-:Y:S01]  /*19be0*/  VIADD R111, R19, 0x20 ;  /* 0x00000020136f7836 */ /* 0x000fe20000000000 */
[----:B------:R-:W-:Y:S01]  /*19bf0*/  SHF.R.S32.HI R100, RZ, 0x1f, R105 ;  /* 0x0000001fff647819 */ /* 0x000fe20000011469 */
[----:B------:R-:W-:Y:S01]  /*19c00*/  ULDC.64 UR10, c[0x0][0xb30] ;  /* 0x0002cc00000a7ab9 */ /* 0x000fe20000000a00 */
[----:B------:R-:W-:Y:S01]  /*19c10*/  IMAD R5, R91, R6, R95 ;  /* 0x000000065b057224 */ /* 0x000fe200078e025f */
[----:B------:R-:W-:Y:S01]  /*19c20*/  SHF.R.S32.HI R102, RZ, 0x1f, R107 ;  /* 0x0000001fff667819 */ /* 0x000fe2000001146b */
[----:B------:R-:W-:Y:S01]  /*19c30*/  IMAD R0, R0, UR10, RZ ;  /* 0x0000000a00007c24 */ /* 0x000fe2000f8e02ff */
[----:B------:R-:W-:Y:S01]  /*19c40*/  SHF.R.S32.HI R104, RZ, 0x1f, R109 ;  /* 0x0000001fff687819 */ /* 0x000fe2000001146d */
[----:B------:R-:W-:Y:S01]  /*19c50*/  IMAD.U32 R7, RZ, RZ, UR9 ;  /* 0x00000009ff077e24 */ /* 0x000fe2000f8e00ff */
[----:B------:R-:W-:Y:S01]  /*19c60*/  SHF.R.S32.HI R110, RZ, 0x1f, R17 ;  /* 0x0000001fff6e7819 */ /* 0x000fe20000011411 */
[----:B------:R-:W-:Y:S01]  /*19c70*/  IMAD.U32 R6, RZ, RZ, UR8 ;  /* 0x00000008ff067e24 */ /* 0x000fe2000f8e00ff */
[----:B------:R-:W-:Y:S01]  /*19c80*/  ULDC.64 UR8, c[0x0][0xb28] ;  /* 0x0002ca0000087ab9 */ /* 0x000fe20000000a00 */
[----:B------:R-:W-:Y:S01]  /*19c90*/  IMAD.U32 R7, RZ, RZ, UR37 ;  /* 0x00000025ff077e24 */ /* 0x000fe2000f8e00ff */
[----:B------:R-:W-:Y:S01]  /*19ca0*/  SHF.R.S32.HI R114, RZ, 0x1f, R111 ;  /* 0x0000001fff727819 */ /* 0x000fe2000001146f */
[C---:B------:R-:W-:Y:S01]  /*19cb0*/  IMAD R9, R3.reuse, UR11, R0 ;  /* 0x0000000b03097c24 */ /* 0x040fe2000f8e0200 */
[----:B------:R-:W-:Y:S01]  /*19cc0*/  SHF.R.S32.HI R0, RZ, 0x1f, R5 ;  /* 0x0000001fff007819 */ /* 0x000fe20000011405 */
[----:B------:R-:W-:-:S04]  /*19cd0*/  IMAD.WIDE.U32 R6, R3, UR10, R6 ;  /* 0x0000000a03067c25 */ /* 0x000fc8000f8e0006 */
[----:B------:R-:W-:Y:S02]  /*19ce0*/  IMAD R0, R0, UR8, RZ ;  /* 0x0000000800007c24 */ /* 0x000fe4000f8e02ff */
[----:B------:R-:W-:Y:S02]  /*19cf0*/  IMAD.IADD R7, R7, 0x1, R9 ;  /* 0x0000000107077824 */ /* 0x000fe400078e0209 */
[C---:B------:R-:W-:Y:S02]  /*19d00*/  IMAD R3, R5.reuse, UR9, R0 ;  /* 0x0000000905037c24 */ /* 0x040fe4000f8e0200 */
[----:B------:R-:W-:Y:S01]  /*19d10*/  IMAD.WIDE.U32 R6, R5, UR8, R6 ;  /* 0x0000000805067c25 */ /* 0x000fe2000f8e0006 */
[----:B------:R-:W-:-:S03]  /*19d20*/  ULDC.64 UR8, c[0x0][0xb00] ;  /* 0x0002c00000087ab9 */ /* 0x000fc60000000a00 */
[----:B------:R-:W-:Y:S01]  /*19d30*/  IMAD.IADD R3, R7, 0x1, R3 ;  /* 0x0000000107037824 */ /* 0x000fe200078e0203 */
[C---:B------:R-:W-:Y:S01]  /*19d40*/  LEA R0, P1, R6.reuse, UR8, 0x2 ;  /* 0x0000000806007c11 */ /* 0x040fe2000f8210ff */
[C---:B------:R-:W-:Y:S02]  /*19d50*/  VIADD R91, R19.reuse, 0x38 ;  /* 0x00000038135b7836 */ /* 0x040fe40000000000 */
[C---:B------:R-:W-:Y:S01]  /*19d60*/  VIADD R95, R19.reuse, 0x40 ;  /* 0x00000040135f7836 */ /* 0x040fe20000000000 */
[----:B------:R-:W-:Y:S01]  /*19d70*/  LEA.HI.X R3, R6, UR9, R3, 0x2, P1 ;  /* 0x0000000906037c11 */ /* 0x000fe200088f1403 */
[C---:B------:R-:W-:Y:S01]  /*19d80*/  VIADD R113, R19.reuse, 0x28 ;  /* 0x0000002813717836 */ /* 0x040fe20000000000 */
[----:B------:R2:W0:Y:S01]  /*19d90*/  SHFL.IDX PT, R8, R0, RZ, 0x1c1f ;  /* 0x001c1fff00087589 */ /* 0x00042200000e0000 */
[C---:B------:R-:W-:Y:S01]  /*19da0*/  VIADD R5, R19.reuse, 0x8 ;  /* 0x0000000813057836 */ /* 0x040fe20000000000 */
[----:B------:R-:W-:Y:S01]  /*19db0*/  SHF.R.S32.HI R18, RZ, 0x1f, R91 ;  /* 0x0000001fff127819 */ /* 0x000fe2000001145b */
[C---:B------:R-:W-:Y:S01]  /*19dc0*/  VIADD R115, R19.reuse, 0x10 ;  /* 0x0000001013737836 */ /* 0x040fe20000000000 */
[----:B------:R2:W1:Y:S01]  /*19dd0*/  SHFL.IDX PT, R9, R3, RZ, 0x1c1f ;  /* 0x001c1fff03097589 */ /* 0x00046200000e0000 */
[----:B------:R-:W-:Y:S01]  /*19de0*/  VIADD R117, R19, 0x18 ;  /* 0x0000001813757836 */ /* 0x000fe20000000000 */
[----:B------:R-:W-:-:S02]  /*19df0*/  SHF.R.S32.HI R90, RZ, 0x1f, R95 ;  /* 0x0000001fff5a7819 */ /* 0x000fc4000001145f */
[----:B------:R-:W-:Y:S02]  /*19e00*/  SHF.R.S32.HI R106, RZ, 0x1f, R113 ;  /* 0x0000001fff6a7819 */ /* 0x000fe40000011471 */
[----:B------:R-:W-:Y:S02]  /*19e10*/  SHF.R.S32.HI R108, RZ, 0x1f, R115 ;  /* 0x0000001fff6c7819 */ /* 0x000fe40000011473 */
[----:B------:R-:W-:Y:S02]  /*19e20*/  SHF.R.S32.HI R112, RZ, 0x1f, R117 ;  /* 0x0000001fff707819 */ /* 0x000fe40000011475 */
[----:B------:R-:W-:Y:S01]  /*19e30*/  SHF.R.S32.HI R116, RZ, 0x1f, R5 ;  /* 0x0000001fff747819 */ /* 0x000fe20000011405 */
[----:B--2---:R-:W-:Y:S06]  /*19e40*/  @P0 BRA `(.L_x_1147) ;  /* 0x0000000400000947 */ /* 0x004fec0003800000 */
[----:B------:R-:W-:Y:S02]  /*19e50*/  ULDC UR4, c[0x0][0xac8] ;  /* 0x0002b20000047ab9 */ /* 0x000fe40000000800 */
[----:B------:R-:W-:Y:S02]  /*19e60*/  ISETP.GE.AND P3, PT, R5, UR4, PT ;  /* 0x0000000405007c0c */ /* 0x000fe4000bf66270 */
[----:B------:R-:W-:Y:S02]  /*19e70*/  ISETP.GE.AND P2, PT, R19, UR4, PT ;  /* 0x0000000413007c0c */ /* 0x000fe4000bf46270 */
[----:B------:R-:W-:Y:S02]  /*19e80*/  ISETP.GE.AND P1, PT, R115, UR4, PT ;  /* 0x0000000473007c0c */ /* 0x000fe4000bf26270 */
[----:B------:R-:W-:Y:S02]  /*19e90*/  ISETP.GE.AND P0, PT, R117, UR4, PT ;  /* 0x0000000475007c0c */ /* 0x000fe4000bf06270 */
[----:B------:R-:W-:-:S05]  /*19ea0*/  ISETP.GE.AND P4, PT, R111, UR4, PT ;  /* 0x000000046f007c0c */ /* 0x000fca000bf86270 */
[-C--:B0-----:R-:W-:Y:S02]  /*19eb0*/  @!P3 LEA R10, P5, R5, R8.reuse, 0x2 ;  /* 0x00000008050ab211 */ /* 0x081fe400078a10ff */
[----:B-1----:R-:W-:Y:S02]  /*19ec0*/  @!P2 IMAD.WIDE R6, R19, 0x4, R8 ;  /* 0x000000041306a825 */ /* 0x002fe400078e0208 */
        /* <DEDUP_REMOVED lines=14> */
[-C--:B------:R-:W-:Y:S02]  /*19fb0*/  @!P2 LEA R32, P6, R113, R8.reuse, 0x2 ;  /* 0x000000087120a211 */ /* 0x080fe400078c10ff */
        /* <DEDUP_REMOVED lines=10> */
[-C--:B--2---:R-:W-:Y:S02]  /*1a060*/  @!P1 LEA R12, P5, R95, R8.reuse, 0x2 ;  /* 0x000000085f0c9211 */ /* 0x084fe400078a10ff */
        /* <DEDUP_REMOVED lines=8> */
[----:B---3--:R-:W-:Y:S02]  /*1a0f0*/  @!P3 LEA R6, P1, R99, R8, 0x2 ;  /* 0x000000086306b211 */ /* 0x008fe400078210ff */
[----:B------:R-:W-:Y:S01]  /*1a100*/  ISETP.GE.AND P5, PT, R105, UR4, PT ;  /* 0x0000000469007c0c */ /* 0x000fe2000bfa6270 */
[----:B------:R2:W-:Y:S01]  /*1a110*/  @!P4 ST.E.64 desc[UR52][R14.64], R76 ;  /* 0x0000004c0e00c985 */ /* 0x0005e2000c101b34 */
[----:B------:R-:W-:Y:S02]  /*1a120*/  @!P3 LEA.HI.X R7, R99, R9, R94, 0x2, P1 ;  /* 0x000000096307b211 */ /* 0x000fe400008f145e */
[----:B------:R-:W-:-:S02]  /*1a130*/  ISETP.GE.AND P4, PT, R107, UR4, PT ;  /* 0x000000046b007c0c */ /* 0x000fc4000bf86270 */
[----:B------:R-:W-:Y:S01]  /*1a140*/  ISETP.GE.AND P1, PT, R109, UR4, PT ;  /* 0x000000046d007c0c */ /* 0x000fe2000bf26270 */
[----:B------:R3:W-:Y:S01]  /*1a150*/  @!P3 ST.E.64 desc[UR52][R6.64], R78 ;  /* 0x0000004e0600b985 */ /* 0x0007e2000c101b34 */
[-C--:B----4-:R-:W-:Y:S02]  /*1a160*/  @!P2 LEA R32, P6, R101, R8.reuse, 0x2 ;  /* 0x000000086520a211 */ /* 0x090fe400078c10ff */
[----:B0-----:R-:W-:Y:S02]  /*1a170*/  @!P0 LEA R10, P3, R103, R8, 0x2 ;  /* 0x00000008670a8211 */ /* 0x001fe400078610ff */
[-C--:B------:R-:W-:Y:S02]  /*1a180*/  @!P2 LEA.HI.X R33, R101, R9.reuse, R96, 0x2, P6 ;  /* 0x000000096521a211 */ /* 0x080fe400030f1460 */
[----:B------:R-:W-:-:S03]  /*1a190*/  @!P0 LEA.HI.X R11, R103, R9, R98, 0x2, P3 ;  /* 0x00000009670b8211 */ /* 0x000fc600018f1462 */
[----:B------:R3:W-:Y:S01]  /*1a1a0*/  @!P2 ST.E.64 desc[UR52][R32.64], R80 ;  /* 0x000000502000a985 */ /* 0x0007e2000c101b34 */
[-C--:B-1----:R-:W-:Y:S02]  /*1a1b0*/  @!P5 LEA R12, P2, R105, R8.reuse, 0x2 ;  /* 0x00000008690cd211 */ /* 0x082fe400078410ff */
[-C--:B--2---:R-:W-:Y:S01]  /*1a1c0*/  @!P4 LEA R14, P3, R107, R8.reuse, 0x2 ;  /* 0x000000086b0ec211 */ /* 0x084fe200078610ff */
        /* <DEDUP_REMOVED lines=8> */
.L_x_1147:
[----:B------:R-:W-:Y:S05]  /*1a250*/  BSYNC B1 ;  /* 0x0000000000017941 */ /* 0x000fea0003800000 */
.L_x_1146:
[----:B------:R-:W-:Y:S01]  /*1a260*/  ISETP.GE.AND P0, PT, R93, R4, PT ;  /* 0x000000045d00720c */ /* 0x000fe20003f06270 */
[----:B---3--:R2:W3:Y:S04]  /*1a270*/  SHFL.IDX PT, R7, R3, 0x1, 0x1c1f ;  /* 0x003c1f0003077f89 */ /* 0x0084e800000e0000 */
[----:B------:R2:W4:Y:S08]  /*1a280*/  SHFL.IDX PT, R6, R0, 0x1, 0x1c1f ;  /* 0x003c1f0000067f89 */ /* 0x00053000000e0000 */
[----:B--2---:R-:W-:Y:S05]  /*1a290*/  @P0 BRA `(.L_x_1145) ;  /* 0x00000010003c0947 */ /* 0x004fea0003800000 */
[----:B------:R-:W-:Y:S02]  /*1a2a0*/  ULDC UR4, c[0x0][0xac8] ;  /* 0x0002b20000047ab9 */ /* 0x000fe40000000800 */
[----:B------:R-:W-:Y:S02]  /*1a2b0*/  ISETP.GE.AND P1, PT, R5, UR4, PT ;  /* 0x0000000405007c0c */ /* 0x000fe4000bf26270 */
[----:B------:R-:W-:Y:S02]  /*1a2c0*/  ISETP.GE.AND P0, PT, R115, UR4, PT ;  /* 0x0000000473007c0c */ /* 0x000fe4000bf06270 */
[----:B------:R-:W-:Y:S02]  /*1a2d0*/  ISETP.GE.AND P5, PT, R19, UR4, PT ;  /* 0x0000000413007c0c */ /* 0x000fe4000bfa6270 */
[----:B------:R-:W-:-:S07]  /*1a2e0*/  ISETP.GE.AND P3, PT, R117, UR4, PT ;  /* 0x0000000475007c0c */ /* 0x000fce000bf66270 */
[-C--:B0---4-:R-:W-:Y:S02]  /*1a2f0*/  @!P1 LEA R8, P2, R5, R6.reuse, 0x2 ;  /* 0x0000000605089211 */ /* 0x091fe400078410ff */
[----:B------:R-:W-:Y:S02]  /*1a300*/  @!P0 LEA R10, P4, R115, R6, 0x2 ;  /* 0x00000006730a8211 */ /* 0x000fe400078810ff */
[-C--:B-1-3--:R-:W-:Y:S01]  /*1a310*/  @!P1 LEA.HI.X R9, R5, R7.reuse, R116, 0x2, P2 ;  /* 0x0000000705099211 */ /* 0x08afe200010f1474 */
[----:B------:R-:W-:Y:S01]  /*1a320*/  @!P5 IMAD.WIDE R4, R19, 0x4, R6 ;  /* 0x000000041304d825 */ /* 0x000fe200078e0206 */
[----:B------:R-:W-:Y:S02]  /*1a330*/  @!P0 LEA.HI.X R11, R115, R7, R108, 0x2, P4 ;  /* 0x00000007730b8211 */ /* 0x000fe400020f146c */
[----:B------:R-:W-:Y:S02]  /*1a340*/  ISETP.GE.AND P4, PT, R111, UR4, PT ;  /* 0x000000046f007c0c */ /* 0x000fe4000bf86270 */
[----:B------:R0:W-:Y:S01]  /*1a350*/  @!P5 ST.E.64 desc[UR52][R4.64], R30 ;  /* 0x0000001e0400d985 */ /* 0x0001e2000c101b34 */
[----:B------:R-:W-:-:S02]  /*1a360*/  ISETP.GE.AND P5, PT, R113, UR4, PT ;  /* 0x0000000471007c0c */ /* 0x000fc4000bfa6270 */
[----:B------:R-:W-:Y:S01]  /*1a370*/  ISETP.GE.AND P2, PT, R17, UR4, PT ;  /* 0x0000000411007c0c */ /* 0x000fe2000bf46270 */
[----:B------:R1:W-:Y:S01]  /*1a380*/  @!P1 ST.E.64 desc[UR52][R8.64], R28 ;  /* 0x0000001c08009985 */ /* 0x0003e2000c101b34 */
[----:B------:R-:W-:-:S03]  /*1a390*/  @!P3 LEA R12, P6, R117, R6, 0x2 ;  /* 0x00000006750cb211 */ /* 0x000fc600078c10ff */
[----:B------:R2:W-:Y:S01]  /*1a3a0*/  @!P0 ST.E.64 desc[UR52][R10.64], R40 ;  /* 0x000000280a008985 */ /* 0x0005e2000c101b34 */
[----:B------:R-:W-:Y:S02]  /*1a3b0*/  ISETP.GE.AND P0, PT, R91, UR4, PT ;  /* 0x000000045b007c0c */ /* 0x000fe4000bf06270 */
[-C--:B------:R-:W-:Y:S02]  /*1a3c0*/  @!P4 LEA R14, P1, R111, R6.reuse, 0x2 ;  /* 0x000000066f0ec211 */ /* 0x080fe400078210ff */
[-C--:B------:R-:W-:Y:S02]  /*1a3d0*/  @!P3 LEA.HI.X R13, R117, R7.reuse, R112, 0x2, P6 ;  /* 0x00000007750db211 */ /* 0x080fe400030f1470 */
[----:B------:R-:W-:Y:S02]  /*1a3e0*/  @!P5 LEA R32, P6, R113, R6, 0x2 ;  /* 0x000000067120d211 */ /* 0x000fe400078c10ff */
[----:B------:R-:W-:Y:S01]  /*1a3f0*/  @!P4 LEA.HI.X R15, R111, R7, R114, 0x2, P1 ;  /* 0x000000076f0fc211 */ /* 0x000fe200008f1472 */
[----:B------:R3:W-:Y:S01]  /*1a400*/  @!P3 ST.E.64 desc[UR52][R12.64], R26 ;  /* 0x0000001a0c00b985 */ /* 0x0007e2000c101b34 */
[----:B------:R-:W-:-:S02]  /*1a410*/  ISETP.GE.AND P1, PT, R95, UR4, PT ;  /* 0x000000045f007c0c */ /* 0x000fc4000bf26270 */
[-C--:B------:R-:W-:Y:S01]  /*1a420*/  @!P5 LEA.HI.X R33, R113, R7.reuse, R106, 0x2, P6 ;  /* 0x000000077121d211 */ /* 0x080fe200030f146a */
[----:B------:R4:W-:Y:S01]  /*1a430*/  @!P4 ST.E.64 desc[UR52][R14.64], R36 ;  /* 0x000000240e00c985 */ /* 0x0009e2000c101b34 */
[-C--:B0-----:R-:W-:Y:S02]  /*1a440*/  @!P2 LEA R4, P6, R17, R6.reuse, 0x2 ;  /* 0x000000061104a211 */ /* 0x081fe400078c10ff */
[----:B------:R-:W-:Y:S01]  /*1a450*/  ISETP.GE.AND P4, PT, R97, UR4, PT ;  /* 0x0000000461007c0c */ /* 0x000fe2000bf86270 */
[----:B------:R-:W-:Y:S01]  /*1a460*/  @!P5 ST.E.64 desc[UR52][R32.64], R34 ;  /* 0x000000222000d985 */ /* 0x000fe2000c101b34 */
[-C--:B------:R-:W-:Y:S02]  /*1a470*/  @!P2 LEA.HI.X R5, R17, R7.reuse, R110, 0x2, P6 ;  /* 0x000000071105a211 */ /* 0x080fe400030f146e */
[----:B-1----:R-:W-:Y:S02]  /*1a480*/  @!P0 LEA R8, P6, R91, R6, 0x2 ;  /* 0x000000065b088211 */ /* 0x002fe400078c10ff */
[----:B------:R-:W-:Y:S01]  /*1a490*/  ISETP.GE.AND P3, PT, R99, UR4, PT ;  /* 0x0000000463007c0c */ /* 0x000fe2000bf66270 */
[----:B------:R0:W-:Y:S01]  /*1a4a0*/  @!P2 ST.E.64 desc[UR52][R4.64], R48 ;  /* 0x000000300400a985 */ /* 0x0001e2000c101b34 */
[----:B------:R-:W-:-:S02]  /*1a4b0*/  @!P0 LEA.HI.X R9, R91, R7, R18, 0x2, P6 ;  /* 0x000000075b098211 */ /* 0x000fc400030f1412 */
[-C--:B--2---:R-:W-:Y:S02]  /*1a4c0*/  @!P1 LEA R10, P6, R95, R6.reuse, 0x2 ;  /* 0x000000065f0a9211 */ /* 0x084fe400078c10ff */
[----:B------:R-:W-:Y:S01]  /*1a4d0*/  ISETP.GE.AND P2, PT, R101, UR4, PT ;  /* 0x0000000465007c0c */ /* 0x000fe2000bf46270 */
[----:B------:R1:W-:Y:S01]  /*1a4e0*/  @!P0 ST.E.64 desc[UR52][R8.64], R50 ;  /* 0x0000003208008985 */ /* 0x0003e2000c101b34 */
[----:B------:R-:W-:Y:S02]  /*1a4f0*/  @!P1 LEA.HI.X R11, R95, R7, R90, 0x2, P6 ;  /* 0x000000075f0b9211 */ /* 0x000fe400030f145a */
[----:B------:R-:W-:Y:S02]  /*1a500*/  ISETP.GE.AND P0, PT, R103, UR4, PT ;  /* 0x0000000467007c0c */ /* 0x000fe4000bf06270 */
[----:B------:R-:W-:Y:S01]  /*1a510*/  @!P4 LEA R28, P5, R97, R6, 0x2 ;  /* 0x00000006611cc211 */ /* 0x000fe200078a10ff */
[----:B------:R2:W-:Y:S01]  /*1a520*/  @!P1 ST.E.64 desc[UR52][R10.64], R58 ;  /* 0x0000003a0a009985 */ /* 0x0005e2000c101b34 */
[----:B------:R-:W-:-:S02]  /*1a530*/  ISETP.GE.AND P1, PT, R105, UR4, PT ;  /* 0x0000000469007c0c */ /* 0x000fc4000bf26270 */
[-C--:B---3--:R-:W-:Y:S02]  /*1a540*/  @!P3 LEA R12, P6, R99, R6.reuse, 0x2 ;  /* 0x00000006630cb211 */ /* 0x088fe400078c10ff */
[-C--:B------:R-:W-:Y:S02]  /*1a550*/  @!P4 LEA.HI.X R29, R97, R7.reuse, R92, 0x2, P5 ;  /* 0x00000007611dc211 */ /* 0x080fe400028f145c */
[-C--:B----4-:R-:W-:Y:S02]  /*1a560*/  @!P2 LEA R14, P5, R101, R6.reuse, 0x2 ;  /* 0x00000006650ea211 */ /* 0x090fe400078a10ff */
[-C--:B------:R-:W-:Y:S01]  /*1a570*/  @!P3 LEA.HI.X R13, R99, R7.reuse, R94, 0x2, P6 ;  /* 0x00000007630db211 */ /* 0x080fe200030f145e */
[----:B------:R3:W-:Y:S01]  /*1a580*/  @!P4 ST.E.64 desc[UR52][R28.64], R38 ;  /* 0x000000261c00c985 */ /* 0x0007e2000c101b34 */
[----:B------:R-:W-:Y:S02]  /*1a590*/  ISETP.GE.AND P6, PT, R107, UR4, PT ;  /* 0x000000046b007c0c */ /* 0x000fe4000bfc6270 */
[----:B------:R-:W-:Y:S01]  /*1a5a0*/  @!P2 LEA.HI.X R15, R101, R7, R96, 0x2, P5 ;  /* 0x00000007650fa211 */ /* 0x000fe200028f1460 */
[----:B------:R3:W-:Y:S01]  /*1a5b0*/  @!P3 ST.E.64 desc[UR52][R12.64], R62 ;  /* 0x0000003e0c00b985 */ /* 0x0007e2000c101b34 */
[----:B0-----:R-:W-:-:S03]  /*1a5c0*/  @!P0 LEA R4, P5, R103, R6, 0x2 ;  /* 0x0000000667048211 */ /* 0x001fc600078a10ff */
[----:B------:R3:W-:Y:S01]  /*1a5d0*/  @!P2 ST.E.64 desc[UR52][R14.64], R64 ;  /* 0x000000400e00a985 */ /* 0x0007e2000c101b34 */
[----:B------:R-:W-:Y:S02]  /*1a5e0*/  @!P0 LEA.HI.X R5, R103, R7, R98, 0x2, P5 ;  /* 0x0000000767058211 */ /* 0x000fe400028f1462 */
[----:B-1----:R-:W-:-:S03]  /*1a5f0*/  @!P1 LEA R8, P5, R105, R6, 0x2 ;  /* 0x0000000669089211 */ /* 0x002fc600078a10ff */
[----:B------:R3:W-:Y:S01]  /*1a600*/  @!P0 ST.E.64 desc[UR52][R4.64], R70 ;  /* 0x0000004604008985 */ /* 0x0007e2000c101b34 */
[-C--:B------:R-:W-:Y:S02]  /*1a610*/  @!P1 LEA.HI.X R9, R105, R7.reuse, R100, 0x2, P5 ;  /* 0x0000000769099211 */ /* 0x080fe400028f1464 */
[----:B--2---:R-:W-:Y:S02]  /*1a620*/  @!P6 LEA R10, P5, R107, R6, 0x2 ;  /* 0x000000066b0ae211 */ /* 0x004fe400078a10ff */
[----:B------:R-:W-:Y:S01]  /*1a630*/  ISETP.GE.AND P0, PT, R109, UR4, PT ;  /* 0x000000046d007c0c */ /* 0x000fe2000bf06270 */
[----:B------:R3:W-:Y:S01]  /*1a640*/  @!P1 ST.E.64 desc[UR52][R8.64], R74 ;  /* 0x0000004a08009985 */ /* 0x0007e2000c101b34 */
[----:B------:R-:W-:-:S05]  /*1a650*/  @!P6 LEA.HI.X R11, R107, R7, R102, 0x2, P5 ;  /* 0x000000076b0be211 */ /* 0x000fca00028f1466 */
[----:B------:R3:W-:Y:S06]  /*1a660*/  @!P6 ST.E.64 desc[UR52][R10.64], R24 ;  /* 0x000000180a00e985 */ /* 0x0007ec000c101b34 */
[----:B------:R-:W-:Y:S05]  /*1a670*/  @P0 BRA `(.L_x_1145) ;  /* 0x0000000c00440947 */ /* 0x000fea0003800000 */
[----:B---3--:R-:W-:-:S04]  /*1a680*/  LEA R4, P0, R109, R6, 0x2 ;  /* 0x000000066d047211 */ /* 0x008fc800078010ff */
[----:B------:R-:W-:-:S05]  /*1a690*/  LEA.HI.X R5, R109, R7, R104, 0x2, P0 ;  /* 0x000000076d057211 */ /* 0x000fca00000f1468 */
[----:B------:R2:W-:Y:S01]  /*1a6a0*/  ST.E.64 desc[UR52][R4.64], R20 ;  /* 0x0000001404007985 */ /* 0x0005e2000c101b34 */
[----:B------:R-:W-:Y:S05]  /*1a6b0*/  BRA `(.L_x_1145) ;  /* 0x0000000c00347947 */ /* 0x000fea0003800000 */
.L_x_1136:
[----:B------:R-:W0:Y:S01]  /*1a6c0*/  LDC.64 R4, c[0x0][0xc00] ;  /* 0x00030000ff047b82 */ /* 0x000e220000000a00 */
[----:B------:R-:W-:Y:S01]  /*1a6d0*/  ULDC.64 UR8, c[0x0][0xc00] ;  /* 0x0003000000087ab9 */ /* 0x000fe20000000a00 */
[----:B------:R-:W-:Y:S01]  /*1a6e0*/  IMAD.MOV.U32 R9, RZ, RZ, RZ ;  /* 0x000000ffff097224 */ /* 0x000fe200078e00ff */
[----:B------:R-:W-:-:S05]  /*1a6f0*/  UIMAD.WIDE UR8, UR44, 0x4, UR8 ;  /* 0x000000042c0878a5 */ /* 0x000fca000f8e0208 */
[----:B------:R-:W1:Y:S01]  /*1a700*/  LDC.64 R6, c[0x0][0xc08] ;  /* 0x00030200ff067b82 */ /* 0x000e620000000a00 */
[----:B0-----:R-:W-:Y:S01]  /*1a710*/  ISETP.NE.U32.AND P0, PT, R4, RZ, PT ;  /* 0x000000ff0400720c */ /* 0x001fe20003f05070 */
[----:B------:R-:W-:Y:S01]  /*1a720*/  IMAD.U32 R4, RZ, RZ, UR8 ;  /* 0x00000008ff047e24 */ /* 0x000fe2000f8e00ff */
[----:B------:R-:W-:Y:S01]  /*1a730*/  R2UR UR4, R5 ;  /* 0x00000000050472ca */ /* 0x000fe200000e0000 */
[----:B------:R-:W-:Y:S01]  /*1a740*/  IMAD.U32 R5, RZ, RZ, UR9 ;  /* 0x00000009ff057e24 */ /* 0x000fe2000f8e00ff */
[----:B-1----:R-:W-:-:S09]  /*1a750*/  ISETP.NE.U32.AND P1, PT, R6, RZ, PT ;  /* 0x000000ff0600720c */ /* 0x002fd20003f25070 */
[----:B------:R-:W-:Y:S02]  /*1a760*/  VOTEU.ANY UP0, P0 ;  /* 0x00000000003f7886 */ /* 0x000fe40000000100 */
[----:B------:R-:W-:Y:S01]  /*1a770*/  UISETP.NE.AND.EX UP0, UPT, UR4, URZ, UPT, UP0 ;  /* 0x0000003f0400728c */ /* 0x000fe2000bf05300 */
[----:B------:R-:W-:Y:S01]  /*1a780*/  R2UR UR4, R7 ;  /* 0x00000000070472ca */ /* 0x000fe200000e0000 */
[----:B------:R-:W-:-:S04]  /*1a790*/  VOTEU.ANY UP1, P1 ;  /* 0x00000000003f7886 */ /* 0x000fc80000820100 */
[----:B------:R-:W-:-:S08]  /*1a7a0*/  PLOP3.LUT P0, PT, PT, PT, UP0, 0x80, 0x0 ;  /* 0x000000000000781c */ /* 0x000fd00003f0f008 */
[----:B------:R-:W-:-:S06]  /*1a7b0*/  UISETP.NE.AND.EX UP1, UPT, UR4, URZ, UPT, UP1 ;  /* 0x0000003f0400728c */ /* 0x000fcc000bf25310 */
[----:B------:R-:W-:Y:S01]  /*1a7c0*/  PLOP3.LUT P1, PT, PT, PT, UP1, 0x80, 0x0 ;  /* 0x000000000000781c */ /* 0x000fe20003f2f018 */
[----:B------:R0:W5:Y:S01]  /*1a7d0*/  @P0 LDG.E R9, desc[UR52][R4.64] ;  /* 0x0000003404090981 */ /* 0x000162000c1e1900 */
[----:B------:R-:W-:Y:S02]  /*1a7e0*/  ULDC UR4, c[0x0][0xa88] ;  /* 0x0002a20000047ab9 */ /* 0x000fe40000000800 */
[----:B------:R-:W-:Y:S01]  /*1a7f0*/  IMAD.U32 R8, RZ, RZ, UR4 ;  /* 0x00000004ff087e24 */ /* 0x000fe2000f8e00ff */
[----:B------:R-:W-:Y:S02]  /*1a800*/  @UP1 ULDC.64 UR8, c[0x0][0xc08] ;  /* 0x0003020000081ab9 */ /* 0x000fe40000000a00 */
[----:B------:R-:W-:-:S06]  /*1a810*/  @UP1 UIMAD.WIDE UR8, UR44, 0x4, UR8 ;  /* 0x000000042c0818a5 */ /* 0x000fcc000f8e0208 */
[----:B------:R-:W-:Y:S02]  /*1a820*/  IMAD.U32 R6, RZ, RZ, UR8 ;  /* 0x00000008ff067e24 */ /* 0x000fe4000f8e00ff */
[----:B------:R-:W-:-:S05]  /*1a830*/  IMAD.U32 R7, RZ, RZ, UR9 ;  /* 0x00000009ff077e24 */ /* 0x000fca000f8e00ff */
[----:B------:R0:W5:Y:S01]  /*1a840*/  @P1 LDG.E R8, desc[UR52][R6.64] ;  /* 0x0000003406081981 */ /* 0x000162000c1e1900 */
[----:B------:R-:W-:Y:S05]  /*1a850*/  @P1 BRA `(.L_x_1148) ;  /* 0x0000000000101947 */ /* 0x000fea0003800000 */
[----:B------:R-:W-:Y:S05]  /*1a860*/  @!P0 BRA `(.L_x_1148) ;  /* 0x00000000000c8947 */ /* 0x000fea0003800000 */
[----:B0-----:R-:W2:Y:S04]  /*1a870*/  LDG.E R7, desc[UR52][R4.64] ;  /* 0x0000003404077981 */ /* 0x001ea8000c1e1900 */
[----:B-----5:R-:W2:Y:S02]  /*1a880*/  LDG.E R8, desc[UR52][R4.64+0x4] ;  /* 0x0000043404087981 */ /* 0x020ea4000c1e1900 */
[----:B--2---:R-:W-:-:S07]  /*1a890*/  IMAD.IADD R8, R8, 0x1, -R7 ;  /* 0x0000000108087824 */ /* 0x004fce00078e0a07 */
.L_x_1148:
[----:B-----5:R-:W-:Y:S01]  /*1a8a0*/  R2UR UR16, R9 ;  /* 0x00000000091072ca */ /* 0x020fe200000e0000 */
[----:B------:R-:W-:Y:S01]  /*1a8b0*/  USHF.R.S32.HI UR7, URZ, 0x1f, UR44 ;  /* 0x0000001f3f077899 */ /* 0x000fe2000801142c */
[----:B------:R-:W-:Y:S01]  /*1a8c0*/  ISETP.GT.AND P0, PT, R18, 0x7f, PT ;  /* 0x0000007f1200780c */ /* 0x000fe20003f04270 */
[----:B------:R-:W-:Y:S01]  /*1a8d0*/  USEL UR4, UR44, URZ, !UP0 ;  /* 0x0000003f2c047287 */ /* 0x000fe2000c000000 */
[----:B------:R-:W-:Y:S01]  /*1a8e0*/  BSSY B1, `(.L_x_1149) ;  /* 0x0000039000017945 */ /* 0x000fe20003800000 */
[----:B------:R-:W-:-:S08]  /*1a8f0*/  USEL UR7, UR7, URZ, !UP0 ;  /* 0x0000003f07077287 */ /* 0x000fd0000c000000 */
[----:B------:R-:W-:Y:S02]  /*1a900*/  USHF.R.S32.HI UR16, URZ, 0x1f, UR16 ;  /* 0x0000001f3f107899 */ /* 0x000fe40008011410 */
[----:B------:R-:W-:Y:S10]  /*1a910*/  @P0 BRA `(.L_x_1150) ;  /* 0x0000000000d40947 */ /* 0x000ff40003800000 */
[----:B------:R-:W0:Y:S01]  /*1a920*/  LDC R11, c[0x0][0xbe8] ;  /* 0x0002fa00ff0b7b82 */ /* 0x000e220000000800 */
[----:B------:R-:W-:-:S05]  /*1a930*/  IMAD.U32 R10, RZ, RZ, UR36 ;  /* 0x00000024ff0a7e24 */ /* 0x000fca000f8e00ff */
[----:B------:R-:W-:Y:S01]  /*1a940*/  IADD3 R10, R10, -0x80, R118 ;  /* 0xffffff800a0a7810 */ /* 0x000fe20007ffe076 */
[----:B0-----:R-:W-:-:S05]  /*1a950*/  IMAD R4, R8, R11, RZ ;  /* 0x0000000b08047224 */ /* 0x001fca00078e02ff */
        /* <DEDUP_REMOVED lines=11> */
[----:B------:R-:W-:Y:S02]  /*1aa10*/  UIMAD.WIDE.U32 UR14, UR8, UR43, URZ ;  /* 0x0000002b080e72a5 */ /* 0x000fe4000f8e003f */
[----:B------:R-:W1:Y:S01]  /*1aa20*/  @P0 LDC R12, c[0x0][0xbf0] ;  /* 0x0002fc00ff0c0b82 */ /* 0x000e620000000800 */
[----:B------:R-:W-:Y:S02]  /*1aa30*/  UIMAD UR18, UR9, UR43, URZ ;  /* 0x0000002b091272a4 */ /* 0x000fe4000f8e023f */
[----:B------:R-:W-:Y:S01]  /*1aa40*/  UIMAD UR11, UR11, UR4, URZ ;  /* 0x000000040b0b72a4 */ /* 0x000fe2000f8e023f */
[----:B------:R-:W-:Y:S01]  /*1aa50*/  IMAD.U32 R4, RZ, RZ, UR14 ;  /* 0x0000000eff047e24 */ /* 0x000fe2000f8e00ff */
[----:B------:R-:W-:Y:S01]  /*1aa60*/  UIMAD.WIDE.U32 UR8, UR10, UR4, URZ ;  /* 0x000000040a0872a5 */ /* 0x000fe2000f8e003f */
[----:B------:R-:W-:Y:S01]  /*1aa70*/  IMAD.U32 R5, RZ, RZ, UR15 ;  /* 0x0000000fff057e24 */ /* 0x000fe2000f8e00ff */
[----:B------:R-:W-:-:S02]  /*1aa80*/  UIADD3 UR14, UR18, UR15, URZ ;  /* 0x0000000f120e7290 */ /* 0x000fc4000fffe03f */
[----:B------:R-:W-:Y:S01]  /*1aa90*/  UIMAD UR11, UR10, UR7, UR11 ;  /* 0x000000070a0b72a4 */ /* 0x000fe2000f8e020b */
[----:B------:R-:W-:-:S03]  /*1aaa0*/  ULDC.64 UR12, c[0x0][UR17+0x228] ;  /* 0x00008a00110c7abb */ /* 0x000fc60008000a00 */
[----:B------:R-:W-:Y:S01]  /*1aab0*/  UIADD3 UR11, UR9, UR11, URZ ;  /* 0x0000000b090b7290 */ /* 0x000fe2000fffe03f */
[----:B------:R-:W-:Y:S01]  /*1aac0*/  IMAD.U32 R13, RZ, RZ, UR14 ;  /* 0x0000000eff0d7e24 */ /* 0x000fe2000f8e00ff */
[----:B------:R-:W-:Y:S01]  /*1aad0*/  UIMAD.WIDE.U32 UR20, UR12, UR19, URZ ;  /* 0x000000130c1472a5 */ /* 0x000fe2000f8e003f */
[----:B0-----:R-:W-:Y:S01]  /*1aae0*/  @P0 IMAD.HI.U32 R7, R10, R7, RZ ;  /* 0x000000070a070227 */ /* 0x001fe200078e00ff */
[----:B------:R-:W-:-:S04]  /*1aaf0*/  UIMAD UR10, UR13, UR19, URZ ;  /* 0x000000130d0a72a4 */ /* 0x000fc8000f8e023f */
[----:B------:R-:W-:Y:S01]  /*1ab00*/  UIADD3 UR10, UR10, UR21, URZ ;  /* 0x000000150a0a7290 */ /* 0x000fe2000fffe03f */
[----:B-1----:R-:W-:Y:S02]  /*1ab10*/  @P0 SHF.R.U32.HI R6, RZ, R12, R7 ;  /* 0x0000000cff060219 */ /* 0x002fe40000011607 */
[----:B------:R-:W-:Y:S01]  /*1ab20*/  IADD3 R5, P0, P1, R4, UR8, R9 ;  /* 0x0000000804057c10 */ /* 0x000fe2000f91e009 */
[----:B------:R-:W-:Y:S01]  /*1ab30*/  IMAD.U32 R4, RZ, RZ, UR16 ;  /* 0x00000010ff047e24 */ /* 0x000fe2000f8e00ff */
[----:B------:R-:W-:Y:S01]  /*1ab40*/  ULDC.64 UR8, c[0x0][UR17+0x210] ;  /* 0x0000840011087abb */ /* 0x000fe20008000a00 */
[----:B------:R-:W-:-:S04]  /*1ab50*/  IMAD.MOV R7, RZ, RZ, -R6 ;  /* 0x000000ffff077224 */ /* 0x000fc800078e0a06 */
[----:B------:R-:W-:Y:S01]  /*1ab60*/  IMAD R7, R11, R7, R10 ;  /* 0x000000070b077224 */ /* 0x000fe200078e020a */
[----:B------:R-:W-:Y:S02]  /*1ab70*/  IADD3.X R10, R13, UR11, R4, P0, P1 ;  /* 0x0000000b0d0a7c10 */ /* 0x000fe400087e2404 */
[----:B------:R-:W-:Y:S01]  /*1ab80*/  IADD3 R4, P0, P1, R6, UR20, R5 ;  /* 0x0000001406047c10 */ /* 0x000fe2000f91e005 */
[----:B------:R-:W-:Y:S01]  /*1ab90*/  IMAD R11, R7, UR9, RZ ;  /* 0x00000009070b7c24 */ /* 0x000fe2000f8e02ff */
[----:B------:R-:W-:Y:S02]  /*1aba0*/  SHF.R.S32.HI R5, RZ, 0x1f, R6 ;  /* 0x0000001fff057819 */ /* 0x000fe40000011406 */
[----:B------:R-:W-:Y:S02]  /*1abb0*/  SHF.R.S32.HI R6, RZ, 0x1f, R7 ;  /* 0x0000001fff067819 */ /* 0x000fe40000011407 */
[----:B------:R-:W-:Y:S01]  /*1abc0*/  IADD3.X R5, R5, UR10, R10, P0, P1 ;  /* 0x0000000a05057c10 */ /* 0x000fe200087e240a */
[----:B------:R-:W-:Y:S01]  /*1abd0*/  ULDC.64 UR10, c[0x0][0xba8] ;  /* 0x0002ea00000a7ab9 */ /* 0x000fe20000000a00 */
[----:B------:R-:W-:Y:S01]  /*1abe0*/  @!UP0 ULDC UR10, c[0x0][0xb50] ;  /* 0x0002d400000a8ab9 */ /* 0x000fe20000000800 */
[----:B------:R-:W-:Y:S01]  /*1abf0*/  IMAD R11, R6, UR8, R11 ;  /* 0x00000008060b7c24 */ /* 0x000fe2000f8e020b */
[----:B------:R-:W-:Y:S01]  /*1ac00*/  @!UP0 ULDC UR11, c[0x0][0xb54] ;  /* 0x0002d500000b8ab9 */ /* 0x000fe20000000800 */
[----:B------:R-:W-:-:S04]  /*1ac10*/  IMAD.WIDE.U32 R4, R7, UR8, R4 ;  /* 0x0000000807047c25 */ /* 0x000fc8000f8e0004 */
[----:B------:R-:W-:Y:S01]  /*1ac20*/  IMAD.IADD R5, R5, 0x1, R11 ;  /* 0x0000000105057824 */ /* 0x000fe200078e020b */
[----:B------:R-:W-:-:S04]  /*1ac30*/  LEA R6, P0, R4, UR10, 0x2 ;  /* 0x0000000a04067c11 */ /* 0x000fc8000f8010ff */
[----:B------:R-:W-:Y:S01]  /*1ac40*/  LEA.HI.X R7, R4, UR11, R5, 0x2, P0 ;  /* 0x0000000b04077c11 */ /* 0x000fe200080f1405 */
[----:B------:R-:W-:-:S05]  /*1ac50*/  IMAD.MOV.U32 R5, RZ, RZ, -0x800000 ;  /* 0xff800000ff057424 */ /* 0x000fca00078e00ff */
[----:B------:R1:W-:Y:S03]  /*1ac60*/  STG.E desc[UR52][R6.64], R5 ;  /* 0x0000000506007986 */ /* 0x0003e6000c101934 */
.L_x_1150:
[----:B------:R-:W-:Y:S05]  /*1ac70*/  BSYNC B1 ;  /* 0x0000000000017941 */ /* 0x000fea0003800000 */
.L_x_1149:
[----:B------:R-:W-:-:S06]  /*1ac80*/  UISETP.GT.AND UP0, UPT, UR46, 0x1, UPT ;  /* 0x000000012e00788c */ /* 0x000fcc000bf04270 */
[----:B------:R-:W-:-:S13]  /*1ac90*/  PLOP3.LUT P0, PT, PT, PT, UP0, 0x80, 0x0 ;  /* 0x000000000000781c */ /* 0x000fda0003f0f008 */
[----:B------:R-:W-:Y:S05]  /*1aca0*/  @P0 BRA `(.L_x_1145) ;  /* 0x0000000400b80947 */ /* 0x000fea0003800000 */
[----:B------:R-:W2:Y:S01]  /*1acb0*/  LDC R13, c[0x0][0xbe8] ;  /* 0x0002fa00ff0d7b82 */ /* 0x000ea20000000800 */
[C---:B------:R-:W-:Y:S01]  /*1acc0*/  R2UR UR11, R9.reuse ;  /* 0x00000000090b72ca */ /* 0x040fe200000e0000 */
[----:B------:R-:W-:Y:S01]  /*1acd0*/  ULDC.64 UR12, c[0x0][0xaa0] ;  /* 0x0002a800000c7ab9 */ /* 0x000fe20000000a00 */
[----:B------:R-:W-:Y:S01]  /*1ace0*/  R2UR UR8, R9 ;  /* 0x00000000090872ca */ /* 0x000fe200000e0000 */
[----:B------:R-:W-:Y:S01]  /*1acf0*/  UIMAD UR10, UR16, UR12, URZ ;  /* 0x0000000c100a72a4 */ /* 0x000fe2000f8e023f */
[----:B------:R-:W-:Y:S01]  /*1ad00*/  SHF.R.S32.HI R12, RZ, 0x3, R17 ;  /* 0x00000003ff0c7819 */ /* 0x000fe20000011411 */
[----:B------:R-:W-:Y:S04]  /*1ad10*/  BSSY B1, `(.L_x_1151) ;  /* 0x000003d000017945 */ /* 0x000fe80003800000 */
[----:B------:R-:W-:-:S02]  /*1ad20*/  IMAD R15, R15, 0x20, R12 ;  /* 0x000000200f0f7824 */ /* 0x000fc400078e020c */
[----:B------:R-:W-:Y:S02]  /*1ad30*/  VIADD R12, R12, UR36 ;  /* 0x000000240c0c7c36 */ /* 0x000fe40008000000 */
[----:B------:R-:W-:Y:S01]  /*1ad40*/  UIMAD UR10, UR11, UR13, UR10 ;  /* 0x0000000d0b0a72a4 */ /* 0x000fe2000f8e020a */
[----:B------:R-:W-:Y:S01]  /*1ad50*/  VIADD R10, R15, UR36 ;  /* 0x000000240f0a7c36 */ /* 0x000fe20008000000 */
[----:B------:R-:W-:-:S03]  /*1ad60*/  UIMAD.WIDE.U32 UR8, UR8, UR12, URZ ;  /* 0x0000000c080872a5 */ /* 0x000fc6000f8e003f */
[----:B01----:R-:W-:Y:S01]  /*1ad70*/  IMAD.MOV.U32 R7, RZ, RZ, R10 ;  /* 0x000000ffff077224 */ /* 0x003fe200078e000a */
[----:B------:R-:W-:-:S03]  /*1ad80*/  UIADD3 UR9, UR9, UR10, URZ ;  /* 0x0000000a09097290 */ /* 0x000fc6000fffe03f */
[----:B------:R-:W-:Y:S01]  /*1ad90*/  ULDC.64 UR10, c[0x0][0xae8] ;  /* 0x0002ba00000a7ab9 */ /* 0x000fe20000000a00 */
[----:B--2---:R-:W-:Y:S01]  /*1ada0*/  ISETP.NE.AND P0, PT, R13, 0x1, PT ;  /* 0x000000010d00780c */ /* 0x004fe20003f05270 */
[----:B------:R-:W-:-:S04]  /*1adb0*/  UIMAD.WIDE.U32 UR8, UR43, UR10, UR8 ;  /* 0x0000000a2b0872a5 */ /* 0x000fc8000f8e0008 */
[----:B------:R-:W-:-:S03]  /*1adc0*/  UIMAD UR9, UR43, UR11, UR9 ;  /* 0x0000000b2b0972a4 */ /* 0x000fc6000f8e0209 */
[----:B------:R-:W-:Y:S02]  /*1add0*/  ULDC.64 UR10, c[0x0][0xaf0] ;  /* 0x0002bc00000a7ab9 */ /* 0x000fe40000000a00 */
[----:B------:R-:W-:Y:S02]  /*1ade0*/  UIMAD UR7, UR7, UR10, URZ ;  /* 0x0000000a070772a4 */ /* 0x000fe4000f8e023f */
[----:B------:R-:W-:Y:S01]  /*1adf0*/  UIMAD.WIDE.U32 UR8, UR4, UR10, UR8 ;  /* 0x0000000a040872a5 */ /* 0x000fe2000f8e0008 */
[----:B------:R-:W0:Y:S01]  /*1ae00*/  @P0 LDC R5, c[0x0][0xbec] ;  /* 0x0002fb00ff050b82 */ /* 0x000e220000000800 */
[----:B------:R-:W-:-:S03]  /*1ae10*/  UIMAD UR7, UR4, UR11, UR7 ;  /* 0x0000000b040772a4 */ /* 0x000fc6000f8e0207 */
[----:B------:R-:W-:Y:S01]  /*1ae20*/  ULDC.64 UR10, c[0x0][0xae0] ;  /* 0x0002b800000a7ab9 */ /* 0x000fe20000000a00 */
[----:B------:R-:W-:-:S03]  /*1ae30*/  UIADD3 UR4, UR9, UR7, URZ ;  /* 0x0000000709047290 */ /* 0x000fc6000fffe03f */
        /* <DEDUP_REMOVED lines=9> */
[----:B------:R-:W-:Y:S01]  /*1aed0*/  IMAD.U32 R4, RZ, RZ, UR8 ;  /* 0x00000008ff047e24 */ /* 0x000fe2000f8e00ff */
[----:B------:R-:W-:Y:S01]  /*1aee0*/  ULDC.64 UR8, c[0x0][0xad8] ;  /* 0x0002b60000087ab9 */ /* 0x000fe20000000a00 */
[C---:B------:R-:W-:Y:S01]  /*1aef0*/  IMAD R11, R7.reuse, UR11, R6 ;  /* 0x0000000b070b7c24 */ /* 0x040fe2000f8e0206 */
[----:B------:R-:W-:Y:S01]  /*1af00*/  SHF.R.S32.HI R6, RZ, 0x1f, R9 ;  /* 0x0000001fff067819 */ /* 0x000fe20000011409 */
[----:B------:R-:W-:-:S04]  /*1af10*/  IMAD.WIDE.U32 R4, R7, UR10, R4 ;  /* 0x0000000a07047c25 */ /* 0x000fc8000f8e0004 */
[----:B------:R-:W-:Y:S02]  /*1af20*/  IMAD.IADD R5, R5, 0x1, R11 ;  /* 0x0000000105057824 */ /* 0x000fe400078e020b */
[----:B------:R-:W-:Y:S02]  /*1af30*/  IMAD R10, R6, UR8, RZ ;  /* 0x00000008060a7c24 */ /* 0x000fe4000f8e02ff */
[----:B------:R-:W-:Y:S01]  /*1af40*/  IMAD R13, R8, R13, RZ ;  /* 0x0000000d080d7224 */ /* 0x000fe200078e02ff */
[----:B------:R-:W-:Y:S01]  /*1af50*/  SHF.R.S32.HI R8, RZ, 0x1f, R3 ;  /* 0x0000001fff087819 */ /* 0x000fe20000011403 */
[C---:B------:R-:W-:Y:S02]  /*1af60*/  VIADD R6, R12.reuse, 0x20 ;  /* 0x000000200c067836 */ /* 0x040fe40000000000 */
[C---:B------:R-:W-:Y:S01]  /*1af70*/  IMAD R7, R9.reuse, UR9, R10 ;  /* 0x0000000909077c24 */ /* 0x040fe2000f8e020a */
[-C--:B------:R-:W-:Y:S01]  /*1af80*/  ISETP.GE.AND P2, PT, R12, R13.reuse, PT ;  /* 0x0000000d0c00720c */ /* 0x080fe20003f46270 */
[----:B------:R-:W-:Y:S01]  /*1af90*/  IMAD.WIDE.U32 R4, R9, UR8, R4 ;  /* 0x0000000809047c25 */ /* 0x000fe2000f8e0004 */
[----:B------:R-:W-:Y:S01]  /*1afa0*/  ISETP.GE.AND P1, PT, R6, R13, PT ;  /* 0x0000000d0600720c */ /* 0x000fe20003f26270 */
[----:B------:R-:W-:Y:S01]  /*1afb0*/  ULDC.64 UR8, c[0x0][0xa80] ;  /* 0x0002a00000087ab9 */ /* 0x000fe20000000a00 */
[----:B------:R-:W-:Y:S01]  /*1afc0*/  SHF.R.S32.HI R9, RZ, 0x1f, R0 ;  /* 0x0000001fff097819 */ /* 0x000fe20000011400 */
[----:B------:R-:W-:-:S02]  /*1afd0*/  VIADD R6, R12, 0x40 ;  /* 0x000000400c067836 */ /* 0x000fc40000000000 */
[----:B------:R-:W-:Y:S01]  /*1afe0*/  IMAD.IADD R5, R5, 0x1, R7 ;  /* 0x0000000105057824 */ /* 0x000fe200078e0207 */
[----:B------:R-:W-:Y:S02]  /*1aff0*/  LEA R7, P3, R4, UR8, 0x1 ;  /* 0x0000000804077c11 */ /* 0x000fe4000f8608ff */
[----:B------:R-:W-:Y:S02]  /*1b000*/  ISETP.GE.AND P0, PT, R6, R13, PT ;  /* 0x0000000d0600720c */ /* 0x000fe40003f06270 */
[----:B------:R-:W-:Y:S02]  /*1b010*/  LEA.HI.X R6, R4, UR9, R5, 0x1, P3 ;  /* 0x0000000904067c11 */ /* 0x000fe400098f0c05 */
[----:B------:R0:W1:Y:S04]  /*1b020*/  SHFL.IDX PT, R4, R7, RZ, 0x181f ;  /* 0x00181fff07047589 */ /* 0x00006800000e0000 */
[----:B------:R0:W2:Y:S01]  /*1b030*/  SHFL.IDX PT, R5, R6, RZ, 0x181f ;  /* 0x00181fff06057589 */ /* 0x0000a200000e0000 */
[----:B------:R-:W-:Y:S05]  /*1b040*/  @P2 BRA `(.L_x_1152) ;  /* 0x0000000000242947 */ /* 0x000fea0003800000 */
        /* <DEDUP_REMOVED lines=9> */
.L_x_1152:
[----:B------:R-:W-:Y:S05]  /*1b0e0*/  BSYNC B1 ;  /* 0x0000000000017941 */ /* 0x000fea0003800000 */
.L_x_1151:
[----:B--23--:R2:W3:Y:S01]  /*1b0f0*/  SHFL.IDX PT, R5, R6, 0x1, 0x181f ;  /* 0x00381f0006057f89 */ /* 0x00c4e200000e0000 */
[----:B------:R-:W-:Y:S03]  /*1b100*/  BSSY B1, `(.L_x_1153) ;  /* 0x000000c000017945 */ /* 0x000fe60003800000 */
[----:B-1----:R2:W1:Y:S01]  /*1b110*/  SHFL.IDX PT, R4, R7, 0x1, 0x181f ;  /* 0x00381f0007047f89 */ /* 0x00246200000e0000 */
[----:B------:R-:W-:Y:S05]  /*1b120*/  @P1 BRA `(.L_x_1154) ;  /* 0x0000000000241947 */ /* 0x000fea0003800000 */
[----:B------:R-:W-:Y:S02]  /*1b130*/  ULDC UR4, c[0x0][0xac8] ;  /* 0x0002b20000047ab9 */ /* 0x000fe40000000800 */
[----:B------:R-:W-:Y:S02]  /*1b140*/  ISETP.GE.AND P3, PT, R3, UR4, PT ;  /* 0x0000000403007c0c */ /* 0x000fe4000bf66270 */
[----:B------:R-:W-:-:S11]  /*1b150*/  ISETP.GE.AND P4, PT, R0, UR4, PT ;  /* 0x0000000400007c0c */ /* 0x000fd6000bf86270 */
[CC--:B-1----:R-:W-:Y:S02]  /*1b160*/  @!P3 LEA R10, P1, R3.reuse, R4.reuse, 0x1 ;  /* 0x00000004030ab211 */ /* 0x0c2fe400078208ff */
[C---:B------:R-:W-:Y:S02]  /*1b170*/  @!P4 LEA R4, P2, R0.reuse, R4, 0x1 ;  /* 0x000000040004c211 */ /* 0x040fe400078408ff */
[-C--:B---3--:R-:W-:Y:S02]  /*1b180*/  @!P3 LEA.HI.X R11, R3, R5.reuse, R8, 0x1, P1 ;  /* 0x00000005030bb211 */ /* 0x088fe400008f0c08 */
[----:B------:R-:W-:-:S03]  /*1b190*/  @!P4 LEA.HI.X R5, R0, R5, R9, 0x1, P2 ;  /* 0x000000050005c211 */ /* 0x000fc600010f0c09 */
[----:B------:R4:W-:Y:S04]  /*1b1a0*/  @!P3 ST.E.128 desc[UR52][R10.64], RZ ;  /* 0x000000ff0a00b985 */ /* 0x0009e8000c101d34 */
[----:B------:R4:W-:Y:S02]  /*1b1b0*/  @!P4 ST.E.128 desc[UR52][R4.64], RZ ;  /* 0x000000ff0400c985 */ /* 0x0009e4000c101d34 */
.L_x_1154:
[----:B------:R-:W-:Y:S05]  /*1b1c0*/  BSYNC B1 ;  /* 0x0000000000017941 */ /* 0x000fea0003800000 */
.L_x_1153:
[----:B---34-:R3:W4:Y:S01]  /*1b1d0*/  SHFL.IDX PT, R5, R6, 0x2, 0x181f ;  /* 0x00581f0006057f89 */ /* 0x01872200000e0000 */
        /* <DEDUP_REMOVED lines=12> */
.L_x_1156:
[----:B------:R-:W-:Y:S05]  /*1b2a0*/  BSYNC B1 ;  /* 0x0000000000017941 */ /* 0x000fea0003800000 */
.L_x_1155:
[----:B-1----:R-:W-:Y:S01]  /*1b2b0*/  VIADD R4, R12, 0x60 ;  /* 0x000000600c047836 */ /* 0x002fe20000000000 */
[----:B0-23--:R-:W0:Y:S04]  /*1b2c0*/  SHFL.IDX PT, R6, R6, 0x3, 0x181f ;  /* 0x00781f0006067f89 */ /* 0x00de2800000e0000 */
[----:B------:R-:W-:Y:S01]  /*1b2d0*/  ISETP.GE.AND P0, PT, R4, R13, PT ;  /* 0x0000000d0400720c */ /* 0x000fe20003f06270 */
[----:B----4-:R1:W2:-:S12]  /*1b2e0*/  SHFL.IDX PT, R5, R7, 0x3, 0x181f ;  /* 0x00781f0007057f89 */ /* 0x01029800000e0000 */
        /* <DEDUP_REMOVED lines=10> */
.L_x_1145:
[----:B------:R-:W-:Y:S05]  /*1b390*/  BSYNC B0 ;  /* 0x0000000000007941 */ /* 0x000fea0003800000 */
.L_x_1135:
[----:B------:R-:W-:Y:S02]  /*1b3a0*/  ULDC UR4, c[0x0][0xc3c] ;  /* 0x00030f0000047ab9 */ /* 0x000fe40000000800 */
[----:B------:R-:W-:-:S06]  /*1b3b0*/  UISETP.GE.AND UP0, UPT, UR49, UR4, UPT ;  /* 0x000000043100728c */ /* 0x000fcc000bf06270 */
[----:B------:R-:W-:-:S13]  /*1b3c0*/  PLOP3.LUT P0, PT, PT, PT, UP0, 0x80, 0x0 ;  /* 0x000000000000781c */ /* 0x000fda0003f0f008 */
[----:B------:R-:W-:Y:S05]  /*1b3d0*/  @!P0 BRA `(.L_x_1157) ;  /* 0xfffffe5800408947 */ /* 0x000fea000383ffff */
[----:B------:R-:W-:Y:S05]  /*1b3e0*/  EXIT ;  /* 0x000000000000794d */ /* 0x000fea0003800000 */
.L_x_1048:
[----:B------:R-:W-:-:S08]  /*1b3f0*/  NOP ;  /* 0x0000000000007918 */ /* 0x000fd00000000000 */
[----:B------:R-:W0:-:S00]  /*1b400*/  USETMAXREG.DEALLOC.CTAPOOL 0x18 ;  /* 0x00000018000079c8 */ /* 0x000e0000080e0500 */
[----:B0-----:R-:W-:Y:S01]  /*1b410*/  LOP3.LUT R0, R0, 0x3, RZ, 0xc0, !PT ;  /* 0x0000000300007812 */ /* 0x001fe200078ec0ff */
[----:B------:R-:W-:Y:S01]  /*1b420*/  IMAD.MOV.U32 R6, RZ, RZ, RZ ;  /* 0x000000ffff067224 */ /* 0x000fe200078e00ff */
[----:B------:R-:W-:-:S04]  /*1b430*/  LOP3.LUT R16, R16, 0xfffffffd, RZ, 0xc0, !PT ;  /* 0xfffffffd10107812 */ /* 0x000fc800078ec0ff */
[----:B------:R-:W0:Y:S02]  /*1b440*/  SHFL.IDX PT, R0, R0, RZ, 0x1f ;  /* 0x00001fff00007589 */ /* 0x000e2400000e0000 */
[----:B0-----:R-:W-:-:S13]  /*1b450*/  ISETP.NE.AND P0, PT, R0, RZ, PT ;  /* 0x000000ff0000720c */ /* 0x001fda0003f05270 */
[----:B------:R-:W-:Y:S01]  /*1b460*/  @P0 LOP3.LUT R16, R16, 0x2, RZ, 0xfc, !PT ;  /* 0x0000000210100812 */ /* 0x000fe200078efcff */
[----:B------:R-:W-:Y:S06]  /*1b470*/  @!P0 BRA `(.L_x_1158) ;  /* 0x00000000002c8947 */ /* 0x000fec0003800000 */
[----:B------:R-:W0:Y:S08]  /*1b480*/  S2UR UR5, SR_CgaCtaId ;  /* 0x00000000000579c3 */ /* 0x000e300000008800 */
[----:B------:R-:W-:Y:S06]  /*1b490*/  BAR.SYNC.DEFER_BLOCKING 0x5, 0x180 ;  /* 0x0146000000007b1d */ /* 0x000fec0000010000 */
[----:B------:R-:W-:-:S02]  /*1b4a0*/  UMOV UR4, 0x400 ;  /* 0x0000040000047882 */ /* 0x000fc40000000000 */
[----:B0-----:R-:W-:-:S09]  /*1b4b0*/  ULEA UR4, UR5, UR4, 0x18 ;  /* 0x0000000405047291 */ /* 0x001fd2000f8ec03f */
[----:B------:R-:W0:Y:S04]  /*1b4c0*/  LDS.128 R4, [UR4+0x2e8d0] ;  /* 0x02e8d004ff047984 */ /* 0x000e280008000c00 */
[----:B0-----:R0:W-:Y:S01]  /*1b4d0*/  STL.64 [R1+0x10], R4 ;  /* 0x0000100401007387 */ /* 0x0011e20000100a00 */
[----:B------:R-:W-:-:S03]  /*1b4e0*/  IMAD.MOV.U32 R0, RZ, RZ, R7 ;  /* 0x000000ffff007224 */ /* 0x000fc600078e0007 */
[----:B------:R0:W-:Y:S02]  /*1b4f0*/  STL [R1+0x18], R6 ;  /* 0x0000180601007387 */ /* 0x0001e40000100800 */
[----:B------:R-:W-:Y:S01]  /*1b500*/  R2UR UR42, R0 ;  /* 0x00000000002a72ca */ /* 0x000fe200000e0000 */
[----:B------:R-:W-:Y:S06]  /*1b510*/  BAR.ARV 0x4, 0x180 ;  /* 0x0106000000007b1d */ /* 0x000fec0000002000 */
[----:B------:R-:W-:Y:S08]  /*1b520*/  BRA `(.L_x_1159) ;  /* 0x0000000c00c47947 */ /* 0x000ff00003800000 */
.L_x_1158:
[----:B------:R-:W0:Y:S01]  /*1b530*/  S2R R0, SR_TID.X ;  /* 0x0000000000007919 */ /* 0x000e220000002100 */
[----:B------:R-:W-:Y:S01]  /*1b540*/  ULDC UR4, c[0x0][0xc3c] ;  /* 0x00030f0000047ab9 */ /* 0x000fe20000000800 */
[----:B0-----:R-:W-:-:S04]  /*1b550*/  LOP3.LUT R0, R0, 0x1f, RZ, 0xc0, !PT ;  /* 0x0000001f00007812 */ /* 0x001fc800078ec0ff */
[----:B------:R-:W-:-:S04]  /*1b560*/  ISETP.NE.AND P0, PT, R0, 0x1f, PT ;  /* 0x0000001f0000780c */ /* 0x000fc80003f05270 */
[----:B------:R-:W-:-:S13]  /*1b570*/  ISETP.GE.OR P1, PT, R0, UR4, !P0 ;  /* 0x0000000400007c0c */ /* 0x000fda000c726670 */
[----:B------:R-:W0:Y:S08]  /*1b580*/  @!P1 LDC.64 R2, c[0x0][0xc80] ;  /* 0x00032000ff029b82 */ /* 0x000e300000000a00 */
        /* <DEDUP_REMOVED lines=15> */
[----:B------:R-:W-:Y:S02]  /*1b680*/  IMAD.IADD R7, R4, 0x1, R7 ;  /* 0x0000000104077824 */ /* 0x000fe400078e0207 */
[----:B------:R-:W0:Y:S03]  /*1b690*/  LDC R4, c[0x0][0xc38] ;  /* 0x00030e00ff047b82 */ /* 0x000e260000000800 */
[----:B------:R-:W1:Y:S02]  /*1b6a0*/  SHFL.UP PT, R8, R7, 0x2, RZ ;  /* 0x0440000007087989 */ /* 0x000e6400000e00ff */
[----:B-1----:R-:W-:-:S05]  /*1b6b0*/  SEL R8, R8, RZ, P2 ;  /* 0x000000ff08087207 */ /* 0x002fca0001000000 */
[----:B------:R-:W-:Y:S02]  /*1b6c0*/  IMAD.IADD R8, R7, 0x1, R8 ;  /* 0x0000000107087824 */ /* 0x000fe400078e0208 */
[----:B------:R-:W1:Y:S03]  /*1b6d0*/  S2R R7, SR_CTAID.X ;  /* 0x0000000000077919 */ /* 0x000e660000002500 */
[----:B------:R-:W2:Y:S02]  /*1b6e0*/  SHFL.UP PT, R9, R8, 0x4, RZ ;  /* 0x0480000008097989 */ /* 0x000ea400000e00ff */
[----:B--2---:R-:W-:-:S05]  /*1b6f0*/  SEL R9, R9, RZ, P3 ;  /* 0x000000ff09097207 */ /* 0x004fca0001800000 */
[----:B------:R-:W-:-:S05]  /*1b700*/  IMAD.IADD R9, R8, 0x1, R9 ;  /* 0x0000000108097824 */ /* 0x000fca00078e0209 */
[----:B------:R-:W2:Y:S02]  /*1b710*/  SHFL.UP PT, R2, R9, 0x8, RZ ;  /* 0x0500000009027989 */ /* 0x000ea400000e00ff */
[----:B--2---:R-:W-:-:S05]  /*1b720*/  SEL R2, R2, RZ, P4 ;  /* 0x000000ff02027207 */ /* 0x004fca0002000000 */
[----:B------:R-:W-:-:S05]  /*1b730*/  IMAD.IADD R2, R9, 0x1, R2 ;  /* 0x0000000109027824 */ /* 0x000fca00078e0202 */
[----:B------:R-:W2:Y:S02]  /*1b740*/  SHFL.UP PT, R3, R2, 0x10, RZ ;  /* 0x0600000002037989 */ /* 0x000ea400000e00ff */
[----:B--2---:R-:W-:-:S05]  /*1b750*/  SEL R3, R3, RZ, P5 ;  /* 0x000000ff03037207 */ /* 0x004fca0002800000 */
[----:B------:R-:W-:-:S05]  /*1b760*/  IMAD.IADD R3, R2, 0x1, R3 ;  /* 0x0000000102037824 */ /* 0x000fca00078e0203 */
[----:B------:R-:W0:Y:S02]  /*1b770*/  SHFL.IDX PT, R11, R3, 0x1f, 0x1f ;  /* 0x03e01f00030b7f89 */ /* 0x000e2400000e0000 */
[----:B0-----:R-:W-:-:S04]  /*1b780*/  IMAD R8, R11, R4, RZ ;  /* 0x000000040b087224 */ /* 0x001fc800078e02ff */
[----:B------:R-:W-:Y:S01]  /*1b790*/  IMAD.MOV.U32 R9, RZ, RZ, R8 ;  /* 0x000000ffff097224 */ /* 0x000fe200078e0008 */
[----:B-1----:R-:W-:-:S13]  /*1b7a0*/  ISETP.GT.AND P6, PT, R8, R7, PT ;  /* 0x000000070800720c */ /* 0x002fda0003fc4270 */
[----:B------:R-:W-:Y:S05]  /*1b7b0*/  @P6 BRA `(.L_x_1160) ;  /* 0x0000000000a86947 */ /* 0x000fea0003800000 */
[----:B------:R-:W-:Y:S01]  /*1b7c0*/  IMAD.MOV.U32 R8, RZ, RZ, R9 ;  /* 0x000000ffff087224 */ /* 0x000fe200078e0009 */
[----:B------:R-:W-:Y:S01]  /*1b7d0*/  UMOV UR42, URZ ;  /* 0x0000003f002a7c82 */ /* 0x000fe20008000000 */
[----:B------:R-:W-:-:S05]  /*1b7e0*/  ULDC UR5, c[0x0][0xc3c] ;  /* 0x00030f0000057ab9 */ /* 0x000fca0000000800 */
.L_x_1162:
        /* <DEDUP_REMOVED lines=22> */
[----:B------:R-:W-:Y:S02]  /*1b950*/  IMAD.IADD R9, R4, 0x1, R9 ;  /* 0x0000000104097824 */ /* 0x000fe400078e0209 */
[----:B------:R-:W0:Y:S03]  /*1b960*/  LDC R4, c[0x0][0xc38] ;  /* 0x00030e00ff047b82 */ /* 0x000e260000000800 */
        /* <DEDUP_REMOVED lines=9> */
[----:B------:R-:W0:Y:S02]  /*1ba00*/  SHFL.IDX PT, R11, R2, 0x1f, 0x1f ;  /* 0x03e01f00020b7f89 */ /* 0x000e2400000e0000 */
[----:B0-----:R-:W-:-:S04]  /*1ba10*/  IMAD R9, R11, R4, RZ ;  /* 0x000000040b097224 */ /* 0x001fc800078e02ff */
[----:B------:R-:W-:-:S05]  /*1ba20*/  IMAD.IADD R8, R9, 0x1, R8 ;  /* 0x0000000109087824 */ /* 0x000fca00078e0208 */
[----:B------:R-:W-:-:S13]  /*1ba30*/  ISETP.GT.AND P6, PT, R8, R7, PT ;  /* 0x000000070800720c */ /* 0x000fda0003fc4270 */
[----:B------:R-:W-:Y:S05]  /*1ba40*/  @!P6 BRA `(.L_x_1162) ;  /* 0xfffffffc0068e947 */ /* 0x000fea000383ffff */
[----:B------:R-:W-:-:S07]  /*1ba50*/  IMAD.MOV.U32 R3, RZ, RZ, R2 ;  /* 0x000000ffff037224 */ /* 0x000fce00078e0002 */
.L_x_1160:
        /* <DEDUP_REMOVED lines=8> */
[----:B------:R-:W-:-:S04]  /*1bae0*/  IMAD.U32 R11, RZ, RZ, UR4 ;  /* 0x00000004ff0b7e24 */ /* 0x000fc8000f8e00ff */
[----:B------:R0:W1:Y:S04]  /*1baf0*/  SHFL.IDX PT, R8, R5, R8, 0x1f ;  /* 0x00001f0805087589 */ /* 0x00006800000e0000 */
[----:B------:R0:W2:Y:S01]  /*1bb00*/  SHFL.IDX PT, R6, R6, R11, 0x1f ;  /* 0x00001f0b06067589 */ /* 0x0000a200000e0000 */
[----:B------:R-:W-:Y:S05]  /*1bb10*/  @!P0 BRA `(.L_x_1163) ;  /* 0x00000000000c8947 */ /* 0x000fea0003800000 */
[----:B------:R-:W-:-:S06]  /*1bb20*/  UIADD3 UR5, UR4, -0x1, URZ ;  /* 0xffffffff04057890 */ /* 0x000fcc000fffe03f */
[----:B------:R-:W-:-:S05]  /*1bb30*/  IMAD.U32 R2, RZ, RZ, UR5 ;  /* 0x00000005ff027e24 */ /* 0x000fca000f8e00ff */
[----:B------:R3:W4:Y:S02]  /*1bb40*/  SHFL.IDX PT, R9, R3, R2, 0x1f ;  /* 0x00001f0203097589 */ /* 0x00072400000e0000 */
.L_x_1163:
[----:B---34-:R-:W-:Y:S01]  /*1bb50*/  IMAD R2, R9, R4, R10 ;  /* 0x0000000409027224 */ /* 0x018fe200078e020a */
[----:B-1----:R-:W-:Y:S01]  /*1bb60*/  ISETP.NE.AND P0, PT, R8, 0x1, PT ;  /* 0x000000010800780c */ /* 0x002fe20003f05270 */
[----:B------:R-:W-:Y:S02]  /*1bb70*/  UIADD3 UR42, UR4, UR42, URZ ;  /* 0x0000002a042a7290 */ /* 0x000fe4000fffe03f */
[----:B0-----:R-:W-:Y:S01]  /*1bb80*/  IMAD.IADD R5, R7, 0x1, -R2 ;  /* 0x0000000107057824 */ /* 0x001fe200078e0a02 */
[----:B------:R0:W-:Y:S09]  /*1bb90*/  STL [R1+0x10], R2 ;  /* 0x0000100201007387 */ /* 0x0001f20000100800 */
[----:B------:R-:W-:Y:S05]  /*1bba0*/  @!P0 BRA `(.L_x_1164) ;  /* 0x0000000000e08947 */ /* 0x000fea0003800000 */
[----:B--2---:R-:W-:Y:S02]  /*1bbb0*/  IABS R4, R6 ;  /* 0x0000000600047213 */ /* 0x004fe40000000000 */
[----:B------:R-:W-:Y:S02]  /*1bbc0*/  IABS R7, R8 ;  /* 0x0000000800077213 */ /* 0x000fe40000000000 */
[----:B------:R-:W1:Y:S08]  /*1bbd0*/  I2F.RP R9, R4 ;  /* 0x0000000400097306 */ /* 0x000e700000209400 */
[----:B------:R-:W2:Y:S08]  /*1bbe0*/  I2F.RP R10, R7 ;  /* 0x00000007000a7306 */ /* 0x000eb00000209400 */
[----:B-1----:R-:W0:Y:S08]  /*1bbf0*/  MUFU.RCP R9, R9 ;  /* 0x0000000900097308 */ /* 0x002e300000001000 */
[----:B--2---:R-:W-:Y:S01]  /*1bc00*/  MUFU.RCP R10, R10 ;  /* 0x0000000a000a7308 */ /* 0x004fe20000001000 */
[----:B0-----:R-:W-:Y:S01]  /*1bc10*/  VIADD R2, R9, 0xffffffe ;  /* 0x0ffffffe09027836 */ /* 0x001fe20000000000 */
[----:B------:R-:W-:-:S06]  /*1bc20*/  IABS R9, R6 ;  /* 0x0000000600097213 */ /* 0x000fcc0000000000 */
[----:B------:R0:W1:Y:S02]  /*1bc30*/  F2I.FTZ.U32.TRUNC.NTZ R3, R2 ;  /* 0x0000000200037305 */ /* 0x000064000021f000 */
[----:B0-----:R-:W-:Y:S02]  /*1bc40*/  IMAD.MOV.U32 R2, RZ, RZ, RZ ;  /* 0x000000ffff027224 */ /* 0x001fe400078e00ff */
[----:B-1----:R-:W-:-:S04]  /*1bc50*/  IMAD.MOV R11, RZ, RZ, -R3 ;  /* 0x000000ffff0b7224 */ /* 0x002fc800078e0a03 */
[----:B------:R-:W-:-:S04]  /*1bc60*/  IMAD R11, R11, R4, RZ ;  /* 0x000000040b0b7224 */ /* 0x000fc800078e02ff */
[----:B------:R-:W-:Y:S01]  /*1bc70*/  IMAD.HI.U32 R3, R3, R11, R2 ;  /* 0x0000000b03037227 */ /* 0x000fe200078e0002 */
[----:B------:R-:W-:-:S03]  /*1bc80*/  IABS R2, R5 ;  /* 0x0000000500027213 */ /* 0x000fc60000000000 */
[----:B------:R-:W-:Y:S02]  /*1bc90*/  IMAD.MOV R11, RZ, RZ, -R9 ;  /* 0x000000ffff0b7224 */ /* 0x000fe400078e0a09 */
[----:B------:R-:W-:-:S04]  /*1bca0*/  IMAD.HI.U32 R9, R3, R2, RZ ;  /* 0x0000000203097227 */ /* 0x000fc800078e00ff */
[----:B------:R-:W-:Y:S02]  /*1bcb0*/  VIADD R3, R10, 0xffffffe ;  /* 0x0ffffffe0a037836 */ /* 0x000fe40000000000 */
[----:B------:R-:W-:-:S04]  /*1bcc0*/  IMAD R11, R9, R11, R2 ;  /* 0x0000000b090b7224 */ /* 0x000fc800078e0202 */
[----:B------:R-:W0:Y:S01]  /*1bcd0*/  F2I.FTZ.U32.TRUNC.NTZ R3, R3 ;  /* 0x0000000300037305 */ /* 0x000e22000021f000 */
[----:B------:R-:W-:-:S13]  /*1bce0*/  ISETP.GT.U32.AND P1, PT, R4, R11, PT ;  /* 0x0000000b0400720c */ /* 0x000fda0003f24070 */
[----:B------:R-:W-:Y:S02]  /*1bcf0*/  @!P1 IMAD.IADD R11, R11, 0x1, -R4 ;  /* 0x000000010b0b9824 */ /* 0x000fe400078e0a04 */
        /* <DEDUP_REMOVED lines=29> */
[--C-:B------:R-:W-:Y:S02]  /*1bed0*/  IMAD R8, R8, R2, R9.reuse ;  /* 0x0000000208087224 */ /* 0x100fe400078e0209 */
[----:B------:R-:W-:Y:S02]  /*1bee0*/  IMAD.MOV R2, RZ, RZ, -R9 ;  /* 0x000000ffff027224 */ /* 0x000fe400078e0a09 */
[----:B------:R-:W-:Y:S02]  /*1bef0*/  IMAD R3, R8, 0x10000, R3 ;  /* 0x0001000008037824 */ /* 0x000fe400078e0203 */
[----:B------:R-:W-:-:S03]  /*1bf00*/  IMAD R2, R6, R2, R5 ;  /* 0x0000000206027224 */ /* 0x000fc600078e0205 */
[----:B------:R1:W-:Y:S01]  /*1bf10*/  STL [R1+0x18], R3 ;  /* 0x0000180301007387 */ /* 0x0003e20000100800 */
[----:B------:R-:W-:Y:S05]  /*1bf20*/  BRA `(.L_x_1165) ;  /* 0x0000000000fc7947 */ /* 0x000fea0003800000 */
.L_x_1164:
[----:B------:R-:W-:Y:S02]  /*1bf30*/  ULDC.64 UR4, c[0x0][0xc90] ;  /* 0x0003240000047ab9 */ /* 0x000fe40000000a00 */
[----:B------:R-:W-:-:S06]  /*1bf40*/  UIMAD.WIDE UR4, UR42, 0x4, UR4 ;  /* 0x000000042a0478a5 */ /* 0x000fcc000f8e0204 */
[----:B0-----:R-:W-:Y:S02]  /*1bf50*/  IMAD.U32 R2, RZ, RZ, UR4 ;  /* 0x00000004ff027e24 */ /* 0x001fe4000f8e00ff */
[----:B------:R-:W-:-:S05]  /*1bf60*/  IMAD.U32 R3, RZ, RZ, UR5 ;  /* 0x00000005ff037e24 */ /* 0x000fca000f8e00ff */
[----:B------:R0:W2:Y:S02]  /*1bf70*/  LDG.E R7, desc[UR52][R2.64] ;  /* 0x0000003402077981 */ /* 0x0000a4000c1e1900 */
[----:B0-----:R-:W-:Y:S02]  /*1bf80*/  IMAD.MOV.U32 R2, RZ, RZ, RZ ;  /* 0x000000ffff027224 */ /* 0x001fe400078e00ff */
[----:B--2---:R-:W-:-:S05]  /*1bf90*/  IMAD R8, R6, R7, RZ ;  /* 0x0000000706087224 */ /* 0x004fca00078e02ff */
[----:B------:R-:W-:-:S04]  /*1bfa0*/  IABS R9, R8 ;  /* 0x0000000800097213 */ /* 0x000fc80000000000 */
[----:B------:R-:W0:Y:S08]  /*1bfb0*/  I2F.RP R10, R9 ;  /* 0x00000009000a7306 */ /* 0x000e300000209400 */
[----:B0-----:R-:W0:Y:S02]  /*1bfc0*/  MUFU.RCP R10, R10 ;  /* 0x0000000a000a7308 */ /* 0x001e240000001000 */
[----:B0-----:R-:W-:-:S06]  /*1bfd0*/  VIADD R11, R10, 0xffffffe ;  /* 0x0ffffffe0a0b7836 */ /* 0x001fcc0000000000 */
[----:B------:R-:W0:Y:S02]  /*1bfe0*/  F2I.FTZ.U32.TRUNC.NTZ R3, R11 ;  /* 0x0000000b00037305 */ /* 0x000e24000021f000 */
[----:B0-----:R-:W-:-:S04]  /*1bff0*/  IMAD.MOV R12, RZ, RZ, -R3 ;  /* 0x000000ffff0c7224 */ /* 0x001fc800078e0a03 */
[----:B------:R-:W-:-:S04]  /*1c000*/  IMAD R13, R12, R9, RZ ;  /* 0x000000090c0d7224 */ /* 0x000fc800078e02ff */
[----:B------:R-:W-:Y:S01]  /*1c010*/  IMAD.HI.U32 R2, R3, R13, R2 ;  /* 0x0000000d03027227 */ /* 0x000fe200078e0002 */
[----:B------:R-:W-:Y:S02]  /*1c020*/  IABS R13, R5 ;  /* 0x00000005000d7213 */ /* 0x000fe40000000000 */
[----:B------:R-:W-:-:S03]  /*1c030*/  IABS R3, R8 ;  /* 0x0000000800037213 */ /* 0x000fc60000000000 */
[----:B------:R-:W-:-:S04]  /*1c040*/  IMAD.HI.U32 R2, R2, R13, RZ ;  /* 0x0000000d02027227 */ /* 0x000fc800078e00ff */
[----:B------:R-:W-:-:S04]  /*1c050*/  IMAD.MOV R3, RZ, RZ, -R3 ;  /* 0x000000ffff037224 */ /* 0x000fc800078e0a03 */
[----:B------:R-:W-:Y:S01]  /*1c060*/  IMAD R10, R2, R3, R13 ;  /* 0x00000003020a7224 */ /* 0x000fe200078e020d */
[----:B------:R-:W-:-:S04]  /*1c070*/  LOP3.LUT R3, R5, R8, RZ, 0x3c, !PT ;  /* 0x0000000805037212 */ /* 0x000fc800078e3cff */
[----:B------:R-:W-:Y:S02]  /*1c080*/  ISETP.GT.U32.AND P1, PT, R9, R10, PT ;  /* 0x0000000a0900720c */ /* 0x000fe40003f24070 */
[----:B------:R-:W-:-:S11]  /*1c090*/  ISETP.GE.AND P2, PT, R3, RZ, PT ;  /* 0x000000ff0300720c */ /* 0x000fd60003f46270 */
[----:B------:R-:W-:Y:S02]  /*1c0a0*/  @!P1 IMAD.IADD R10, R10, 0x1, -R9 ;  /* 0x000000010a0a9824 */ /* 0x000fe400078e0a09 */
[----:B------:R-:W-:Y:S01]  /*1c0b0*/  @!P1 VIADD R2, R2, 0x1 ;  /* 0x0000000102029836 */ /* 0x000fe20000000000 */
[----:B------:R-:W-:Y:S02]  /*1c0c0*/  ISETP.NE.AND P1, PT, R8, RZ, PT ;  /* 0x000000ff0800720c */ /* 0x000fe40003f25270 */
[----:B------:R-:W-:-:S13]  /*1c0d0*/  ISETP.GE.U32.AND P0, PT, R10, R9, PT ;  /* 0x000000090a00720c */ /* 0x000fda0003f06070 */
[----:B------:R-:W-:-:S04]  /*1c0e0*/  @P0 VIADD R2, R2, 0x1 ;  /* 0x0000000102020836 */ /* 0x000fc80000000000 */
[----:B------:R-:W-:Y:S01]  /*1c0f0*/  @!P2 IMAD.MOV R2, RZ, RZ, -R2 ;  /* 0x000000ffff02a224 */ /* 0x000fe200078e0a02 */
[----:B------:R-:W-:-:S05]  /*1c100*/  @!P1 LOP3.LUT R2, RZ, R8, RZ, 0x33, !PT ;  /* 0x00000008ff029212 */ /* 0x000fca00078e33ff */
[----:B------:R-:W-:Y:S02]  /*1c110*/  IMAD R9, R7, R2, RZ ;  /* 0x0000000207097224 */ /* 0x000fe400078e02ff */
[----:B------:R-:W-:Y:S02]  /*1c120*/  IMAD.MOV R2, RZ, RZ, -R2 ;  /* 0x000000ffff027224 */ /* 0x000fe400078e0a02 */
[----:B------:R-:W-:Y:S02]  /*1c130*/  IMAD.MOV R3, RZ, RZ, -R9 ;  /* 0x000000ffff037224 */ /* 0x000fe400078e0a09 */
[----:B------:R-:W-:-:S03]  /*1c140*/  IMAD R5, R8, R2, R5 ;  /* 0x0000000208057224 */ /* 0x000fc600078e0205 */
[----:B------:R-:W-:-:S04]  /*1c150*/  VIADDMNMX R4, R3, R4, R7, PT ;  /* 0x0000000403047246 */ /* 0x000fc80003800107 */
[-C--:B------:R-:W-:Y:S02]  /*1c160*/  IABS R7, R4.reuse ;  /* 0x0000000400077213 */ /* 0x080fe40000000000 */
[----:B------:R-:W-:Y:S02]  /*1c170*/  IABS R8, R4 ;  /* 0x0000000400087213 */ /* 0x000fe40000000000 */
[----:B------:R-:W0:Y:S03]  /*1c180*/  I2F.RP R10, R7 ;  /* 0x00000007000a7306 */ /* 0x000e260000209400 */
[----:B------:R-:W-:-:S05]  /*1c190*/  IMAD.MOV R8, RZ, RZ, -R8 ;  /* 0x000000ffff087224 */ /* 0x000fca00078e0a08 */
[----:B0-----:R-:W0:Y:S02]  /*1c1a0*/  MUFU.RCP R10, R10 ;  /* 0x0000000a000a7308 */ /* 0x001e240000001000 */
[----:B0-----:R-:W-:-:S06]  /*1c1b0*/  VIADD R3, R10, 0xffffffe ;  /* 0x0ffffffe0a037836 */ /* 0x001fcc0000000000 */
[----:B------:R-:W0:Y:S02]  /*1c1c0*/  F2I.FTZ.U32.TRUNC.NTZ R3, R3 ;  /* 0x0000000300037305 */ /* 0x000e24000021f000 */
[----:B0-----:R-:W-:-:S04]  /*1c1d0*/  IMAD.MOV R2, RZ, RZ, -R3 ;  /* 0x000000ffff027224 */ /* 0x001fc800078e0a03 */
[----:B------:R-:W-:Y:S02]  /*1c1e0*/  IMAD R11, R2, R7, RZ ;  /* 0x00000007020b7224 */ /* 0x000fe400078e02ff */
[----:B------:R-:W-:-:S04]  /*1c1f0*/  IMAD.MOV.U32 R2, RZ, RZ, RZ ;  /* 0x000000ffff027224 */ /* 0x000fc800078e00ff */
[----:B------:R-:W-:Y:S01]  /*1c200*/  IMAD.HI.U32 R2, R3, R11, R2 ;  /* 0x0000000b03027227 */ /* 0x000fe200078e0002 */
[----:B------:R-:W-:Y:S02]  /*1c210*/  IABS R11, R5 ;  /* 0x00000005000b7213 */ /* 0x000fe40000000000 */
[----:B------:R-:W-:Y:S02]  /*1c220*/  LOP3.LUT R3, R5, R4, RZ, 0x3c, !PT ;  /* 0x0000000405037212 */ /* 0x000fe400078e3cff */
[----:B------:R-:W-:Y:S01]  /*1c230*/  IADD3 R5, R9, 0x1000000, R5 ;  /* 0x0100000009057810 */ /* 0x000fe20007ffe005 */
        /* <DEDUP_REMOVED lines=10> */
[----:B------:R-:W-:Y:S01]  /*1c2e0*/  @!P1 LOP3.LUT R2, RZ, R4, RZ, 0x33, !PT ;  /* 0x00000004ff029212 */ /* 0x000fe200078e33ff */
[----:B------:R-:W-:-:S04]  /*1c2f0*/  IMAD.MOV R4, RZ, RZ, -R4 ;  /* 0x000000ffff047224 */ /* 0x000fc800078e0a04 */
[----:B------:R-:W-:-:S05]  /*1c300*/  IMAD R3, R2, R4, R5 ;  /* 0x0000000402037224 */ /* 0x000fca00078e0205 */
[----:B------:R0:W-:Y:S02]  /*1c310*/  STL [R1+0x18], R3 ;  /* 0x0000180301007387 */ /* 0x0001e40000100800 */
.L_x_1165:
[----:B01----:R-:W-:-:S05]  /*1c320*/  LOP3.LUT R3, RZ, R2, RZ, 0x33, !PT ;  /* 0x00000002ff037212 */ /* 0x003fca00078e33ff */
[----:B------:R-:W-:-:S05]  /*1c330*/  IMAD.IADD R2, R6, 0x1, R3 ;  /* 0x0000000106027824 */ /* 0x000fca00078e0203 */
[----:B------:R1:W-:Y:S01]  /*1c340*/  STL [R1+0x14], R2 ;  /* 0x0000140201007387 */ /* 0x0003e20000100800 */
[----:B------:R-:W-:Y:S05]  /*1c350*/  BRA `(.L_x_1166) ;  /* 0x00000000000c7947 */ /* 0x000fea0003800000 */
.L_x_1161:
[----:B------:R0:W-:Y:S04]  /*1c360*/  STL [R1+0x10], R7 ;  /* 0x0000100701007387 */ /* 0x0001e80000100800 */
[----:B------:R0:W-:Y:S04]  /*1c370*/  STL [R1+0x14], RZ ;  /* 0x000014ff01007387 */ /* 0x0001e80000100800 */
[----:B------:R0:W-:Y:S02]  /*1c380*/  STL [R1+0x18], RZ ;  /* 0x000018ff01007387 */ /* 0x0001e40000100800 */
.L_x_1166:
[----:B------:R-:W2:Y:S04]  /*1c390*/  LDL R4, [R1+0x10] ;  /* 0x0000100001047983 */ /* 0x000ea80000100800 */
[----:B------:R-:W2:Y:S04]  /*1c3a0*/  LDL R5, [R1+0x14] ;  /* 0x0000140001057983 */ /* 0x000ea80000100800 */
[----:B------:R-:W2:Y:S01]  /*1c3b0*/  LDL R6, [R1+0x18] ;  /* 0x0000180001067983 */ /* 0x000ea20000100800 */
[----:B------:R-:W-:Y:S01]  /*1c3c0*/  ISETP.NE.AND P0, PT, R0, RZ, PT ;  /* 0x000000ff0000720c */ /* 0x000fe20003f05270 */
[----:B-1----:R-:W-:-:S12]  /*1c3d0*/  IMAD.U32 R2, RZ, RZ, UR42 ;  /* 0x0000002aff027e24 */ /* 0x002fd8000f8e00ff */
[----:B------:R-:W1:Y:S01]  /*1c3e0*/  @!P0 S2R R3, SR_CgaCtaId ;  /* 0x0000000000038919 */ /* 0x000e620000008800 */
[----:B------:R-:W-:Y:S01]  /*1c3f0*/  @!P0 MOV R0, 0x400 ;  /* 0x0000040000008802 */ /* 0x000fe20000000f00 */
[----:B0-----:R-:W-:-:S03]  /*1c400*/  @!P0 IMAD.MOV.U32 R7, RZ, RZ, R2 ;  /* 0x000000ffff078224 */ /* 0x001fc600078e0002 */
[----:B-1----:R-:W-:-:S05]  /*1c410*/  @!P0 LEA R0, R3, R0, 0x18 ;  /* 0x0000000003008211 */ /* 0x002fca00078ec0ff */
[----:B--2---:R1:W-:Y:S01]  /*1c420*/  @!P0 STS.128 [R0+0x2e8d0], R4 ;  /* 0x02e8d00400008388 */ /* 0x0043e20000000c00 */
[----:B------:R-:W-:Y:S06]  /*1c430*/  BAR.ARV 0x5, 0x180 ;  /* 0x0146000000007b1d */ /* 0x000fec0000002000 */
.L_x_1159:
[----:B-1----:R-:W-:Y:S01]  /*1c440*/  IMAD.MOV.U32 R0, RZ, RZ, 0x1 ;  /* 0x00000001ff007424 */ /* 0x002fe200078e00ff */
[----:B------:R-:W-:Y:S01]  /*1c450*/  ULDC UR4, c[0x0][0xc3c] ;  /* 0x00030f0000047ab9 */ /* 0x000fe20000000800 */
[----:B------:R1:W-:Y:S01]  /*1c460*/  STL [R1], RZ ;  /* 0x000000ff01007387 */ /* 0x0003e20000100800 */
[----:B------:R-:W-:-:S03]  /*1c470*/  UISETP.GE.AND UP0, UPT, UR42, UR4, UPT ;  /* 0x000000042a00728c */ /* 0x000fc6000bf06270 */
[----:B------:R1:W-:Y:S03]  /*1c480*/  STL [R1+0x4], R0 ;  /* 0x0000040001007387 */ /* 0x0003e60000100800 */
[----:B------:R-:W-:Y:S01]  /*1c490*/  PLOP3.LUT P0, PT, PT, PT, UP0, 0x80, 0x0 ;  /* 0x000000000000781c */ /* 0x000fe20003f0f008 */
[----:B------:R1:W-:-:S12]  /*1c4a0*/  STL [R1+0x30], RZ ;  /* 0x000030ff01007387 */ /* 0x0003d80000100800 */
[----:B-1----:R-:W-:Y:S05]  /*1c4b0*/  @P0 BRA `(.L_x_1167) ;  /* 0x00000050009c0947 */ /* 0x002fea0003800000 */
[----:B0-----:R-:W0:Y:S01]  /*1c4c0*/  S2R R6, SR_TID.X ;  /* 0x0000000000067919 */ /* 0x001e220000002100 */
[----:B------:R-:W1:Y:S01]  /*1c4d0*/  S2UR UR5, SR_CgaCtaId ;  /* 0x00000000000579c3 */ /* 0x000e620000008800 */
[----:B------:R-:W-:Y:S01]  /*1c4e0*/  UMOV UR4, 0x400 ;  /* 0x0000040000047882 */ /* 0x000fe20000000000 */
[----:B------:R-:W-:Y:S01]  /*1c4f0*/  ULDC UR40, c[0x0][0xc] ;  /* 0x0000030000287ab9 */ /* 0x000fe20000000800 */
[----:B------:R-:W-:Y:S02]  /*1c500*/  ULOP3.LUT UR39, UR38, 0x1, URZ, 0xfc, !UPT ;  /* 0x0000000126277892 */ /* 0x000fe4000f8efc3f */
[----:B------:R-:W-:Y:S01]  /*1c510*/  ULOP3.LUT UR41, UR38, 0x2, URZ, 0xfc, !UPT ;  /* 0x0000000226297892 */ /* 0x000fe2000f8efc3f */
[----:B------:R-:W-:Y:S01]  /*1c520*/  ULDC.64 UR44, c[0x0][0x198] ;  /* 0x00006600002c7ab9 */ /* 0x000fe20000000a00 */
[----:B-1----:R-:W-:-:S06]  /*1c530*/  ULEA UR4, UR5, UR4, 0x18 ;  /* 0x0000000405047291 */ /* 0x002fcc000f8ec03f */
[----:B------:R-:W-:Y:S01]  /*1c540*/  IMAD.U32 R19, RZ, RZ, UR4 ;  /* 0x00000004ff137e24 */ /* 0x000fe2000f8e00ff */
[C---:B0-----:R-:W-:Y:S01]  /*1c550*/  LOP3.LUT R4, R6.reuse, 0x7f, RZ, 0xc0, !PT ;  /* 0x0000007f06047812 */ /* 0x041fe200078ec0ff */
[C---:B------:R-:W-:Y:S01]  /*1c560*/  IMAD.SHL.U32 R0, R6.reuse, 0x20, RZ ;  /* 0x0000002006007824 */ /* 0x040fe200078e00ff */
[C---:B------:R-:W-:Y:S01]  /*1c570*/  LOP3.LUT P0, RZ, R6.reuse, 0x4, RZ, 0xc0, !PT ;  /* 0x0000000406ff7812 */ /* 0x040fe2000780c0ff */
[----:B------:R-:W-:Y:S01]  /*1c580*/  IMAD.SHL.U32 R5, R6, 0x4, RZ ;  /* 0x0000000406057824 */ /* 0x000fe200078e00ff */
[----:B------:R-:W-:Y:S02]  /*1c590*/  SHF.R.U32.HI R3, RZ, 0x5, R4 ;  /* 0x00000005ff037819 */ /* 0x000fe40000011604 */
[----:B------:R-:W-:-:S04]  /*1c5a0*/  LOP3.LUT R2, R0, 0x80, RZ, 0xc0, !PT ;  /* 0x0000008000027812 */ /* 0x000fc800078ec0ff */
        /* <DEDUP_REMOVED lines=15> */
[----:B------:R0:W-:Y:S01]  /*1c6a0*/  STL [R1+0x24], R5 ;  /* 0x0000240501007387 */ /* 0x0001e20000100800 */
[----:B------:R-:W-:Y:S01]  /*1c6b0*/  LOP3.LUT R3, R2, 0x70, R3, 0x78, !PT ;  /* 0x0000007002037812 */ /* 0x000fe200078e7803 */
[----:B------:R-:W-:Y:S01]  /*1c6c0*/  IMAD.SHL.U32 R2, R4, 0x10, RZ ;  /* 0x0000001004027824 */ /* 0x000fe200078e00ff */
[----:B------:R-:W-:-:S04]  /*1c6d0*/  SHF.R.U32.HI R4, RZ, 0x3, R4 ;  /* 0x00000003ff047819 */ /* 0x000fc80000011604 */
[----:B------:R-:W-:Y:S01]  /*1c6e0*/  LOP3.LUT R2, R3, 0x400, R2, 0xf8, !PT ;  /* 0x0000040003027812 */ /* 0x000fe200078ef802 */
[----:B------:R-:W-:-:S04]  /*1c6f0*/  IMAD.MOV.U32 R3, RZ, RZ, 0x40 ;  /* 0x00000040ff037424 */ /* 0x000fc800078e00ff */
[----:B------:R-:W-:Y:S01]  /*1c700*/  IMAD.IADD R2, R19, 0x1, R2 ;  /* 0x0000000113027824 */ /* 0x000fe200078e0202 */
[----:B------:R-:W-:Y:S02]  /*1c710*/  SEL R3, R3, 0xffffffc0, !P0 ;  /* 0xffffffc003037807 */ /* 0x000fe40004000000 */
[----:B------:R-:W-:Y:S01]  /*1c720*/  LOP3.LUT R3, R4, 0x70, R0, 0xf8, !PT ;  /* 0x0000007004037812 */ /* 0x000fe200078ef800 */
[----:B------:R-:W-:Y:S01]  /*1c730*/  IMAD.MOV.U32 R0, RZ, RZ, 0x1 ;  /* 0x00000001ff007424 */ /* 0x000fe200078e00ff */
[----:B------:R0:W-:Y:S04]  /*1c740*/  STL [R1+0x2c], R2 ;  /* 0x00002c0201007387 */ /* 0x0001e80000100800 */
[----:B------:R0:W-:Y:S04]  /*1c750*/  STL [R1+0x30], RZ ;  /* 0x000030ff01007387 */ /* 0x0001e80000100800 */
[----:B------:R0:W-:Y:S04]  /*1c760*/  STL [R1+0x4], R0 ;  /* 0x0000040001007387 */ /* 0x0001e80000100800 */
[----:B------:R0:W-:Y:S02]  /*1c770*/  STL [R1], RZ ;  /* 0x000000ff01007387 */ /* 0x0001e40000100800 */
.L_x_1241:
[----:B------:R-:W-:Y:S01]  /*1c780*/  ULDC.64 UR4, c[0x0][0xa28] ;  /* 0x00028a0000047ab9 */ /* 0x000fe20000000a00 */
[----:B------:R-:W-:Y:S01]  /*1c790*/  ULDC.64 UR8, c[0x0][0xa00] ;  /* 0x0002800000087ab9 */ /* 0x000fe20000000a00 */
[----:B------:R-:W-:Y:S01]  /*1c7a0*/  UISETP.NE.U32.AND UP0, UPT, UR4, URZ, UPT ;  /* 0x0000003f0400728c */ /* 0x000fe2000bf05070 */
[----:B------:R-:W-:Y:S01]  /*1c7b0*/  ISETP.NE.U32.AND P0, PT, RZ, UR8, PT ;  /* 0x00000008ff007c0c */ /* 0x000fe2000bf05070 */
[----:B------:R-:W-:Y:S01]  /*1c7c0*/  ULDC.64 UR6, c[0x0][0xa00] ;  /* 0x0002800000067ab9 */ /* 0x000fe20000000a00 */
[----:B01----:R-:W-:Y:S01]  /*1c7d0*/  IMAD.MOV.U32 R6, RZ, RZ, RZ ;  /* 0x000000ffff067224 */ /* 0x003fe200078e00ff */
[----:B------:R-:W-:Y:S01]  /*1c7e0*/  UISETP.NE.AND.EX UP0, UPT, UR5, URZ, UPT, UP0 ;  /* 0x0000003f0500728c */ /* 0x000fe2000bf05300 */
[----:B------:R-:W-:Y:S01]  /*1c7f0*/  ISETP.NE.AND.EX P0, PT, RZ, UR9, PT, P0 ;  /* 0x00000009ff007c0c */ /* 0x000fe2000bf05300 */
[----:B------:R-:W-:Y:S01]  /*1c800*/  UIMAD.WIDE UR6, UR42, 0x4, UR6 ;  /* 0x000000042a0678a5 */ /* 0x000fe2000f8e0206 */
[----:B------:R-:W2:Y:S01]  /*1c810*/  LDL.LU R7, [R1+0x18] ;  /* 0x0000180001077983 */ /* 0x000ea20000300800 */
[----:B------:R-:W-:Y:S01]  /*1c820*/  ULDC.64 UR10, c[0x0][0xa18] ;  /* 0x00028600000a7ab9 */ /* 0x000fe20000000a00 */
[----:B0-----:R-:W0:Y:S01]  /*1c830*/  LDC R5, c[0x0][0x288] ;  /* 0x0000a200ff057b82 */ /* 0x001e220000000800 */
[----:B------:R-:W-:Y:S01]  /*1c840*/  PLOP3.LUT P1, PT, PT, PT, UP0, 0x80, 0x0 ;  /* 0x000000000000781c */ /* 0x000fe20003f2f008 */
[----:B------:R-:W-:Y:S01]  /*1c850*/  ULDC.64 UR8, c[0x0][0xa08] ;  /* 0x0002820000087ab9 */ /* 0x000fe20000000a00 */
[----:B------:R-:W-:-:S02]  /*1c860*/  IMAD.U32 R2, RZ, RZ, UR6 ;  /* 0x00000006ff027e24 */ /* 0x000fc4000f8e00ff */
[----:B------:R-:W-:Y:S01]  /*1c870*/  IMAD.U32 R3, RZ, RZ, UR7 ;  /* 0x00000007ff037e24 */ /* 0x000fe2000f8e00ff */
[----:B------:R-:W-:Y:S02]  /*1c880*/  @UP0 ULDC.64 UR4, c[0x0][0xa28] ;  /* 0x00028a0000040ab9 */ /* 0x000fe40000000a00 */
[----:B------:R-:W-:Y:S02]  /*1c890*/  @UP0 UIMAD.WIDE UR4, UR42, 0x4, UR4 ;  /* 0x000000042a0408a5 */ /* 0x000fe4000f8e0204 */
[----:B------:R1:W3:Y:S01]  /*1c8a0*/  @P0 LDG.E R4, desc[UR52][R2.64] ;  /* 0x0000003402040981 */ /* 0x0002e2000c1e1900 */
[----:B------:R-:W-:-:S04]  /*1c8b0*/  UISETP.NE.U32.AND UP0, UPT, UR10, URZ, UPT ;  /* 0x0000003f0a00728c */ /* 0x000fc8000bf05070 */
[----:B------:R-:W-:Y:S01]  /*1c8c0*/  UISETP.NE.AND.EX UP0, UPT, UR11, URZ, UPT, UP0 ;  /* 0x0000003f0b00728c */ /* 0x000fe2000bf05300 */
[----:B-1----:R-:W-:Y:S02]  /*1c8d0*/  IMAD.U32 R2, RZ, RZ, UR4 ;  /* 0x00000004ff027e24 */ /* 0x002fe4000f8e00ff */
[----:B------:R-:W-:Y:S01]  /*1c8e0*/  IMAD.U32 R3, RZ, RZ, UR5 ;  /* 0x00000005ff037e24 */ /* 0x000fe2000f8e00ff */
[----:B------:R-:W-:-:S04]  /*1c8f0*/  ULDC.64 UR4, c[0x0][0xa08] ;  /* 0x0002820000047ab9 */ /* 0x000fc80000000a00 */
[----:B------:R1:W5:Y:S01]  /*1c900*/  @P1 LDG.E R6, desc[UR52][R2.64] ;  /* 0x0000003402061981 */ /* 0x000362000c1e1900 */
[----:B------:R-:W-:Y:S01]  /*1c910*/  ISETP.NE.U32.AND P1, PT, RZ, UR4, PT ;  /* 0x00000004ff007c0c */ /* 0x000fe2000bf25070 */
[----:B------:R-:W-:Y:S01]  /*1c920*/  UIMAD.WIDE UR8, UR42, 0x4, UR8 ;  /* 0x000000042a0878a5 */ /* 0x000fe2000f8e0208 */
[----:B------:R-:W-:Y:S02]  /*1c930*/  IMAD.MOV.U32 R0, RZ, RZ, RZ ;  /* 0x000000ffff007224 */ /* 0x000fe400078e00ff */
[----:B------:R-:W-:Y:S01]  /*1c940*/  ISETP.NE.AND.EX P1, PT, RZ, UR5, PT, P1 ;  /* 0x00000005ff007c0c */ /* 0x000fe2000bf25310 */
[----:B------:R-:W-:Y:S01]  /*1c950*/  @UP0 ULDC.64 UR4, c[0x0][0xa18] ;  /* 0x0002860000040ab9 */ /* 0x000fe20000000a00 */
[----:B------:R-:W-:Y:S01]  /*1c960*/  PLOP3.LUT P4, PT, PT, PT, UP0, 0x80, 0x0 ;  /* 0x000000000000781c */ /* 0x000fe20003f8f008 */
[----:B------:R-:W-:Y:S01]  /*1c970*/  @UP0 UIMAD.WIDE UR4, UR42, 0x4, UR4 ;  /* 0x000000042a0408a5 */ /* 0x000fe2000f8e0204 */
[----:B-1----:R-:W-:Y:S02]  /*1c980*/  IMAD.U32 R2, RZ, RZ, UR8 ;  /* 0x00000008ff027e24 */ /* 0x002fe4000f8e00ff */
[----:B------:R-:W-:-:S07]  /*1c990*/  IMAD.U32 R3, RZ, RZ, UR9 ;  /* 0x00000009ff037e24 */ /* 0x000fce000f8e00ff */
[----:B------:R1:W5:Y:S02]  /*1c9a0*/  @P1 LDG.E R0, desc[UR52][R2.64] ;  /* 0x0000003402001981 */ /* 0x000364000c1e1900 */
[----:B-1----:R-:W-:Y:S02]  /*1c9b0*/  IMAD.U32 R2, RZ, RZ, UR4 ;  /* 0x00000004ff027e24 */ /* 0x002fe4000f8e00ff */
[----:B------:R-:W-:Y:S01]  /*1c9c0*/  IMAD.U32 R3, RZ, RZ, UR5 ;  /* 0x00000005ff037e24 */ /* 0x000fe2000f8e00ff */
[----:B------:R-:W-:Y:S01]  /*1c9d0*/  UMOV UR43, URZ ;  /* 0x0000003f002b7c82 */ /* 0x000fe20008000000 */
[----:B------:R-:W-:-:S03]  /*1c9e0*/  ULDC.64 UR4, c[0x0][0xa20] ;  /* 0x0002880000047ab9 */ /* 0x000fc60000000a00 */
[----:B0-----:R0:W4:Y:S01]  /*1c9f0*/  @P4 LDG.E R5, desc[UR52][R2.64] ;  /* 0x0000003402054981 */ /* 0x001122000c1e1900 */
[----:B------:R-:W-:-:S04]  /*1ca00*/  ISETP.NE.U32.AND P3, PT, RZ, UR4, PT ;  /* 0x00000004ff007c0c */ /* 0x000fc8000bf65070 */
[----:B------:R-:W-:Y:S01]  /*1ca10*/  ISETP.NE.AND.EX P3, PT, RZ, UR5, PT, P3 ;  /* 0x00000005ff007c0c */ /* 0x000fe2000bf65330 */
[----:B0-----:R-:W0:Y:S02]  /*1ca20*/  LDC.64 R2, c[0x0][0x418] ;  /* 0x00010600ff027b82 */ /* 0x001e240000000a00 */
[----:B0-----:R-:W-:-:S04]  /*1ca30*/  ISETP.NE.U32.AND P2, PT, R2, RZ, PT ;  /* 0x000000ff0200720c */ /* 0x001fc80003f45070 */
[----:B------:R-:W-:Y:S02]  /*1ca40*/  ISETP.NE.AND.EX P2, PT, R3, RZ, PT, P2 ;  /* 0x000000ff0300720c */ /* 0x000fe40003f45320 */
[C---:B--2---:R-:W-:Y:S02]  /*1ca50*/  R2UR UR36, R7.reuse ;  /* 0x00000000072472ca */ /* 0x044fe400000e0000 */
[C---:B------:R-:W-:Y:S02]  /*1ca60*/  LOP3.LUT R2, R7.reuse, 0xff000000, RZ, 0xc0, !PT ;  /* 0xff00000007027812 */ /* 0x040fe400078ec0ff */
[----:B------:R-:W-:Y:S02]  /*1ca70*/  LOP3.LUT R9, R7, 0xff0000, RZ, 0xc0, !PT ;  /* 0x00ff000007097812 */ /* 0x000fe400078ec0ff */
[----:B------:R-:W-:-:S04]  /*1ca80*/  SHF.R.U32.HI R2, RZ, 0x8, R2 ;  /* 0x00000008ff027819 */ /* 0x000fc80000011602 */
[----:B------:R-:W-:Y:S02]  /*1ca90*/  LEA.HI R9, R9, R2, RZ, 0x10 ;  /* 0x0000000209097211 */ /* 0x000fe400078f80ff */
[----:B---3--:R-:W-:Y:S01]  /*1caa0*/  @P0 R2UR UR43, R4 ;  /* 0x00000000042b02ca */ /* 0x008fe200000e0000 */
[----:B------:R-:W-:Y:S01]  /*1cab0*/  ULOP3.LUT UR36, UR36, 0xffff, URZ, 0xc0, !UPT ;  /* 0x0000ffff24247892 */ /* 0x000fe2000f8ec03f */
[----:B------:R-:W0:Y:S02]  /*1cac0*/  LDC R4, c[0x0][0x424] ;  /* 0x00010900ff047b82 */ /* 0x000e240000000800 */
[----:B0-----:R-:W-:Y:S01]  /*1cad0*/  SEL R4, R4, 0x1, P2 ;  /* 0x0000000104047807 */ /* 0x001fe20001000000 */
[----:B----4-:R0:W-:Y:S01]  /*1cae0*/  STL [R1+0x1c], R5 ;  /* 0x00001c0501007387 */ /* 0x0101e20000100800 */
[----:B------:R-:W-:-:S04]  /*1caf0*/  IMAD.MOV.U32 R8, RZ, RZ, R5 ;  /* 0x000000ffff087224 */ /* 0x000fc800078e0005 */
[----:B0-----:R-:W0:Y:S02]  /*1cb00*/  LDC R5, c[0x0][0x2f0] ;  /* 0x0000bc00ff057b82 */ /* 0x001e240000000800 */
[----:B0-----:R-:W-:Y:S01]  /*1cb10*/  IMAD R4, R4, R5, RZ ;  /* 0x0000000504047224 */ /* 0x001fe200078e02ff */
[----:B------:R-:W-:Y:S06]  /*1cb20*/  @P4 BRA `(.L_x_1168) ;  /* 0x00000000001c4947 */ /* 0x000fec0003800000 */
[----:B------:R-:W-:Y:S05]  /*1cb30*/  @!P0 BRA `(.L_x_1168) ;  /* 0x0000000000188947 */ /* 0x000fea0003800000 */
[----:B------:R-:W-:Y:S02]  /*1cb40*/  IMAD.U32 R2, RZ, RZ, UR6 ;  /* 0x00000006ff027e24 */ /* 0x000fe4000f8e00ff */
[----:B------:R-:W-:-:S05]  /*1cb50*/  IMAD.U32 R3, RZ, RZ, UR7 ;  /* 0x00000007ff037e24 */ /* 0x000fca000f8e00ff */
[----:B------:R-:W2:Y:S04]  /*1cb60*/  LDG.E R5, desc[UR52][R2.64] ;  /* 0x0000003402057981 */ /* 0x000ea8000c1e1900 */
[----:B------:R-:W2:Y:S02]  /*1cb70*/  LDG.E R2, desc[UR52][R2.64+0x4] ;  /* 0x0000043402027981 */ /* 0x000ea4000c1e1900 */
[----:B--2---:R-:W-:-:S05]  /*1cb80*/  IMAD.IADD R8, R2, 0x1, -R5 ;  /* 0x0000000102087824 */ /* 0x004fca00078e0a05 */
[----:B------:R0:W-:Y:S02]  /*1cb90*/  STL [R1+0x1c], R8 ;  /* 0x00001c0801007387 */ /* 0x0001e40000100800 */
.L_x_1168:
[----:B-----5:R-:W-:-:S05]  /*1cba0*/  IMAD.IADD R0, R0, 0x1, R6 ;  /* 0x0000000100007824 */ /* 0x020fca00078e0206 */
[----:B------:R1:W-:Y:S01]  /*1cbb0*/  STL [R1+0x18], R0 ;  /* 0x0000180001007387 */ /* 0x0003e20000100800 */
[----:B------:R-:W-:Y:S05]  /*1cbc0*/  @!P3 BRA `(.L_x_1169) ;  /* 0x000000000018b947 */ /* 0x000fea0003800000 */
[----:B------:R-:W-:Y:S02]  /*1cbd0*/  ULDC.64 UR4, c[0x0][0xa20] ;  /* 0x0002880000047ab9 */ /* 0x000fe40000000a00 */
[----:B------:R-:W-:-:S06]  /*1cbe0*/  UIMAD.WIDE UR4, UR42, 0x4, UR4 ;  /* 0x000000042a0478a5 */ /* 0x000fcc000f8e0204 */
[----:B------:R-:W-:Y:S02]  /*1cbf0*/  IMAD.U32 R4, RZ, RZ, UR4 ;  /* 0x00000004ff047e24 */ /* 0x000fe4000f8e00ff */
[----:B------:R-:W-:-:S05]  /*1cc00*/  IMAD.U32 R5, RZ, RZ, UR5 ;  /* 0x00000005ff057e24 */ /* 0x000fca000f8e00ff */
[----:B------:R2:W5:Y:S01]  /*1cc10*/  LDG.E R4, desc[UR52][R4.64] ;  /* 0x0000003404047981 */ /* 0x000562000c1e1900 */
[----:B------:R-:W-:Y:S05]  /*1cc20*/  BRA `(.L_x_1170) ;  /* 0x0000000000187947 */ /* 0x000fea0003800000 */
.L_x_1169:
[----:B------:R-:W-:Y:S05]  /*1cc30*/  @!P1 BRA `(.L_x_1170) ;  /* 0x0000000000149947 */ /* 0x000fea0003800000 */
[----:B------:R-:W-:Y:S02]  /*1cc40*/  IMAD.U32 R2, RZ, RZ, UR8 ;  /* 0x00000008ff027e24 */ /* 0x000fe4000f8e00ff */
[----:B------:R-:W-:-:S05]  /*1cc50*/  IMAD.U32 R3, RZ, RZ, UR9 ;  /* 0x00000009ff037e24 */ /* 0x000fca000f8e00ff */
[----:B------:R-:W2:Y:S04]  /*1cc60*/  LDG.E R4, desc[UR52][R2.64] ;  /* 0x0000003402047981 */ /* 0x000ea8000c1e1900 */
[----:B------:R-:W2:Y:S02]  /*1cc70*/  LDG.E R2, desc[UR52][R2.64+0x4] ;  /* 0x0000043402027981 */ /* 0x000ea4000c1e1900 */
[----:B--2---:R-:W-:-:S07]  /*1cc80*/  IMAD.IADD R4, R2, 0x1, -R4 ;  /* 0x0000000102047824 */ /* 0x004fce00078e0a04 */
.L_x_1170:
[----:B------:R-:W3:Y:S01]  /*1cc90*/  LDL.LU R3, [R1+0x14] ;  /* 0x0000140001037983 */ /* 0x000ee20000300800 */
[----:B-1----:R-:W1:Y:S01]  /*1cca0*/  LDC R0, c[0x0][0x448] ;  /* 0x00011200ff007b82 */ /* 0x002e620000000800 */
[----:B-----5:R-:W-:Y:S01]  /*1ccb0*/  IMAD.IADD R6, R4, 0x1, -R6 ;  /* 0x0000000104067824 */ /* 0x020fe200078e0a06 */
[----:B-1----:R-:W-:-:S13]  /*1ccc0*/  ISETP.NE.AND P1, PT, R0, 0x1, PT ;  /* 0x000000010000780c */ /* 0x002fda0003f25270 */
[----:B------:R-:W1:Y:S08]  /*1ccd0*/  @P1 LDC R2, c[0x0][0x44c] ;  /* 0x00011300ff021b82 */ /* 0x000e700000000800 */
[----:B------:R-:W4:Y:S01]  /*1cce0*/  @P1 LDC R0, c[0x0][0x450] ;  /* 0x00011400ff001b82 */ /* 0x000f220000000800 */
[----:B---3--:R-:W-:-:S04]  /*1ccf0*/  IMAD.SHL.U32 R18, R3, 0x80, RZ ;  /* 0x0000008003127824 */ /* 0x008fc800078e00ff */
[----:B------:R-:W-:-:S04]  /*1cd00*/  VIADD R3, R18, 0x7f ;  /* 0x0000007f12037836 */ /* 0x000fc80000000000 */
[----:B-1----:R-:W-:-:S05]  /*1cd10*/  @P1 IMAD.HI.U32 R2, R3, R2, RZ ;  /* 0x0000000203021227 */ /* 0x002fca00078e00ff */
[----:B----4-:R-:W-:Y:S02]  /*1cd20*/  @P1 SHF.R.U32.HI R3, RZ, R0, R2 ;  /* 0x00000000ff031219 */ /* 0x010fe40000011602 */
[----:B------:R-:W-:-:S05]  /*1cd30*/  IADD3 R0, R6, 0x1, -R8 ;  /* 0x0000000106007810 */ /* 0x000fca0007ffe808 */
[----:B------:R-:W-:Y:S02]  /*1cd40*/  IMAD.IADD R0, R0, 0x1, R3 ;  /* 0x0000000100007824 */ /* 0x000fe400078e0203 */
[----:B------:R-:W1:Y:S02]  /*1cd50*/  LDC.64 R2, c[0x0][0x9e0] ;  /* 0x00027800ff027b82 */ /* 0x000e640000000a00 */
[----:B-1----:R-:W-:Y:S01]  /*1cd60*/  ISETP.GE.AND P2, PT, R3, 0x1, PT ;  /* 0x000000010300780c */ /* 0x002fe20003f46270 */
[----:B------:R-:W-:-:S12]  /*1cd70*/  IMAD.IADD R2, R0, 0x1, R2 ;  /* 0x0000000100027824 */ /* 0x000fd800078e0202 */
[----:B------:R-:W-:Y:S05]  /*1cd80*/  @!P2 BRA `(.L_x_1171) ;  /* 0x000000000040a947 */ /* 0x000fea0003800000 */
[C---:B------:R-:W-:Y:S01]  /*1cd90*/  ISETP.GT.AND P0, PT, R0.reuse, RZ, PT ;  /* 0x000000ff0000720c */ /* 0x040fe20003f04270 */
[----:B------:R-:W-:-:S12]  /*1cda0*/  VIADD R7, R0, 0xffffffff ;  /* 0xffffffff00077836 */ /* 0x000fd80000000000 */
[----:B------:R-:W-:Y:S05]  /*1cdb0*/  @P0 BRA `(.L_x_1172) ;  /* 0x00000000001c0947 */ /* 0x000fea0003800000 */
[----:B------:R-:W-:Y:S01]  /*1cdc0*/  ISETP.NE.AND P0, PT, R3, 0x1, PT ;  /* 0x000000010300780c */ /* 0x000fe20003f05270 */
[----:B------:R-:W-:-:S12]  /*1cdd0*/  IMAD.MOV R0, RZ, RZ, -R0 ;  /* 0x000000ffff007224 */ /* 0x000fd800078e0a00 */
[----:B--2---:R-:W1:Y:S02]  /*1cde0*/  @P0 LDC.64 R4, c[0x0][0x9e8] ;  /* 0x00027a00ff040b82 */ /* 0x004e640000000a00 */
[----:B-1----:R-:W-:-:S05]  /*1cdf0*/  @P0 IMAD.HI.U32 R4, R0, R4, RZ ;  /* 0x0000000400040227 */ /* 0x002fca00078e00ff */
[----:B------:R-:W-:-:S04]  /*1ce00*/  @P0 SHF.R.U32.HI R0, RZ, R5, R4 ;  /* 0x00000005ff000219 */ /* 0x000fc80000011604 */
[----:B------:R-:W-:Y:S01]  /*1ce10*/  LOP3.LUT R7, RZ, R0, RZ, 0x33, !PT ;  /* 0x00000000ff077212 */ /* 0x000fe200078e33ff */
[----:B------:R-:W-:Y:S06]  /*1ce20*/  BRA `(.L_x_1173) ;  /* 0x0000000000107947 */ /* 0x000fec0003800000 */
.L_x_1172:
[----:B------:R-:W-:-:S13]  /*1ce30*/  ISETP.NE.AND P0, PT, R3, 0x1, PT ;  /* 0x000000010300780c */ /* 0x000fda0003f05270 */
[----:B--2---:R-:W1:Y:S02]  /*1ce40*/  @P0 LDC.64 R4, c[0x0][0x9e8] ;  /* 0x00027a00ff040b82 */ /* 0x004e640000000a00 */
[----:B-1----:R-:W-:-:S05]  /*1ce50*/  @P0 IMAD.HI.U32 R4, R7, R4, RZ ;  /* 0x0000000407040227 */ /* 0x002fca00078e00ff */
[----:B------:R-:W-:-:S07]  /*1ce60*/  @P0 SHF.R.U32.HI R7, RZ, R5, R4 ;  /* 0x00000005ff070219 */ /* 0x000fce0000011604 */
.L_x_1173:
[----:B------:R-:W-:-:S05]  /*1ce70*/  IMAD R7, R7, R3, R3 ;  /* 0x0000000307077224 */ /* 0x000fca00078e0203 */
[----:B------:R-:W-:-:S07]  /*1ce80*/  VIMNMX R2, R2, R7, PT ;  /* 0x0000000702027248 */ /* 0x000fce0003fe0100 */
.L_x_1171:
[----:B------:R-:W1:Y:S01]  /*1ce90*/  @P1 LDC R4, c[0x0][0x44c] ;  /* 0x00011300ff041b82 */ /* 0x000e620000000800 */
[----:B--2---:R-:W-:Y:S01]  /*1cea0*/  IMAD.MOV.U32 R5, RZ, RZ, R18 ;  /* 0x000000ffff057224 */ /* 0x004fe200078e0012 */
[----:B------:R-:W-:Y:S01]  /*1ceb0*/  ULDC UR4, c[0x0][0x9dc] ;  /* 0x0002770000047ab9 */ /* 0x000fe20000000800 */
[----:B------:R-:W-:-:S05]  /*1cec0*/  VIADD R7, R6, 0xdf ;  /* 0x000000df06077836 */ /* 0x000fca0000000000 */
[----:B------:R-:W2:Y:S01]  /*1ced0*/  @P1 LDC R0, c[0x0][0x450] ;  /* 0x00011400ff001b82 */ /* 0x000ea20000000800 */
[----:B-1----:R-:W-:-:S05]  /*1cee0*/  @P1 IMAD.HI.U32 R4, R18, R4, RZ ;  /* 0x0000000412041227 */ /* 0x002fca00078e00ff */
[----:B--2---:R-:W-:Y:S01]  /*1cef0*/  @P1 SHF.R.U32.HI R5, RZ, R0, R4 ;  /* 0x00000000ff051219 */ /* 0x004fe20000011604 */
[----:B------:R-:W-:-:S03]  /*1cf00*/  IMAD.MOV.U32 R4, RZ, RZ, RZ ;  /* 0x000000ffff047224 */ /* 0x000fc600078e00ff */
[----:B0-----:R-:W-:Y:S01]  /*1cf10*/  IADD3 R8, R5, R6, -R8 ;  /* 0x0000000605087210 */ /* 0x001fe20007ffe808 */
[----:B------:R-:W-:Y:S02]  /*1cf20*/  VIADD R5, R2, 0xdf ;  /* 0x000000df02057836 */ /* 0x000fe40000000000 */
[----:B------:R-:W-:Y:S02]  /*1cf30*/  IMAD.MOV.U32 R6, RZ, RZ, RZ ;  /* 0x000000ffff067224 */ /* 0x000fe400078e00ff */
[----:B------:R-:W-:-:S04]  /*1cf40*/  IMAD.HI R4, R5, -0x6db6db6d, R4 ;  /* 0x9249249305047827 */ /* 0x000fc800078e0204 */
[----:B------:R-:W-:Y:S01]  /*1cf50*/  IMAD.HI R6, R7, -0x6db6db6d, R6 ;  /* 0x9249249307067827 */ /* 0x000fe200078e0206 */
[----:B------:R-:W-:-:S04]  /*1cf60*/  SHF.R.U32.HI R0, RZ, 0x1f, R4 ;  /* 0x0000001fff007819 */ /* 0x000fc80000011604 */
[----:B------:R-:W-:Y:S02]  /*1cf70*/  SHF.R.U32.HI R2, RZ, 0x1f, R6 ;  /* 0x0000001fff027819 */ /* 0x000fe40000011606 */
[----:B------:R-:W-:Y:S02]  /*1cf80*/  LEA.HI.SX32 R0, R4, R0, 0x19 ;  /* 0x0000000004007211 */ /* 0x000fe400078fcaff */
[----:B------:R-:W-:-:S04]  /*1cf90*/  LEA.HI.SX32 R2, R6, R2, 0x19 ;  /* 0x0000000206027211 */ /* 0x000fc800078fcaff */
[----:B------:R-:W-:Y:S01]  /*1cfa0*/  VIMNMX R0, R2, R0, PT ;  /* 0x0000000002007248 */ /* 0x000fe20003fe0100 */
[----:B------:R-:W-:Y:S01]  /*1cfb0*/  VIADD R2, R8, -UR4 ;  /* 0x8000000408027c36 */ /* 0x000fe20008000000 */
[----:B------:R-:W-:Y:S06]  /*1cfc0*/  @!P2 BRA `(.L_x_1174) ;  /* 0x00000000003ca947 */ /* 0x000fec0003800000 */
[----:B------:R-:W-:-:S13]  /*1cfd0*/  ISETP.GT.AND P0, PT, R8, -0x1, PT ;  /* 0xffffffff0800780c */ /* 0x000fda0003f04270 */
[----:B------:R-:W-:Y:S05]  /*1cfe0*/  @P0 BRA `(.L_x_1175) ;  /* 0x00000000001c0947 */ /* 0x000fea0003800000 */
[----:B------:R-:W-:Y:S02]  /*1cff0*/  ISETP.NE.AND P0, PT, R3, 0x1, PT ;  /* 0x000000010300780c */ /* 0x000fe40003f05270 */
[----:B------:R-:W-:-:S11]  /*1d000*/  LOP3.LUT R8, RZ, R8, RZ, 0x33, !PT ;  /* 0x00000008ff087212 */ /* 0x000fd600078e33ff */
[----:B------:R-:W0:Y:S02]  /*1d010*/  @P0 LDC.64 R4, c[0x0][0x9e8] ;  /* 0x00027a00ff040b82 */ /* 0x000e240000000a00 */
[----:B0-----:R-:W-:-:S05]  /*1d020*/  @P0 IMAD.HI.U32 R4, R8, R4, RZ ;  /* 0x0000000408040227 */ /* 0x001fca00078e00ff */
[----:B------:R-:W-:-:S04]  /*1d030*/  @P0 SHF.R.U32.HI R8, RZ, R5, R4 ;  /* 0x00000005ff080219 */ /* 0x000fc80000011604 */
[----:B------:R-:W-:Y:S01]  /*1d040*/  LOP3.LUT R8, RZ, R8, RZ, 0x33, !PT ;  /* 0x00000008ff087212 */ /* 0x000fe200078e33ff */
[----:B------:R-:W-:Y:S06]  /*1d050*/  BRA `(.L_x_1176) ;  /* 0x0000000000107947 */ /* 0x000fec0003800000 */
.L_x_1175:
[----:B------:R-:W-:-:S13]  /*1d060*/  ISETP.NE.AND P0, PT, R3, 0x1, PT ;  /* 0x000000010300780c */ /* 0x000fda0003f05270 */
[----:B------:R-:W0:Y:S02]  /*1d070*/  @P0 LDC.64 R4, c[0x0][0x9e8] ;  /* 0x00027a00ff040b82 */ /* 0x000e240000000a00 */
[----:B0-----:R-:W-:-:S05]  /*1d080*/  @P0 IMAD.HI.U32 R4, R8, R4, RZ ;  /* 0x0000000408040227 */ /* 0x001fca00078e00ff */
[----:B------:R-:W-:-:S07]  /*1d090*/  @P0 SHF.R.U32.HI R8, RZ, R5, R4 ;  /* 0x00000005ff080219 */ /* 0x000fce0000011604 */
.L_x_1176:
[----:B------:R-:W-:-:S05]  /*1d0a0*/  IMAD R3, R8, R3, RZ ;  /* 0x0000000308037224 */ /* 0x000fca00078e02ff */
[----:B------:R-:W-:-:S07]  /*1d0b0*/  VIMNMX R2, R2, R3, !PT ;  /* 0x0000000302027248 */ /* 0x000fce0007fe0100 */
.L_x_1174:
[----:B------:R-:W-:Y:S02]  /*1d0c0*/  IMAD.MOV.U32 R4, RZ, RZ, RZ ;  /* 0x000000ffff047224 */ /* 0x000fe400078e00ff */
[----:B------:R-:W-:Y:S02]  /*1d0d0*/  IMAD.MOV.U32 R5, RZ, RZ, R2 ;  /* 0x000000ffff057224 */ /* 0x000fe400078e0002 */
[----:B------:R-:W-:Y:S01]  /*1d0e0*/  IMAD.HI R2, R2, -0x6db6db6d, R4 ;  /* 0x9249249302027827 */ /* 0x000fe200078e0204 */
[----:B------:R-:W-:-:S04]  /*1d0f0*/  SHF.R.U32.HI R5, RZ, 0x10, R9 ;  /* 0x00000010ff057819 */ /* 0x000fc80000011609 */
[----:B------:R-:W-:Y:S02]  /*1d100*/  ISETP.NE.AND P0, PT, R5, RZ, PT ;  /* 0x000000ff0500720c */ /* 0x000fe40003f05270 */
[----:B------:R-:W-:-:S04]  /*1d110*/  SHF.R.U32.HI R3, RZ, 0x1f, R2 ;  /* 0x0000001fff037819 */ /* 0x000fc80000011602 */
[----:B------:R-:W-:Y:S01]  /*1d120*/  LEA.HI.SX32 R3, R2, R3, 0x19 ;  /* 0x0000000302037211 */ /* 0x000fe200078fcaff */
[----:B------:R-:W-:-:S03]  /*1d130*/  IMAD.MOV.U32 R2, RZ, RZ, RZ ;  /* 0x000000ffff027224 */ /* 0x000fc600078e00ff */
[----:B------:R-:W-:-:S03]  /*1d140*/  VIMNMX R4, RZ, R3, !PT ;  /* 0x00000003ff047248 */ /* 0x000fc60007fe0100 */
[----:B------:R-:W0:Y:S01]  /*1d150*/  @!P0 LDC R5, c[0x0][0x9f0] ;  /* 0x00027c00ff058b82 */ /* 0x000e220000000800 */
[----:B------:R-:W-:-:S13]  /*1d160*/  ISETP.GT.AND P1, PT, R0, R4, PT ;  /* 0x000000040000720c */ /* 0x000fda0003f24270 */
[----:B------:R-:W-:Y:S05]  /*1d170*/  @!P1 BRA `(.L_x_1177) ;  /* 0x00000000006c9947 */ /* 0x000fea0003800000 */
[-C--:B0-----:R-:W-:Y:S02]  /*1d180*/  IABS R6, R5.reuse ;  /* 0x0000000500067213 */ /* 0x081fe40000000000 */
        /* <DEDUP_REMOVED lines=10> */
[----:B------:R-:W-:-:S05]  /*1d230*/  IADD3 R3, R5, -0x1, R0 ;  /* 0xffffffff05037810 */ /* 0x000fca0007ffe000 */
[----:B------:R-:W-:-:S05]  /*1d240*/  IMAD.IADD R3, R3, 0x1, -R4 ;  /* 0x0000000103037824 */ /* 0x000fca00078e0a04 */
[----:B------:R-:W-:Y:S02]  /*1d250*/  IABS R2, R3 ;  /* 0x0000000300027213 */ /* 0x000fe40000000000 */
[----:B------:R-:W-:-:S03]  /*1d260*/  LOP3.LUT R3, R3, R5, RZ, 0x3c, !PT ;  /* 0x0000000503037212 */ /* 0x000fc600078e3cff */
        /* <DEDUP_REMOVED lines=12> */
.L_x_1177:
[----:B------:R-:W-:Y:S01]  /*1d330*/  LOP3.LUT R9, R9, 0xff, RZ, 0xc0, !PT ;  /* 0x000000ff09097812 */ /* 0x000fe200078ec0ff */
[----:B------:R-:W-:Y:S04]  /*1d340*/  BSSY B7, `(.L_x_1178) ;  /* 0x0000333000077945 */ /* 0x000fe80003800000 */
[----:B------:R-:W-:-:S05]  /*1d350*/  IMAD R3, R9, R2, R4 ;  /* 0x0000000209037224 */ /* 0x000fca00078e0204 */
[----:B------:R-:W-:Y:S01]  /*1d360*/  VIADDMNMX R0, R3, R2, R0, PT ;  /* 0x0000000203007246 */ /* 0x000fe20003800100 */
[----:B------:R1:W-:Y:S03]  /*1d370*/  STL [R1+0xc], R3 ;  /* 0x00000c0301007387 */ /* 0x0003e60000100800 */
[----:B------:R-:W-:Y:S01]  /*1d380*/  ISETP.GT.AND P0, PT, R0, R3, PT ;  /* 0x000000030000720c */ /* 0x000fe20003f04270 */
[----:B------:R1:W-:-:S12]  /*1d390*/  STL [R1+0x28], R0 ;  /* 0x0000280001007387 */ /* 0x0003d80000100800 */
[----:B-1----:R-:W-:Y:S05]  /*1d3a0*/  @P0 BRA `(.L_x_1179) ;  /* 0x0000000000480947 */ /* 0x002fea0003800000 */
[----:B------:R-:W1:Y:S02]  /*1d3b0*/  S2R R3, SR_TID.X ;  /* 0x0000000000037919 */ /* 0x000e640000002100 */
[----:B-1----:R-:W-:-:S04]  /*1d3c0*/  LOP3.LUT R3, R3, 0x7f, RZ, 0xc0, !PT ;  /* 0x0000007f03037812 */ /* 0x002fc800078ec0ff */
[----:B------:R-:W-:-:S13]  /*1d3d0*/  ISETP.NE.AND P0, PT, R3, RZ, PT ;  /* 0x000000ff0300720c */ /* 0x000fda0003f05270 */
[----:B------:R-:W-:Y:S05]  /*1d3e0*/  @P0 BRA `(.L_x_1180) ;  /* 0x0000003000a00947 */ /* 0x000fea0003800000 */
[----:B0-----:R-:W0:Y:S01]  /*1d3f0*/  S2R R5, SR_LANEID ;  /* 0x0000000000057919 */ /* 0x001e220000000000 */
        /* <DEDUP_REMOVED lines=13> */
.L_x_1179:
        /* <DEDUP_REMOVED lines=10> */
[----:B0-----:R-:W-:Y:S02]  /*1d570*/  IMAD.U32 R5, RZ, RZ, UR7 ;  /* 0x00000007ff057e24 */ /* 0x001fe4000f8e00ff */
        /* <DEDUP_REMOVED lines=8> */
[----:B-1----:R-:W-:Y:S05]  /*1d600*/  CALL.ABS.NOINC R2 ;  /* 0x0000000002007343 */ /* 0x002fea0003c00000 */
.L_x_1182:
[----:B------:R-:W-:Y:S05]  /*1d610*/  BSYNC B6 ;  /* 0x0000000000067941 */ /* 0x000fea0003800000 */
.L_x_1181:
[----:B------:R-:W-:Y:S01]  /*1d620*/  VIADD R0, R19, 0xe400 ;  /* 0x0000e40013007836 */ /* 0x000fe20000000000 */
[----:B------:R-:W-:Y:S01]  /*1d630*/  LOP3.LUT R16, R16, 0xfffffffe, RZ, 0xc0, !PT ;  /* 0xfffffffe10107812 */ /* 0x000fe200078ec0ff */
[----:B------:R-:W-:Y:S03]  /*1d640*/  BSSY B6, `(.L_x_1183) ;  /* 0x0000014000067945 */ /* 0x000fe60003800000 */
[----:B------:R-:W-:-:S13]  /*1d650*/  LOP3.LUT P0, RZ, R0, 0x3ff, RZ, 0xc0, !PT ;  /* 0x000003ff00ff7812 */ /* 0x000fda000780c0ff */
[----:B------:R-:W-:Y:S01]  /*1d660*/  @P0 LOP3.LUT R16, R16, 0x1, RZ, 0xfc, !PT ;  /* 0x0000000110100812 */ /* 0x000fe200078efcff */
[----:B------:R-:W-:Y:S06]  /*1d670*/  @!P0 BRA `(.L_x_1184) ;  /* 0x0000000000408947 */ /* 0x000fec0003800000 */
        /* <DEDUP_REMOVED lines=16> */
.L_x_1184:
[----:B------:R-:W-:Y:S05]  /*1d780*/  BSYNC B6 ;  /* 0x0000000000067941 */ /* 0x000fea0003800000 */
.L_x_1183:
        /* <DEDUP_REMOVED lines=20> */
.L_x_1186:
[----:B------:R-:W-:Y:S05]  /*1d8d0*/  BSYNC B6 ;  /* 0x0000000000067941 */ /* 0x000fea0003800000 */
.L_x_1185:
        /* <DEDUP_REMOVED lines=19> */
.L_x_1188:
[----:B------:R-:W-:Y:S05]  /*1da10*/  BSYNC B6 ;  /* 0x0000000000067941 */ /* 0x000fea0003800000 */
.L_x_1187:
[----:B------:R-:W-:Y:S01]  /*1da20*/  ULDC.64 UR4, c[0x0][0x9f8] ;  /* 0x00027e0000047ab9 */ /* 0x000fe20000000a00 */
[----:B------:R-:W-:Y:S01]  /*1da30*/  IMAD.U32 R8, RZ, RZ, UR42 ;  /* 0x0000002aff087e24 */ /* 0x000fe2000f8e00ff */
[----:B------:R-:W-:-:S04]  /*1da40*/  UISETP.NE.U32.AND UP0, UPT, UR4, URZ, UPT ;  /* 0x0000003f0400728c */ /* 0x000fc8000bf05070 */
[----:B------:R-:W-:-:S06]  /*1da50*/  UISETP.NE.AND.EX UP0, UPT, UR5, URZ, UPT, UP0 ;  /* 0x0000003f0500728c */ /* 0x000fcc000bf05300 */
[----:B------:R-:W-:-:S05]  /*1da60*/  PLOP3.LUT P0, PT, PT, PT, UP0, 0x80, 0x0 ;  /* 0x000000000000781c */ /* 0x000fca0003f0f008 */
[----:B------:R-:W-:Y:S02]  /*1da70*/  @UP0 ULDC.64 UR4, c[0x0][0x9f8] ;  /* 0x00027e0000040ab9 */ /* 0x000fe40000000a00 */
[----:B------:R-:W-:-:S06]  /*1da80*/  @UP0 UIMAD.WIDE UR4, UR42, 0x4, UR4 ;  /* 0x000000042a0408a5 */ /* 0x000fcc000f8e0204 */
[----:B------:R-:W-:Y:S02]  /*1da90*/  IMAD.U32 R2, RZ, RZ, UR4 ;  /* 0x00000004ff027e24 */ /* 0x000fe4000f8e00ff */
[----:B------:R-:W-:Y:S01]  /*1daa0*/  IMAD.U32 R3, RZ, RZ, UR5 ;  /* 0x00000005ff037e24 */ /* 0x000fe2000f8e00ff */
[----:B------:R-:W1:Y:S01]  /*1dab0*/  S2R R0, SR_TID.X ;  /* 0x0000000000007919 */ /* 0x000e620000002100 */
[----:B------:R-:W-:-:S03]  /*1dac0*/  ULDC.64 UR4, c[0x0][0xa08] ;  /* 0x0002820000047ab9 */ /* 0x000fc60000000a00 */
[----:B------:R2:W3:Y:S02]  /*1dad0*/  @P0 LDG.E R8, desc[UR52][R2.64] ;  /* 0x0000003402080981 */ /* 0x0004e4000c1e1900 */
[----:B--2---:R-:W2:Y:S01]  /*1dae0*/  LDC.64 R2, c[0x0][0x418] ;  /* 0x00010600ff027b82 */ /* 0x004ea20000000a00 */
[----:B-1----:R-:W-:-:S04]  /*1daf0*/  SHF.R.U32.HI R0, RZ, 0x5, R0 ;  /* 0x00000005ff007819 */ /* 0x002fc80000011600 */
[----:B------:R-:W-:Y:S02]  /*1db00*/  LOP3.LUT R0, R0, 0x3, RZ, 0xc0, !PT ;  /* 0x0000000300007812 */ /* 0x000fe400078ec0ff */
[----:B--2---:R-:W-:Y:S01]  /*1db10*/  LOP3.LUT P0, RZ, R2, UR4, RZ, 0xfc, !PT ;  /* 0x0000000402ff7c12 */ /* 0x004fe2000f80fcff */
[----:B------:R-:W-:-:S03]  /*1db20*/  UMOV UR4, 0xffffffff ;  /* 0xffffffff00047882 */ /* 0x000fc60000000000 */
[----:B------:R-:W-:Y:S02]  /*1db30*/  LOP3.LUT P0, RZ, R3, UR5, RZ, 0xfc, P0 ;  /* 0x0000000503ff7c12 */ /* 0x000fe4000800fcff */
[----:B---3--:R-:W-:Y:S01]  /*1db40*/  SHF.R.S32.HI R9, RZ, 0x1f, R8 ;  /* 0x0000001fff097819 */ /* 0x008fe20000011408 */
[----:B------:R1:W-:Y:S01]  /*1db50*/  STL [R1+0x8], R8 ;  /* 0x0000080801007387 */ /* 0x0003e20000100800 */
[----:B------:R-:W-:-:S03]  /*1db60*/  SEL R17, R8, RZ, !P0 ;  /* 0x000000ff08117207 */ /* 0x000fc60004000000 */
[----:B------:R1:W-:Y:S01]  /*1db70*/  STL [R1+0x14], R9 ;  /* 0x0000140901007387 */ /* 0x0003e20000100800 */
[----:B------:R-:W-:Y:S05]  /*1db80*/  BRA.DIV UR4, `(.L_x_1189) ;  /* 0x0000004204cc7947 */ /* 0x000fea000b800000 */
[----:B------:R2:W3:Y:S02]  /*1db90*/  SHFL.IDX PT, R14, R0, RZ, 0x1f ;  /* 0x00001fff000e7589 */ /* 0x0004e400000e0000 */
.L_x_1260:
[----:B---3--:R-:W-:Y:S02]  /*1dba0*/  ISETP.NE.AND P0, PT, R14, RZ, PT ;  /* 0x000000ff0e00720c */ /* 0x008fe40003f05270 */
[----:B------:R-:W-:Y:S02]  /*1dbb0*/  PLOP3.LUT P1, PT, PT, PT, PT, 0x8, 0x0 ;  /* 0x000000000000781c */ /* 0x000fe40003f2e170 */
[----:B------:R-:W-:-:S11]  /*1dbc0*/  LOP3.LUT R16, R16, 0xfffffffe, RZ, 0xc0, !PT ;  /* 0xfffffffe10107812 */ /* 0x000fd600078ec0ff */
[----:B------:R-:W-:Y:S01]  /*1dbd0*/  @P1 LOP3.LUT R16, R16, 0x1, RZ, 0xfc, !PT ;  /* 0x0000000110101812 */ /* 0x000fe200078efcff */
[----:B------:R-:W-:Y:S06]  /*1dbe0*/  @P0 BRA `(.L_x_1190) ;  /* 0x0000000400580947 */ /* 0x000fec0003800000 */
[----:B--2---:R-:W2:Y:S01]  /*1dbf0*/  LDL R0, [R1+0x28] ;  /* 0x0000280001007983 */ /* 0x004ea20000100800 */
[----:B------:R-:W-:Y:S01]  /*1dc00*/  UMOV UR4, 0xffffffff ;  /* 0xffffffff00047882 */ /* 0x000fe20000000000 */
[----:B--2---:R-:W-:Y:S02]  /*1dc10*/  VIADD R0, R0, 0xffffffff ;  /* 0xffffffff00007836 */ /* 0x004fe40000000000 */
[----:B------:R-:W-:Y:S05]  /*1dc20*/  BRA.DIV UR4, `(.L_x_1191) ;  /* 0x0000004204c47947 */ /* 0x000fea000b800000 */
[----:B------:R-:W-:-:S13]  /*1dc30*/  ELECT P6, URZ, PT ;  /* 0x00000000003f782f */ /* 0x000fda00038c0000 */
.L_x_1263:
[----:B------:R-:W-:Y:S05]  /*1dc40*/  @!P6 BRA `(.L_x_1190) ;  /* 0x000000040040e947 */ /* 0x000fea0003800000 */
[----:B------:R-:W-:-:S04]  /*1dc50*/  ISETP.NE.U32.AND P0, PT, R2, RZ, PT ;  /* 0x000000ff0200720c */ /* 0x000fc80003f05070 */
[----:B------:R-:W-:-:S13]  /*1dc60*/  ISETP.NE.AND.EX P0, PT, R3, RZ, PT, P0 ;  /* 0x000000ff0300720c */ /* 0x000fda0003f05300 */
[----:B------:R-:W-:Y:S05]  /*1dc70*/  @!P0 BRA `(.L_x_1192) ;  /* 0x0000000000448947 */ /* 0x000fea0003800000 */
[----:B------:R-:W2:Y:S01]  /*1dc80*/  LDC R7, c[0x0][0x43c] ;  /* 0x00010f00ff077b82 */ /* 0x000ea20000000800 */
[----:B------:R-:W-:Y:S01]  /*1dc90*/  ULDC.64 UR4, c[0x0][0x428] ;  /* 0x00010a0000047ab9 */ /* 0x000fe20000000a00 */
[----:B--2---:R-:W-:-:S13]  /*1dca0*/  ISETP.NE.AND P0, PT, R7, 0x1, PT ;  /* 0x000000010700780c */ /* 0x004fda0003f05270 */
[----:B0-----:R-:W0:Y:S02]  /*1dcb0*/  @P0 LDC.64 R4, c[0x0][0x440] ;  /* 0x00011000ff040b82 */ /* 0x001e240000000a00 */
        /* <DEDUP_REMOVED lines=13> */
.L_x_1192:
[----:B--2---:R-:W2:Y:S04]  /*1dd90*/  LDL R3, [R1] ;  /* 0x0000000001037983 */ /* 0x004ea80000100800 */
        /* <DEDUP_REMOVED lines=8> */
.L_x_1264:
        /* <DEDUP_REMOVED lines=8> */
.L_x_1194:
[----:B------:R-:W2:Y:S04]  /*1dea0*/  LDL R2, [R1] ;  /* 0x0000000001027983 */ /* 0x000ea80000100800 */
[----:B0-----:R-:W3:Y:S01]  /*1deb0*/  LDL R5, [R1+0x18] ;  /* 0x0000180001057983 */ /* 0x001ee20000100800 */
[----:B------:R-:W-:Y:S01]  /*1dec0*/  R2UR UR33, R4 ;  /* 0x00000000042172ca */ /* 0x000fe200000e0000 */
[----:B------:R-:W-:Y:S01]  /*1ded0*/  UIADD3 UR4, UP0, UR44, 0x470, URZ ;  /* 0x000004702c047890 */ /* 0x000fe2000ff1e03f */
[----:B-----5:R-:W-:Y:S01]  /*1dee0*/  R2UR UR37, R17 ;  /* 0x00000000112572ca */ /* 0x020fe200000e0000 */
[----:B------:R-:W-:Y:S01]  /*1def0*/  UMOV UR6, 0x0 ;  /* 0x0000000000067882 */ /* 0x000fe20000000000 */
[----:B------:R-:W-:Y:S01]  /*1df00*/  UMOV UR7, 0x14f00000 ;  /* 0x14f0000000077882 */ /* 0x000fe20000000000 */
[----:B------:R-:W-:Y:S01]  /*1df10*/  UIADD3.X UR5, URZ, UR45, URZ, UP0, !UPT ;  /* 0x0000002d3f057290 */ /* 0x000fe200087fe43f */
[----:B------:R-:W-:-:S07]  /*1df20*/  UMOV UR34, URZ ;  /* 0x0000003f00227c82 */ /* 0x000fce0008000000 */
        /* <DEDUP_REMOVED lines=9> */
.L_x_1265:
        /* <DEDUP_REMOVED lines=8> */
.L_x_1196:
[----:B------:R-:W-:Y:S01]  /*1e040*/  R2UR UR8, R2 ;  /* 0x00000000020872ca */ /* 0x000fe200000e0000 */
[----:B------:R-:W-:Y:S01]  /*1e050*/  UIADD3 UR4, UP0, UR44, 0x370, URZ ;  /* 0x000003702c047890 */ /* 0x000fe2000ff1e03f */
[----:B------:R-:W-:Y:S01]  /*1e060*/  R2UR UR9, R4 ;  /* 0x00000000040972ca */ /* 0x000fe200000e0000 */
[----:B------:R-:W-:Y:S01]  /*1e070*/  UMOV UR6, 0x0 ;  /* 0x0000000000067882 */ /* 0x000fe20000000000 */
[----:B------:R-:W-:Y:S01]  /*1e080*/  R2UR UR11, R0 ;  /* 0x00000000000b72ca */ /* 0x000fe200000e0000 */
[----:B------:R-:W-:Y:S01]  /*1e090*/  UIADD3.X UR5, URZ, UR45, URZ, UP0, !UPT ;  /* 0x0000002d3f057290 */ /* 0x000fe200087fe43f */
[----:B------:R-:W-:Y:S01]  /*1e0a0*/  R2UR UR13, R17 ;  /* 0x00000000110d72ca */ /* 0x000fe200000e0000 */
[----:B------:R-:W-:Y:S01]  /*1e0b0*/  UMOV UR7, 0x14f00000 ;  /* 0x14f0000000077882 */ /* 0x000fe20000000000 */
[----:B------:R-:W-:Y:S01]  /*1e0c0*/  UMOV UR10, URZ ;  /* 0x0000003f000a7c82 */ /* 0x000fe20008000000 */
[----:B------:R-:W-:Y:S01]  /*1e0d0*/  UMOV UR12, UR36 ;  /* 0x00000024000c7c82 */ /* 0x000fe20008000000 */
[----:B------:R-:W-:-:S02]  /*1e0e0*/  PLOP3.LUT P0, PT, PT, PT, PT, 0x80, 0x0 ;  /* 0x000000000000781c */ /* 0x000fc40003f0f070 */
[----:B------:R-:W-:Y:S01]  /*1e0f0*/  LOP3.LUT R16, R16, 0xfffffffe, RZ, 0xc0, !PT ;  /* 0xfffffffe10107812 */ /* 0x000fe200078ec0ff */
[----:B------:R-:W-:Y:S02]  /*1e100*/  UIADD3 UR8, UR8, 0x20400, URZ ;  /* 0x0002040008087890 */ /* 0x000fe4000fffe03f */
[----:B------:R-:W-:-:S08]  /*1e110*/  UIADD3 UR9, UR9, 0x2e830, URZ ;  /* 0x0002e83009097890 */ /* 0x000fd0000fffe03f */
[----:B------:R-:W-:Y:S01]  /*1e120*/  @P0 LOP3.LUT R16, R16, 0x1, RZ, 0xfc, !PT ;  /* 0x0000000110100812 */ /* 0x000fe200078efcff */
[----:B------:R3:W-:Y:S02]  /*1e130*/  UTMALDG.4D [UR8], [UR4], desc[UR6] ;  /* 0x00000608040075b4 */ /* 0x0007e40008019000 */
[----:B---3--:R-:W-:-:S04]  /*1e140*/  NOP ;  /* 0x0000000000007918 */ /* 0x008fc80000000000 */
.L_x_1190:
[----:B------:R-:W-:Y:S05]  /*1e150*/  WARPSYNC.ALL ;  /* 0x0000000000007948 */ /* 0x000fea0003800000 */
[----:B--2---:R-:W-:Y:S01]  /*1e160*/  VIADD R0, R19, 0x1c400 ;  /* 0x0001c40013007836 */ /* 0x004fe20000000000 */
[----:B------:R-:W-:Y:S01]  /*1e170*/  USHF.R.S32.HI UR4, URZ, 0x1f, UR43 ;  /* 0x0000001f3f047899 */ /* 0x000fe2000801142b */
[----:B------:R-:W-:Y:S03]  /*1e180*/  BAR.SYNC.DEFER_BLOCKING 0x8, 0x180 ;  /* 0x0206000000007b1d */ /* 0x000fe60000010000 */
[----:B------:R-:W-:-:S03]  /*1e190*/  LOP3.LUT P0, RZ, R0, 0x3ff, RZ, 0xc0, !PT ;  /* 0x000003ff00ff7812 */ /* 0x000fc6000780c0ff */
[----:B------:R-:W-:Y:S01]  /*1e1a0*/  ULDC.64 UR6, c[0x0][0x298] ;  /* 0x0000a60000067ab9 */ /* 0x000fe20000000a00 */
[----:B------:R-:W-:Y:S01]  /*1e1b0*/  BSSY B6, `(.L_x_1197) ;  /* 0x0000016000067945 */ /* 0x000fe20003800000 */
[----:B------:R-:W-:Y:S02]  /*1e1c0*/  UIMAD UR4, UR4, UR6, URZ ;  /* 0x00000006040472a4 */ /* 0x000fe4000f8e023f */
[----:B------:R-:W-:Y:S02]  /*1e1d0*/  UIMAD.WIDE.U32 UR46, UR43, UR6, URZ ;  /* 0x000000062b2e72a5 */ /* 0x000fe4000f8e003f */
[----:B------:R-:W-:-:S04]  /*1e1e0*/  UIMAD UR4, UR43, UR7, UR4 ;  /* 0x000000072b0472a4 */ /* 0x000fc8000f8e0204 */
[----:B------:R-:W-:Y:S01]  /*1e1f0*/  UIADD3 UR37, UR47, UR4, URZ ;  /* 0x000000042f257290 */ /* 0x000fe2000fffe03f */
[----:B------:R-:W-:Y:S11]  /*1e200*/  @!P0 BRA `(.L_x_1198) ;  /* 0x0000000000408947 */ /* 0x000ff60003800000 */
[----:B------:R-:W-:Y:S01]  /*1e210*/  MOV R2, 0x0 ;  /* 0x0000000000027802 */ /* 0x000fe20000000f00 */
[----:B------:R-:W-:Y:S01]  /*1e220*/  ULDC.64 UR6, c[0x4][0x98] ;  /* 0x0100260000067ab9 */ /* 0x000fe20000000a00 */
[----:B------:R-:W-:Y:S01]  /*1e230*/  ULDC.64 UR8, c[0x4][0xa0] ;  /* 0x0100280000087ab9 */ /* 0x000fe20000000a00 */
[----:B------:R-:W-:Y:S01]  /*1e240*/  ULDC.64 UR4, c[0x4][0x28] ;  /* 0x01000a0000047ab9 */ /* 0x000fe20000000a00 */
[----:B01----:R-:W-:Y:S02]  /*1e250*/  IMAD.U32 R4, RZ, RZ, UR6 ;  /* 0x00000006ff047e24 */ /* 0x003fe4000f8e00ff */
        /* <DEDUP_REMOVED lines=11> */
.L_x_1198:
[----:B------:R-:W-:Y:S05]  /*1e310*/  BSYNC B6 ;  /* 0x0000000000067941 */ /* 0x000fea0003800000 */
.L_x_1197:
[----:B-1----:R1:W5:Y:S01]  /*1e320*/  LDL R9, [R1+0x2c] ;  /* 0x00002c0001097983 */ /* 0x0023620000100800 */
[----:B------:R-:W2:Y:S01]  /*1e330*/  LDC R8, c[0x0][0x448] ;  /* 0x00011200ff087b82 */ /* 0x000ea20000000800 */
[----:B------:R-:W-:Y:S01]  /*1e340*/  ULDC.64 UR8, c[0x0][0xa00] ;  /* 0x0002800000087ab9 */ /* 0x000fe20000000a00 */
[----:B------:R-:W-:Y:S01]  /*1e350*/  ULDC.64 UR6, c[0x0][0x2d8] ;  /* 0x0000b60000067ab9 */ /* 0x000fe20000000a00 */
[----:B------:R-:W3:Y:S01]  /*1e360*/  S2R R2, SR_TID.X ;  /* 0x0000000000027919 */ /* 0x000ee20000002100 */
[----:B------:R-:W4:Y:S01]  /*1e370*/  S2R R0, SR_TID.X ;  /* 0x0000000000007919 */ /* 0x000f220000002100 */
[----:B------:R-:W-:Y:S01]  /*1e380*/  UISETP.NE.U32.AND UP0, UPT, UR8, URZ, UPT ;  /* 0x0000003f0800728c */ /* 0x000fe2000bf05070 */
[----:B------:R-:W-:Y:S01]  /*1e390*/  UMOV UR4, UR46 ;  /* 0x0000002e00047c82 */ /* 0x000fe20008000000 */
[----:B------:R-:W-:Y:S02]  /*1e3a0*/  UMOV UR5, UR37 ;  /* 0x0000002500057c82 */ /* 0x000fe40008000000 */
[----:B------:R-:W-:Y:S01]  /*1e3b0*/  UISETP.NE.AND.EX UP0, UPT, UR9, URZ, UPT, UP0 ;  /* 0x0000003f0900728c */ /* 0x000fe2000bf05300 */
[----:B--2---:R-:W-:Y:S01]  /*1e3c0*/  ISETP.NE.AND P0, PT, R8, 0x1, PT ;  /* 0x000000010800780c */ /* 0x004fe20003f05270 */
[----:B------:R-:W-:Y:S01]  /*1e3d0*/  UIMAD.WIDE.U32 UR4, UR36, UR6, UR4 ;  /* 0x00000006240472a5 */ /* 0x000fe2000f8e0004 */
[----:B------:R-:W-:Y:S01]  /*1e3e0*/  ULDC.64 UR8, c[0x0][0x2e0] ;  /* 0x0000b80000087ab9 */ /* 0x000fe20000000a00 */
[----:B---3--:R-:W-:-:S10]  /*1e3f0*/  LOP3.LUT R2, R2, 0x7f, RZ, 0xc0, !PT ;  /* 0x0000007f02027812 */ /* 0x008fd400078ec0ff */
[----:B0-----:R-:W0:Y:S01]  /*1e400*/  @P0 LDC R3, c[0x0][0x450] ;  /* 0x00011400ff030b82 */ /* 0x001e220000000800 */
[----:B------:R-:W-:Y:S01]  /*1e410*/  SHF.R.U32.HI R2, RZ, 0x3, R2 ;  /* 0x00000003ff027819 */ /* 0x000fe20000011602 */
[----:B----4-:R-:W-:Y:S01]  /*1e420*/  IMAD.SHL.U32 R0, R0, 0x10, RZ ;  /* 0x0000001000007824 */ /* 0x010fe200078e00ff */
[----:B------:R-:W-:-:S04]  /*1e430*/  UIMAD UR5, UR36, UR7, UR5 ;  /* 0x00000007240572a4 */ /* 0x000fc8000f8e0205 */
[----:B------:R-:W-:Y:S02]  /*1e440*/  LOP3.LUT R0, R2, 0x70, R0, 0xf8, !PT ;  /* 0x0000007002007812 */ /* 0x000fe400078ef800 */
[----:B------:R-:W2:Y:S01]  /*1e450*/  @P0 LDC R2, c[0x0][0x44c] ;  /* 0x00011300ff020b82 */ /* 0x000ea20000000800 */
[----:B------:R-:W-:Y:S02]  /*1e460*/  USEL UR7, UR42, URZ, !UP0 ;  /* 0x0000003f2a077287 */ /* 0x000fe4000c000000 */
[----:B------:R-:W-:Y:S01]  /*1e470*/  USHF.R.S32.HI UR6, URZ, 0x1f, UR42 ;  /* 0x0000001f3f067899 */ /* 0x000fe2000801142a */
[----:B------:R-:W-:Y:S01]  /*1e480*/  IMAD.IADD R0, R0, 0x1, R18 ;  /* 0x0000000100007824 */ /* 0x000fe200078e0212 */
[----:B------:R-:W-:-:S06]  /*1e490*/  UIMAD.WIDE.U32 UR4, UR7, UR8, UR4 ;  /* 0x00000008070472a5 */ /* 0x000fcc000f8e0004 */
[----:B------:R-:W-:Y:S01]  /*1e4a0*/  IMAD.U32 R7, RZ, RZ, UR5 ;  /* 0x00000005ff077e24 */ /* 0x000fe2000f8e00ff */
[----:B------:R-:W-:-:S05]  /*1e4b0*/  USEL UR6, UR6, URZ, !UP0 ;  /* 0x0000003f06067287 */ /* 0x000fca000c000000 */
[----:B------:R-:W3:Y:S01]  /*1e4c0*/  S2R R7, SR_TID.X ;  /* 0x0000000000077919 */ /* 0x000ee20000002100 */
[----:B------:R-:W-:Y:S01]  /*1e4d0*/  UIMAD UR6, UR6, UR8, URZ ;  /* 0x00000008060672a4 */ /* 0x000fe2000f8e023f */
[----:B------:R-:W-:Y:S02]  /*1e4e0*/  IMAD.MOV.U32 R4, RZ, RZ, R0 ;  /* 0x000000ffff047224 */ /* 0x000fe400078e0000 */
[----:B--2---:R-:W-:Y:S01]  /*1e4f0*/  @P0 IMAD.HI.U32 R2, R0, R2, RZ ;  /* 0x0000000200020227 */ /* 0x004fe200078e00ff */
[----:B------:R-:W-:-:S04]  /*1e500*/  UIMAD UR6, UR7, UR9, UR6 ;  /* 0x00000009070672a4 */ /* 0x000fc8000f8e0206 */
[----:B0-----:R-:W-:Y:S01]  /*1e510*/  @P0 SHF.R.U32.HI R4, RZ, R3, R2 ;  /* 0x00000003ff040219 */ /* 0x001fe20000011602 */
[----:B------:R-:W-:Y:S01]  /*1e520*/  UIADD3 UR6, UR5, UR6, URZ ;  /* 0x0000000605067290 */ /* 0x000fe2000fffe03f */
[----:B------:R-:W-:Y:S02]  /*1e530*/  IMAD.U32 R6, RZ, RZ, UR4 ;  /* 0x00000004ff067e24 */ /* 0x000fe4000f8e00ff */
[--C-:B------:R-:W-:Y:S01]  /*1e540*/  SHF.R.S32.HI R5, RZ, 0x1f, R4.reuse ;  /* 0x0000001fff057819 */ /* 0x100fe20000011404 */
[----:B------:R-:W-:Y:S01]  /*1e550*/  IMAD.MOV R2, RZ, RZ, -R4 ;  /* 0x000000ffff027224 */ /* 0x000fe200078e0a04 */
[----:B------:R-:W-:Y:S01]  /*1e560*/  ULDC.64 UR4, c[0x0][0x2d0] ;  /* 0x0000b40000047ab9 */ /* 0x000fe20000000a00 */
[----:B------:R-:W-:Y:S01]  /*1e570*/  IMAD.U32 R3, RZ, RZ, UR6 ;  /* 0x00000006ff037e24 */ /* 0x000fe2000f8e00ff */
[----:B------:R-:W-:Y:S01]  /*1e580*/  ULDC UR6, c[0x0][0x2b8] ;  /* 0x0000ae0000067ab9 */ /* 0x000fe20000000800 */
[----:B------:R-:W-:Y:S02]  /*1e590*/  IMAD R0, R8, R2, R0 ;  /* 0x0000000208007224 */ /* 0x000fe400078e0200 */
[----:B------:R-:W-:-:S02]  /*1e5a0*/  IMAD.MOV.U32 R2, RZ, RZ, R6 ;  /* 0x000000ffff027224 */ /* 0x000fc400078e0006 */
[----:B------:R-:W-:Y:S02]  /*1e5b0*/  IMAD R5, R5, UR4, RZ ;  /* 0x0000000405057c24 */ /* 0x000fe4000f8e02ff */
[----:B------:R-:W-:-:S04]  /*1e5c0*/  IMAD.WIDE.U32 R2, R4, UR4, R2 ;  /* 0x0000000404027c25 */ /* 0x000fc8000f8e0002 */
[----:B------:R-:W-:Y:S01]  /*1e5d0*/  IMAD R5, R4, UR5, R5 ;  /* 0x0000000504057c24 */ /* 0x000fe2000f8e0205 */
[----:B------:R-:W-:Y:S01]  /*1e5e0*/  SHF.R.S32.HI R4, RZ, 0x1f, R0 ;  /* 0x0000001fff047819 */ /* 0x000fe20000011400 */
[----:B------:R-:W-:Y:S02]  /*1e5f0*/  ULDC.64 UR4, c[0x0][0x2c8] ;  /* 0x0000b20000047ab9 */ /* 0x000fe40000000a00 */
[----:B------:R-:W-:Y:S02]  /*1e600*/  IMAD.IADD R3, R3, 0x1, R5 ;  /* 0x0000000103037824 */ /* 0x000fe400078e0205 */
[----:B------:R-:W-:Y:S02]  /*1e610*/  IMAD R4, R4, UR4, RZ ;  /* 0x0000000404047c24 */ /* 0x000fe4000f8e02ff */
[----:B------:R-:W-:-:S04]  /*1e620*/  IMAD.WIDE.U32 R2, R0, UR4, R2 ;  /* 0x0000000400027c25 */ /* 0x000fc8000f8e0002 */
[----:B---3--:R-:W-:Y:S02]  /*1e630*/  IMAD.SHL.U32 R10, R7, 0x10, RZ ;  /* 0x00000010070a7824 */ /* 0x008fe400078e00ff */
[----:B------:R-:W-:Y:S01]  /*1e640*/  IMAD R4, R0, UR5, R4 ;  /* 0x0000000500047c24 */ /* 0x000fe2000f8e0204 */
[----:B------:R-:W-:Y:S02]  /*1e650*/  ULDC.64 UR4, c[0x0][0x280] ;  /* 0x0000a00000047ab9 */ /* 0x000fe40000000a00 */
[----:B------:R-:W-:Y:S02]  /*1e660*/  LOP3.LUT R10, R10, 0x70, RZ, 0xc0, !PT ;  /* 0x000000700a0a7812 */ /* 0x000fe400078ec0ff */
[----:B------:R-:W-:Y:S01]  /*1e670*/  IADD3 R0, P1, R2, UR4, RZ ;  /* 0x0000000402007c10 */ /* 0x000fe2000ff3e0ff */
[----:B------:R-:W-:Y:S01]  /*1e680*/  UMOV UR4, 0xffffffff ;  /* 0xffffffff00047882 */ /* 0x000fe20000000000 */
[----:B------:R-:W-:Y:S02]  /*1e690*/  ISETP.GE.AND P0, PT, R10, UR6, PT ;  /* 0x000000060a007c0c */ /* 0x000fe4000bf06270 */
[----:B------:R-:W-:Y:S01]  /*1e6a0*/  IADD3.X R2, R3, UR5, R4, P1, !PT ;  /* 0x0000000503027c10 */ /* 0x000fe20008ffe404 */
[----:B-1----:R-:W-:Y:S10]  /*1e6b0*/  BRA.DIV UR4, `(.L_x_1199) ;  /* 0x0000003a04687947 */ /* 0x002ff4000b800000 */
[----:B------:R-:W0:Y:S02]  /*1e6c0*/  S2R R6, SR_TID.X ;  /* 0x0000000000067919 */ /* 0x000e240000002100 */
[----:B0-----:R-:W-:Y:S02]  /*1e6d0*/  LOP3.LUT R7, R6, 0x7f, RZ, 0xc0, !PT ;  /* 0x0000007f06077812 */ /* 0x001fe400078ec0ff */
[----:B------:R-:W2:Y:S02]  /*1e6e0*/  LDL.LU R6, [R1+0x1c] ;  /* 0x00001c0001067983 */ /* 0x000ea40000300800 */
[----:B------:R-:W-:Y:S02]  /*1e6f0*/  SHF.R.U32.HI R7, RZ, 0x3, R7 ;  /* 0x00000003ff077819 */ /* 0x000fe40000011607 */
[----:B------:R-:W0:Y:S03]  /*1e700*/  SHFL.IDX PT, R5, R0, RZ, 0x181f ;  /* 0x00181fff00057589 */ /* 0x000e2600000e0000 */
[----:B------:R-:W-:-:S02]  /*1e710*/  IMAD.IADD R3, R7, 0x1, R18 ;  /* 0x0000000107037824 */ /* 0x000fc400078e0212 */
[----:B--2---:R-:W-:Y:S02]  /*1e720*/  IMAD R4, R6, R8, RZ ;  /* 0x0000000806047224 */ /* 0x004fe400078e02ff */
[----:B------:R-:W1:Y:S03]  /*1e730*/  SHFL.IDX PT, R6, R2, RZ, 0x181f ;  /* 0x00181fff02067589 */ /* 0x000e6600000e0000 */
[----:B------:R-:W-:-:S13]  /*1e740*/  ISETP.GE.AND P1, PT, R3, R4, PT ;  /* 0x000000040300720c */ /* 0x000fda0003f26270 */
[----:B0-----:R-:W-:-:S05]  /*1e750*/  @!P1 IADD3 R5, P2, R10, R5, RZ ;  /* 0x000000050a059210 */ /* 0x001fca0007f5e0ff */
[----:B-1----:R-:W-:-:S04]  /*1e760*/  @!P1 IMAD.X R6, RZ, RZ, R6, P2 ;  /* 0x000000ffff069224 */ /* 0x002fc800010e0606 */
[----:B------:R-:W-:Y:S02]  /*1e770*/  @!P1 IMAD.MOV.U32 R7, RZ, RZ, R6 ;  /* 0x000000ffff079224 */ /* 0x000fe400078e0006 */
[----:B------:R-:W-:Y:S02]  /*1e780*/  @!P1 IMAD.MOV.U32 R6, RZ, RZ, R5 ;  /* 0x000000ffff069224 */ /* 0x000fe400078e0005 */
[----:B------:R-:W-:-:S03]  /*1e790*/  VIADD R5, R3, 0x10 ;  /* 0x0000001003057836 */ /* 0x000fc60000000000 */
[----:B------:R-:W-:Y:S01]  /*1e7a0*/  @!PT LDS RZ, [RZ] ;  /* 0x00000000fffff984 */ /* 0x000fe20000000800 */
[----:B-----5:R0:W-:Y:S02]  /*1e7b0*/  @!P1 LDGSTS.E.BYPASS.LTC128B.128 [R9+0x1c400], desc[UR52][R6.64], !P0 ;  /* 0x1c40000006099fae */ /* 0x0201e4000c101d74 */
        /* <DEDUP_REMOVED lines=49> */
.L_x_1282:
        /* <DEDUP_REMOVED lines=10> */
.L_x_1200:
        /* <DEDUP_REMOVED lines=18> */
.L_x_1283:
[----:B------:R-:W-:Y:S05]  /*1ec90*/  BSYNC B0 ;  /* 0x0000000000007941 */ /* 0x000fea0003800000 */
.L_x_1201:
[----:B------:R-:W2:Y:S04]  /*1eca0*/  LDL.LU R3, [R1+0x28] ;  /* 0x0000280001037983 */ /* 0x000ea80000300800 */
[----:B------:R-:W3:Y:S01]  /*1ecb0*/  LDL R2, [R1+0xc] ;  /* 0x00000c0001027983 */ /* 0x000ee20000100800 */
[----:B--2---:R-:W-:-:S05]  /*1ecc0*/  VIADD R18, R3, 0xfffffffe ;  /* 0xfffffffe03127836 */ /* 0x004fca0000000000 */
[----:B---3--:R-:W-:-:S13]  /*1ecd0*/  ISETP.GE.AND P0, PT, R18, R2, PT ;  /* 0x000000021200720c */ /* 0x008fda0003f06270 */
[----:B------:R-:W-:Y:S05]  /*1ece0*/  @!P0 BRA `(.L_x_1203) ;  /* 0x0000000c00e88947 */ /* 0x000fea0003800000 */
[----:B0-----:R0:W5:Y:S04]  /*1ecf0*/  LDL.LU R0, [R1] ;  /* 0x0000000001007983 */ /* 0x0011680000300800 */
[----:B------:R0:W5:Y:S02]  /*1ed00*/  LDL.LU R6, [R1+0x4] ;  /* 0x0000040001067983 */ /* 0x0001640000300800 */
.L_x_1223:
[----:B-----5:R-:W-:Y:S01]  /*1ed10*/  VIADD R3, R0, 0x1 ;  /* 0x0000000100037836 */ /* 0x020fe20000000000 */
[----:B------:R-:W-:Y:S01]  /*1ed20*/  LOP3.LUT P1, RZ, R16, 0x1, RZ, 0xc0, !PT ;  /* 0x0000000110ff7812 */ /* 0x000fe2000782c0ff */
[----:B------:R-:W-:Y:S05]  /*1ed30*/  YIELD ;  /* 0x0000000000007946 */ /* 0x000fea0003800000 */
[----:B------:R-:W-:Y:S01]  /*1ed40*/  ISETP.NE.AND P0, PT, R3, 0x2, PT ;  /* 0x000000020300780c */ /* 0x000fe20003f05270 */
[----:B------:R-:W-:Y:S03]  /*1ed50*/  BSSY B0, `(.L_x_1204) ;  /* 0x000006b000007945 */ /* 0x000fe60003800000 */
[----:B------:R-:W-:-:S02]  /*1ed60*/  SEL R2, RZ, 0x1, P0 ;  /* 0x00000001ff027807 */ /* 0x000fc40000000000 */
[----:B------:R-:W-:Y:S02]  /*1ed70*/  SEL R9, R3, RZ, P0 ;  /* 0x000000ff03097207 */ /* 0x000fe40000000000 */
        /* <DEDUP_REMOVED lines=28> */
.L_x_1206:
        /* <DEDUP_REMOVED lines=8> */
.L_x_1284:
[----:B------:R-:W-:Y:S05]  /*1efc0*/  BSYNC B1 ;  /* 0x0000000000017941 */ /* 0x000fea0003800000 */
.L_x_1207:
        /* <DEDUP_REMOVED lines=9> */
.L_x_1210:
[----:B------:R-:W-:Y:S05]  /*1f060*/  BSYNC B1 ;  /* 0x0000000000017941 */ /* 0x000fea0003800000 */
.L_x_1209:
[----:B------:R-:W3:Y:S04]  /*1f070*/  LDL R2, [R1] ;  /* 0x0000000001027983 */ /* 0x000ee80000100800 */
        /* <DEDUP_REMOVED lines=12> */
.L_x_1211:
        /* <DEDUP_REMOVED lines=13> */
.L_x_1285:
[----:B------:R-:W-:Y:S05]  /*1f210*/  BSYNC B1 ;  /* 0x0000000000017941 */ /* 0x000fea0003800000 */
.L_x_1212:
        /* <DEDUP_REMOVED lines=11> */
.L_x_1215:
[----:B------:R-:W-:Y:S05]  /*1f2d0*/  BSYNC B1 ;  /* 0x0000000000017941 */ /* 0x000fea0003800000 */
.L_x_1214:
        /* <DEDUP_REMOVED lines=8> */
.L_x_1216:
        /* <DEDUP_REMOVED lines=10> */
.L_x_1205:
[----:B------:R-:W-:Y:S05]  /*1f400*/  BSYNC B0 ;  /* 0x0000000000007941 */ /* 0x000fea0003800000 */
.L_x_1204:
[----:B------:R-:W-:-:S06]  /*1f410*/  UISETP.NE.AND UP0, UPT, UR39, 0x3, UPT ;  /* 0x000000032700788c */ /* 0x000fcc000bf05270 */
[----:B------:R-:W-:-:S13]  /*1f420*/  PLOP3.LUT P0, PT, PT, PT, UP0, 0x80, 0x0 ;  /* 0x000000000000781c */ /* 0x000fda0003f0f008 */
[----:B------:R-:W-:Y:S05]  /*1f430*/  @!P0 BRA `(.L_x_1217) ;  /* 0x0000000000048947 */ /* 0x000fea0003800000 */
[----:B------:R-:W-:Y:S01]  /*1f440*/  BPT.TRAP 0x1 ;  /* 0x000000040000795c */ /* 0x000fe20000300000 */
.L_x_1217:
        /* <DEDUP_REMOVED lines=8> */
.L_x_1286:
[----:B------:R-:W-:Y:S05]  /*1f4d0*/  BSYNC B0 ;  /* 0x0000000000007941 */ /* 0x000fea0003800000 */
.L_x_1218:
[----:B------:R-:W-:Y:S05]  /*1f4e0*/  @!P1 BRA `(.L_x_1220) ;  /* 0x0000000000049947 */ /* 0x000fea0003800000 */
[----:B------:R-:W-:Y:S01]  /*1f4f0*/  BPT.TRAP 0x1 ;  /* 0x000000040000795c */ /* 0x000fe20000300000 */
.L_x_1220:
[----:B--2---:R-:W-:Y:S01]  /*1f500*/  SHF.L.U32 R2, R6, 0x1f, RZ ;  /* 0x0000001f06027819 */ /* 0x004fe200000006ff */
[----:B------:R-:W-:-:S03]  /*1f510*/  IMAD R0, R0, 0x7000, RZ ;  /* 0x0000700000007824 */ /* 0x000fc600078e02ff */
[----:B------:R-:W2:Y:S02]  /*1f520*/  SYNCS.PHASECHK.TRANS64.TRYWAIT P0, [R20+URZ+0x2e860], R2 ;  /* 0x02e86002140075a7 */ /* 0x000ea4000800017f */
[----:B--2---:R-:W-:Y:S05]  /*1f530*/  @!P0 BRA `(.L_x_1221) ;  /* 0x0000003400948947 */ /* 0x004fea0003800000 */
.L_x_1287:
[----:B------:R-:W2:Y:S04]  /*1f540*/  LDL R3, [R1+0x24] ;  /* 0x0000240001037983 */ /* 0x000ea80000100800 */
[----:B------:R-:W3:Y:S01]  /*1f550*/  LDL R12, [R1+0x20] ;  /* 0x00002000010c7983 */ /* 0x000ee20000100800 */
[----:B------:R-:W-:Y:S05]  /*1f560*/  WARPSYNC.ALL ;  /* 0x0000000000007948 */ /* 0x000fea0003800000 */
[----:B--2---:R-:W-:-:S02]  /*1f570*/  LOP3.LUT R2, R0, R3, RZ, 0xfc, !PT ;  /* 0x0000000300027212 */ /* 0x004fc400078efcff */
[----:B------:R-:W2:Y:S01]  /*1f580*/  S2R R3, SR_TID.X ;  /* 0x0000000000037919 */ /* 0x000ea20000002100 */
[C---:B---3--:R-:W-:Y:S02]  /*1f590*/  IADD3 R0, R19.reuse, R0, R12 ;  /* 0x0000000013007210 */ /* 0x048fe40007ffe00c */
[----:B------:R-:W-:-:S05]  /*1f5a0*/  IMAD.IADD R2, R19, 0x1, R2 ;  /* 0x0000000113027824 */ /* 0x000fca00078e0202 */
[----:B------:R-:W1:Y:S01]  /*1f5b0*/  LDSM.16.MT88.4 R4, [R2+0xe400] ;  /* 0x00e400000204783b */ /* 0x000e620000004200 */
[----:B--2---:R-:W-:Y:S01]  /*1f5c0*/  LOP3.LUT P0, RZ, R3, 0x4, RZ, 0xc0, !PT ;  /* 0x0000000403ff7812 */ /* 0x004fe2000780c0ff */
[----:B------:R-:W-:-:S05]  /*1f5d0*/  IMAD.MOV.U32 R3, RZ, RZ, 0x40 ;  /* 0x00000040ff037424 */ /* 0x000fca00078e00ff */
[----:B------:R-:W-:-:S05]  /*1f5e0*/  SEL R3, R3, 0xffffffc0, !P0 ;  /* 0xffffffc003037807 */ /* 0x000fca0004000000 */
[----:B------:R-:W-:Y:S01]  /*1f5f0*/  IMAD.IADD R3, R3, 0x1, R2 ;  /* 0x0000000103037824 */ /* 0x000fe200078e0202 */
[C-C-:B-1----:R-:W-:Y:S02]  /*1f600*/  PRMT R8, R4.reuse, 0x6420, R5.reuse ;  /* 0x0000642004087816 */ /* 0x142fe40000000005 */
[----:B------:R-:W-:Y:S02]  /*1f610*/  PRMT R9, R4, 0x7531, R5 ;  /* 0x0000753104097816 */ /* 0x000fe40000000005 */
[C-C-:B------:R-:W-:Y:S02]  /*1f620*/  PRMT R10, R6.reuse, 0x6420, R7.reuse ;  /* 0x00006420060a7816 */ /* 0x140fe40000000007 */
[----:B------:R-:W-:Y:S02]  /*1f630*/  PRMT R11, R6, 0x7531, R7 ;  /* 0x00007531060b7816 */ /* 0x000fe40000000007 */
[----:B------:R-:W1:Y:S04]  /*1f640*/  LDSM.16.MT88.4 R4, [R3+0xe400] ;  /* 0x00e400000304783b */ /* 0x000e680000004200 */
[----:B------:R1:W-:Y:S02]  /*1f650*/  STSM.16.M88.4 [R0+0x400], R8 ;  /* 0x0004000800007844 */ /* 0x0003e40000000200 */
        /* <DEDUP_REMOVED lines=85> */
.L_x_1222:
[----:B--2---:R-:W2:Y:S01]  /*1fbb0*/  S2R R0, SR_TID.X ;  /* 0x0000000000007919 */ /* 0x004ea20000002100 */
[----:B-1----:R1:W-:Y:S01]  /*1fbc0*/  SYNCS.ARRIVE.TRANS64.A1T0 RZ, [R20+URZ+0x2e850], RZ ;  /* 0x02e850ff14ff79a7 */ /* 0x0023e2000810003f */
[----:B------:R3:W5:Y:S01]  /*1fbd0*/  LDL R6, [R1+0x4] ;  /* 0x0000040001067983 */ /* 0x0007620000100800 */
[----:B--2---:R-:W-:-:S03]  /*1fbe0*/  LOP3.LUT R2, R0, 0x7f, RZ, 0xc0, !PT ;  /* 0x0000007f00027812 */ /* 0x004fc600078ec0ff */
[----:B------:R-:W2:Y:S01]  /*1fbf0*/  LDL R0, [R1+0xc] ;  /* 0x00000c0001007983 */ /* 0x000ea20000100800 */
[----:B------:R-:W-:Y:S01]  /*1fc00*/  BAR.SYNC.DEFER_BLOCKING 0x2, 0x80 ;  /* 0x0082000000007b1d */ /* 0x000fe20000010000 */
[----:B------:R-:W-:-:S13]  /*1fc10*/  ISETP.NE.AND P0, PT, R2, RZ, PT ;  /* 0x000000ff0200720c */ /* 0x000fda0003f05270 */
[----:B-1----:R-:W-:-:S05]  /*1fc20*/  @!P0 VIADD R20, R20, 0x2e880 ;  /* 0x0002e88014148836 */ /* 0x002fca0000000000 */
[----:B------:R-:W-:-:S04]  /*1fc30*/  @!P0 PRMT R20, RZ, 0x654, R20 ;  /* 0x00000654ff148816 */ /* 0x000fc80000000014 */
[----:B------:R3:W-:Y:S01]  /*1fc40*/  @!P0 SYNCS.ARRIVE.TRANS64.RED.A1T0 RZ, [R20+URZ], RZ ;  /* 0x000000ff14ff89a7 */ /* 0x0007e2000810043f */
[C---:B--2---:R-:W-:Y:S01]  /*1fc50*/  ISETP.GT.AND P0, PT, R18.reuse, R0, PT ;  /* 0x000000001200720c */ /* 0x044fe20003f04270 */
[----:B------:R-:W-:Y:S01]  /*1fc60*/  VIADD R18, R18, 0xffffffff ;  /* 0xffffffff12127836 */ /* 0x000fe20000000000 */
[----:B------:R3:W5:Y:S11]  /*1fc70*/  LDL R0, [R1] ;  /* 0x0000000001007983 */ /* 0x0007760000100800 */
[----:B---3--:R-:W-:Y:S05]  /*1fc80*/  @P0 BRA `(.L_x_1223) ;  /* 0xfffffff000200947 */ /* 0x008fea000383ffff */
.L_x_1203:
        /* <DEDUP_REMOVED lines=18> */
.L_x_1225:
[----:B------:R-:W-:Y:S05]  /*1fdb0*/  BSYNC B0 ;  /* 0x0000000000007941 */ /* 0x000fea0003800000 */
.L_x_1224:
[----:B------:R-:W-:-:S06]  /*1fdc0*/  UISETP.NE.AND UP0, UPT, UR39, 0x3, UPT ;  /* 0x000000032700788c */ /* 0x000fcc000bf05270 */
[----:B------:R-:W-:-:S13]  /*1fdd0*/  PLOP3.LUT P1, PT, PT, PT, UP0, 0x80, 0x0 ;  /* 0x000000000000781c */ /* 0x000fda0003f2f008 */
[----:B------:R-:W-:Y:S05]  /*1fde0*/  @!P1 BRA `(.L_x_1226) ;  /* 0x0000000000049947 */ /* 0x000fea0003800000 */
[----:B------:R-:W-:Y:S01]  /*1fdf0*/  BPT.TRAP 0x1 ;  /* 0x000000040000795c */ /* 0x000fe20000300000 */
.L_x_1226:
[----:B01---5:R-:W2:Y:S04]  /*1fe00*/  LDL R0, [R1+0x4] ;  /* 0x0000040001007983 */ /* 0x023ea80000100800 */
[----:B------:R-:W3:Y:S01]  /*1fe10*/  LDL R2, [R1] ;  /* 0x0000000001027983 */ /* 0x000ee20000100800 */
        /* <DEDUP_REMOVED lines=8> */
.L_x_1288:
[----:B------:R-:W-:Y:S05]  /*1fea0*/  BSYNC B0 ;  /* 0x0000000000007941 */ /* 0x000fea0003800000 */
.L_x_1227:
[----:B------:R-:W-:Y:S05]  /*1feb0*/  @!P2 BRA `(.L_x_1229) ;  /* 0x000000000004a947 */ /* 0x000fea0003800000 */
[----:B------:R-:W-:Y:S01]  /*1fec0*/  BPT.TRAP 0x1 ;  /* 0x000000040000795c */ /* 0x000fe20000300000 */
.L_x_1229:
[----:B0-----:R-:W2:Y:S02]  /*1fed0*/  LDL R0, [R1+0x4] ;  /* 0x0000040001007983 */ /* 0x001ea40000100800 */
[----:B--2---:R-:W-:-:S04]  /*1fee0*/  SHF.L.U32 R0, R0, 0x1f, RZ ;  /* 0x0000001f00007819 */ /* 0x004fc800000006ff */
[----:B------:R-:W0:Y:S02]  /*1fef0*/  SYNCS.PHASECHK.TRANS64.TRYWAIT P1, [R17+URZ+0x2e860], R0 ;  /* 0x02e86000110075a7 */ /* 0x000e24000802017f */
[----:B0-----:R-:W-:Y:S05]  /*1ff00*/  @!P1 BRA `(.L_x_1230) ;  /* 0x0000002c00489947 */ /* 0x001fea0003800000 */
.L_x_1289:
[----:B------:R-:W0:Y:S04]  /*1ff10*/  LDL R18, [R1] ;  /* 0x0000000001127983 */ /* 0x000e280000100800 */
[----:B------:R-:W2:Y:S04]  /*1ff20*/  LDL R2, [R1+0x24] ;  /* 0x0000240001027983 */ /* 0x000ea80000100800 */
[----:B------:R-:W3:Y:S01]  /*1ff30*/  LDL R12, [R1+0x20] ;  /* 0x00002000010c7983 */ /* 0x000ee20000100800 */
[----:B------:R-:W1:Y:S01]  /*1ff40*/  S2R R3, SR_TID.X ;  /* 0x0000000000037919 */ /* 0x000e620000002100 */
[----:B------:R-:W-:Y:S05]  /*1ff50*/  WARPSYNC.ALL ;  /* 0x0000000000007948 */ /* 0x000fea0003800000 */
[----:B-1----:R-:W-:Y:S01]  /*1ff60*/  LOP3.LUT P1, RZ, R3, 0x4, RZ, 0xc0, !PT ;  /* 0x0000000403ff7812 */ /* 0x002fe2000782c0ff */
[----:B------:R-:W-:-:S05]  /*1ff70*/  IMAD.MOV.U32 R3, RZ, RZ, 0x40 ;  /* 0x00000040ff037424 */ /* 0x000fca00078e00ff */
[----:B------:R-:W-:Y:S01]  /*1ff80*/  SEL R3, R3, 0xffffffc0, !P1 ;  /* 0xffffffc003037807 */ /* 0x000fe20004800000 */
[----:B0-----:R-:W-:-:S05]  /*1ff90*/  IMAD R0, R18, 0x7000, RZ ;  /* 0x0000700012007824 */ /* 0x001fca00078e02ff */
[----:B--2---:R-:W-:-:S05]  /*1ffa0*/  LOP3.LUT R2, R0, R2, RZ, 0xfc, !PT ;  /* 0x0000000200027212 */ /* 0x004fca00078efcff */
[----:B------:R-:W-:-:S05]  /*1ffb0*/  IMAD.IADD R2, R19, 0x1, R2 ;  /* 0x0000000113027824 */ /* 0x000fca00078e0202 */
[----:B------:R-:W0:Y:S01]  /*1ffc0*/  LDSM.16.MT88.4 R4, [R2+0xe400] ;  /* 0x00e400000204783b */ /* 0x000e220000004200 */
[----:B------:R-:W-:Y:S01]  /*1ffd0*/  IMAD.IADD R3, R3, 0x1, R2 ;  /* 0x0000000103037824 */ /* 0x000fe200078e0202 */
[----:B---3--:R-:W-:Y:S02]  /*1ffe0*/  IADD3 R0, R19, R0, R12 ;  /* 0x0000000013007210 */ /* 0x008fe40007ffe00c */
        /* <DEDUP_REMOVED lines=91> */
.L_x_1231:
        /* <DEDUP_REMOVED lines=13> */
.L_x_1180:
[----:B------:R-:W-:Y:S05]  /*20670*/  BSYNC B7 ;  /* 0x0000000000077941 */ /* 0x000fea0003800000 */
.L_x_1178:
[----:B------:R-:W-:-:S13]  /*20680*/  LOP3.LUT P0, RZ, R16, 0x2, RZ, 0xc0, !PT ;  /* 0x0000000210ff7812 */ /* 0x000fda000780c0ff */
[----:B------:R-:W-:Y:S05]  /*20690*/  @!P0 BRA `(.L_x_1232) ;  /* 0x0000000000308947 */ /* 0x000fea0003800000 */
[----:B------:R-:W2:Y:S08]  /*206a0*/  S2UR UR5, SR_CgaCtaId ;  /* 0x00000000000579c3 */ /* 0x000eb00000008800 */
[----:B------:R-:W-:Y:S06]  /*206b0*/  BAR.SYNC.DEFER_BLOCKING 0x5, 0x180 ;  /* 0x0146000000007b1d */ /* 0x000fec0000010000 */
[----:B------:R-:W-:-:S02]  /*206c0*/  UMOV UR4, 0x400 ;  /* 0x0000040000047882 */ /* 0x000fc40000000000 */
[----:B--2---:R-:W-:-:S06]  /*206d0*/  ULEA UR4, UR5, UR4, 0x18 ;  /* 0x0000000405047291 */ /* 0x004fcc000f8ec03f */
[----:B------:R-:W-:-:S05]  /*206e0*/  IMAD.U32 R19, RZ, RZ, UR4 ;  /* 0x00000004ff137e24 */ /* 0x000fca000f8e00ff */
[----:B0-----:R-:W0:Y:S04]  /*206f0*/  LDS.128 R4, [R19+0x2e8d0] ;  /* 0x02e8d00013047984 */ /* 0x001e280000000c00 */
[----:B0-----:R0:W-:Y:S01]  /*20700*/  STL.64 [R1+0x10], R4 ;  /* 0x0000100401007387 */ /* 0x0011e20000100a00 */
[----:B-1----:R-:W-:-:S03]  /*20710*/  IMAD.MOV.U32 R0, RZ, RZ, R7 ;  /* 0x000000ffff007224 */ /* 0x002fc600078e0007 */
[----:B------:R0:W-:Y:S02]  /*20720*/  STL [R1+0x18], R6 ;  /* 0x0000180601007387 */ /* 0x0001e40000100800 */
[----:B------:R-:W-:Y:S01]  /*20730*/  R2UR UR42, R0 ;  /* 0x00000000002a72ca */ /* 0x000fe200000e0000 */
[----:B------:R-:W-:Y:S06]  /*20740*/  BAR.ARV 0x4, 0x180 ;  /* 0x0106000000007b1d */ /* 0x000fec0000002000 */
[----:B------:R-:W-:Y:S08]  /*20750*/  BRA `(.L_x_1233) ;  /* 0x0000000c00e47947 */ /* 0x000ff00003800000 */
.L_x_1232:
[----:B01----:R-:W2:Y:S01]  /*20760*/  LDL.LU R0, [R1+0x10] ;  /* 0x0000100001007983 */ /* 0x003ea20000300800 */
        /* <DEDUP_REMOVED lines=20> */
[----:B------:R-:W-:Y:S02]  /*208b0*/  ISETP.GE.U32.AND P5, PT, R9, 0x10, PT ;  /* 0x000000100900780c */ /* 0x000fe40003fa6070 */
[----:B------:R-:W0:Y:S01]  /*208c0*/  LDC R9, c[0x0][0xc38] ;  /* 0x00030e00ff097b82 */ /* 0x000e220000000800 */
[----:B--2---:R-:W-:-:S05]  /*208d0*/  IMAD R4, R7, R0, RZ ;  /* 0x0000000007047224 */ /* 0x004fca00078e02ff */
        /* <DEDUP_REMOVED lines=8> */
[----:B------:R-:W-:Y:S02]  /*20960*/  IMAD.IADD R4, R6, 0x1, R3 ;  /* 0x0000000106047824 */ /* 0x000fe400078e0203 */
[----:B------:R-:W-:Y:S04]  /*20970*/  SHFL.IDX PT, R6, R10, 0x1, 0x1f ;  /* 0x00201f000a067f89 */ /* 0x000fe800000e0000 */
[----:B------:R-:W1:Y:S02]  /*20980*/  SHFL.UP PT, R2, R4, 0x8, RZ ;  /* 0x0500000004027989 */ /* 0x000e6400000e00ff */
[----:B-1----:R-:W-:-:S05]  /*20990*/  SEL R3, R2, RZ, P4 ;  /* 0x000000ff02037207 */ /* 0x002fca0002000000 */
[----:B------:R-:W-:Y:S02]  /*209a0*/  IMAD.IADD R5, R4, 0x1, R3 ;  /* 0x0000000104057824 */ /* 0x000fe400078e0203 */
[----:B------:R-:W-:Y:S04]  /*209b0*/  SHFL.IDX PT, R4, R10, RZ, 0x1f ;  /* 0x00001fff0a047589 */ /* 0x000fe800000e0000 */
[----:B------:R-:W1:Y:S02]  /*209c0*/  SHFL.UP PT, R2, R5, 0x10, RZ ;  /* 0x0600000005027989 */ /* 0x000e6400000e00ff */
[----:B-1----:R-:W-:-:S05]  /*209d0*/  SEL R2, R2, RZ, P5 ;  /* 0x000000ff02027207 */ /* 0x002fca0002800000 */
[----:B------:R-:W-:Y:S02]  /*209e0*/  IMAD.IADD R2, R5, 0x1, R2 ;  /* 0x0000000105027824 */ /* 0x000fe400078e0202 */
[----:B------:R-:W-:-:S03]  /*209f0*/  IMAD.MOV.U32 R5, RZ, RZ, RZ ;  /* 0x000000ffff057224 */ /* 0x000fc600078e00ff */
[----:B------:R-:W0:Y:S02]  /*20a00*/  SHFL.IDX PT, R3, R2, 0x1f, 0x1f ;  /* 0x03e01f0002037f89 */ /* 0x000e2400000e0000 */
[----:B0-----:R-:W-:-:S04]  /*20a10*/  IMAD R3, R3, R9, RZ ;  /* 0x0000000903037224 */ /* 0x001fc800078e02ff */
[----:B------:R-:W-:-:S05]  /*20a20*/  IMAD.IADD R6, R6, 0x1, R3 ;  /* 0x0000000106067824 */ /* 0x000fca00078e0203 */
[----:B------:R-:W-:-:S13]  /*20a30*/  ISETP.GT.AND P6, PT, R6, R4, PT ;  /* 0x000000040600720c */ /* 0x000fda0003fc4270 */
[----:B------:R-:W-:Y:S05]  /*20a40*/  @P6 BRA `(.L_x_1234) ;  /* 0x0000000000986947 */ /* 0x000fea0003800000 */
.L_x_1236:
[----:B------:R-:W-:-:S04]  /*20a50*/  UIADD3 UR42, UR42, 0x1f, URZ ;  /* 0x0000001f2a2a7890 */ /* 0x000fc8000fffe03f */
[----:B------:R-:W-:-:S06]  /*20a60*/  UISETP.GE.AND UP0, UPT, UR42, UR4, UPT ;  /* 0x000000042a00728c */ /* 0x000fcc000bf06270 */
[----:B------:R-:W-:-:S13]  /*20a70*/  PLOP3.LUT P6, PT, PT, PT, UP0, 0x40, 0x0 ;  /* 0x000000000000781c */ /* 0x000fda0003fce808 */
[----:B------:R-:W-:Y:S05]  /*20a80*/  @!P6 BRA `(.L_x_1235) ;  /* 0x0000000800c8e947 */ /* 0x000fea0003800000 */
[----:B------:R-:W0:Y:S01]  /*20a90*/  S2R R0, SR_TID.X ;  /* 0x0000000000007919 */ /* 0x000e220000002100 */
[----:B------:R-:W1:Y:S01]  /*20aa0*/  LDC R9, c[0x0][0xc38] ;  /* 0x00030e00ff097b82 */ /* 0x000e620000000800 */
        /* <DEDUP_REMOVED lines=27> */
[----:B------:R-:W1:Y:S02]  /*20c60*/  SHFL.IDX PT, R3, R2, 0x1f, 0x1f ;  /* 0x03e01f0002037f89 */ /* 0x000e6400000e0000 */
[----:B-1----:R-:W-:-:S04]  /*20c70*/  IMAD R3, R3, R9, RZ ;  /* 0x0000000903037224 */ /* 0x002fc800078e02ff */
[----:B------:R-:W-:-:S05]  /*20c80*/  IMAD.IADD R6, R3, 0x1, R6 ;  /* 0x0000000103067824 */ /* 0x000fca00078e0206 */
[----:B------:R-:W-:-:S13]  /*20c90*/  ISETP.GT.AND P6, PT, R6, R4, PT ;  /* 0x000000040600720c */ /* 0x000fda0003fc4270 */
[----:B------:R-:W-:Y:S05]  /*20ca0*/  @!P6 BRA `(.L_x_1236) ;  /* 0xfffffffc0068e947 */ /* 0x000fea000383ffff */
.L_x_1234:
        /* <DEDUP_REMOVED lines=13> */
.L_x_1237:
[----:B0---4-:R-:W-:Y:S01]  /*20d80*/  IMAD R3, R5, R9, R6 ;  /* 0x0000000905037224 */ /* 0x011fe200078e0206 */
[----:B--2---:R-:W-:Y:S01]  /*20d90*/  ISETP.NE.AND P0, PT, R7, 0x1, PT ;  /* 0x000000010700780c */ /* 0x004fe20003f05270 */
[----:B------:R-:W-:Y:S02]  /*20da0*/  UIADD3 UR42, UR4, UR42, URZ ;  /* 0x0000002a042a7290 */ /* 0x000fe4000fffe03f */
[----:B------:R-:W-:Y:S01]  /*20db0*/  IMAD.IADD R4, R4, 0x1, -R3 ;  /* 0x0000000104047824 */ /* 0x000fe200078e0a03 */
[----:B------:R0:W-:Y:S09]  /*20dc0*/  STL [R1+0x10], R3 ;  /* 0x0000100301007387 */ /* 0x0001f20000100800 */
[----:B------:R-:W-:Y:S05]  /*20dd0*/  @!P0 BRA `(.L_x_1238) ;  /* 0x0000000000e48947 */ /* 0x000fea0003800000 */
[----:B-1----:R-:W-:-:S04]  /*20de0*/  IABS R5, R0 ;  /* 0x0000000000057213 */ /* 0x002fc80000000000 */
[----:B------:R-:W1:Y:S08]  /*20df0*/  I2F.RP R6, R5 ;  /* 0x0000000500067306 */ /* 0x000e700000209400 */
[----:B-1----:R-:W1:Y:S02]  /*20e00*/  MUFU.RCP R6, R6 ;  /* 0x0000000600067308 */ /* 0x002e640000001000 */
[----:B-1----:R-:W-:-:S06]  /*20e10*/  VIADD R9, R6, 0xffffffe ;  /* 0x0ffffffe06097836 */ /* 0x002fcc0000000000 */
[----:B0-----:R-:W3:Y:S02]  /*20e20*/  F2I.FTZ.U32.TRUNC.NTZ R3, R9 ;  /* 0x0000000900037305 */ /* 0x001ee4000021f000 */
[----:B---3--:R-:W-:-:S04]  /*20e30*/  IMAD.MOV R2, RZ, RZ, -R3 ;  /* 0x000000ffff027224 */ /* 0x008fc800078e0a03 */
        /* <DEDUP_REMOVED lines=12> */
[----:B------:R-:W-:Y:S02]  /*20f00*/  ISETP.GE.U32.AND P0, PT, R2, R5, PT ;  /* 0x000000050200720c */ /* 0x000fe40003f06070 */
[----:B------:R-:W-:-:S04]  /*20f10*/  IABS R5, R7 ;  /* 0x0000000700057213 */ /* 0x000fc80000000000 */
        /* <DEDUP_REMOVED lines=9> */
[----:B------:R-:W-:-:S03]  /*20fb0*/  LOP3.LUT R2, R4, R0, RZ, 0x3c, !PT ;  /* 0x0000000004027212 */ /* 0x000fc600078e3cff */
[----:B------:R-:W-:Y:S01]  /*20fc0*/  IMAD.MOV.U32 R3, RZ, RZ, R8 ;  /* 0x000000ffff037224 */ /* 0x000fe200078e0008 */
[----:B------:R-:W-:Y:S02]  /*20fd0*/  ISETP.GE.AND P2, PT, R2, RZ, PT ;  /* 0x000000ff0200720c */ /* 0x000fe40003f46270 */
        /* <DEDUP_REMOVED lines=11> */
[----:B------:R-:W-:Y:S01]  /*21090*/  ISETP.GE.U32.AND P0, PT, R2, R5, PT ;  /* 0x000000050200720c */ /* 0x000fe20003f06070 */
[----:B------:R-:W-:-:S04]  /*210a0*/  IMAD.MOV R2, RZ, RZ, -R3 ;  /* 0x000000ffff027224 */ /* 0x000fc800078e0a03 */
[----:B------:R-:W-:Y:S01]  /*210b0*/  IMAD R4, R0, R2, R4 ;  /* 0x0000000200047224 */ /* 0x000fe200078e0204 */
[----:B------:R-:W-:-:S04]  /*210c0*/  LOP3.LUT R2, R3, R7, RZ, 0x3c, !PT ;  /* 0x0000000703027212 */ /* 0x000fc800078e3cff */
[----:B------:R-:W-:-:S03]  /*210d0*/  ISETP.GE.AND P2, PT, R2, RZ, PT ;  /* 0x000000ff0200720c */ /* 0x000fc60003f46270 */
[----:B------:R-:W-:-:S10]  /*210e0*/  @P0 VIADD R6, R6, 0x1 ;  /* 0x0000000106060836 */ /* 0x000fd40000000000 */
[----:B------:R-:W-:Y:S01]  /*210f0*/  @!P2 IMAD.MOV R6, RZ, RZ, -R6 ;  /* 0x000000ffff06a224 */ /* 0x000fe200078e0a06 */
[----:B------:R-:W-:-:S05]  /*21100*/  @!P1 LOP3.LUT R6, RZ, R7, RZ, 0x33, !PT ;  /* 0x00000007ff069212 */ /* 0x000fca00078e33ff */
[----:B------:R-:W-:-:S04]  /*21110*/  IMAD.MOV R2, RZ, RZ, -R6 ;  /* 0x000000ffff027224 */ /* 0x000fc800078e0a06 */
[C---:B------:R-:W-:Y:S02]  /*21120*/  IMAD R2, R7.reuse, R2, R3 ;  /* 0x0000000207027224 */ /* 0x040fe400078e0203 */
[----:B------:R-:W-:-:S04]  /*21130*/  IMAD R7, R7, 0x1000000, R6 ;  /* 0x0100000007077824 */ /* 0x000fc800078e0206 */
[----:B------:R-:W-:-:S05]  /*21140*/  IMAD R2, R2, 0x10000, R7 ;  /* 0x0001000002027824 */ /* 0x000fca00078e0207 */
[----:B------:R0:W-:Y:S01]  /*21150*/  STL [R1+0x18], R2 ;  /* 0x0000180201007387 */ /* 0x0001e20000100800 */
[----:B------:R-:W-:Y:S05]  /*21160*/  BRA `(.L_x_1239) ;  /* 0x0000000400007947 */ /* 0x000fea0003800000 */
.L_x_1238:
[----:B------:R-:W-:Y:S02]  /*21170*/  ULDC.64 UR4, c[0x0][0xc90] ;  /* 0x0003240000047ab9 */ /* 0x000fe40000000a00 */
[----:B------:R-:W-:-:S06]  /*21180*/  UIMAD.WIDE UR4, UR42, 0x4, UR4 ;  /* 0x000000042a0478a5 */ /* 0x000fcc000f8e0204 */
[----:B---3--:R-:W-:Y:S02]  /*21190*/  IMAD.U32 R2, RZ, RZ, UR4 ;  /* 0x00000004ff027e24 */ /* 0x008fe4000f8e00ff */
[----:B0-----:R-:W-:-:S05]  /*211a0*/  IMAD.U32 R3, RZ, RZ, UR5 ;  /* 0x00000005ff037e24 */ /* 0x001fca000f8e00ff */
[----:B------:R-:W1:Y:S02]  /*211b0*/  LDG.E R6, desc[UR52][R2.64] ;  /* 0x0000003402067981 */ /* 0x000e64000c1e1900 */
[----:B-1----:R-:W-:-:S05]  /*211c0*/  IMAD R5, R0, R6, RZ ;  /* 0x0000000600057224 */ /* 0x002fca00078e02ff */
[----:B------:R-:W-:-:S04]  /*211d0*/  IABS R7, R5 ;  /* 0x0000000500077213 */ /* 0x000fc80000000000 */
[----:B------:R-:W0:Y:S08]  /*211e0*/  I2F.RP R2, R7 ;  /* 0x0000000700027306 */ /* 0x000e300000209400 */
        /* <DEDUP_REMOVED lines=22> */
[----:B------:R-:W-:Y:S02]  /*21350*/  IMAD R7, R6, R2, RZ ;  /* 0x0000000206077224 */ /* 0x000fe400078e02ff */
[----:B------:R-:W-:Y:S02]  /*21360*/  IMAD.MOV R2, RZ, RZ, -R2 ;  /* 0x000000ffff027224 */ /* 0x000fe400078e0a02 */
[----:B------:R-:W-:Y:S02]  /*21370*/  IMAD.MOV R3, RZ, RZ, -R7 ;  /* 0x000000ffff037224 */ /* 0x000fe400078e0a07 */
[----:B------:R-:W-:-:S03]  /*21380*/  IMAD R4, R5, R2, R4 ;  /* 0x0000000205047224 */ /* 0x000fc600078e0204 */
[----:B------:R-:W-:Y:S02]  /*21390*/  VIADDMNMX R6, R3, R9, R6, PT ;  /* 0x0000000903067246 */ /* 0x000fe40003800106 */
[----:B------:R-:W-:Y:S02]  /*213a0*/  IADD3 R7, R7, 0x1000000, R4 ;  /* 0x0100000007077810 */ /* 0x000fe40007ffe004 */
        /* <DEDUP_REMOVED lines=23> */
[----:B------:R-:W-:Y:S01]  /*21520*/  @!P1 LOP3.LUT R2, RZ, R6, RZ, 0x33, !PT ;  /* 0x00000006ff029212 */ /* 0x000fe200078e33ff */
[----:B------:R-:W-:-:S04]  /*21530*/  IMAD.MOV R6, RZ, RZ, -R6 ;  /* 0x000000ffff067224 */ /* 0x000fc800078e0a06 */
[----:B------:R-:W-:Y:S02]  /*21540*/  IMAD R3, R2, R6, R7 ;  /* 0x0000000602037224 */ /* 0x000fe400078e0207 */
[----:B------:R-:W-:-:S03]  /*21550*/  IMAD.MOV.U32 R4, RZ, RZ, R2 ;  /* 0x000000ffff047224 */ /* 0x000fc600078e0002 */
[----:B------:R1:W-:Y:S04]  /*21560*/  STL [R1+0x18], R3 ;  /* 0x0000180301007387 */ /* 0x0003e80000100800 */
.L_x_1239:
[----:B-1----:R-:W-:-:S05]  /*21570*/  LOP3.LUT R3, RZ, R4, RZ, 0x33, !PT ;  /* 0x00000004ff037212 */ /* 0x002fca00078e33ff */
[----:B------:R-:W-:-:S05]  /*21580*/  IMAD.IADD R0, R0, 0x1, R3 ;  /* 0x0000000100007824 */ /* 0x000fca00078e0203 */
[----:B------:R1:W-:Y:S01]  /*21590*/  STL [R1+0x14], R0 ;  /* 0x0000140001007387 */ /* 0x0003e20000100800 */
[----:B------:R-:W-:Y:S05]  /*215a0*/  BRA `(.L_x_1240) ;  /* 0x0000000000107947 */ /* 0x000fea0003800000 */
.L_x_1235:
[----:B------:R0:W-:Y:S01]  /*215b0*/  STL [R1+0x10], R4 ;  /* 0x0000100401007387 */ /* 0x0001e20000100800 */
[----:B------:R-:W-:-:S03]  /*215c0*/  ULDC UR42, c[0x0][0xc3c] ;  /* 0x00030f00002a7ab9 */ /* 0x000fc60000000800 */
[----:B------:R0:W-:Y:S04]  /*215d0*/  STL [R1+0x14], RZ ;  /* 0x000014ff01007387 */ /* 0x0001e80000100800 */
[----:B------:R0:W-:Y:S02]  /*215e0*/  STL [R1+0x18], RZ ;  /* 0x000018ff01007387 */ /* 0x0001e40000100800 */
.L_x_1240:
[----:B------:R-:W2:Y:S04]  /*215f0*/  LDL R3, [R1+0x14] ;  /* 0x0000140001037983 */ /* 0x000ea80000100800 */
[----:B0-----:R-:W3:Y:S04]  /*21600*/  LDL R2, [R1+0x18] ;  /* 0x0000180001027983 */ /* 0x001ee80000100800 */
[----:B------:R-:W4:Y:S01]  /*21610*/  LDL R4, [R1+0x10] ;  /* 0x0000100001047983 */ /* 0x000f220000100800 */
[----:B-1----:R-:W0:Y:S02]  /*21620*/  S2R R0, SR_TID.X ;  /* 0x0000000000007919 */ /* 0x002e240000002100 */
        /* <DEDUP_REMOVED lines=12> */
.L_x_1233:
[----:B------:R-:W-:Y:S02]  /*216f0*/  ULDC UR4, c[0x0][0xc3c] ;  /* 0x00030f0000047ab9 */ /* 0x000fe40000000800 */
[----:B------:R-:W-:-:S06]  /*21700*/  UISETP.GE.AND UP0, UPT, UR42, UR4, UPT ;  /* 0x000000042a00728c */ /* 0x000fcc000bf06270 */
[----:B------:R-:W-:-:S13]  /*21710*/  PLOP3.LUT P0, PT, PT, PT, UP0, 0x80, 0x0 ;  /* 0x000000000000781c */ /* 0x000fda0003f0f008 */
[----:B------:R-:W-:Y:S05]  /*21720*/  @!P0 BRA `(.L_x_1241) ;  /* 0xffffffb000148947 */ /* 0x000fea000383ffff */
.L_x_1167:
        /* <DEDUP_REMOVED lines=12> */
.L_x_1290:
[----:B------:R-:W-:Y:S05]  /*217f0*/  BSYNC B0 ;  /* 0x0000000000007941 */ /* 0x000fea0003800000 */
.L_x_1242:
[----:B------:R-:W-:-:S03]  /*21800*/  UMOV UR4, 0xffffffff ;  /* 0xffffffff00047882 */ /* 0x000fc60000000000 */
[----:B------:R-:W-:Y:S05]  /*21810*/  BRA.DIV UR4, `(.L_x_1244) ;  /* 0x00000016042c7947 */ /* 0x000fea000b800000 */
[----:B------:R-:W1:Y:S02]  /*21820*/  S2R R2, SR_TID.X ;  /* 0x0000000000027919 */ /* 0x000e640000002100 */
[----:B-1----:R-:W-:-:S04]  /*21830*/  SHF.R.U32.HI R2, RZ, 0x5, R2 ;  /* 0x00000005ff027819 */ /* 0x002fc80000011602 */
[----:B------:R-:W-:-:S05]  /*21840*/  LOP3.LUT R2, R2, 0x3, RZ, 0xc0, !PT ;  /* 0x0000000302027812 */ /* 0x000fca00078ec0ff */
[----:B------:R1:W2:Y:S02]  /*21850*/  SHFL.IDX PT, R14, R2, RZ, 0x1f ;  /* 0x00001fff020e7589 */ /* 0x0002a400000e0000 */
.L_x_1293:
[----:B--2---:R-:W-:Y:S01]  /*21860*/  ISETP.NE.AND P0, PT, R14, RZ, PT ;  /* 0x000000ff0e00720c */ /* 0x004fe20003f05270 */
[----:B------:R-:W-:-:S12]  /*21870*/  BSSY B0, `(.L_x_1245) ;  /* 0x000002e000007945 */ /* 0x000fd80003800000 */
[----:B------:R-:W-:Y:S05]  /*21880*/  @P0 BRA `(.L_x_1246) ;  /* 0x0000000000b00947 */ /* 0x000fea0003800000 */
[----:B------:R-:W-:-:S03]  /*21890*/  UMOV UR4, 0xffffffff ;  /* 0xffffffff00047882 */ /* 0x000fc60000000000 */
[----:B------:R-:W-:Y:S05]  /*218a0*/  BRA.DIV UR4, `(.L_x_1247) ;  /* 0x00000016043c7947 */ /* 0x000fea000b800000 */
[----:B------:R-:W-:-:S13]  /*218b0*/  ELECT P6, URZ, PT ;  /* 0x00000000003f782f */ /* 0x000fda00038c0000 */
.L_x_1296:
[----:B------:R-:W-:Y:S05]  /*218c0*/  @!P6 BRA `(.L_x_1246) ;  /* 0x0000000000a0e947 */ /* 0x000fea0003800000 */
[----:B------:R-:W-:-:S06]  /*218d0*/  ULOP3.LUT UR4, UR38, 0x2, URZ, 0xfc, !UPT ;  /* 0x0000000226047892 */ /* 0x000fcc000f8efc3f */
[----:B-1----:R-:W-:-:S05]  /*218e0*/  IMAD.U32 R2, RZ, RZ, UR4 ;  /* 0x00000004ff027e24 */ /* 0x002fca000f8e00ff */
[----:B------:R-:W-:-:S13]  /*218f0*/  ISETP.NE.AND P0, PT, R2, 0x3, PT ;  /* 0x000000030200780c */ /* 0x000fda0003f05270 */
[----:B------:R-:W-:Y:S05]  /*21900*/  @!P0 BRA `(.L_x_1248) ;  /* 0x0000000000048947 */ /* 0x000fea0003800000 */
[----:B------:R-:W-:Y:S01]  /*21910*/  BPT.TRAP 0x1 ;  /* 0x000000040000795c */ /* 0x000fe20000300000 */
.L_x_1248:
        /* <DEDUP_REMOVED lines=14> */
.L_x_1297:
[----:B------:R-:W1:Y:S02]  /*21a00*/  SYNCS.PHASECHK.TRANS64.TRYWAIT P1, [R7+URZ], R2 ;  /* 0x00000002070075a7 */ /* 0x000e64000802017f */
[----:B-1----:R-:W-:Y:S05]  /*21a10*/  @!P1 BRA `(.L_x_1250) ;  /* 0x0000001400149947 */ /* 0x002fea0003800000 */
.L_x_1298:
[----:B------:R-:W-:Y:S05]  /*21a20*/  @!P0 BRA `(.L_x_1251) ;  /* 0x0000000000048947 */ /* 0x000fea0003800000 */
[----:B------:R-:W-:Y:S01]  /*21a30*/  BPT.TRAP 0x1 ;  /* 0x000000040000795c */ /* 0x000fe20000300000 */
.L_x_1251:
[----:B------:R-:W2:Y:S02]  /*21a40*/  LDL.LU R4, [R1] ;  /* 0x0000000001047983 */ /* 0x000ea40000300800 */
[----:B--2---:R-:W-:-:S04]  /*21a50*/  IMAD R4, R4, 0x8, R0 ;  /* 0x0000000804047824 */ /* 0x004fc800078e0200 */
[----:B------:R-:W2:Y:S02]  /*21a60*/  SYNCS.PHASECHK.TRANS64.TRYWAIT P1, [R4+URZ+0x2e860], R5 ;  /* 0x02e86005040075a7 */ /* 0x000ea4000802017f */
[----:B--2---:R-:W-:Y:S05]  /*21a70*/  @!P1 BRA `(.L_x_1252) ;  /* 0x0000001400109947 */ /* 0x004fea0003800000 */
.L_x_1299:
[----:B------:R-:W-:Y:S05]  /*21a80*/  @!P0 BRA `(.L_x_1253) ;  /* 0x0000000000048947 */ /* 0x000fea0003800000 */
[----:B------:R-:W-:Y:S01]  /*21a90*/  BPT.TRAP 0x1 ;  /* 0x000000040000795c */ /* 0x000fe20000300000 */
.L_x_1253:
[----:B------:R-:W-:-:S04]  /*21aa0*/  IMAD R3, R3, 0x8, R0 ;  /* 0x0000000803037824 */ /* 0x000fc800078e0200 */
[----:B------:R-:W3:Y:S02]  /*21ab0*/  SYNCS.PHASECHK.TRANS64.TRYWAIT P1, [R3+URZ+0x2e860], R2 ;  /* 0x02e86002030075a7 */ /* 0x000ee4000802017f */
[----:B---3--:R-:W-:Y:S05]  /*21ac0*/  @!P1 BRA `(.L_x_1254) ;  /* 0x0000001400109947 */ /* 0x008fea0003800000 */
.L_x_1300:
[----:B------:R-:W-:Y:S05]  /*21ad0*/  @!P0 BRA `(.L_x_1255) ;  /* 0x0000000000048947 */ /* 0x000fea0003800000 */
[----:B------:R-:W-:Y:S01]  /*21ae0*/  BPT.TRAP 0x1 ;  /* 0x000000040000795c */ /* 0x000fe20000300000 */
.L_x_1255:
[----:B------:R-:W4:Y:S02]  /*21af0*/  SYNCS.PHASECHK.TRANS64.TRYWAIT P0, [R4+URZ+0x2e880], R5 ;  /* 0x02e88005040075a7 */ /* 0x000f24000800017f */
[----:B----4-:R-:W-:Y:S05]  /*21b00*/  @!P0 BRA `(.L_x_1256) ;  /* 0x0000001400148947 */ /* 0x010fea0003800000 */
.L_x_1257:
[----:B------:R0:W0:Y:S02]  /*21b10*/  SYNCS.PHASECHK.TRANS64.TRYWAIT P0, [R3+URZ+0x2e880], R2 ;  /* 0x02e88002030075a7 */ /* 0x000024000800017f */
[----:B0-----:R-:W-:Y:S05]  /*21b20*/  @!P0 NANOSLEEP.SYNCS 0x989680 ;  /* 0x009896800000895d */ /* 0x001fea0003900000 */
[----:B------:R-:W0:Y:S02]  /*21b30*/  @!P0 SYNCS.PHASECHK.TRANS64 P0, [R3+URZ+0x2e880], R2 ;  /* 0x02e88002030085a7 */ /* 0x000e24000800007f */
[----:B0-----:R-:W-:Y:S05]  /*21b40*/  @!P0 BRA `(.L_x_1257) ;  /* 0xfffffffc00f08947 */ /* 0x001fea000383ffff */
.L_x_1246:
[----:B------:R-:W-:Y:S05]  /*21b50*/  BSYNC B0 ;  /* 0x0000000000007941 */ /* 0x000fea0003800000 */
.L_x_1245:
[----:B------:R-:W-:Y:S05]  /*21b60*/  EXIT ;  /* 0x000000000000794d */ /* 0x000fea0003800000 */
.L_x_1062:
[----:B0-----:R-:W-:-:S04]  /*21b70*/  IMAD.U32 R3, RZ, RZ, UR41 ;  /* 0x00000029ff037e24 */ /* 0x001fc8000f8e00ff */
[----:B------:R0:W1:Y:S03]  /*21b80*/  SYNCS.PHASECHK.TRANS64.TRYWAIT P1, [R3+URZ+0x2e800], R0 ;  /* 0x02e80000030075a7 */ /* 0x000066000802017f */
[----:B-1----:R-:W-:Y:S05]  /*21b90*/  @!P1 NANOSLEEP.SYNCS 0x989680 ;  /* 0x009896800000995d */ /* 0x002fea0003900000 */
[----:B------:R-:W1:Y:S02]  /*21ba0*/  @!P1 SYNCS.PHASECHK.TRANS64 P1, [R3+URZ+0x2e800], R0 ;  /* 0x02e80000030095a7 */ /* 0x000e64000802007f */
[----:B-1----:R-:W-:Y:S05]  /*21bb0*/  @!P1 BRA `(.L_x_1062) ;  /* 0xfffffffc00ec9947 */ /* 0x002fea000383ffff */
[----:B------:R-:W-:Y:S05]  /*21bc0*/  BRA `(.L_x_1258) ;  /* 0xfffffe0400187947 */ /* 0x000fea000383ffff */
.L_x_1066:
[----:B-1----:R1:W2:Y:S02]  /*21bd0*/  SYNCS.PHASECHK.TRANS64.TRYWAIT P1, [R5+URZ+0x2e830], R0 ;  /* 0x02e83000050075a7 */ /* 0x0022a4000802017f */
[----:B--2---:R-:W-:Y:S05]  /*21be0*/  @!P1 NANOSLEEP.SYNCS 0x989680 ;  /* 0x009896800000995d */ /* 0x004fea0003900000 */
[----:B------:R-:W2:Y:S02]  /*21bf0*/  @!P1 SYNCS.PHASECHK.TRANS64 P1, [R5+URZ+0x2e830], R0 ;  /* 0x02e83000050095a7 */ /* 0x000ea4000802007f */
[----:B--2---:R-:W-:Y:S05]  /*21c00*/  @!P1 BRA `(.L_x_1066) ;  /* 0xfffffffc00f09947 */ /* 0x004fea000383ffff */
[----:B------:R-:W-:Y:S05]  /*21c10*/  BRA `(.L_x_1065) ;  /* 0xfffffe0400347947 */ /* 0x000fea000383ffff */
.L_x_1082:
[----:B-1----:R-:W-:-:S04]  /*21c20*/  IMAD.U32 R9, RZ, RZ, UR6 ;  /* 0x00000006ff097e24 */ /* 0x002fc8000f8e00ff */
[----:B------:R1:W2:Y:S03]  /*21c30*/  SYNCS.PHASECHK.TRANS64.TRYWAIT P1, [R9+URZ+0x2e830], R8 ;  /* 0x02e83008090075a7 */ /* 0x0002a6000802017f */
[----:B--2---:R-:W-:Y:S05]  /*21c40*/  @!P1 NANOSLEEP.SYNCS 0x989680 ;  /* 0x009896800000995d */ /* 0x004fea0003900000 */
[----:B------:R-:W2:Y:S02]  /*21c50*/  @!P1 SYNCS.PHASECHK.TRANS64 P1, [R9+URZ+0x2e830], R8 ;  /* 0x02e83008090095a7 */ /* 0x000ea4000802007f */
[----:B--2---:R-:W-:Y:S05]  /*21c60*/  @!P1 BRA `(.L_x_1082) ;  /* 0xfffffffc00ec9947 */ /* 0x004fea000383ffff */
[----:B------:R-:W-:Y:S05]  /*21c70*/  BRA `(.L_x_1079) ;  /* 0xfffffe5800f07947 */ /* 0x000fea000383ffff */
.L_x_1086:
[----:B-1----:R-:W-:-:S04]  /*21c80*/  IMAD.U32 R9, RZ, RZ, UR6 ;  /* 0x00000006ff097e24 */ /* 0x002fc8000f8e00ff */
[----:B------:R1:W2:Y:S03]  /*21c90*/  SYNCS.PHASECHK.TRANS64.TRYWAIT P1, [R9+URZ+0x2e850], R8 ;  /* 0x02e85008090075a7 */ /* 0x0002a6000802017f */
[----:B--2---:R-:W-:Y:S05]  /*21ca0*/  @!P1 NANOSLEEP.SYNCS 0x989680 ;  /* 0x009896800000995d */ /* 0x004fea0003900000 */
[----:B------:R-:W2:Y:S02]  /*21cb0*/  @!P1 SYNCS.PHASECHK.TRANS64 P1, [R9+URZ+0x2e850], R8 ;  /* 0x02e85008090095a7 */ /* 0x000ea4000802007f */
[----:B--2---:R-:W-:Y:S05]  /*21cc0*/  @!P1 BRA `(.L_x_1086) ;  /* 0xfffffffc00ec9947 */ /* 0x004fea000383ffff */
[----:B------:R-:W-:Y:S05]  /*21cd0*/  BRA `(.L_x_1083) ;  /* 0xfffffe6400d87947 */ /* 0x000fea000383ffff */
.L_x_1104:
[----:B-1----:R-:W-:-:S04]  /*21ce0*/  IMAD.U32 R3, RZ, RZ, UR6 ;  /* 0x00000006ff037e24 */ /* 0x002fc8000f8e00ff */
[----:B------:R1:W2:Y:S03]  /*21cf0*/  SYNCS.PHASECHK.TRANS64.TRYWAIT P1, [R3+URZ+0x2e830], R0 ;  /* 0x02e83000030075a7 */ /* 0x0002a6000802017f */
[----:B--2---:R-:W-:Y:S05]  /*21d00*/  @!P1 NANOSLEEP.SYNCS 0x989680 ;  /* 0x009896800000995d */ /* 0x004fea0003900000 */
[----:B------:R-:W2:Y:S02]  /*21d10*/  @!P1 SYNCS.PHASECHK.TRANS64 P1, [R3+URZ+0x2e830], R0 ;  /* 0x02e83000030095a7 */ /* 0x000ea4000802007f */
[----:B--2---:R-:W-:Y:S05]  /*21d20*/  @!P1 BRA `(.L_x_1104) ;  /* 0xfffffffc00ec9947 */ /* 0x004fea000383ffff */
[----:B------:R-:W-:Y:S05]  /*21d30*/  BRA `(.L_x_1101) ;  /* 0xfffffeb800947947 */ /* 0x000fea000383ffff */
.L_x_1108:
[----:B-1----:R-:W-:-:S04]  /*21d40*/  IMAD.U32 R3, RZ, RZ, UR6 ;  /* 0x00000006ff037e24 */ /* 0x002fc8000f8e00ff */
[----:B------:R1:W2:Y:S03]  /*21d50*/  SYNCS.PHASECHK.TRANS64.TRYWAIT P1, [R3+URZ+0x2e850], R0 ;  /* 0x02e85000030075a7 */ /* 0x0002a6000802017f */
[----:B--2---:R-:W-:Y:S05]  /*21d60*/  @!P1 NANOSLEEP.SYNCS 0x989680 ;  /* 0x009896800000995d */ /* 0x004fea0003900000 */
[----:B------:R-:W2:Y:S02]  /*21d70*/  @!P1 SYNCS.PHASECHK.TRANS64 P1, [R3+URZ+0x2e850], R0 ;  /* 0x02e85000030095a7 */ /* 0x000ea4000802007f */
[----:B--2---:R-:W-:Y:S05]  /*21d80*/  @!P1 BRA `(.L_x_1108) ;  /* 0xfffffffc00ec9947 */ /* 0x004fea000383ffff */
[----:B------:R-:W-:Y:S05]  /*21d90*/  BRA `(.L_x_1105) ;  /* 0xfffffec400887947 */ /* 0x000fea000383ffff */
.L_x_1115:
[----:B-1----:R-:W-:-:S04]  /*21da0*/  IMAD.U32 R3, RZ, RZ, UR6 ;  /* 0x00000006ff037e24 */ /* 0x002fc8000f8e00ff */
[----:B------:R1:W2:Y:S03]  /*21db0*/  SYNCS.PHASECHK.TRANS64.TRYWAIT P1, [R3+URZ+0x2e830], R0 ;  /* 0x02e83000030075a7 */ /* 0x0002a6000802017f */
[----:B--2---:R-:W-:Y:S05]  /*21dc0*/  @!P1 NANOSLEEP.SYNCS 0x989680 ;  /* 0x009896800000995d */ /* 0x004fea0003900000 */
[----:B------:R-:W2:Y:S02]  /*21dd0*/  @!P1 SYNCS.PHASECHK.TRANS64 P1, [R3+URZ+0x2e830], R0 ;  /* 0x02e83000030095a7 */ /* 0x000ea4000802007f */
[----:B--2---:R-:W-:Y:S05]  /*21de0*/  @!P1 BRA `(.L_x_1115) ;  /* 0xfffffffc00ec9947 */ /* 0x004fea000383ffff */
[----:B------:R-:W-:Y:S05]  /*21df0*/  BRA `(.L_x_1112) ;  /* 0xfffffef000007947 */ /* 0x000fea000383ffff */
.L_x_1119:
[----:B-1----:R-:W-:-:S04]  /*21e00*/  IMAD.U32 R3, RZ, RZ, UR6 ;  /* 0x00000006ff037e24 */ /* 0x002fc8000f8e00ff */
[----:B------:R1:W2:Y:S03]  /*21e10*/  SYNCS.PHASECHK.TRANS64.TRYWAIT P1, [R3+URZ+0x2e850], R0 ;  /* 0x02e85000030075a7 */ /* 0x0002a6000802017f */
[----:B--2---:R-:W-:Y:S05]  /*21e20*/  @!P1 NANOSLEEP.SYNCS 0x989680 ;  /* 0x009896800000995d */ /* 0x004fea0003900000 */
[----:B------:R-:W2:Y:S02]  /*21e30*/  @!P1 SYNCS.PHASECHK.TRANS64 P1, [R3+URZ+0x2e850], R0 ;  /* 0x02e85000030095a7 */ /* 0x000ea4000802007f */
[----:B--2---:R-:W-:Y:S05]  /*21e40*/  @!P1 BRA `(.L_x_1119) ;  /* 0xfffffffc00ec9947 */ /* 0x004fea000383ffff */
[----:B------:R-:W-:Y:S05]  /*21e50*/  BRA `(.L_x_1116) ;  /* 0xfffffef800f47947 */ /* 0x000fea000383ffff */
.L_x_1133:
[----:B-1----:R-:W-:-:S04]  /*21e60*/  IMAD.U32 R7, RZ, RZ, UR4 ;  /* 0x00000004ff077e24 */ /* 0x002fc8000f8e00ff */
[----:B------:R1:W2:Y:S03]  /*21e70*/  SYNCS.PHASECHK.TRANS64.TRYWAIT P1, [R7+URZ+0x2e850], R4 ;  /* 0x02e85004070075a7 */ /* 0x0002a6000802017f */
[----:B--2---:R-:W-:Y:S05]  /*21e80*/  @!P1 NANOSLEEP.SYNCS 0x989680 ;  /* 0x009896800000995d */ /* 0x004fea0003900000 */
[----:B------:R-:W2:Y:S02]  /*21e90*/  @!P1 SYNCS.PHASECHK.TRANS64 P1, [R7+URZ+0x2e850], R4 ;  /* 0x02e85004070095a7 */ /* 0x000ea4000802007f */
[----:B--2---:R-:W-:Y:S05]  /*21ea0*/  @!P1 BRA `(.L_x_1133) ;  /* 0xfffffffc00ec9947 */ /* 0x004fea000383ffff */
[----:B------:R-:W-:Y:S05]  /*21eb0*/  BRA `(.L_x_1132) ;  /* 0xffffff4800d47947 */ /* 0x000fea000383ffff */
.L_x_1189:
[----:B------:R-:W-:Y:S02]  /*21ec0*/  IMAD.MOV.U32 R13, RZ, RZ, R0 ;  /* 0x000000ffff0d7224 */ /* 0x000fe400078e0000 */
[----:B------:R-:W-:Y:S02]  /*21ed0*/  IMAD.MOV.U32 R12, RZ, RZ, RZ ;  /* 0x000000ffff0c7224 */ /* 0x000fe400078e00ff */
[----:B------:R-:W-:Y:S02]  /*21ee0*/  IMAD.MOV.U32 R11, RZ, RZ, 0x1f ;  /* 0x0000001fff0b7424 */ /* 0x000fe400078e00ff */
[----:B------:R-:W-:-:S07]  /*21ef0*/  IMAD.MOV.U32 R15, RZ, RZ, -0x1 ;  /* 0xffffffffff0f7424 */ /* 0x000fce00078e00ff */
[----:B01----:R-:W-:Y:S05]  /*21f00*/  WARPSYNC.COLLECTIVE R15, `(.L_x_1259) ;  /* 0x000000000f087348 */ /* 0x003fea0003c00000 */
[----:B------:R2:W3:Y:S02]  /*21f10*/  SHFL.IDX P6, R14, R13, R12, R11 ;  /* 0x0000000c0d0e7389 */ /* 0x0004e400000c000b */
[----:B0123--:R-:W-:Y:S01]  /*21f20*/  ENDCOLLECTIVE ;  /* 0x000000000000791b */ /* 0x00ffe20003800000 */
.L_x_1259:
[----:B------:R-:W-:Y:S05]  /*21f30*/  BRA `(.L_x_1260) ;  /* 0xffffffbc00187947 */ /* 0x000fea000383ffff */
.L_x_1191:
[----:B------:R-:W-:Y:S01]  /*21f40*/  BSSY B0, `(.L_x_1261) ;  /* 0x0000006000007945 */ /* 0x000fe20003800000 */
[----:B------:R-:W-:-:S07]  /*21f50*/  IMAD.MOV.U32 R15, RZ, RZ, -0x1 ;  /* 0xffffffffff0f7424 */ /* 0x000fce00078e00ff */
[----:B01----:R-:W-:Y:S05]  /*21f60*/  WARPSYNC.COLLECTIVE R15, `(.L_x_1262) ;  /* 0x000000000f0c7348 */ /* 0x003fea0003c00000 */
[----:B------:R-:W-:Y:S02]  /*21f70*/  ELECT P6, UR62, PT ;  /* 0x00000000003e782f */ /* 0x000fe400038c0000 */
[----:B------:R-:W-:Y:S01]  /*21f80*/  MOV R14, UR62 ;  /* 0x0000003e000e7c02 */ /* 0x000fe20008000f00 */
[----:B01----:R-:W-:Y:S10]  /*21f90*/  ENDCOLLECTIVE ;  /* 0x000000000000791b */ /* 0x003ff40003800000 */
.L_x_1262:
[----:B------:R-:W-:Y:S05]  /*21fa0*/  BSYNC B0 ;  /* 0x0000000000007941 */ /* 0x000fea0003800000 */
.L_x_1261:
[----:B------:R-:W-:Y:S05]  /*21fb0*/  BRA `(.L_x_1263) ;  /* 0xffffffbc00207947 */ /* 0x000fea000383ffff */
.L_x_1193:
[----:B-1----:R1:W2:Y:S02]  /*21fc0*/  SYNCS.PHASECHK.TRANS64.TRYWAIT P0, [R4+URZ+0x2e880], R3 ;  /* 0x02e88003040075a7 */ /* 0x0022a4000800017f */
[----:B--2---:R-:W-:Y:S05]  /*21fd0*/  @!P0 NANOSLEEP.SYNCS 0x989680 ;  /* 0x009896800000895d */ /* 0x004fea0003900000 */
[----:B------:R-:W2:Y:S02]  /*21fe0*/  @!P0 SYNCS.PHASECHK.TRANS64 P0, [R4+URZ+0x2e880], R3 ;  /* 0x02e88003040085a7 */ /* 0x000ea4000800007f */
[----:B--2---:R-:W-:Y:S05]  /*21ff0*/  @!P0 BRA `(.L_x_1193) ;  /* 0xfffffffc00f08947 */ /* 0x004fea000383ffff */
[----:B------:R-:W-:Y:S05]  /*22000*/  BRA `(.L_x_1264) ;  /* 0xffffffbc00847947 */ /* 0x000fea000383ffff */
.L_x_1195:
[----:B0-----:R0:W2:Y:S02]  /*22010*/  SYNCS.PHASECHK.TRANS64.TRYWAIT P0, [R4+URZ+0x2e840], R3 ;  /* 0x02e84003040075a7 */ /* 0x0010a4000800017f */
[----:B--2---:R-:W-:Y:S05]  /*22020*/  @!P0 NANOSLEEP.SYNCS 0x989680 ;  /* 0x009896800000895d */ /* 0x004fea0003900000 */
[----:B------:R-:W2:Y:S02]  /*22030*/  @!P0 SYNCS.PHASECHK.TRANS64 P0, [R4+URZ+0x2e840], R3 ;  /* 0x02e84003040085a7 */ /* 0x000ea4000800007f */
[----:B--2---:R-:W-:Y:S05]  /*22040*/  @!P0 BRA `(.L_x_1195) ;  /* 0xfffffffc00f08947 */ /* 0x004fea000383ffff */
[----:B------:R-:W-:Y:S05]  /*22050*/  BRA `(.L_x_1265) ;  /* 0xffffffbc00d87947 */ /* 0x000fea000383ffff */
.L_x_1199:
[----:B------:R-:W2:Y:S01]  /*22060*/  LDL.LU R11, [R1+0x1c] ;  /* 0x00001c00010b7983 */ /* 0x000ea20000300800 */
[----:B------:R-:W-:Y:S01]  /*22070*/  IMAD.MOV.U32 R13, RZ, RZ, R2 ;  /* 0x000000ffff0d7224 */ /* 0x000fe200078e0002 */
[----:B------:R-:W-:Y:S01]  /*22080*/  LOP3.LUT R7, R7, 0x7f, RZ, 0xc0, !PT ;  /* 0x0000007f07077812 */ /* 0x000fe200078ec0ff */
[----:B------:R-:W-:Y:S02]  /*22090*/  IMAD.MOV.U32 R12, RZ, RZ, RZ ;  /* 0x000000ffff0c7224 */ /* 0x000fe400078e00ff */
[----:B------:R-:W-:Y:S01]  /*220a0*/  IMAD.MOV.U32 R15, RZ, RZ, -0x1 ;  /* 0xffffffffff0f7424 */ /* 0x000fe200078e00ff */
[----:B------:R-:W-:-:S05]  /*220b0*/  SHF.R.U32.HI R7, RZ, 0x3, R7 ;  /* 0x00000003ff077819 */ /* 0x000fca0000011607 */
[----:B------:R-:W-:Y:S02]  /*220c0*/  IMAD.IADD R3, R7, 0x1, R18 ;  /* 0x0000000107037824 */ /* 0x000fe400078e0212 */
[----:B--2---:R-:W-:Y:S02]  /*220d0*/  IMAD R4, R11, R8, RZ ;  /* 0x000000080b047224 */ /* 0x004fe400078e02ff */
[----:B------:R-:W-:-:S03]  /*220e0*/  IMAD.MOV.U32 R11, RZ, RZ, 0x181f ;  /* 0x0000181fff0b7424 */ /* 0x000fc600078e00ff */
[----:B------:R-:W-:-:S13]  /*220f0*/  ISETP.GE.AND P1, PT, R3, R4, PT ;  /* 0x000000040300720c */ /* 0x000fda0003f26270 */
[----:B-----5:R-:W-:Y:S05]  /*22100*/  WARPSYNC.COLLECTIVE R15, `(.L_x_1266) ;  /* 0x000000000f087348 */ /* 0x020fea0003c00000 */
[----:B------:R0:W1:Y:S02]  /*22110*/  SHFL.IDX P6, R14, R13, R12, R11 ;  /* 0x0000000c0d0e7389 */ /* 0x00006400000c000b */
[----:B01---5:R-:W-:Y:S01]  /*22120*/  ENDCOLLECTIVE ;  /* 0x000000000000791b */ /* 0x023fe20003800000 */
.L_x_1266:
[----:B------:R-:W-:Y:S02]  /*22130*/  IMAD.MOV.U32 R13, RZ, RZ, R0 ;  /* 0x000000ffff0d7224 */ /* 0x000fe400078e0000 */
[----:B------:R-:W-:-:S07]  /*22140*/  IMAD.MOV.U32 R6, RZ, RZ, R14 ;  /* 0x000000ffff067224 */ /* 0x000fce00078e000e */
[----:B------:R-:W-:Y:S05]  /*22150*/  WARPSYNC.COLLECTIVE R15, `(.L_x_1267) ;  /* 0x000000000f087348 */ /* 0x000fea0003c00000 */
[----:B------:R0:W1:Y:S02]  /*22160*/  SHFL.IDX P6, R14, R13, R12, R11 ;  /* 0x0000000c0d0e7389 */ /* 0x00006400000c000b */
[----:B01----:R-:W-:Y:S01]  /*22170*/  ENDCOLLECTIVE ;  /* 0x000000000000791b */ /* 0x003fe20003800000 */
.L_x_1267:
[----:B------:R-:W-:Y:S02]  /*22180*/  IMAD.MOV.U32 R13, RZ, RZ, R2 ;  /* 0x000000ffff0d7224 */ /* 0x000fe400078e0002 */
[----:B------:R-:W-:Y:S02]  /*22190*/  IMAD.MOV.U32 R12, RZ, RZ, 0x1 ;  /* 0x00000001ff0c7424 */ /* 0x000fe400078e00ff */
[----:B------:R-:W-:-:S07]  /*221a0*/  IMAD.MOV.U32 R5, RZ, RZ, R14 ;  /* 0x000000ffff057224 */ /* 0x000fce00078e000e */
[----:B------:R-:W-:Y:S05]  /*221b0*/  WARPSYNC.COLLECTIVE R15, `(.L_x_1268) ;  /* 0x000000000f087348 */ /* 0x000fea0003c00000 */
[----:B------:R0:W1:Y:S02]  /*221c0*/  SHFL.IDX P6, R14, R13, R12, R11 ;  /* 0x0000000c0d0e7389 */ /* 0x00006400000c000b */
[----:B01----:R-:W-:Y:S01]  /*221d0*/  ENDCOLLECTIVE ;  /* 0x000000000000791b */ /* 0x003fe20003800000 */
.L_x_1268:
[----:B------:R-:W-:-:S05]  /*221e0*/  @!P1 IADD3 R5, P2, R10, R5, RZ ;  /* 0x000000050a059210 */ /* 0x000fca0007f5e0ff */
[----:B------:R-:W-:-:S04]  /*221f0*/  @!P1 IMAD.X R6, RZ, RZ, R6, P2 ;  /* 0x000000ffff069224 */ /* 0x000fc800010e0606 */
[----:B------:R-:W-:Y:S02]  /*22200*/  @!P1 IMAD.MOV.U32 R7, RZ, RZ, R6 ;  /* 0x000000ffff079224 */ /* 0x000fe400078e0006 */
        /* <DEDUP_REMOVED lines=12> */
.L_x_1269:
[----:B------:R-:W-:Y:S02]  /*222d0*/  IMAD.MOV.U32 R13, RZ, RZ, R2 ;  /* 0x000000ffff0d7224 */ /* 0x000fe400078e0002 */
[----:B------:R-:W-:Y:S02]  /*222e0*/  IMAD.MOV.U32 R12, RZ, RZ, 0x2 ;  /* 0x00000002ff0c7424 */ /* 0x000fe400078e00ff */
[----:B------:R-:W-:-:S07]  /*222f0*/  IMAD.MOV.U32 R6, RZ, RZ, R14 ;  /* 0x000000ffff067224 */ /* 0x000fce00078e000e */
[----:B------:R-:W-:Y:S05]  /*22300*/  WARPSYNC.COLLECTIVE R15, `(.L_x_1270) ;  /* 0x000000000f087348 */ /* 0x000fea0003c00000 */
[----:B------:R0:W1:Y:S02]  /*22310*/  SHFL.IDX P6, R14, R13, R12, R11 ;  /* 0x0000000c0d0e7389 */ /* 0x00006400000c000b */
[----:B01----:R-:W-:Y:S01]  /*22320*/  ENDCOLLECTIVE ;  /* 0x000000000000791b */ /* 0x003fe20003800000 */
.L_x_1270:
        /* <DEDUP_REMOVED lines=14> */
.L_x_1271:
[----:B------:R-:W-:Y:S02]  /*22410*/  IMAD.MOV.U32 R13, RZ, RZ, R2 ;  /* 0x000000ffff0d7224 */ /* 0x000fe400078e0002 */
[----:B------:R-:W-:Y:S02]  /*22420*/  IMAD.MOV.U32 R12, RZ, RZ, 0x3 ;  /* 0x00000003ff0c7424 */ /* 0x000fe400078e00ff */
[----:B------:R-:W-:-:S07]  /*22430*/  IMAD.MOV.U32 R6, RZ, RZ, R14 ;  /* 0x000000ffff067224 */ /* 0x000fce00078e000e */
[----:B------:R-:W-:Y:S05]  /*22440*/  WARPSYNC.COLLECTIVE R15, `(.L_x_1272) ;  /* 0x000000000f087348 */ /* 0x000fea0003c00000 */
[----:B------:R0:W1:Y:S02]  /*22450*/  SHFL.IDX P6, R14, R13, R12, R11 ;  /* 0x0000000c0d0e7389 */ /* 0x00006400000c000b */
[----:B01----:R-:W-:Y:S01]  /*22460*/  ENDCOLLECTIVE ;  /* 0x000000000000791b */ /* 0x003fe20003800000 */
.L_x_1272:
        /* <DEDUP_REMOVED lines=14> */
.L_x_1273:
[----:B------:R-:W-:Y:S02]  /*22550*/  IMAD.MOV.U32 R13, RZ, RZ, R2 ;  /* 0x000000ffff0d7224 */ /* 0x000fe400078e0002 */
[----:B------:R-:W-:Y:S02]  /*22560*/  IMAD.MOV.U32 R12, RZ, RZ, 0x4 ;  /* 0x00000004ff0c7424 */ /* 0x000fe400078e00ff */
[----:B------:R-:W-:-:S07]  /*22570*/  IMAD.MOV.U32 R6, RZ, RZ, R14 ;  /* 0x000000ffff067224 */ /* 0x000fce00078e000e */
[----:B------:R-:W-:Y:S05]  /*22580*/  WARPSYNC.COLLECTIVE R15, `(.L_x_1274) ;  /* 0x000000000f087348 */ /* 0x000fea0003c00000 */
[----:B------:R0:W1:Y:S02]  /*22590*/  SHFL.IDX P6, R14, R13, R12, R11 ;  /* 0x0000000c0d0e7389 */ /* 0x00006400000c000b */
[----:B01----:R-:W-:Y:S01]  /*225a0*/  ENDCOLLECTIVE ;  /* 0x000000000000791b */ /* 0x003fe20003800000 */
.L_x_1274:
        /* <DEDUP_REMOVED lines=14> */
.L_x_1275:
[----:B------:R-:W-:Y:S02]  /*22690*/  IMAD.MOV.U32 R13, RZ, RZ, R2 ;  /* 0x000000ffff0d7224 */ /* 0x000fe400078e0002 */
[----:B------:R-:W-:Y:S02]  /*226a0*/  IMAD.MOV.U32 R12, RZ, RZ, 0x5 ;  /* 0x00000005ff0c7424 */ /* 0x000fe400078e00ff */
[----:B------:R-:W-:-:S07]  /*226b0*/  IMAD.MOV.U32 R6, RZ, RZ, R14 ;  /* 0x000000ffff067224 */ /* 0x000fce00078e000e */
[----:B------:R-:W-:Y:S05]  /*226c0*/  WARPSYNC.COLLECTIVE R15, `(.L_x_1276) ;  /* 0x000000000f087348 */ /* 0x000fea0003c00000 */
[----:B------:R0:W1:Y:S02]  /*226d0*/  SHFL.IDX P6, R14, R13, R12, R11 ;  /* 0x0000000c0d0e7389 */ /* 0x00006400000c000b */
[----:B01----:R-:W-:Y:S01]  /*226e0*/  ENDCOLLECTIVE ;  /* 0x000000000000791b */ /* 0x003fe20003800000 */
.L_x_1276:
        /* <DEDUP_REMOVED lines=14> */
.L_x_1277:
[----:B------:R-:W-:Y:S02]  /*227d0*/  IMAD.MOV.U32 R13, RZ, RZ, R2 ;  /* 0x000000ffff0d7224 */ /* 0x000fe400078e0002 */
[----:B------:R-:W-:Y:S02]  /*227e0*/  IMAD.MOV.U32 R12, RZ, RZ, 0x6 ;  /* 0x00000006ff0c7424 */ /* 0x000fe400078e00ff */
[----:B------:R-:W-:-:S07]  /*227f0*/  IMAD.MOV.U32 R6, RZ, RZ, R14 ;  /* 0x000000ffff067224 */ /* 0x000fce00078e000e */
[----:B------:R-:W-:Y:S05]  /*22800*/  WARPSYNC.COLLECTIVE R15, `(.L_x_1278) ;  /* 0x000000000f087348 */ /* 0x000fea0003c00000 */
[----:B------:R0:W1:Y:S02]  /*22810*/  SHFL.IDX P6, R14, R13, R12, R11 ;  /* 0x0000000c0d0e7389 */ /* 0x00006400000c000b */
[----:B01----:R-:W-:Y:S01]  /*22820*/  ENDCOLLECTIVE ;  /* 0x000000000000791b */ /* 0x003fe20003800000 */
.L_x_1278:
        /* <DEDUP_REMOVED lines=12> */
.L_x_1279:
        /* <DEDUP_REMOVED lines=8> */
.L_x_1280:
        /* <DEDUP_REMOVED lines=12> */
.L_x_1281:
[----:B------:R-:W-:Y:S01]  /*22a30*/  IMAD.MOV.U32 R0, RZ, RZ, R14 ;  /* 0x000000ffff007224 */ /* 0x000fe200078e000e */
[----:B------:R-:W-:Y:S06]  /*22a40*/  BRA `(.L_x_1282) ;  /* 0xffffffc000207947 */ /* 0x000fec000383ffff */
.L_x_1202:
[----:B0-----:R0:W1:Y:S02]  /*22a50*/  SYNCS.PHASECHK.TRANS64.TRYWAIT P0, [R19+URZ+0x2e820], R0 ;  /* 0x02e82000130075a7 */ /* 0x001064000800017f */
[----:B-1----:R-:W-:Y:S05]  /*22a60*/  @!P0 NANOSLEEP.SYNCS 0x989680 ;  /* 0x009896800000895d */ /* 0x002fea0003900000 */
[----:B------:R-:W1:Y:S02]  /*22a70*/  @!P0 SYNCS.PHASECHK.TRANS64 P0, [R19+URZ+0x2e820], R0 ;  /* 0x02e82000130085a7 */ /* 0x000e64000800007f */
[----:B-1----:R-:W-:Y:S05]  /*22a80*/  @!P0 BRA `(.L_x_1202) ;  /* 0xfffffffc00f08947 */ /* 0x002fea000383ffff */
[----:B------:R-:W-:Y:S05]  /*22a90*/  BRA `(.L_x_1283) ;  /* 0xffffffc0007c7947 */ /* 0x000fea000383ffff */
.L_x_1208:
[----:B--2---:R2:W3:Y:S02]  /*22aa0*/  SYNCS.PHASECHK.TRANS64.TRYWAIT P0, [R4+URZ+0x2e880], R3 ;  /* 0x02e88003040075a7 */ /* 0x0044e4000800017f */
[----:B---3--:R-:W-:Y:S05]  /*22ab0*/  @!P0 NANOSLEEP.SYNCS 0x989680 ;  /* 0x009896800000895d */ /* 0x008fea0003900000 */
[----:B------:R-:W3:Y:S02]  /*22ac0*/  @!P0 SYNCS.PHASECHK.TRANS64 P0, [R4+URZ+0x2e880], R3 ;  /* 0x02e88003040085a7 */ /* 0x000ee4000800007f */
[----:B---3--:R-:W-:Y:S05]  /*22ad0*/  @!P0 BRA `(.L_x_1208) ;  /* 0xfffffffc00f08947 */ /* 0x008fea000383ffff */
[----:B------:R-:W-:Y:S05]  /*22ae0*/  BRA `(.L_x_1284) ;  /* 0xffffffc400347947 */ /* 0x000fea000383ffff */
.L_x_1213:
[----:B-1----:R1:W3:Y:S02]  /*22af0*/  SYNCS.PHASECHK.TRANS64.TRYWAIT P0, [R4+URZ+0x2e840], R3 ;  /* 0x02e84003040075a7 */ /* 0x0022e4000800017f */
[----:B---3--:R-:W-:Y:S05]  /*22b00*/  @!P0 NANOSLEEP.SYNCS 0x989680 ;  /* 0x009896800000895d */ /* 0x008fea0003900000 */
[----:B------:R-:W3:Y:S02]  /*22b10*/  @!P0 SYNCS.PHASECHK.TRANS64 P0, [R4+URZ+0x2e840], R3 ;  /* 0x02e84003040085a7 */ /* 0x000ee4000800007f */
[----:B---3--:R-:W-:Y:S05]  /*22b20*/  @!P0 BRA `(.L_x_1213) ;  /* 0xfffffffc00f08947 */ /* 0x008fea000383ffff */
[----:B------:R-:W-:Y:S05]  /*22b30*/  BRA `(.L_x_1285) ;  /* 0xffffffc400b47947 */ /* 0x000fea000383ffff */
.L_x_1219:
[----:B--2---:R2:W3:Y:S02]  /*22b40*/  SYNCS.PHASECHK.TRANS64.TRYWAIT P0, [R20+URZ+0x2e870], R2 ;  /* 0x02e87002140075a7 */ /* 0x0044e4000800017f */
[----:B---3--:R-:W-:Y:S05]  /*22b50*/  @!P0 NANOSLEEP.SYNCS 0x989680 ;  /* 0x009896800000895d */ /* 0x008fea0003900000 */
[----:B------:R-:W3:Y:S02]  /*22b60*/  @!P0 SYNCS.PHASECHK.TRANS64 P0, [R20+URZ+0x2e870], R2 ;  /* 0x02e87002140085a7 */ /* 0x000ee4000800007f */
[----:B---3--:R-:W-:Y:S05]  /*22b70*/  @!P0 BRA `(.L_x_1219) ;  /* 0xfffffffc00f08947 */ /* 0x008fea000383ffff */
[----:B------:R-:W-:Y:S05]  /*22b80*/  BRA `(.L_x_1286) ;  /* 0xffffffc800507947 */ /* 0x000fea000383ffff */
.L_x_1221:
[----:B--2---:R2:W3:Y:S02]  /*22b90*/  SYNCS.PHASECHK.TRANS64.TRYWAIT P0, [R20+URZ+0x2e860], R2 ;  /* 0x02e86002140075a7 */ /* 0x0044e4000800017f */
[----:B---3--:R-:W-:Y:S05]  /*22ba0*/  @!P0 NANOSLEEP.SYNCS 0x989680 ;  /* 0x009896800000895d */ /* 0x008fea0003900000 */
[----:B------:R-:W3:Y:S02]  /*22bb0*/  @!P0 SYNCS.PHASECHK.TRANS64 P0, [R20+URZ+0x2e860], R2 ;  /* 0x02e86002140085a7 */ /* 0x000ee4000800007f */
[----:B---3--:R-:W-:Y:S05]  /*22bc0*/  @!P0 BRA `(.L_x_1221) ;  /* 0xfffffffc00f08947 */ /* 0x008fea000383ffff */
[----:B------:R-:W-:Y:S05]  /*22bd0*/  BRA `(.L_x_1287) ;  /* 0xffffffc800587947 */ /* 0x000fea000383ffff */
.L_x_1228:
[----:B0-----:R0:W1:Y:S02]  /*22be0*/  SYNCS.PHASECHK.TRANS64.TRYWAIT P1, [R17+URZ+0x2e870], R0 ;  /* 0x02e87000110075a7 */ /* 0x001064000802017f */
[----:B-1----:R-:W-:Y:S05]  /*22bf0*/  @!P1 NANOSLEEP.SYNCS 0x989680 ;  /* 0x009896800000995d */ /* 0x002fea0003900000 */
[----:B------:R-:W1:Y:S02]  /*22c00*/  @!P1 SYNCS.PHASECHK.TRANS64 P1, [R17+URZ+0x2e870], R0 ;  /* 0x02e87000110095a7 */ /* 0x000e64000802007f */
[----:B-1----:R-:W-:Y:S05]  /*22c10*/  @!P1 BRA `(.L_x_1228) ;  /* 0xfffffffc00f09947 */ /* 0x002fea000383ffff */
[----:B------:R-:W-:Y:S05]  /*22c20*/  BRA `(.L_x_1288) ;  /* 0xffffffd0009c7947 */ /* 0x000fea000383ffff */
.L_x_1230:
[----:B0-----:R0:W1:Y:S02]  /*22c30*/  SYNCS.PHASECHK.TRANS64.TRYWAIT P1, [R17+URZ+0x2e860], R0 ;  /* 0x02e86000110075a7 */ /* 0x001064000802017f */
[----:B-1----:R-:W-:Y:S05]  /*22c40*/  @!P1 NANOSLEEP.SYNCS 0x989680 ;  /* 0x009896800000995d */ /* 0x002fea0003900000 */
[----:B------:R-:W1:Y:S02]  /*22c50*/  @!P1 SYNCS.PHASECHK.TRANS64 P1, [R17+URZ+0x2e860], R0 ;  /* 0x02e86000110095a7 */ /* 0x000e64000802007f */
[----:B-1----:R-:W-:Y:S05]  /*22c60*/  @!P1 BRA `(.L_x_1230) ;  /* 0xfffffffc00f09947 */ /* 0x002fea000383ffff */
[----:B------:R-:W-:Y:S05]  /*22c70*/  BRA `(.L_x_1289) ;  /* 0xffffffd000a47947 */ /* 0x000fea000383ffff */
.L_x_1243:
[----:B0-----:R0:W1:Y:S02]  /*22c80*/  SYNCS.PHASECHK.TRANS64.TRYWAIT P0, [R0+URZ+0x2e820], R3 ;  /* 0x02e82003000075a7 */ /* 0x001064000800017f */
[----:B-1----:R-:W-:Y:S05]  /*22c90*/  @!P0 NANOSLEEP.SYNCS 0x989680 ;  /* 0x009896800000895d */ /* 0x002fea0003900000 */
[----:B------:R-:W1:Y:S02]  /*22ca0*/  @!P0 SYNCS.PHASECHK.TRANS64 P0, [R0+URZ+0x2e820], R3 ;  /* 0x02e82003000085a7 */ /* 0x000e64000800007f */
[----:B-1----:R-:W-:Y:S05]  /*22cb0*/  @!P0 BRA `(.L_x_1243) ;  /* 0xfffffffc00f08947 */ /* 0x002fea000383ffff */
[----:B------:R-:W-:Y:S05]  /*22cc0*/  BRA `(.L_x_1290) ;  /* 0xffffffe800c87947 */ /* 0x000fea000383ffff */
.L_x_1244:
        /* <DEDUP_REMOVED lines=11> */
.L_x_1292:
[----:B------:R-:W-:Y:S05]  /*22d80*/  BSYNC B0 ;  /* 0x0000000000007941 */ /* 0x000fea0003800000 */
.L_x_1291:
[----:B------:R-:W-:Y:S05]  /*22d90*/  BRA `(.L_x_1293) ;  /* 0xffffffe800b07947 */ /* 0x000fea000383ffff */
.L_x_1247:
[----:B------:R-:W-:Y:S01]  /*22da0*/  BSSY B1, `(.L_x_1294) ;  /* 0x0000006000017945 */ /* 0x000fe20003800000 */
[----:B------:R-:W-:-:S07]  /*22db0*/  IMAD.MOV.U32 R15, RZ, RZ, -0x1 ;  /* 0xffffffffff0f7424 */ /* 0x000fce00078e00ff */
[----:B01----:R-:W-:Y:S05]  /*22dc0*/  WARPSYNC.COLLECTIVE R15, `(.L_x_1295) ;  /* 0x000000000f0c7348 */ /* 0x003fea0003c00000 */
[----:B------:R-:W-:Y:S02]  /*22dd0*/  ELECT P6, UR62, PT ;  /* 0x00000000003e782f */ /* 0x000fe400038c0000 */
[----:B------:R-:W-:Y:S01]  /*22de0*/  MOV R14, UR62 ;  /* 0x0000003e000e7c02 */ /* 0x000fe20008000f00 */
[----:B01----:R-:W-:Y:S10]  /*22df0*/  ENDCOLLECTIVE ;  /* 0x000000000000791b */ /* 0x003ff40003800000 */
.L_x_1295:
[----:B------:R-:W-:Y:S05]  /*22e00*/  BSYNC B1 ;  /* 0x0000000000017941 */ /* 0x000fea0003800000 */
.L_x_1294:
[----:B------:R-:W-:Y:S05]  /*22e10*/  BRA `(.L_x_1296) ;  /* 0xffffffe800a87947 */ /* 0x000fea000383ffff */
.L_x_1249:
[----:B0-----:R0:W1:Y:S02]  /*22e20*/  SYNCS.PHASECHK.TRANS64.TRYWAIT P1, [R6+URZ], R5 ;  /* 0x00000005060075a7 */ /* 0x001064000802017f */
[----:B-1----:R-:W-:Y:S05]  /*22e30*/  @!P1 NANOSLEEP.SYNCS 0x989680 ;  /* 0x009896800000995d */ /* 0x002fea0003900000 */
[----:B------:R-:W1:Y:S02]  /*22e40*/  @!P1 SYNCS.PHASECHK.TRANS64 P1, [R6+URZ], R5 ;  /* 0x00000005060095a7 */ /* 0x000e64000802007f */
[----:B-1----:R-:W-:Y:S05]  /*22e50*/  @!P1 BRA `(.L_x_1249) ;  /* 0xfffffffc00f09947 */ /* 0x002fea000383ffff */
[----:B------:R-:W-:Y:S05]  /*22e60*/  BRA `(.L_x_1297) ;  /* 0xffffffe800e47947 */ /* 0x000fea000383ffff */
.L_x_1250:
[----:B-1----:R1:W2:Y:S02]  /*22e70*/  SYNCS.PHASECHK.TRANS64.TRYWAIT P1, [R7+URZ], R2 ;  /* 0x00000002070075a7 */ /* 0x0022a4000802017f */
[----:B--2---:R-:W-:Y:S05]  /*22e80*/  @!P1 NANOSLEEP.SYNCS 0x989680 ;  /* 0x009896800000995d */ /* 0x004fea0003900000 */
[----:B------:R-:W2:Y:S02]  /*22e90*/  @!P1 SYNCS.PHASECHK.TRANS64 P1, [R7+URZ], R2 ;  /* 0x00000002070095a7 */ /* 0x000ea4000802007f */
[----:B--2---:R-:W-:Y:S05]  /*22ea0*/  @!P1 BRA `(.L_x_1250) ;  /* 0xfffffffc00f09947 */ /* 0x004fea000383ffff */
[----:B------:R-:W-:Y:S05]  /*22eb0*/  BRA `(.L_x_1298) ;  /* 0xffffffe800d87947 */ /* 0x000fea000383ffff */
.L_x_1252:
[----:B--2---:R2:W3:Y:S02]  /*22ec0*/  SYNCS.PHASECHK.TRANS64.TRYWAIT P1, [R4+URZ+0x2e860], R5 ;  /* 0x02e86005040075a7 */ /* 0x0044e4000802017f */
[----:B---3--:R-:W-:Y:S05]  /*22ed0*/  @!P1 NANOSLEEP.SYNCS 0x989680 ;  /* 0x009896800000995d */ /* 0x008fea0003900000 */
[----:B------:R-:W3:Y:S02]  /*22ee0*/  @!P1 SYNCS.PHASECHK.TRANS64 P1, [R4+URZ+0x2e860], R5 ;  /* 0x02e86005040095a7 */ /* 0x000ee4000802007f */
[----:B---3--:R-:W-:Y:S05]  /*22ef0*/  @!P1 BRA `(.L_x_1252) ;  /* 0xfffffffc00f09947 */ /* 0x008fea000383ffff */
[----:B------:R-:W-:Y:S05]  /*22f00*/  BRA `(.L_x_1299) ;  /* 0xffffffe800dc7947 */ /* 0x000fea000383ffff */
.L_x_1254:
[----:B---3--:R3:W4:Y:S02]  /*22f10*/  SYNCS.PHASECHK.TRANS64.TRYWAIT P1, [R3+URZ+0x2e860], R2 ;  /* 0x02e86002030075a7 */ /* 0x008724000802017f */
[----:B----4-:R-:W-:Y:S05]  /*22f20*/  @!P1 NANOSLEEP.SYNCS 0x989680 ;  /* 0x009896800000995d */ /* 0x010fea0003900000 */
[----:B------:R-:W4:Y:S02]  /*22f30*/  @!P1 SYNCS.PHASECHK.TRANS64 P1, [R3+URZ+0x2e860], R2 ;  /* 0x02e86002030095a7 */ /* 0x000f24000802007f */
[----:B----4-:R-:W-:Y:S05]  /*22f40*/  @!P1 BRA `(.L_x_1254) ;  /* 0xfffffffc00f09947 */ /* 0x010fea000383ffff */
[----:B------:R-:W-:Y:S05]  /*22f50*/  BRA `(.L_x_1300) ;  /* 0xffffffe800dc7947 */ /* 0x000fea000383ffff */
.L_x_1256:
[----:B----4-:R4:W0:Y:S02]  /*22f60*/  SYNCS.PHASECHK.TRANS64.TRYWAIT P0, [R4+URZ+0x2e880], R5 ;  /* 0x02e88005040075a7 */ /* 0x010824000800017f */
[----:B0-----:R-:W-:Y:S05]  /*22f70*/  @!P0 NANOSLEEP.SYNCS 0x989680 ;  /* 0x009896800000895d */ /* 0x001fea0003900000 */
[----:B------:R-:W0:Y:S02]  /*22f80*/  @!P0 SYNCS.PHASECHK.TRANS64 P0, [R4+URZ+0x2e880], R5 ;  /* 0x02e88005040085a7 */ /* 0x000e24000800007f */
[----:B0-----:R-:W-:Y:S05]  /*22f90*/  @!P0 BRA `(.L_x_1256) ;  /* 0xfffffffc00f08947 */ /* 0x001fea000383ffff */
[----:B------:R-:W-:Y:S05]  /*22fa0*/  BRA `(.L_x_1257) ;  /* 0xffffffe800d87947 */ /* 0x000fea000383ffff */
.L_x_1301:
        /* <DEDUP_REMOVED lines=13> */
.L_x_2838:


//--------------------- .text._ZN7cutlass13device_kernelIN5flash11enable_sm90INS1_16FlashAttnFwdSm90INS1_25CollectiveMainloopFwdSm90ILi2EN4cute5tupleIJNS5_1CILi1EEES8_S8_EEENS6_IJNS7_ILi128EEENS7_ILi224EEESA_EEELi128ENS_12float_e4m3_tEfNS_4arch4Sm90ELb0ELb1ELb0ELb1ELb0ELb1ELb0ELb1ELb1ELb1ELb1ELb0EEENS1_21CollectiveEpilogueFwdINS6_IJSA_SA_SB_EEES9_NS_10bfloat16_tESF_Li256ELb1ELb1ELb1ELb1EEENS1_36VarlenDynamicPersistentTileSchedulerILi128ELi224ELi256ELi128ELb1ELb1ELb1ELb1ELb0ELb1EEEEEEEEEvNT_6ParamsE --------------------------
	.section	.text._ZN7cutlass13device_kernelIN5flash11enable_sm90INS1_16FlashAttnFwdSm90INS1_25CollectiveMainloopFwdSm90ILi2EN4cute5tupleIJNS5_1CILi1EEES8_S8_EEENS6_IJNS7_ILi128EEENS7_ILi224EEESA_EEELi128ENS_12float_e4m3_tEfNS_4arch4Sm90ELb0ELb1ELb0ELb1ELb0ELb1ELb0ELb1ELb1ELb1ELb1ELb0EEENS1_21CollectiveEpilogueFwdINS6_IJSA_SA_SB_EEES9_NS_10bfloat16_tESF_Li256ELb1ELb1ELb1ELb1EEENS1_36VarlenDynamicPersistentTileSchedulerILi128ELi224ELi256ELi128ELb1ELb1ELb1ELb1ELb0ELb1EEEEEEEEEvNT_6ParamsE,"ax",@progbits
	.align	128
.text._ZN7cutlass13device_kernelIN5flash11enable_sm90INS1_16FlashAttnFwdSm90INS1_25CollectiveMainloopFwdSm90ILi2EN4cute5tupleIJNS5_1CILi1EEES8_S8_EEENS6_IJNS7_ILi128EEENS7_ILi224EEESA_EEELi128ENS_12float_e4m3_tEfNS_4arch4Sm90ELb0ELb1ELb0ELb1ELb0ELb1ELb0ELb1ELb1ELb1ELb1ELb0EEENS1_21CollectiveEpilogueFwdINS6_IJSA_SA_SB_EEES9_NS_10bfloat16_tESF_Li256ELb1ELb1ELb1ELb1EEENS1_36VarlenDynamicPersistentTileSchedulerILi128ELi224ELi256ELi128ELb1ELb1ELb1ELb1ELb0ELb1EEEEEEEEEvNT_6ParamsE:
        .type           _ZN7cutlass13device_kernelIN5flash11enable_sm90INS1_16FlashAttnFwdSm90INS1_25CollectiveMainloopFwdSm90ILi2EN4cute5tupleIJNS5_1CILi1EEES8_S8_EEENS6_IJNS7_ILi128EEENS7_ILi224EEESA_EEELi128ENS_12float_e4m3_tEfNS_4arch4Sm90ELb0ELb1ELb0ELb1ELb0ELb1ELb0ELb1ELb1ELb1ELb1ELb0EEENS1_21CollectiveEpilogueFwdINS6_IJSA_SA_SB_EEES9_NS_10bfloat16_tESF_Li256ELb1ELb1ELb1ELb1EEENS1_36VarlenDynamicPersistentTileSchedulerILi128ELi224ELi256ELi128ELb1ELb1ELb1ELb1ELb0ELb1EEEEEEEEEvNT_6ParamsE,@function
        .size           _ZN7cutlass13device_kernelIN5flash11enable_sm90INS1_16FlashAttnFwdSm90INS1_25CollectiveMainloopFwdSm90ILi2EN4cute5tupleIJNS5_1CILi1EEES8_S8_EEENS6_IJNS7_ILi128EEENS7_ILi224EEESA_EEELi128ENS_12float_e4m3_tEfNS_4arch4Sm90ELb0ELb1ELb0ELb1ELb0ELb1ELb0ELb1ELb1ELb1ELb1ELb0EEENS1_21CollectiveEpilogueFwdINS6_IJSA_SA_SB_EEES9_NS_10bfloat16_tESF_Li256ELb1ELb1ELb1ELb1EEENS1_36VarlenDynamicPersistentTileSchedulerILi128ELi224ELi256ELi128ELb1ELb1ELb1ELb1ELb0ELb1EEEEEEEEEvNT_6ParamsE,(.L_x_2839 - _ZN7cutlass13device_kernelIN5flash11enable_sm90INS1_16FlashAttnFwdSm90INS1_25CollectiveMainloopFwdSm90ILi2EN4cute5tupleIJNS5_1CILi1EEES8_S8_EEENS6_IJNS7_ILi128EEENS7_ILi224EEESA_EEELi128ENS_12float_e4m3_tEfNS_4arch4Sm90ELb0ELb1ELb0ELb1ELb0ELb1ELb0ELb1ELb1ELb1ELb1ELb0EEENS1_21CollectiveEpilogueFwdINS6_IJSA_SA_SB_EEES9_NS_10bfloat16_tESF_Li256ELb1ELb1ELb1ELb1EEENS1_36VarlenDynamicPersistentTileSchedulerILi128ELi224ELi256ELi128ELb1ELb1ELb1ELb1ELb0ELb1EEEEEEEEEvNT_6ParamsE)
        .other          _ZN7cutlass13device_kernelIN5flash11enable_sm90INS1_16FlashAttnFwdSm90INS1_25CollectiveMainloopFwdSm90ILi2EN4cute5tupleIJNS5_1CILi1EEES8_S8_EEENS6_IJNS7_ILi128EEENS7_ILi224EEESA_EEELi128ENS_12float_e4m3_tEfNS_4arch4Sm90ELb0ELb1ELb0ELb1ELb0ELb1ELb0ELb1ELb1ELb1ELb1ELb0EEENS1_21CollectiveEpilogueFwdINS6_IJSA_SA_SB_EEES9_NS_10bfloat16_tESF_Li256ELb1ELb1ELb1ELb1EEENS1_36VarlenDynamicPersistentTileSchedulerILi128ELi224ELi256ELi128ELb1ELb1ELb1ELb1ELb0ELb1EEEEEEEEEvNT_6ParamsE,@"STO_CUDA_ENTRY STV_DEFAULT"
_ZN7cutlass13device_kernelIN5flash11enable_sm90INS1_16FlashAttnFwdSm90INS1_25CollectiveMainloopFwdSm90ILi2EN4cute5tupleIJNS5_1CILi1EEES8_S8_EEENS6_IJNS7_ILi128EEENS7_ILi224EEESA_EEELi128ENS_12float_e4m3_tEfNS_4arch4Sm90ELb0ELb1ELb0ELb1ELb0ELb1ELb0ELb1ELb1ELb1ELb1ELb0EEENS1_21CollectiveEpilogueFwdINS6_IJSA_SA_SB_EEES9_NS_10bfloat16_tESF_Li256ELb1ELb1ELb1ELb1EEENS1_36VarlenDynamicPersistentTileSchedulerILi128ELi224ELi256ELi128ELb1ELb1ELb1ELb1ELb0ELb1EEEEEEEEEvNT_6ParamsE:
        /* <DEDUP_REMOVED lines=24> */
.L_x_1303:
[----:B------:R-:W-:Y:S05]  /*0180*/  BSYNC B0 ;  /* 0x0000000000007941 */ /* 0x000fea0003800000 */
.L_x_1302:
        /* <DEDUP_REMOVED lines=41> */
.L_x_1304:
        /* <DEDUP_REMOVED lines=22> */
.L_x_1305:
        /* <DEDUP_REMOVED lines=18> */
.L_x_1306:
        /* <DEDUP_REMOVED lines=22> */
.L_x_1307:
        /* <DEDUP_REMOVED lines=22> */
.L_x_1308:
[----:B0-----:R-:W-:Y:S01]  /*0960*/  UMOV UR4, 0x1 ;  /* 0x0000000100047882 */ /* 0x001fe20000000000 */
[----:B------:R-:W-:Y:S01]  /*0970*/  PLOP3.LUT P0, PT, PT, PT, UP0, 0x80, 0x0 ;  /* 0x000000000000781c */ /* 0x000fe20003f0f008 */
[----:B------:R-:W-:Y:S01]  /*0980*/  USEL UR4, UR4, 0x2, !UP0 ;  /* 0x0000000204047887 */ /* 0x000fe2000c000000 */
[----:B------:R-:W-:Y:S01]  /*0990*/  NOP ;  /* 0x0000000000007918 */ /* 0x000fe20000000000 */
[----:B------:R-:W-:Y:S04]  /*09a0*/  BSSY B8, `(.L_x_1309) ;  /* 0x0003614000087945 */ /* 0x000fe80003800000 */
[----:B------:R-:W-:-:S05]  /*09b0*/  IMAD.U32 R2, RZ, RZ, UR4 ;  /* 0x00000004ff027e24 */ /* 0x000fca000f8e00ff */
[----:B------:R0:W-:Y:S01]  /*09c0*/  STL [R1+0xb0], R2 ;  /* 0x0000b00201007387 */ /* 0x0001e20000100800 */
[----:B-12-4-:R-:W-:Y:S06]  /*09d0*/  BAR.SYNC.DEFER_BLOCKING 0x0 ;  /* 0x0000000000007b1d */ /* 0x016fec0000010000 */
[----:B------:R-:W-:Y:S05]  /*09e0*/  @!P0 BRA `(.L_x_1310) ;  /* 0x000002e000588947 */ /* 0x000fea0003800000 */
.L_x_1311:
[----:B------:R-:W-:-:S08]  /*09f0*/  NOP ;  /* 0x0000000000007918 */ /* 0x000fd00000000000 */
[----:B------:R-:W1:Y:S02]  /*0a00*/  USETMAXREG.TRY_ALLOC.CTAPOOL UP0, 0xf0 ;  /* 0x000000f0000079c8 */ /* 0x000e640008000600 */
[----:B-1----:R-:W-:-:S13]  /*0a10*/  PLOP3.LUT P0, PT, PT, PT, UP0, 0x80, 0x0 ;  /* 0x000000000000781c */ /* 0x002fda0003f0f008 */
[----:B------:R-:W-:Y:S05]  /*0a20*/  @!P0 BRA `(.L_x_1311) ;  /* 0xfffffffc00f08947 */ /* 0x000fea000383ffff */
[----:B------:R-:W1:Y:S01]  /*0a30*/  S2R R0, SR_TID.X ;  /* 0x0000000000007919 */ /* 0x000e620000002100 */
[----:B------:R-:W2:Y:S01]  /*0a40*/  S2UR UR5, SR_CgaCtaId ;  /* 0x00000000000579c3 */ /* 0x000ea20000008800 */
[----:B------:R-:W-:Y:S01]  /*0a50*/  UMOV UR4, 0x400 ;  /* 0x0000040000047882 */ /* 0x000fe20000000000 */
[----:B------:R-:W-:-:S06]  /*0a60*/  LOP3.LUT R17, R17, 0xffbfffff, RZ, 0xc0, !PT ;  /* 0xffbfffff11117812 */ /* 0x000fcc00078ec0ff */
[----:B------:R-:W-:Y:S06]  /*0a70*/  BAR.ARV 0x8, 0x180 ;  /* 0x0206000000007b1d */ /* 0x000fec0000002000 */
[----:B--2---:R-:W-:-:S06]  /*0a80*/  ULEA UR4, UR5, UR4, 0x18 ;  /* 0x0000000405047291 */ /* 0x004fcc000f8ec03f */
[----:B------:R-:W-:Y:S01]  /*0a90*/  IMAD.U32 R18, RZ, RZ, UR4 ;  /* 0x00000004ff127e24 */ /* 0x000fe2000f8e00ff */
[----:B-1----:R-:W-:Y:S01]  /*0aa0*/  SHF.R.U32.HI R0, RZ, 0x7, R0 ;  /* 0x00000007ff007819 */ /* 0x002fe20000011600 */
[----:B------:R-:W-:-:S03]  /*0ab0*/  ULDC UR4, c[0x0][0xc3c] ;  /* 0x00030f0000047ab9 */ /* 0x000fc60000000800 */
[----:B------:R-:W-:Y:S01]  /*0ac0*/  ISETP.NE.AND P0, PT, R0, 0x1, PT ;  /* 0x000000010000780c */ /* 0x000fe20003f05270 */
[----:B------:R-:W-:-:S05]  /*0ad0*/  IMAD.U32 R0, RZ, RZ, UR5 ;  /* 0x00000005ff007e24 */ /* 0x000fca000f8e00ff */
[----:B------:R-:W-:Y:S07]  /*0ae0*/  STL [R1+0x68], R0 ;  /* 0x0000680001007387 */ /* 0x000fee0000100800 */
[----:B------:R-:W-:Y:S01]  /*0af0*/  @P0 LOP3.LUT R17, R17, 0x400000, RZ, 0xfc, !PT ;  /* 0x0040000011110812 */ /* 0x000fe200078efcff */
[----:B------:R-:W-:Y:S08]  /*0b00*/  @!P0 BAR.ARV 0x9, 0x100 ;  /* 0x0244000000008b1d */ /* 0x000ff00000002000 */
[----:B------:R-:W-:Y:S06]  /*0b10*/  BAR.SYNC.DEFER_BLOCKING 0x5, 0x180 ;  /* 0x0146000000007b1d */ /* 0x000fec0000010000 */
[----:B------:R-:W1:Y:S02]  /*0b20*/  LDS.128 R12, [R18+0x2e8d0] ;  /* 0x02e8d000120c7984 */ /* 0x000e640000000c00 */
[----:B------:R-:W-:Y:S06]  /*0b30*/  BAR.ARV 0x4, 0x180 ;  /* 0x0106000000007b1d */ /* 0x000fec0000002000 */
[----:B-1----:R-:W-:-:S13]  /*0b40*/  ISETP.GE.AND P0, PT, R15, UR4, PT ;  /* 0x000000040f007c0c */ /* 0x002fda000bf06270 */
[----:B------:R-:W-:Y:S05]  /*0b50*/  @P0 BRA `(.L_x_1312) ;  /* 0x0000035c00e00947 */ /* 0x000fea0003800000 */
[----:B0-----:R-:W2:Y:S01]  /*0b60*/  LDL R2, [R1+0xb0] ;  /* 0x0000b00001027983 */ /* 0x001ea20000100800 */
[----:B------:R-:W-:Y:S01]  /*0b70*/  IMAD.MOV.U32 R19, RZ, RZ, RZ ;  /* 0x000000ffff137224 */ /* 0x000fe200078e00ff */
[----:B------:R-:W-:Y:S01]  /*0b80*/  CS2R R232, SRZ ;  /* 0x0000000000e87805 */ /* 0x000fe2000001ff00 */
[----:B------:R-:W0:Y:S01]  /*0b90*/  S2R R0, SR_TID.X ;  /* 0x0000000000007919 */ /* 0x000e220000002100 */
[----:B------:R-:W-:Y:S01]  /*0ba0*/  STL [R1+0x7c], R13 ;  /* 0x00007c0d01007387 */ /* 0x000fe20000100800 */
[----:B0-----:R-:W-:-:S05]  /*0bb0*/  VIADD R0, R0, 0xffffff80 ;  /* 0xffffff8000007836 */ /* 0x001fca0000000000 */
[----:B------:R-:W-:-:S04]  /*0bc0*/  SHF.R.S32.HI R3, RZ, 0x1f, R0 ;  /* 0x0000001fff037819 */ /* 0x000fc80000011400 */
[----:B------:R-:W-:-:S04]  /*0bd0*/  LEA.HI R4, R3, R0, RZ, 0x2 ;  /* 0x0000000003047211 */ /* 0x000fc800078f10ff */
[----:B------:R-:W-:Y:S02]  /*0be0*/  LOP3.LUT R7, R4, 0xfffffffc, RZ, 0xc0, !PT ;  /* 0xfffffffc04077812 */ /* 0x000fe400078ec0ff */
[----:B------:R-:W-:-:S03]  /*0bf0*/  SHF.R.S32.HI R230, RZ, 0x2, R4 ;  /* 0x00000002ffe67819 */ /* 0x000fc60000011404 */
[----:B------:R-:W-:-:S04]  /*0c00*/  IMAD.IADD R7, R0, 0x1, -R7 ;  /* 0x0000000100077824 */ /* 0x000fc800078e0a07 */
[C---:B------:R-:W-:Y:S02]  /*0c10*/  IMAD.SHL.U32 R22, R7.reuse, 0x10, RZ ;  /* 0x0000001007167824 */ /* 0x040fe400078e00ff */
[----:B------:R-:W-:-:S03]  /*0c20*/  IMAD.SHL.U32 R228, R7, 0x8, RZ ;  /* 0x0000000807e47824 */ /* 0x000fc600078e00ff */
[----:B------:R-:W-:Y:S01]  /*0c30*/  SHF.R.S32.HI R23, RZ, 0x1f, R22 ;  /* 0x0000001fff177819 */ /* 0x000fe20000011416 */
[----:B------:R-:W-:Y:S01]  /*0c40*/  VIADD R234, R228, 0x20 ;  /* 0x00000020e4ea7836 */ /* 0x000fe20000000000 */
[----:B--2---:R-:W-:Y:S02]  /*0c50*/  R2UR UR4, R2 ;  /* 0x00000000020472ca */ /* 0x004fe400000e0000 */
[----:B------:R-:W-:-:S04]  /*0c60*/  LEA.HI R2, R3, R0, RZ, 0x7 ;  /* 0x0000000003027211 */ /* 0x000fc800078f38ff */
[----:B------:R-:W-:-:S05]  /*0c70*/  LOP3.LUT R5, R2, 0xffffff80, RZ, 0xc0, !PT ;  /* 0xffffff8002057812 */ /* 0x000fca00078ec0ff */
[----:B------:R-:W-:Y:S01]  /*0c80*/  IMAD.IADD R6, R0, 0x1, -R5 ;  /* 0x0000000100067824 */ /* 0x000fe200078e0a05 */
[----:B------:R-:W-:Y:S01]  /*0c90*/  LEA.HI R0, R3, R0, RZ, 0x5 ;  /* 0x0000000003007211 */ /* 0x000fe200078f28ff */
[----:B------:R-:W-:Y:S01]  /*0ca0*/  ULOP3.LUT UR4, UR4, 0x1, URZ, 0xfc, !UPT ;  /* 0x0000000104047892 */ /* 0x000fe2000f8efc3f */
[----:B------:R-:W-:Y:S02]  /*0cb0*/  SHF.R.S32.HI R3, RZ, 0x1f, R4 ;  /* 0x0000001fff037819 */ /* 0x000fe40000011404 */
[----:B------:R-:W-:Y:S01]  /*0cc0*/  SHF.R.S32.HI R9, RZ, 0x1f, R6 ;  /* 0x0000001fff097819 */ /* 0x000fe20000011406 */
[----:B------:R-:W-:Y:S01]  /*0cd0*/  IMAD.SHL.U32 R0, R0, 0x20, RZ ;  /* 0x0000002000007824 */ /* 0x000fe200078e00ff */
[----:B------:R-:W-:Y:S02]  /*0ce0*/  LEA.HI R3, R3, R230, RZ, 0x3 ;  /* 0x000000e603037211 */ /* 0x000fe400078f18ff */
[CC--:B------:R-:W-:Y:S02]  /*0cf0*/  LEA.HI R8, R9.reuse, R6.reuse, RZ, 0x2 ;  /* 0x0000000609087211 */ /* 0x0c0fe400078f10ff */
[----:B------:R-:W-:-:S02]  /*0d00*/  LEA.HI R9, R9, R6, RZ, 0x5 ;  /* 0x0000000609097211 */ /* 0x000fc400078f28ff */
[--C-:B------:R-:W-:Y:S02]  /*0d10*/  SHF.R.S32.HI R10, RZ, 0x2, R8.reuse ;  /* 0x00000002ff0a7819 */ /* 0x100fe40000011408 */
[----:B------:R-:W-:Y:S02]  /*0d20*/  SHF.R.S32.HI R5, RZ, 0x1f, R8 ;  /* 0x0000001fff057819 */ /* 0x000fe40000011408 */
[----:B------:R-:W-:Y:S02]  /*0d30*/  SHF.R.S32.HI R9, RZ, 0x5, R9 ;  /* 0x00000005ff097819 */ /* 0x000fe40000011409 */
[----:B------:R-:W-:Y:S02]  /*0d40*/  LEA.HI R11, R5, R10, RZ, 0x3 ;  /* 0x0000000a050b7211 */ /* 0x000fe400078f18ff */
[----:B------:R-:W-:Y:S02]  /*0d50*/  SHF.R.S32.HI R5, RZ, 0x7, R2 ;  /* 0x00000007ff057819 */ /* 0x000fe40000011402 */
[----:B------:R-:W-:-:S02]  /*0d60*/  LOP3.LUT R11, R11, 0xfffffff8, RZ, 0xc0, !PT ;  /* 0xfffffff80b0b7812 */ /* 0x000fc400078ec0ff */
[----:B------:R-:W-:Y:S02]  /*0d70*/  LEA.HI R2, R2, R5, RZ, 0x1 ;  /* 0x0000000502027211 */ /* 0x000fe400078f08ff */
[----:B------:R-:W-:Y:S01]  /*0d80*/  LOP3.LUT R0, R0, 0xfffffc00, RZ, 0xc0, !PT ;  /* 0xfffffc0000007812 */ /* 0x000fe200078ec0ff */
[----:B------:R-:W-:Y:S01]  /*0d90*/  IMAD.IADD R10, R10, 0x1, -R11 ;  /* 0x000000010a0a7824 */ /* 0x000fe200078e0a0b */
[----:B------:R-:W-:Y:S02]  /*0da0*/  LOP3.LUT R2, R2, 0x3fffffe, RZ, 0xc0, !PT ;  /* 0x03fffffe02027812 */ /* 0x000fe400078ec0ff */
[----:B------:R-:W-:Y:S01]  /*0db0*/  LEA.HI R11, R7, R7, RZ, 0x1 ;  /* 0x00000007070b7211 */ /* 0x000fe200078f08ff */
[----:B------:R-:W-:Y:S01]  /*0dc0*/  IMAD R9, R9, 0x10, R10 ;  /* 0x0000001009097824 */ /* 0x000fe200078e020a */
[----:B------:R-:W-:Y:S01]  /*0dd0*/  LOP3.LUT R3, R3, 0xfffffff8, RZ, 0xc0, !PT ;  /* 0xfffffff803037812 */ /* 0x000fe200078ec0ff */
[----:B------:R-:W-:Y:S01]  /*0de0*/  IMAD.IADD R2, R5, 0x1, -R2 ;  /* 0x0000000105027824 */ /* 0x000fe200078e0a02 */
[----:B------:R-:W-:Y:S01]  /*0df0*/  LOP3.LUT R12, R11, 0x1ffffffe, RZ, 0xc0, !PT ;  /* 0x1ffffffe0b0c7812 */ /* 0x000fe200078ec0ff */
[----:B------:R-:W-:Y:S01]  /*0e00*/  VIADD R10, R230, 0x40 ;  /* 0x00000040e60a7836 */ /* 0x000fe20000000000 */
[----:B------:R-:W-:Y:S01]  /*0e10*/  LOP3.LUT R11, R8, 0x7ffffffc, RZ, 0xc0, !PT ;  /* 0x7ffffffc080b7812 */ /* 0x000fe200078ec0ff */
[----:B------:R-:W-:-:S02]  /*0e20*/  IMAD R2, R2, 0x40, R9 ;  /* 0x0000004002027824 */ /* 0x000fc400078e0209 */
[----:B------:R-:W-:Y:S02]  /*0e30*/  IMAD.IADD R5, R7, 0x1, -R12 ;  /* 0x0000000107057824 */ /* 0x000fe400078e0a0c */
[C---:B------:R-:W-:Y:S02]  /*0e40*/  VIADD R9, R230.reuse, 0x80 ;  /* 0x00000080e6097836 */ /* 0x040fe40000000000 */
[----:B------:R-:W-:Y:S02]  /*0e50*/  IMAD R2, R5, 0x8, R2 ;  /* 0x0000000805027824 */ /* 0x000fe400078e0202 */
[----:B------:R-:W-:Y:S01]  /*0e60*/  VIADD R8, R230, 0xc0 ;  /* 0x000000c0e6087836 */ /* 0x000fe20000000000 */
[----:B------:R-:W-:Y:S01]  /*0e70*/  SHF.R.S32.HI R5, RZ, 0x1f, R9 ;  /* 0x0000001fff057819 */ /* 0x000fe20000011409 */
[----:B------:R-:W-:Y:S01]  /*0e80*/  IMAD.IADD R11, R6, 0x1, -R11 ;  /* 0x00000001060b7824 */ /* 0x000fe200078e0a0b */
[----:B------:R0:W-:Y:S01]  /*0e90*/  STL [R1+0x70], R2 ;  /* 0x0000700201007387 */ /* 0x0001e20000100800 */
[----:B------:R-:W-:Y:S01]  /*0ea0*/  IMAD.SHL.U32 R6, R8, 0x80, RZ ;  /* 0x0000008008067824 */ /* 0x000fe200078e00ff */
[----:B------:R-:W-:Y:S01]  /*0eb0*/  SHF.R.S32.HI R7, RZ, 0x1f, R8 ;  /* 0x0000001fff077819 */ /* 0x000fe20000011408 */
[----:B------:R-:W-:Y:S01]  /*0ec0*/  IMAD.IADD R231, R230, 0x1, -R3 ;  /* 0x00000001e6e77824 */ /* 0x000fe200078e0a03 */
[----:B------:R-:W-:Y:S01]  /*0ed0*/  STL [R1+0x80], R14 ;  /* 0x0000800e01007387 */ /* 0x000fe20000100800 */
[----:B------:R-:W-:Y:S01]  /*0ee0*/  LEA.HI R5, R5, R9, RZ, 0x3 ;  /* 0x0000000905057211 */ /* 0x000fe200078f18ff */
[----:B------:R-:W-:Y:S01]  /*0ef0*/  IMAD.SHL.U32 R4, R9, 0x80, RZ ;  /* 0x0000008009047824 */ /* 0x000fe200078e00ff */
[----:B------:R-:W-:Y:S01]  /*0f00*/  LEA.HI R7, R7, R8, RZ, 0x3 ;  /* 0x0000000807077211 */ /* 0x000fe200078f18ff */
[----:B------:R-:W-:Y:S01]  /*0f10*/  STL [R1+0x84], R15 ;  /* 0x0000840f01007387 */ /* 0x000fe20000100800 */
[----:B------:R-:W-:Y:S01]  /*0f20*/  LOP3.LUT R3, R6, 0x380, RZ, 0xc0, !PT ;  /* 0x0000038006037812 */ /* 0x000fe200078ec0ff */
[----:B0-----:R-:W-:Y:S01]  /*0f30*/  IMAD.U32 R2, RZ, RZ, UR4 ;  /* 0x00000004ff027e24 */ /* 0x001fe2000f8e00ff */
[----:B------:R-:W-:Y:S01]  /*0f40*/  LOP3.LUT R4, R4, 0x380, RZ, 0xc0, !PT ;  /* 0x0000038004047812 */ /* 0x000fe200078ec0ff */
[----:B------:R-:W-:Y:S01]  /*0f50*/  STL [R1+0x54], RZ ;  /* 0x000054ff01007387 */ /* 0x000fe20000100800 */
[----:B------:R-:W-:Y:S01]  /*0f60*/  IMAD.SHL.U32 R5, R5, 0x80, RZ ;  /* 0x0000008005057824 */ /* 0x000fe200078e00ff */
[----:B------:R-:W-:Y:S01]  /*0f70*/  UMOV UR4, URZ ;  /* 0x0000003f00047c82 */ /* 0x000fe20008000000 */
[----:B------:R-:W-:Y:S01]  /*0f80*/  IMAD.SHL.U32 R7, R7, 0x80, RZ ;  /* 0x0000008007077824 */ /* 0x000fe200078e00ff */
[----:B------:R0:W-:Y:S04]  /*0f90*/  STL [R1+0x6c], R2 ;  /* 0x00006c0201007387 */ /* 0x0001e80000100800 */
[----:B------:R1:W-:Y:S01]  /*0fa0*/  STL [R1+0x88], R0 ;  /* 0x0000880001007387 */ /* 0x0003e20000100800 */
[----:B------:R-:W-:-:S02]  /*0fb0*/  LOP3.LUT R4, R7, 0xfffffc00, RZ, 0xc0, !PT ;  /* 0xfffffc0007047812 */ /* 0x000fc400078ec0ff */
[----:B0-----:R-:W-:Y:S02]  /*0fc0*/  SHF.R.S32.HI R2, RZ, 0x1f, R10 ;  /* 0x0000001fff027819 */ /* 0x001fe4000001140a */
[----:B-1----:R-:W-:Y:S01]  /*0fd0*/  SHF.R.S32.HI R0, RZ, 0x1f, R230 ;  /* 0x0000001fff007819 */ /* 0x002fe200000114e6 */
[----:B------:R-:W-:Y:S01]  /*0fe0*/  IMAD.SHL.U32 R0, R10, 0x80, RZ ;  /* 0x000000800a007824 */ /* 0x000fe200078e00ff */
[----:B------:R-:W-:-:S04]  /*0ff0*/  LEA.HI R2, R2, R10, RZ, 0x3 ;  /* 0x0000000a02027211 */ /* 0x000fc800078f18ff */
[----:B------:R-:W-:Y:S01]  /*1000*/  LOP3.LUT R0, R0, 0x380, RZ, 0xc0, !PT ;  /* 0x0000038000007812 */ /* 0x000fe200078ec0ff */
[----:B------:R-:W-:-:S03]  /*1010*/  IMAD.SHL.U32 R2, R2, 0x80, RZ ;  /* 0x0000008002027824 */ /* 0x000fc600078e00ff */
[----:B------:R-:W-:Y:S02]  /*1020*/  SHF.R.U32.HI R3, RZ, 0x3, R0 ;  /* 0x00000003ff037819 */ /* 0x000fe40000011600 */
[----:B------:R-:W-:Y:S02]  /*1030*/  LOP3.LUT R2, R2, 0xfffffc00, RZ, 0xc0, !PT ;  /* 0xfffffc0002027812 */ /* 0x000fe400078ec0ff */
[----:B------:R-:W-:-:S03]  /*1040*/  LOP3.LUT R0, R0, 0x70, R22, 0xf8, !PT ;  /* 0x0000007000007812 */ /* 0x000fc600078ef816 */
[----:B------:R0:W-:Y:S01]  /*1050*/  STL [R1+0x90], R2 ;  /* 0x0000900201007387 */ /* 0x0001e20000100800 */
[----:B------:R-:W-:Y:S01]  /*1060*/  LOP3.LUT R3, R2, R0, R3, 0xf6, !PT ;  /* 0x0000000002037212 */ /* 0x000fe200078ef603 */
[----:B------:R-:W-:Y:S01]  /*1070*/  IMAD.SHL.U32 R0, R11, 0x2, RZ ;  /* 0x000000020b007824 */ /* 0x000fe200078e00ff */
[----:B0-----:R-:W-:-:S05]  /*1080*/  LOP3.LUT R2, R5, 0xfffffc00, RZ, 0xc0, !PT ;  /* 0xfffffc0005027812 */ /* 0x001fca00078ec0ff */
[----:B------:R0:W-:Y:S04]  /*1090*/  STL [R1+0x98], R2 ;  /* 0x0000980201007387 */ /* 0x0001e80000100800 */
[----:B------:R-:W-:Y:S04]  /*10a0*/  STL [R1+0x94], R4 ;  /* 0x0000940401007387 */ /* 0x000fe80000100800 */
[----:B------:R1:W-:Y:S01]  /*10b0*/  STL [R1+0x50], R0 ;  /* 0x0000500001007387 */ /* 0x0003e20000100800 */
[----:B0-----:R-:W-:-:S05]  /*10c0*/  IMAD.IADD R2, R18, 0x1, R3 ;  /* 0x0000000112027824 */ /* 0x001fca00078e0203 */
[----:B------:R0:W-:Y:S01]  /*10d0*/  STL [R1+0xac], R2 ;  /* 0x0000ac0201007387 */ /* 0x0001e20000100800 */
[----:B-1----:R-:W-:-:S05]  /*10e0*/  IMAD.U32 R0, RZ, RZ, UR4 ;  /* 0x00000004ff007e24 */ /* 0x002fca000f8e00ff */
[----:B------:R0:W-:Y:S02]  /*10f0*/  STL [R1+0xa8], R0 ;  /* 0x0000a80001007387 */ /* 0x0001e40000100800 */
.L_x_1571:
[----:B----45:R-:W2:Y:S01]  /*1100*/  LDL R28, [R1+0x84] ;  /* 0x00008400011c7983 */ /* 0x030ea20000100800 */
[----:B------:R-:W-:Y:S05]  /*1110*/  YIELD ;  /* 0x0000000000007946 */ /* 0x000fea0003800000 */
[----:B------:R-:W-:Y:S01]  /*1120*/  ULDC.64 UR4, c[0x0][0xa28] ;  /* 0x00028a0000047ab9 */ /* 0x000fe20000000a00 */
[----:B-1-3--:R-:W2:Y:S01]  /*1130*/  LDC.64 R4, c[0x0][0xa08] ;  /* 0x00028200ff047b82 */ /* 0x00aea20000000a00 */
[----:B------:R-:W-:Y:S01]  /*1140*/  ISETP.NE.U32.AND P1, PT, RZ, UR4, PT ;  /* 0x00000004ff007c0c */ /* 0x000fe2000bf25070 */
[----:B------:R-:W-:Y:S01]  /*1150*/  ULDC.64 UR6, c[0x0][0x208] ;  /* 0x0000820000067ab9 */ /* 0x000fe20000000a00 */
[----:B------:R-:W-:-:S02]  /*1160*/  IMAD.MOV.U32 R10, RZ, RZ, RZ ;  /* 0x000000ffff0a7224 */ /* 0x000fc400078e00ff */
[----:B------:R-:W-:Y:S01]  /*1170*/  ISETP.NE.AND.EX P1, PT, RZ, UR5, PT, P1 ;  /* 0x00000005ff007c0c */ /* 0x000fe2000bf25310 */
[----:B------:R-:W-:Y:S01]  /*1180*/  ULDC.64 UR4, c[0x0][0xa18] ;  /* 0x0002860000047ab9 */ /* 0x000fe20000000a00 */
[----:B------:R-:W-:Y:S01]  /*1190*/  IMAD.MOV.U32 R26, RZ, RZ, RZ ;  /* 0x000000ffff1a7224 */ /* 0x000fe200078e00ff */
[----:B------:R-:W-:-:S04]  /*11a0*/  ISETP.NE.U32.AND P2, PT, RZ, UR4, PT ;  /* 0x00000004ff007c0c */ /* 0x000fc8000bf45070 */
[----:B------:R-:W-:Y:S01]  /*11b0*/  ISETP.NE.AND.EX P2, PT, RZ, UR5, PT, P2 ;  /* 0x00000005ff007c0c */ /* 0x000fe2000bf45320 */
[----:B------:R-:W-:Y:S02]  /*11c0*/  ULDC.64 UR4, c[0x0][0xa08] ;  /* 0x0002820000047ab9 */ /* 0x000fe40000000a00 */
[----:B------:R-:W-:-:S03]  /*11d0*/  ISETP.NE.U32.AND P0, PT, RZ, UR4, PT ;  /* 0x00000004ff007c0c */ /* 0x000fc6000bf05070 */
[----:B0-----:R-:W0:Y:S08]  /*11e0*/  @P1 LDC.64 R2, c[0x0][0xa28] ;  /* 0x00028a00ff021b82 */ /* 0x001e300000000a00 */
[----:B------:R-:W1:Y:S01]  /*11f0*/  @P2 LDC.64 R6, c[0x0][0xa18] ;  /* 0x00028600ff062b82 */ /* 0x000e620000000a00 */
[----:B------:R-:W-:Y:S01]  /*1200*/  ULDC UR4, c[0x0][0x288] ;  /* 0x0000a20000047ab9 */ /* 0x000fe20000000800 */
[----:B------:R-:W-:Y:S01]  /*1210*/  ISETP.NE.AND.EX P0, PT, RZ, UR5, PT, P0 ;  /* 0x00000005ff007c0c */ /* 0x000fe2000bf05300 */
[----:B------:R-:W-:Y:S01]  /*1220*/  IMAD.U32 R0, RZ, RZ, UR4 ;  /* 0x00000004ff007e24 */ /* 0x000fe2000f8e00ff */
[----:B------:R-:W-:Y:S01]  /*1230*/  ULDC.64 UR4, c[0x0][0x418] ;  /* 0x0001060000047ab9 */ /* 0x000fe20000000a00 */
[----:B--2---:R-:W-:-:S04]  /*1240*/  IMAD.WIDE R8, R28, 0x4, R4 ;  /* 0x000000041c087825 */ /* 0x004fc800078e0204 */
[----:B-1----:R-:W-:Y:S01]  /*1250*/  @P2 IMAD.WIDE R4, R28, 0x4, R6 ;  /* 0x000000041c042825 */ /* 0x002fe200078e0206 */
[----:B------:R-:W-:-:S05]  /*1260*/  UISETP.NE.U32.AND UP0, UPT, UR4, URZ, UPT ;  /* 0x0000003f0400728c */ /* 0x000fca000bf05070 */
[----:B------:R-:W5:Y:S01]  /*1270*/  @P0 LDG.E R26, desc[UR6][R8.64] ;  /* 0x00000006081a0981 */ /* 0x000f62000c1e1900 */
[----:B------:R-:W-:Y:S01]  /*1280*/  ULDC UR4, c[0x0][0x424] ;  /* 0x0001090000047ab9 */ /* 0x000fe20000000800 */
[----:B0-----:R-:W-:Y:S02]  /*1290*/  @P1 IMAD.WIDE R2, R28, 0x4, R2 ;  /* 0x000000041c021825 */ /* 0x001fe400078e0202 */
[----:B------:R-:W2:Y:S01]  /*12a0*/  @P2 LDG.E R0, desc[UR6][R4.64] ;  /* 0x0000000604002981 */ /* 0x000ea2000c1e1900 */
[----:B------:R-:W-:-:S03]  /*12b0*/  UISETP.NE.AND.EX UP0, UPT, UR5, URZ, UPT, UP0 ;  /* 0x0000003f0500728c */ /* 0x000fc6000bf05300 */
[----:B------:R-:W-:Y:S01]  /*12c0*/  ULDC UR5, c[0x0][0x2f0] ;  /* 0x0000bc0000057ab9 */ /* 0x000fe20000000800 */
[----:B------:R-:W-:Y:S01]  /*12d0*/  USEL UR4, UR4, 0x1, UP0 ;  /* 0x0000000104047887 */ /* 0x000fe20008000000 */
[----:B------:R0:W5:Y:S03]  /*12e0*/  @P1 LDG.E R10, desc[UR6][R2.64] ;  /* 0x00000006020a1981 */ /* 0x000166000c1e1900 */
[----:B------:R-:W-:-:S03]  /*12f0*/  UIMAD UR4, UR4, UR5, URZ ;  /* 0x00000005040472a4 */ /* 0x000fc6000f8e023f */
[----:B------:R-:W-:-:S03]  /*1300*/  ULDC UR5, c[0x0][0x348] ;  /* 0x0000d20000057ab9 */ /* 0x000fc60000000800 */
[----:B------:R-:W-:Y:S02]  /*1310*/  IMAD.U32 R25, RZ, RZ, UR4 ;  /* 0x00000004ff197e24 */ /* 0x000fe4000f8e00ff */
[----:B0-----:R-:W-:Y:S01]  /*1320*/  IMAD.U32 R2, RZ, RZ, UR5 ;  /* 0x00000005ff027e24 */ /* 0x001fe2000f8e00ff */
[----:B--2---:R0:W-:Y:S01]  /*1330*/  STL [R1+0x10], R0 ;  /* 0x0000100001007387 */ /* 0x0041e20000100800 */
[----:B------:R-:W-:Y:S01]  /*1340*/  IMAD.MOV.U32 R14, RZ, RZ, R0 ;  /* 0x000000ffff0e7224 */ /* 0x000fe200078e0000 */
[----:B------:R-:W-:Y:S06]  /*1350*/  @P2 BRA `(.L_x_1313) ;  /* 0x00000000002c2947 */ /* 0x000fec0003800000 */
[----:B------:R-:W-:Y:S02]  /*1360*/  ULDC.64 UR4, c[0x0][0xa00] ;  /* 0x0002800000047ab9 */ /* 0x000fe40000000a00 */
[----:B------:R-:W-:-:S04]  /*1370*/  ISETP.NE.U32.AND P1, PT, RZ, UR4, PT ;  /* 0x00000004ff007c0c */ /* 0x000fc8000bf25070 */
[----:B------:R-:W-:-:S13]  /*1380*/  ISETP.NE.AND.EX P1, PT, RZ, UR5, PT, P1 ;  /* 0x00000005ff007c0c */ /* 0x000fda000bf25310 */
[----:B------:R-:W-:Y:S05]  /*1390*/  @!P1 BRA `(.L_x_1313) ;  /* 0x00000000001c9947 */ /* 0x000fea0003800000 */
[----:B------:R-:W1:Y:S01]  /*13a0*/  LDC.64 R4, c[0x0][0xa00] ;  /* 0x00028000ff047b82 */ /* 0x000e620000000a00 */
[----:B------:R-:W-:Y:S01]  /*13b0*/  ULDC.64 UR4, c[0x0][0x208] ;  /* 0x0000820000047ab9 */ /* 0x000fe20000000a00 */
[----:B-1----:R-:W-:-:S05]  /*13c0*/  IMAD.WIDE R4, R28, 0x4, R4 ;  /* 0x000000041c047825 */ /* 0x002fca00078e0204 */
[----:B0-----:R-:W2:Y:S04]  /*13d0*/  LDG.E R0, desc[UR4][R4.64] ;  /* 0x0000000404007981 */ /* 0x001ea8000c1e1900 */
[----:B------:R-:W2:Y:S02]  /*13e0*/  LDG.E R3, desc[UR4][R4.64+0x4] ;  /* 0x0000040404037981 */ /* 0x000ea4000c1e1900 */
[----:B--2---:R-:W-:-:S05]  /*13f0*/  IMAD.IADD R14, R3, 0x1, -R0 ;  /* 0x00000001030e7824 */ /* 0x004fca00078e0a00 */
[----:B------:R1:W-:Y:S02]  /*1400*/  STL [R1+0x10], R14 ;  /* 0x0000100e01007387 */ /* 0x0003e40000100800 */
.L_x_1313:
[----:B------:R-:W2:Y:S01]  /*1410*/  LDL.LU R4, [R1+0x80] ;  /* 0x0000800001047983 */ /* 0x000ea20000300800 */
[----:B------:R-:W-:Y:S02]  /*1420*/  ULDC.64 UR4, c[0x0][0xa20] ;  /* 0x0002880000047ab9 */ /* 0x000fe40000000a00 */
[----:B------:R-:W-:Y:S01]  /*1430*/  ISETP.NE.U32.AND P1, PT, RZ, UR4, PT ;  /* 0x00000004ff007c0c */ /* 0x000fe2000bf25070 */
[----:B------:R3:W-:Y:S03]  /*1440*/  STL [R1+0xa0], R28 ;  /* 0x0000a01c01007387 */ /* 0x0007e60000100800 */
[----:B------:R-:W-:Y:S02]  /*1450*/  ISETP.NE.AND.EX P1, PT, RZ, UR5, PT, P1 ;  /* 0x00000005ff007c0c */ /* 0x000fe4000bf25310 */
[C---:B--2---:R-:W-:Y:S02]  /*1460*/  LOP3.LUT R27, R4.reuse, 0xffff, RZ, 0xc0, !PT ;  /* 0x0000ffff041b7812 */ /* 0x044fe400078ec0ff */
[----:B------:R-:W-:-:S02]  /*1470*/  LOP3.LUT R3, R4, 0xff000000, RZ, 0xc0, !PT ;  /* 0xff00000004037812 */ /* 0x000fc400078ec0ff */
[----:B0-----:R-:W-:Y:S01]  /*1480*/  LOP3.LUT R0, R4, 0xff0000, RZ, 0xc0, !PT ;  /* 0x00ff000004007812 */ /* 0x001fe200078ec0ff */
[----:B------:R3:W-:Y:S01]  /*1490*/  STL [R1+0x8c], R27 ;  /* 0x00008c1b01007387 */ /* 0x0007e20000100800 */
[----:B------:R-:W-:-:S04]  /*14a0*/  SHF.R.U32.HI R3, RZ, 0x8, R3 ;  /* 0x00000008ff037819 */ /* 0x000fc80000011603 */
[----:B------:R-:W-:Y:S01]  /*14b0*/  LEA.HI R11, R0, R3, RZ, 0x10 ;  /* 0x00000003000b7211 */ /* 0x000fe200078f80ff */
[----:B------:R-:W-:Y:S06]  /*14c0*/  @!P1 BRA `(.L_x_1314) ;  /* 0x0000000000149947 */ /* 0x000fec0003800000 */
[----:B------:R-:W0:Y:S01]  /*14d0*/  LDC.64 R4, c[0x0][0xa20] ;  /* 0x00028800ff047b82 */ /* 0x000e220000000a00 */
[----:B------:R-:W-:Y:S01]  /*14e0*/  ULDC.64 UR4, c[0x0][0x208] ;  /* 0x0000820000047ab9 */ /* 0x000fe20000000a00 */
[----:B0-----:R-:W-:-:S05]  /*14f0*/  IMAD.WIDE R4, R28, 0x4, R4 ;  /* 0x000000041c047825 */ /* 0x001fca00078e0204 */
[----:B------:R0:W5:Y:S01]  /*1500*/  LDG.E R25, desc[UR4][R4.64] ;  /* 0x0000000404197981 */ /* 0x000162000c1e1900 */
[----:B------:R-:W-:Y:S05]  /*1510*/  BRA `(.L_x_1315) ;  /* 0x0000000000147947 */ /* 0x000fea0003800000 */
.L_x_1314:
[----:B------:R-:W-:Y:S05]  /*1520*/  @!P0 BRA `(.L_x_1315) ;  /* 0x0000000000108947 */ /* 0x000fea0003800000 */
[----:B------:R-:W-:Y:S02]  /*1530*/  ULDC.64 UR4, c[0x0][0x208] ;  /* 0x0000820000047ab9 */ /* 0x000fe40000000a00 */
[----:B------:R-:W2:Y:S04]  /*1540*/  LDG.E R0, desc[UR4][R8.64] ;  /* 0x0000000408007981 */ /* 0x000ea8000c1e1900 */
[----:B------:R-:W2:Y:S02]  /*1550*/  LDG.E R25, desc[UR4][R8.64+0x4] ;  /* 0x0000040408197981 */ /* 0x000ea4000c1e1900 */
[----:B--2---:R-:W-:-:S07]  /*1560*/  IMAD.IADD R25, R25, 0x1, -R0 ;  /* 0x0000000119197824 */ /* 0x004fce00078e0a00 */
.L_x_1315:
[----:B------:R-:W-:Y:S01]  /*1570*/  ULDC.64 UR4, c[0x0][0xa10] ;  /* 0x0002840000047ab9 */ /* 0x000fe20000000a00 */
[----:B------:R-:W-:Y:S01]  /*1580*/  ULDC.64 UR6, c[0x0][0x208] ;  /* 0x0000820000067ab9 */ /* 0x000fe20000000a00 */
[----:B------:R-:W-:Y:S01]  /*1590*/  ISETP.NE.U32.AND P0, PT, RZ, UR4, PT ;  /* 0x00000004ff007c0c */ /* 0x000fe2000bf05070 */
[----:B------:R-:W2:Y:S01]  /*15a0*/  LDL.LU R20, [R1+0x7c] ;  /* 0x00007c0001147983 */ /* 0x000ea20000300800 */
[----:B------:R-:W4:Y:S02]  /*15b0*/  LDC R8, c[0x0][0x448] ;  /* 0x00011200ff087b82 */ /* 0x000f240000000800 */
[----:B------:R-:W-:Y:S01]  /*15c0*/  ISETP.NE.AND.EX P0, PT, RZ, UR5, PT, P0 ;  /* 0x00000005ff007c0c */ /* 0x000fe2000bf05300 */
[----:B------:R-:W-:Y:S02]  /*15d0*/  ULDC.64 UR4, c[0x0][0xa30] ;  /* 0x00028c0000047ab9 */ /* 0x000fe40000000a00 */
[----:B------:R-:W-:Y:S01]  /*15e0*/  ISETP.NE.U32.AND P1, PT, RZ, UR4, PT ;  /* 0x00000004ff007c0c */ /* 0x000fe2000bf25070 */
[----:B-----5:R-:W-:-:S02]  /*15f0*/  IMAD.MOV.U32 R121, RZ, RZ, R25 ;  /* 0x000000ffff797224 */ /* 0x020fc400078e0019 */
[----:B------:R-:W1:Y:S01]  /*1600*/  LDC.64 R12, c[0x0][0x9e0] ;  /* 0x00027800ff0c7b82 */ /* 0x000e620000000a00 */
[----:B------:R-:W-:-:S07]  /*1610*/  ISETP.NE.AND.EX P1, PT, RZ, UR5, PT, P1 ;  /* 0x00000005ff007c0c */ /* 0x000fce000bf25310 */
[----:B0-----:R-:W0:Y:S08]  /*1620*/  @P0 LDC.64 R4, c[0x0][0xa10] ;  /* 0x00028400ff040b82 */ /* 0x001e300000000a00 */
[----:B------:R-:W3:Y:S01]  /*1630*/  @P1 LDC.64 R6, c[0x0][0xa30] ;  /* 0x00028c00ff061b82 */ /* 0x000ee20000000a00 */
[----:B0-----:R-:W-:-:S05]  /*1640*/  @P0 IMAD.WIDE R4, R28, 0x4, R4 ;  /* 0x000000041c040825 */ /* 0x001fca00078e0204 */
[----:B------:R-:W2:Y:S04]  /*1650*/  @P0 LDG.E R0, desc[UR6][R4.64] ;  /* 0x0000000604000981 */ /* 0x000ea8000c1e1900 */
[----:B------:R0:W2:Y:S01]  /*1660*/  @P0 LDG.E R3, desc[UR6][R4.64+0x4] ;  /* 0x0000040604030981 */ /* 0x0000a2000c1e1900 */
[----:B---3--:R-:W-:-:S05]  /*1670*/  @P1 IMAD.WIDE R6, R28, 0x4, R6 ;  /* 0x000000041c061825 */ /* 0x008fca00078e0206 */
[----:B------:R3:W5:Y:S01]  /*1680*/  @P1 LDG.E R121, desc[UR6][R6.64] ;  /* 0x0000000606791981 */ /* 0x000762000c1e1900 */
[----:B----4-:R-:W-:Y:S01]  /*1690*/  ISETP.NE.AND P1, PT, R8, 0x1, PT ;  /* 0x000000010800780c */ /* 0x010fe20003f25270 */
[----:B------:R-:W-:Y:S01]  /*16a0*/  IMAD.IADD R15, R25, 0x1, -R10 ;  /* 0x00000001190f7824 */ /* 0x000fe200078e0a0a */
[----:B-1----:R-:W-:Y:S01]  /*16b0*/  ISETP.GE.AND P2, PT, R13, 0x1, PT ;  /* 0x000000010d00780c */ /* 0x002fe20003f46270 */
[----:B0-----:R-:W-:-:S10]  /*16c0*/  IMAD.MOV.U32 R4, RZ, RZ, RZ ;  /* 0x000000ffff047224 */ /* 0x001fd400078e00ff */
[----:B------:R-:W0:Y:S08]  /*16d0*/  @P1 LDC R9, c[0x0][0x44c] ;  /* 0x00011300ff091b82 */ /* 0x000e300000000800 */
[----:B------:R-:W1:Y:S01]  /*16e0*/  @P1 LDC R8, c[0x0][0x450] ;  /* 0x00011400ff081b82 */ /* 0x000e620000000800 */
[----:B--2---:R-:W-:-:S05]  /*16f0*/  IMAD.SHL.U32 R20, R20, 0x80, RZ ;  /* 0x0000008014147824 */ /* 0x004fca00078e00ff */
[----:B------:R3:W-:Y:S01]  /*1700*/  STL [R1+0x64], R20 ;  /* 0x0000641401007387 */ /* 0x0007e20000100800 */
[----:B------:R-:W-:Y:S02]  /*1710*/  @P0 IMAD.IADD R2, R3, 0x1, -R0 ;  /* 0x0000000103020824 */ /* 0x000fe400078e0a00 */
[----:B------:R-:W-:Y:S02]  /*1720*/  VIADD R0, R20, 0x7f ;  /* 0x0000007f14007836 */ /* 0x000fe40000000000 */
[----:B------:R-:W-:Y:S02]  /*1730*/  IMAD.IADD R10, R15, 0x1, R2 ;  /* 0x000000010f0a7824 */ /* 0x000fe400078e0202 */
[----:B0-----:R-:W-:-:S03]  /*1740*/  @P1 IMAD.HI.U32 R3, R0, R9, RZ ;  /* 0x0000000900031227 */ /* 0x001fc600078e00ff */
[----:B------:R3:W-:Y:S01]  /*1750*/  STL [R1+0x14], R10 ;  /* 0x0000140a01007387 */ /* 0x0007e20000100800 */
[C---:B------:R-:W-:Y:S01]  /*1760*/  VIADD R5, R10.reuse, 0xdf ;  /* 0x000000df0a057836 */ /* 0x040fe20000000000 */
[----:B-1----:R-:W-:Y:S02]  /*1770*/  @P1 SHF.R.U32.HI R0, RZ, R8, R3 ;  /* 0x00000008ff001219 */ /* 0x002fe40000011603 */
[----:B------:R-:W-:Y:S01]  /*1780*/  IADD3 R138, R10, 0x1, -R14 ;  /* 0x000000010a8a7810 */ /* 0x000fe20007ffe80e */
[----:B------:R-:W-:-:S04]  /*1790*/  IMAD.HI R4, R5, -0x6db6db6d, R4 ;  /* 0x9249249305047827 */ /* 0x000fc800078e0204 */
[----:B------:R-:W-:Y:S01]  /*17a0*/  IMAD.IADD R3, R138, 0x1, R0 ;  /* 0x000000018a037824 */ /* 0x000fe200078e0200 */
[----:B------:R-:W-:-:S04]  /*17b0*/  SHF.R.U32.HI R139, RZ, 0x1f, R4 ;  /* 0x0000001fff8b7819 */ /* 0x000fc80000011604 */
[----:B------:R-:W-:Y:S01]  /*17c0*/  LEA.HI.SX32 R139, R4, R139, 0x19 ;  /* 0x0000008b048b7211 */ /* 0x000fe200078fcaff */
[----:B------:R-:W-:Y:S01]  /*17d0*/  IMAD.IADD R4, R3, 0x1, R12 ;  /* 0x0000000103047824 */ /* 0x000fe200078e020c */
[----:B---3--:R-:W-:Y:S06]  /*17e0*/  @!P2 BRA `(.L_x_1316) ;  /* 0x000000000048a947 */ /* 0x008fec0003800000 */
[C---:B------:R-:W-:Y:S01]  /*17f0*/  ISETP.GT.AND P0, PT, R3.reuse, RZ, PT ;  /* 0x000000ff0300720c */ /* 0x040fe20003f04270 */
[----:B------:R-:W-:Y:S01]  /*1800*/  BSSY B0, `(.L_x_1317) ;  /* 0x000000e000007945 */ /* 0x000fe20003800000 */
[----:B------:R-:W-:-:S11]  /*1810*/  VIADD R0, R3, 0xffffffff ;  /* 0xffffffff03007836 */ /* 0x000fd60000000000 */
[----:B------:R-:W-:Y:S05]  /*1820*/  @P0 BRA `(.L_x_1318) ;  /* 0x00000000001c0947 */ /* 0x000fea0003800000 */
[----:B------:R-:W-:Y:S01]  /*1830*/  ISETP.NE.AND P0, PT, R13, 0x1, PT ;  /* 0x000000010d00780c */ /* 0x000fe20003f05270 */
[----:B------:R-:W-:-:S12]  /*1840*/  IMAD.MOV R3, RZ, RZ, -R3 ;  /* 0x000000ffff037224 */ /* 0x000fd800078e0a03 */
[----:B------:R-:W0:Y:S02]  /*1850*/  @P0 LDC.64 R6, c[0x0][0x9e8] ;  /* 0x00027a00ff060b82 */ /* 0x000e240000000a00 */
[----:B0-----:R-:W-:-:S05]  /*1860*/  @P0 IMAD.HI.U32 R0, R3, R6, RZ ;  /* 0x0000000603000227 */ /* 0x001fca00078e00ff */
[----:B------:R-:W-:-:S04]  /*1870*/  @P0 SHF.R.U32.HI R3, RZ, R7, R0 ;  /* 0x00000007ff030219 */ /* 0x000fc80000011600 */
[----:B------:R-:W-:Y:S01]  /*1880*/  LOP3.LUT R0, RZ, R3, RZ, 0x33, !PT ;  /* 0x00000003ff007212 */ /* 0x000fe200078e33ff */
[----:B------:R-:W-:Y:S06]  /*1890*/  BRA `(.L_x_1319) ;  /* 0x0000000000107947 */ /* 0x000fec0003800000 */
.L_x_1318:
[----:B------:R-:W-:-:S13]  /*18a0*/  ISETP.NE.AND P0, PT, R13, 0x1, PT ;  /* 0x000000010d00780c */ /* 0x000fda0003f05270 */
[----:B------:R-:W0:Y:S02]  /*18b0*/  @P0 LDC.64 R6, c[0x0][0x9e8] ;  /* 0x00027a00ff060b82 */ /* 0x000e240000000a00 */
[----:B0-----:R-:W-:-:S05]  /*18c0*/  @P0 IMAD.HI.U32 R6, R0, R6, RZ ;  /* 0x0000000600060227 */ /* 0x001fca00078e00ff */
[----:B------:R-:W-:-:S07]  /*18d0*/  @P0 SHF.R.U32.HI R0, RZ, R7, R6 ;  /* 0x00000007ff000219 */ /* 0x000fce0000011606 */
.L_x_1319:
[----:B------:R-:W-:Y:S05]  /*18e0*/  BSYNC B0 ;  /* 0x0000000000007941 */ /* 0x000fea0003800000 */
.L_x_1317:
[----:B------:R-:W-:-:S05]  /*18f0*/  IMAD R3, R0, R13, R13 ;  /* 0x0000000d00037224 */ /* 0x000fca00078e020d */
[----:B------:R-:W-:-:S07]  /*1900*/  VIMNMX R4, R4, R3, PT ;  /* 0x0000000304047248 */ /* 0x000fce0003fe0100 */
.L_x_1316:
[----:B------:R-:W0:Y:S01]  /*1910*/  @P1 LDC R3, c[0x0][0x44c] ;  /* 0x00011300ff031b82 */ /* 0x000e220000000800 */
[----:B------:R-:W-:Y:S01]  /*1920*/  VIADD R5, R4, 0xdf ;  /* 0x000000df04057836 */ /* 0x000fe20000000000 */
[----:B------:R-:W-:Y:S01]  /*1930*/  ULDC UR4, c[0x0][0x9dc] ;  /* 0x0002770000047ab9 */ /* 0x000fe20000000800 */
[----:B------:R-:W-:Y:S02]  /*1940*/  IMAD.MOV.U32 R4, RZ, RZ, RZ ;  /* 0x000000ffff047224 */ /* 0x000fe400078e00ff */
[----:B------:R-:W-:Y:S02]  /*1950*/  IMAD.MOV.U32 R0, RZ, RZ, R20 ;  /* 0x000000ffff007224 */ /* 0x000fe400078e0014 */
[----:B------:R-:W-:Y:S01]  /*1960*/  IMAD.HI R4, R5, -0x6db6db6d, R4 ;  /* 0x9249249305047827 */ /* 0x000fe200078e0204 */
[----:B------:R-:W1:Y:S03]  /*1970*/  @P1 LDC R6, c[0x0][0x450] ;  /* 0x00011400ff061b82 */ /* 0x000e660000000800 */
[----:B------:R-:W-:-:S02]  /*1980*/  IMAD.IADD R137, R10, 0x1, -R14 ;  /* 0x000000010a897824 */ /* 0x000fc400078e0a0e */
[----:B0-----:R-:W-:-:S05]  /*1990*/  @P1 IMAD.HI.U32 R3, R20, R3, RZ ;  /* 0x0000000314031227 */ /* 0x001fca00078e00ff */
[----:B-1----:R-:W-:Y:S02]  /*19a0*/  @P1 SHF.R.U32.HI R0, RZ, R6, R3 ;  /* 0x00000006ff001219 */ /* 0x002fe40000011603 */
[----:B------:R-:W-:-:S03]  /*19b0*/  SHF.R.U32.HI R3, RZ, 0x1f, R4 ;  /* 0x0000001fff037819 */ /* 0x000fc60000011604 */
[----:B------:R-:W-:Y:S01]  /*19c0*/  IMAD.IADD R0, R137, 0x1, R0 ;  /* 0x0000000189007824 */ /* 0x000fe200078e0200 */
[----:B------:R-:W-:-:S03]  /*19d0*/  LEA.HI.SX32 R4, R4, R3, 0x19 ;  /* 0x0000000304047211 */ /* 0x000fc600078fcaff */
[----:B------:R-:W-:Y:S01]  /*19e0*/  VIADD R5, R0, -UR4 ;  /* 0x8000000400057c36 */ /* 0x000fe20008000000 */
[----:B------:R-:W-:Y:S01]  /*19f0*/  VIMNMX R8, R139, R4, PT ;  /* 0x000000048b087248 */ /* 0x000fe20003fe0100 */
[----:B------:R-:W-:Y:S06]  /*1a00*/  @!P2 BRA `(.L_x_1320) ;  /* 0x000000000044a947 */ /* 0x000fec0003800000 */
[----:B------:R-:W-:Y:S01]  /*1a10*/  ISETP.GT.AND P0, PT, R0, -0x1, PT ;  /* 0xffffffff0000780c */ /* 0x000fe20003f04270 */
[----:B------:R-:W-:-:S12]  /*1a20*/  BSSY B0, `(.L_x_1321) ;  /* 0x000000d000007945 */ /* 0x000fd80003800000 */
        /* <DEDUP_REMOVED lines=8> */
.L_x_1322:
[----:B------:R-:W-:-:S13]  /*1ab0*/  ISETP.NE.AND P0, PT, R13, 0x1, PT ;  /* 0x000000010d00780c */ /* 0x000fda0003f05270 */
[----:B------:R-:W0:Y:S02]  /*1ac0*/  @P0 LDC.64 R6, c[0x0][0x9e8] ;  /* 0x00027a00ff060b82 */ /* 0x000e240000000a00 */
[----:B0-----:R-:W-:-:S05]  /*1ad0*/  @P0 IMAD.HI.U32 R4, R0, R6, RZ ;  /* 0x0000000600040227 */ /* 0x001fca00078e00ff */
[----:B------:R-:W-:-:S07]  /*1ae0*/  @P0 SHF.R.U32.HI R0, RZ, R7, R4 ;  /* 0x00000007ff000219 */ /* 0x000fce0000011604 */
.L_x_1323:
[----:B------:R-:W-:Y:S05]  /*1af0*/  BSYNC B0 ;  /* 0x0000000000007941 */ /* 0x000fea0003800000 */
.L_x_1321:
[----:B------:R-:W-:-:S05]  /*1b00*/  IMAD R0, R0, R13, RZ ;  /* 0x0000000d00007224 */ /* 0x000fca00078e02ff */
[----:B------:R-:W-:-:S07]  /*1b10*/  VIMNMX R5, R5, R0, !PT ;  /* 0x0000000005057248 */ /* 0x000fce0007fe0100 */
.L_x_1320:
[----:B------:R-:W-:Y:S01]  /*1b20*/  IMAD.MOV.U32 R4, RZ, RZ, RZ ;  /* 0x000000ffff047224 */ /* 0x000fe200078e00ff */
[----:B------:R-:W-:Y:S01]  /*1b30*/  LOP3.LUT R13, R11, 0xff, RZ, 0xc0, !PT ;  /* 0x000000ff0b0d7812 */ /* 0x000fe200078ec0ff */
[----:B------:R-:W-:Y:S01]  /*1b40*/  BSSY B0, `(.L_x_1324) ;  /* 0x000002a000007945 */ /* 0x000fe20003800000 */
[----:B------:R-:W-:Y:S01]  /*1b50*/  SHF.R.U32.HI R3, RZ, 0x10, R11 ;  /* 0x00000010ff037819 */ /* 0x000fe2000001160b */
[----:B------:R-:W-:Y:S02]  /*1b60*/  IMAD.HI R5, R5, -0x6db6db6d, R4 ;  /* 0x9249249305057827 */ /* 0x000fe400078e0204 */
[----:B------:R0:W-:Y:S03]  /*1b70*/  STL [R1+0xa4], R13 ;  /* 0x0000a40d01007387 */ /* 0x0001e60000100800 */
[----:B------:R-:W-:Y:S01]  /*1b80*/  SHF.R.U32.HI R0, RZ, 0x1f, R5 ;  /* 0x0000001fff007819 */ /* 0x000fe20000011605 */
[----:B------:R0:W-:Y:S03]  /*1b90*/  STL [R1+0x9c], R3 ;  /* 0x00009c0301007387 */ /* 0x0001e60000100800 */
[----:B------:R-:W-:-:S04]  /*1ba0*/  LEA.HI.SX32 R0, R5, R0, 0x19 ;  /* 0x0000000005007211 */ /* 0x000fc800078fcaff */
[----:B------:R-:W-:Y:S01]  /*1bb0*/  VIMNMX R9, RZ, R0, !PT ;  /* 0x00000000ff097248 */ /* 0x000fe20007fe0100 */
[----:B------:R-:W-:-:S03]  /*1bc0*/  IMAD.MOV.U32 R0, RZ, RZ, RZ ;  /* 0x000000ffff007224 */ /* 0x000fc600078e00ff */
[----:B------:R-:W-:-:S13]  /*1bd0*/  ISETP.GT.AND P0, PT, R8, R9, PT ;  /* 0x000000090800720c */ /* 0x000fda0003f04270 */
[----:B0-----:R-:W-:Y:S05]  /*1be0*/  @!P0 BRA `(.L_x_1325) ;  /* 0x00000000007c8947 */ /* 0x001fea0003800000 */
[----:B------:R-:W-:Y:S01]  /*1bf0*/  ISETP.NE.AND P0, PT, R3, RZ, PT ;  /* 0x000000ff0300720c */ /* 0x000fe20003f05270 */
[----:B------:R-:W-:-:S03]  /*1c00*/  ULDC UR4, c[0x0][0x9f0] ;  /* 0x00027c0000047ab9 */ /* 0x000fc60000000800 */
[----:B------:R-:W-:-:S04]  /*1c10*/  SEL R11, R3, UR4, P0 ;  /* 0x00000004030b7c07 */ /* 0x000fc80008000000 */
[-C--:B------:R-:W-:Y:S02]  /*1c20*/  IABS R6, R11.reuse ;  /* 0x0000000b00067213 */ /* 0x080fe40000000000 */
[----:B------:R-:W-:Y:S02]  /*1c30*/  IADD3 R0, R11, -0x1, R8 ;  /* 0xffffffff0b007810 */ /* 0x000fe40007ffe008 */
[----:B------:R-:W0:Y:S01]  /*1c40*/  I2F.RP R3, R6 ;  /* 0x0000000600037306 */ /* 0x000e220000209400 */
[----:B------:R-:W-:Y:S02]  /*1c50*/  IABS R12, R11 ;  /* 0x0000000b000c7213 */ /* 0x000fe40000000000 */
[----:B------:R-:W-:-:S05]  /*1c60*/  IMAD.IADD R0, R0, 0x1, -R9 ;  /* 0x0000000100007824 */ /* 0x000fca00078e0a09 */
[----:B------:R-:W-:Y:S02]  /*1c70*/  IABS R10, R0 ;  /* 0x00000000000a7213 */ /* 0x000fe40000000000 */
[----:B------:R-:W-:-:S04]  /*1c80*/  LOP3.LUT R0, R0, R11, RZ, 0x3c, !PT ;  /* 0x0000000b00007212 */ /* 0x000fc800078e3cff */
[----:B------:R-:W-:Y:S01]  /*1c90*/  ISETP.GE.AND P2, PT, R0, RZ, PT ;  /* 0x000000ff0000720c */ /* 0x000fe20003f46270 */
[----:B0-----:R-:W0:Y:S02]  /*1ca0*/  MUFU.RCP R3, R3 ;  /* 0x0000000300037308 */ /* 0x001e240000001000 */
[----:B0-----:R-:W-:Y:S02]  /*1cb0*/  VIADD R4, R3, 0xffffffe ;  /* 0x0ffffffe03047836 */ /* 0x001fe40000000000 */
[----:B------:R-:W-:-:S04]  /*1cc0*/  IMAD.MOV R3, RZ, RZ, -R12 ;  /* 0x000000ffff037224 */ /* 0x000fc800078e0a0c */
[----:B------:R0:W1:Y:S02]  /*1cd0*/  F2I.FTZ.U32.TRUNC.NTZ R5, R4 ;  /* 0x0000000400057305 */ /* 0x000064000021f000 */
[----:B0-----:R-:W-:Y:S02]  /*1ce0*/  IMAD.MOV.U32 R4, RZ, RZ, RZ ;  /* 0x000000ffff047224 */ /* 0x001fe400078e00ff */
[----:B-1----:R-:W-:-:S04]  /*1cf0*/  IMAD.MOV R7, RZ, RZ, -R5 ;  /* 0x000000ffff077224 */ /* 0x002fc800078e0a05 */
[----:B------:R-:W-:-:S04]  /*1d00*/  IMAD R7, R7, R6, RZ ;  /* 0x0000000607077224 */ /* 0x000fc800078e02ff */
[----:B------:R-:W-:-:S04]  /*1d10*/  IMAD.HI.U32 R5, R5, R7, R4 ;  /* 0x0000000705057227 */ /* 0x000fc800078e0004 */
[----:B------:R-:W-:-:S04]  /*1d20*/  IMAD.MOV.U32 R4, RZ, RZ, R10 ;  /* 0x000000ffff047224 */ /* 0x000fc800078e000a */
        /* <DEDUP_REMOVED lines=11> */
.L_x_1325:
[----:B------:R-:W-:Y:S05]  /*1de0*/  BSYNC B0 ;  /* 0x0000000000007941 */ /* 0x000fea0003800000 */
.L_x_1324:
[----:B------:R-:W-:-:S05]  /*1df0*/  IMAD R3, R13, R0, R9 ;  /* 0x000000000d037224 */ /* 0x000fca00078e0209 */
        /* <DEDUP_REMOVED lines=8> */
[----:B------:R-:W-:-:S06]  /*1e80*/  IMAD.MOV.U32 R24, RZ, RZ, R107 ;  /* 0x000000ffff187224 */ /* 0x000fcc00078e006b */
        /* <DEDUP_REMOVED lines=27> */
[----:B-1---5:R-:W-:Y:S05]  /*2040*/  CALL.ABS.NOINC R14 ;  /* 0x000000000e007343 */ /* 0x022fea0003c00000 */
.L_x_1328:
[----:B------:R-:W-:Y:S05]  /*2050*/  BSYNC B6 ;  /* 0x0000000000067941 */ /* 0x000fea0003800000 */
.L_x_1327:
        /* <DEDUP_REMOVED lines=20> */
.L_x_1330:
[----:B------:R-:W-:Y:S05]  /*21a0*/  BSYNC B6 ;  /* 0x0000000000067941 */ /* 0x000fea0003800000 */
.L_x_1329:
[----:B------:R-:W-:Y:S01]  /*21b0*/  ULDC.64 UR4, c[0x0][0x9f8] ;  /* 0x00027e0000047ab9 */ /* 0x000fe20000000a00 */
[----:B------:R-:W-:Y:S01]  /*21c0*/  IMAD.MOV.U32 R0, RZ, RZ, R28 ;  /* 0x000000ffff007224 */ /* 0x000fe200078e001c */
[----:B------:R-:W-:Y:S01]  /*21d0*/  ISETP.NE.U32.AND P0, PT, RZ, UR4, PT ;  /* 0x00000004ff007c0c */ /* 0x000fe2000bf05070 */
[----:B------:R-:W-:Y:S01]  /*21e0*/  ULDC.64 UR6, c[0x0][0x208] ;  /* 0x0000820000067ab9 */ /* 0x000fe20000000a00 */
[----:B------:R-:W2:Y:S01]  /*21f0*/  LDL R49, [R1+0x88] ;  /* 0x0000880001317983 */ /* 0x000ea20000100800 */
[----:B------:R-:W0:Y:S01]  /*2200*/  LDC.64 R36, c[0x0][0x300] ;  /* 0x0000c000ff247b82 */ /* 0x000e220000000a00 */
[----:B------:R-:W-:Y:S01]  /*2210*/  ISETP.NE.AND.EX P0, PT, RZ, UR5, PT, P0 ;  /* 0x00000005ff007c0c */ /* 0x000fe2000bf05300 */
[----:B------:R-:W-:Y:S01]  /*2220*/  IMAD.IADD R95, R26, 0x1, R25 ;  /* 0x000000011a5f7824 */ /* 0x000fe200078e0219 */
[----:B------:R-:W3:Y:S01]  /*2230*/  LDL R48, [R1+0x90] ;  /* 0x0000900001307983 */ /* 0x000ee20000100800 */
[----:B------:R-:W-:-:S03]  /*2240*/  ULDC.64 UR4, c[0x0][0xa08] ;  /* 0x0002820000047ab9 */ /* 0x000fc60000000a00 */
[----:B------:R-:W4:Y:S01]  /*2250*/  LDL R47, [R1+0x98] ;  /* 0x00009800012f7983 */ /* 0x000f220000100800 */
[----:B------:R-:W1:Y:S03]  /*2260*/  LDC.64 R86, c[0x0][0x3f8] ;  /* 0x0000fe00ff567b82 */ /* 0x000e660000000a00 */
[----:B------:R-:W4:Y:S05]  /*2270*/  LDL R46, [R1+0x94] ;  /* 0x00009400012e7983 */ /* 0x000f2a0000100800 */
[----:B------:R-:W0:Y:S01]  /*2280*/  @P0 LDC.64 R4, c[0x0][0x9f8] ;  /* 0x00027e00ff040b82 */ /* 0x000e220000000a00 */
[----:B------:R-:W1:Y:S07]  /*2290*/  S2R R20, SR_TID.X ;  /* 0x0000000000147919 */ /* 0x000e6e0000002100 */
[----:B------:R-:W1:Y:S08]  /*22a0*/  LDC.64 R30, c[0x0][0x408] ;  /* 0x00010200ff1e7b82 */ /* 0x000e700000000a00 */
[----:B------:R-:W1:Y:S01]  /*22b0*/  LDC R15, c[0x0][0x3f4] ;  /* 0x0000fd00ff0f7b82 */ /* 0x000e620000000800 */
[----:B0-----:R-:W-:-:S05]  /*22c0*/  @P0 IMAD.WIDE R4, R28, 0x4, R4 ;  /* 0x000000041c040825 */ /* 0x001fca00078e0204 */
[----:B------:R0:W2:Y:S01]  /*22d0*/  @P0 LDG.E R0, desc[UR6][R4.64] ;  /* 0x0000000604000981 */ /* 0x0000a2000c1e1900 */
[----:B------:R-:W-:Y:S01]  /*22e0*/  SHF.R.S32.HI R21, RZ, 0x1f, R95 ;  /* 0x0000001fff157819 */ /* 0x000fe2000001145f */
[-C--:B------:R-:W-:Y:S01]  /*22f0*/  IMAD.WIDE.U32 R6, R95, R36.reuse, RZ ;  /* 0x000000245f067225 */ /* 0x080fe200078e00ff */
[----:B------:R-:W-:Y:S01]  /*2300*/  ISETP.NE.U32.AND P0, PT, RZ, UR4, PT ;  /* 0x00000004ff007c0c */ /* 0x000fe2000bf05070 */
[----:B------:R-:W-:Y:S01]  /*2310*/  ULDC.64 UR6, c[0x0][0x310] ;  /* 0x0000c40000067ab9 */ /* 0x000fe20000000a00 */
[----:B-1----:R-:W-:Y:S01]  /*2320*/  SHF.R.U32.HI R28, RZ, 0x7, R20 ;  /* 0x00000007ff1c7819 */ /* 0x002fe20000011614 */
[----:B------:R-:W-:Y:S01]  /*2330*/  IMAD R8, R21, R36, RZ ;  /* 0x0000002415087224 */ /* 0x000fe200078e02ff */
[----:B------:R-:W-:Y:S01]  /*2340*/  ISETP.NE.AND.EX P0, PT, RZ, UR5, PT, P0 ;  /* 0x00000005ff007c0c */ /* 0x000fe2000bf05300 */
[----:B------:R-:W-:Y:S01]  /*2350*/  ULDC.64 UR4, c[0x0][0x308] ;  /* 0x0000c20000047ab9 */ /* 0x000fe20000000a00 */
[----:B------:R-:W-:Y:S01]  /*2360*/  ISETP.NE.AND P6, PT, R28, 0x1, PT ;  /* 0x000000011c00780c */ /* 0x000fe20003fc5270 */
[----:B------:R-:W-:Y:S01]  /*2370*/  IMAD R3, R95, R37, R8 ;  /* 0x000000255f037224 */ /* 0x000fe200078e0208 */
[----:B------:R-:W-:Y:S01]  /*2380*/  SHF.R.S32.HI R20, RZ, 0x1f, R230 ;  /* 0x0000001fff147819 */ /* 0x000fe200000114e6 */
[----:B------:R-:W-:Y:S01]  /*2390*/  IMAD.WIDE.U32 R8, R230, R86, R22 ;  /* 0x00000056e6087225 */ /* 0x000fe200078e0016 */
[----:B------:R-:W-:-:S02]  /*23a0*/  SHF.R.S32.HI R229, RZ, 0x1f, R228 ;  /* 0x0000001fffe57819 */ /* 0x000fc400000114e4 */
[----:B------:R-:W-:Y:S01]  /*23b0*/  ISETP.GE.AND P1, PT, R22, R15, PT ;  /* 0x0000000f1600720c */ /* 0x000fe20003f26270 */
[----:B------:R-:W-:Y:S02]  /*23c0*/  IMAD.IADD R7, R7, 0x1, R3 ;  /* 0x0000000107077824 */ /* 0x000fe400078e0203 */
[----:B------:R-:W-:Y:S01]  /*23d0*/  VIADD R14, R230, 0x80 ;  /* 0x00000080e60e7836 */ /* 0x000fe20000000000 */
[----:B------:R-:W-:Y:S01]  /*23e0*/  SHF.L.U64.HI R99, R36, 0x6, R37 ;  /* 0x0000000624637819 */ /* 0x000fe20000010225 */
[----:B0-----:R-:W-:-:S04]  /*23f0*/  IMAD.WIDE.U32 R4, R27, UR4, R6 ;  /* 0x000000041b047c25 */ /* 0x001fc8000f8e0006 */
[C---:B------:R-:W-:Y:S01]  /*2400*/  VIADD R33, R230.reuse, 0xc0 ;  /* 0x000000c0e6217836 */ /* 0x040fe20000000000 */
[----:B------:R-:W-:Y:S01]  /*2410*/  SHF.R.S32.HI R123, RZ, 0x1f, R14 ;  /* 0x0000001fff7b7819 */ /* 0x000fe2000001140e */
[----:B------:R-:W-:Y:S02]  /*2420*/  IMAD R5, R27, UR5, R5 ;  /* 0x000000051b057c24 */ /* 0x000fe4000f8e0205 */
[C---:B------:R-:W-:Y:S02]  /*2430*/  VIADD R44, R230.reuse, 0x80 ;  /* 0x00000080e62c7836 */ /* 0x040fe40000000000 */
[C---:B------:R-:W-:Y:S02]  /*2440*/  VIADD R50, R230.reuse, 0x40 ;  /* 0x00000040e6327836 */ /* 0x040fe40000000000 */
[----:B------:R-:W-:Y:S01]  /*2450*/  VIADD R13, R230, 0xc0 ;  /* 0x000000c0e60d7836 */ /* 0x000fe20000000000 */
[----:B------:R-:W-:Y:S01]  /*2460*/  SHF.L.U64.HI R108, R36, 0x7, R37 ;  /* 0x00000007246c7819 */ /* 0x000fe20000010225 */
[----:B------:R-:W-:Y:S01]  /*2470*/  IMAD.WIDE.U32 R10, R230, R30, R22 ;  /* 0x0000001ee60a7225 */ /* 0x000fe200078e0016 */
[----:B------:R-:W-:-:S03]  /*2480*/  SHF.L.U64.HI R12, R86, 0x6, R87 ;  /* 0x00000006560c7819 */ /* 0x000fc60000010257 */
[----:B------:R-:W-:Y:S02]  /*2490*/  IMAD.MOV.U32 R84, RZ, RZ, R8 ;  /* 0x000000ffff547224 */ /* 0x000fe400078e0008 */
[----:B------:R-:W-:Y:S02]  /*24a0*/  VIADD R25, R230, 0x40 ;  /* 0x00000040e6197836 */ /* 0x000fe40000000000 */
[----:B------:R-:W-:Y:S02]  /*24b0*/  IMAD.SHL.U32 R98, R36, 0x40, RZ ;  /* 0x0000004024627824 */ /* 0x000fe400078e00ff */
[----:B------:R-:W-:Y:S01]  /*24c0*/  IMAD.MOV.U32 R90, RZ, RZ, R10 ;  /* 0x000000ffff5a7224 */ /* 0x000fe200078e000a */
[----:B------:R-:W-:Y:S01]  /*24d0*/  SHF.R.S32.HI R128, RZ, 0x1f, R25 ;  /* 0x0000001fff807819 */ /* 0x000fe20000011419 */
[-C--:B------:R-:W-:Y:S02]  /*24e0*/  IMAD R14, R20, R36.reuse, RZ ;  /* 0x00000024140e7224 */ /* 0x080fe400078e02ff */
[----:B------:R-:W-:-:S04]  /*24f0*/  IMAD.WIDE.U32 R132, R230, R36, R98 ;  /* 0x00000024e6847225 */ /* 0x000fc800078e0062 */
[----:B------:R-:W-:Y:S02]  /*2500*/  IMAD.SHL.U32 R33, R33, 0x80, RZ ;  /* 0x0000008021217824 */ /* 0x000fe400078e00ff */
[----:B------:R-:W-:-:S03]  /*2510*/  IMAD.WIDE.U32 R92, R30, 0xe0, RZ ;  /* 0x000000e01e5c7825 */ /* 0x000fc600078e00ff */
[----:B------:R-:W-:Y:S01]  /*2520*/  LOP3.LUT R33, R33, 0x380, RZ, 0xc0, !PT ;  /* 0x0000038021217812 */ /* 0x000fe200078ec0ff */
[----:B------:R-:W-:Y:S02]  /*2530*/  IMAD R25, R230, R37, R14 ;  /* 0x00000025e6197224 */ /* 0x000fe400078e020e */
[----:B------:R-:W-:Y:S01]  /*2540*/  IMAD.SHL.U32 R44, R44, 0x80, RZ ;  /* 0x000000802c2c7824 */ /* 0x000fe200078e00ff */
[----:B------:R-:W-:Y:S01]  /*2550*/  SHF.R.U32.HI R140, RZ, 0x3, R33 ;  /* 0x00000003ff8c7819 */ /* 0x000fe20000011621 */
[----:B------:R-:W-:Y:S02]  /*2560*/  IMAD.IADD R14, R25, 0x1, R133 ;  /* 0x00000001190e7824 */ /* 0x000fe400078e0285 */
[----:B------:R-:W-:Y:S01]  /*2570*/  IMAD.SHL.U32 R120, R15, 0x2, RZ ;  /* 0x000000020f787824 */ /* 0x000fe200078e00ff */
[----:B------:R-:W-:Y:S01]  /*2580*/  LOP3.LUT R44, R44, 0x380, RZ, 0xc0, !PT ;  /* 0x000003802c2c7812 */ /* 0x000fe200078ec0ff */
[----:B------:R-:W-:Y:S02]  /*2590*/  IMAD.SHL.U32 R50, R50, 0x80, RZ ;  /* 0x0000008032327824 */ /* 0x000fe400078e00ff */
[----:B------:R-:W-:Y:S01]  /*25a0*/  IMAD.WIDE.U32 R96, R230, R36, R22 ;  /* 0x00000024e6607225 */ /* 0x000fe200078e0016 */
[----:B------:R-:W-:-:S02]  /*25b0*/  SHF.R.U32.HI R141, RZ, 0x3, R44 ;  /* 0x00000003ff8d7819 */ /* 0x000fc4000001162c */
[----:B------:R-:W-:Y:S01]  /*25c0*/  LOP3.LUT R50, R50, 0x380, RZ, 0xc0, !PT ;  /* 0x0000038032327812 */ /* 0x000fe200078ec0ff */
[----:B------:R-:W-:Y:S01]  /*25d0*/  VIADD R136, R28, 0x8 ;  /* 0x000000081c887836 */ /* 0x000fe20000000000 */
[----:B------:R-:W-:Y:S01]  /*25e0*/  SHF.R.S32.HI R122, RZ, 0x1f, R13 ;  /* 0x0000001fff7a7819 */ /* 0x000fe2000001140d */
[----:B------:R-:W-:Y:S01]  /*25f0*/  IMAD R115, R87, 0xe0, RZ ;  /* 0x000000e057737824 */ /* 0x000fe200078e02ff */
[----:B------:R-:W-:Y:S01]  /*2600*/  SHF.R.U32.HI R50, RZ, 0x3, R50 ;  /* 0x00000003ff327819 */ /* 0x000fe20000011632 */
[----:B------:R-:W-:Y:S02]  /*2610*/  IMAD R13, R37, 0xe0, RZ ;  /* 0x000000e0250d7824 */ /* 0x000fe400078e02ff */
[----:B------:R-:W-:Y:S02]  /*2620*/  IMAD.SHL.U32 R10, R86, 0x40, RZ ;  /* 0x00000040560a7824 */ /* 0x000fe400078e00ff */
[----:B------:R-:W-:-:S04]  /*2630*/  IMAD.WIDE.U32 R130, R36, 0xe0, RZ ;  /* 0x000000e024827825 */ /* 0x000fc800078e00ff */
[----:B------:R-:W-:Y:S01]  /*2640*/  IMAD.IADD R13, R131, 0x1, R13 ;  /* 0x00000001830d7824 */ /* 0x000fe200078e020d */
[----:B--2---:R-:W-:Y:S02]  /*2650*/  SHF.R.S32.HI R3, RZ, 0x1f, R0 ;  /* 0x0000001fff037819 */ /* 0x004fe40000011400 */
[----:B------:R-:W-:Y:S02]  /*2660*/  SEL R7, R0, RZ, !P0 ;  /* 0x000000ff00077207 */ /* 0x000fe40004000000 */
[----:B------:R-:W-:-:S03]  /*2670*/  SEL R3, R3, RZ, !P0 ;  /* 0x000000ff03037207 */ /* 0x000fc60004000000 */
[----:B------:R-:W-:-:S04]  /*2680*/  IMAD.WIDE.U32 R38, R7, UR6, R4 ;  /* 0x0000000607267c25 */ /* 0x000fc8000f8e0004 */
[----:B------:R-:W-:-:S04]  /*2690*/  IMAD R0, R3, UR6, RZ ;  /* 0x0000000603007c24 */ /* 0x000fc8000f8e02ff */
[----:B------:R-:W-:Y:S01]  /*26a0*/  IMAD R35, R7, UR7, R0 ;  /* 0x0000000707237c24 */ /* 0x000fe2000f8e0200 */
[----:B------:R-:W-:Y:S05]  /*26b0*/  @!P6 WARPSYNC.ALL ;  /* 0x000000000000e948 */ /* 0x000fea0003800000 */
[----:B------:R-:W-:Y:S01]  /*26c0*/  ULDC.64 UR4, c[0x0][0x330] ;  /* 0x0000cc0000047ab9 */ /* 0x000fe20000000a00 */
[----:B------:R-:W-:Y:S02]  /*26d0*/  IMAD R0, R20, R86, RZ ;  /* 0x0000005614007224 */ /* 0x000fe400078e02ff */
[----:B------:R-:W-:-:S04]  /*26e0*/  IMAD.WIDE.U32 R4, R27, UR4, R22 ;  /* 0x000000041b047c25 */ /* 0x000fc8000f8e0016 */
[----:B------:R-:W-:Y:S01]  /*26f0*/  IMAD R41, R27, UR5, R5 ;  /* 0x000000051b297c24 */ /* 0x000fe2000f8e0205 */
[----:B------:R-:W-:Y:S01]  /*2700*/  ULDC.64 UR4, c[0x0][0x338] ;  /* 0x0000ce0000047ab9 */ /* 0x000fe20000000a00 */
[----:B------:R-:W-:Y:S02]  /*2710*/  IMAD.MOV.U32 R40, RZ, RZ, R4 ;  /* 0x000000ffff287224 */ /* 0x000fe400078e0004 */
[----:B------:R-:W-:Y:S02]  /*2720*/  IMAD R3, R3, UR4, RZ ;  /* 0x0000000403037c24 */ /* 0x000fe4000f8e02ff */
[----:B------:R-:W-:Y:S02]  /*2730*/  IMAD R85, R230, R87, R0 ;  /* 0x00000057e6557224 */ /* 0x000fe400078e0200 */
[-C--:B------:R-:W-:Y:S02]  /*2740*/  IMAD R0, R20, R30.reuse, RZ ;  /* 0x0000001e14007224 */ /* 0x080fe400078e02ff */
[----:B------:R-:W-:Y:S01]  /*2750*/  IMAD R45, R7, UR5, R3 ;  /* 0x00000005072d7c24 */ /* 0x000fe2000f8e0203 */
[----:B------:R-:W-:Y:S01]  /*2760*/  SEL R3, R15, RZ, P1 ;  /* 0x000000ff0f037207 */ /* 0x000fe20000800000 */
[----:B------:R-:W-:Y:S01]  /*2770*/  IMAD.WIDE.U32 R40, R7, UR4, R40 ;  /* 0x0000000407287c25 */ /* 0x000fe2000f8e0028 */
[----:B------:R-:W-:Y:S03]  /*2780*/  @!P6 BAR.SYNC.DEFER_BLOCKING 0x9, 0x100 ;  /* 0x024400000000eb1d */ /* 0x000fe60000010000 */
[C---:B------:R-:W-:Y:S01]  /*2790*/  IMAD.WIDE.U32 R6, R230.reuse, R30, R228 ;  /* 0x0000001ee6067225 */ /* 0x040fe200078e00e4 */
[----:B------:R-:W-:-:S02]  /*27a0*/  IADD3 R94, P0, R230, R95, RZ ;  /* 0x0000005fe65e7210 */ /* 0x000fc40007f1e0ff */
[----:B------:R-:W-:Y:S01]  /*27b0*/  ULDC UR4, c[0x0][0x2f4] ;  /* 0x0000bd0000047ab9 */ /* 0x000fe20000000800 */
[----:B------:R-:W-:Y:S01]  /*27c0*/  IMAD R91, R230, R31, R0 ;  /* 0x0000001fe65b7224 */ /* 0x000fe200078e0200 */
[----:B------:R-:W-:Y:S01]  /*27d0*/  P2R R0, PR, RZ, 0x2 ;  /* 0x00000002ff007803 */ /* 0x000fe20000000000 */
[----:B------:R-:W-:Y:S02]  /*27e0*/  IMAD.IADD R3, R22, 0x1, R3 ;  /* 0x0000000116037824 */ /* 0x000fe400078e0203 */
[----:B------:R-:W-:Y:S01]  /*27f0*/  IMAD.IADD R89, R7, 0x1, R91 ;  /* 0x0000000107597824 */ /* 0x000fe200078e025b */
[----:B-----5:R-:W-:Y:S01]  /*2800*/  SHF.R.S32.HI R7, RZ, 0x1f, R121 ;  /* 0x0000001fff077819 */ /* 0x020fe20000011479 */
[----:B------:R-:W-:Y:S01]  /*2810*/  IMAD.MOV.U32 R88, RZ, RZ, R6 ;  /* 0x000000ffff587224 */ /* 0x000fe200078e0006 */
[----:B------:R-:W-:Y:S01]  /*2820*/  SHF.R.S32.HI R8, RZ, 0x1f, R3 ;  /* 0x0000001fff087819 */ /* 0x000fe20000011403 */
[----:B------:R-:W-:-:S03]  /*2830*/  IMAD.WIDE.U32 R4, R230, R86, R228 ;  /* 0x00000056e6047225 */ /* 0x000fc600078e00e4 */
[----:B------:R-:W-:Y:S01]  /*2840*/  LEA.HI R32, R8, R3, RZ, 0x4 ;  /* 0x0000000308207211 */ /* 0x000fe200078f20ff */
[----:B------:R-:W-:Y:S01]  /*2850*/  IMAD R6, R7, R86, RZ ;  /* 0x0000005607067224 */ /* 0x000fe200078e02ff */
[C---:B------:R-:W-:Y:S01]  /*2860*/  SHF.L.U64.HI R8, R30.reuse, 0x6, R31 ;  /* 0x000000061e087819 */ /* 0x040fe2000001021f */
[----:B------:R-:W-:Y:S02]  /*2870*/  IMAD.IADD R5, R5, 0x1, R85 ;  /* 0x0000000105057824 */ /* 0x000fe400078e0255 */
[----:B------:R-:W-:Y:S02]  /*2880*/  IMAD R27, R121, R87, R6 ;  /* 0x00000057791b7224 */ /* 0x000fe400078e0206 */
[----:B------:R-:W-:Y:S01]  /*2890*/  IMAD R6, R7, R30, RZ ;  /* 0x0000001e07067224 */ /* 0x000fe200078e02ff */
[----:B------:R-:W-:Y:S01]  /*28a0*/  SHF.L.U64.HI R7, R30, 0x7, R31 ;  /* 0x000000071e077819 */ /* 0x000fe2000001021f */
[----:B------:R-:W-:Y:S02]  /*28b0*/  IMAD.IADD R91, R91, 0x1, R11 ;  /* 0x000000015b5b7824 */ /* 0x000fe400078e020b */
[----:B------:R-:W-:-:S02]  /*28c0*/  IMAD.SHL.U32 R3, R231, 0x80, RZ ;  /* 0x00000080e7037824 */ /* 0x000fc400078e00ff */
[----:B------:R-:W-:-:S04]  /*28d0*/  IMAD.WIDE.U32 R88, R121, R30, R88 ;  /* 0x0000001e79587225 */ /* 0x000fc800078e0058 */
[----:B------:R-:W-:Y:S01]  /*28e0*/  IMAD.X R95, R20, 0x1, R21, P0 ;  /* 0x00000001145f7824 */ /* 0x000fe200000e0615 */
[----:B------:R-:W-:Y:S01]  /*28f0*/  LOP3.LUT R33, R33, 0x70, R32, 0xf8, !PT ;  /* 0x0000007021217812 */ /* 0x000fe200078ef820 */
[----:B------:R-:W-:-:S04]  /*2900*/  IMAD.WIDE.U32 R42, R121, R86, R4 ;  /* 0x00000056792a7225 */ /* 0x000fc800078e0004 */
[C---:B------:R-:W-:Y:S01]  /*2910*/  IMAD R29, R121.reuse, R31, R6 ;  /* 0x0000001f791d7224 */ /* 0x040fe200078e0206 */
[----:B------:R-:W-:Y:S01]  /*2920*/  LOP3.LUT R44, R44, 0x70, R32, 0xf8, !PT ;  /* 0x000000702c2c7812 */ /* 0x000fe200078ef820 */
[----:B------:R-:W-:Y:S01]  /*2930*/  IMAD.SHL.U32 R6, R30, 0x40, RZ ;  /* 0x000000401e067824 */ /* 0x000fe200078e00ff */
[----:B------:R-:W-:Y:S01]  /*2940*/  SHF.L.U64.HI R11, R86, 0x7, R87 ;  /* 0x00000007560b7819 */ /* 0x000fe20000010257 */
[----:B------:R-:W-:Y:S02]  /*2950*/  IMAD.SHL.U32 R5, R30, 0x80, RZ ;  /* 0x000000801e057824 */ /* 0x000fe400078e00ff */
[----:B------:R-:W-:Y:S01]  /*2960*/  IMAD.WIDE.U32 R90, R121, R30, R90 ;  /* 0x0000001e795a7225 */ /* 0x000fe200078e005a */
[----:B------:R-:W-:-:S03]  /*2970*/  LOP3.LUT R3, R3, 0x380, RZ, 0xc0, !PT ;  /* 0x0000038003037812 */ /* 0x000fc600078ec0ff */
[----:B------:R-:W-:Y:S01]  /*2980*/  VIADD R30, R230, 0x40 ;  /* 0x00000040e61e7836 */ /* 0x000fe20000000000 */
[----:B------:R-:W-:Y:S01]  /*2990*/  IADD3 R106, P0, R98, R132, RZ ;  /* 0x00000084626a7210 */ /* 0x000fe20007f1e0ff */
[----:B------:R-:W-:Y:S02]  /*29a0*/  IMAD.IADD R85, R85, 0x1, R9 ;  /* 0x0000000155557824 */ /* 0x000fe400078e0209 */
[----:B------:R-:W-:Y:S01]  /*29b0*/  IMAD.SHL.U32 R30, R30, 0x80, RZ ;  /* 0x000000801e1e7824 */ /* 0x000fe200078e00ff */
[----:B------:R-:W-:Y:S01]  /*29c0*/  SHF.R.U32.HI R15, RZ, 0x3, R3 ;  /* 0x00000003ff0f7819 */ /* 0x000fe20000011603 */
[----:B------:R-:W-:Y:S01]  /*29d0*/  IMAD.X R105, R14, 0x1, R99, P0 ;  /* 0x000000010e697824 */ /* 0x000fe200000e0663 */
[----:B------:R-:W-:Y:S01]  /*29e0*/  LOP3.LUT R20, R3, 0x30, R22, 0xf8, !PT ;  /* 0x0000003003147812 */ /* 0x000fe200078ef816 */
[----:B------:R-:W-:Y:S01]  /*29f0*/  IMAD.WIDE.U32 R84, R121, R86, R84 ;  /* 0x0000005679547225 */ /* 0x000fe200078e0054 */
[----:B------:R-:W-:Y:S02]  /*2a00*/  IADD3 R113, P0, R106, R98, RZ ;  /* 0x000000626a717210 */ /* 0x000fe40007f1e0ff */
[--C-:B------:R-:W-:Y:S01]  /*2a10*/  LOP3.LUT R34, R3, 0x70, R32.reuse, 0xf8, !PT ;  /* 0x0000007003227812 */ /* 0x100fe200078ef820 */
[----:B------:R-:W-:Y:S01]  /*2a20*/  IMAD R31, R31, 0xe0, RZ ;  /* 0x000000e01f1f7824 */ /* 0x000fe200078e02ff */
[----:B------:R-:W-:Y:S01]  /*2a30*/  LOP3.LUT R30, R30, 0x380, RZ, 0xc0, !PT ;  /* 0x000003801e1e7812 */ /* 0x000fe200078ec0ff */
[----:B------:R-:W-:Y:S01]  /*2a40*/  IMAD.IADD R28, R29, 0x1, R91 ;  /* 0x000000011d1c7824 */ /* 0x000fe200078e025b */
[-C--:B------:R-:W-:Y:S01]  /*2a50*/  LOP3.LUT R21, R20, R15.reuse, RZ, 0x3c, !PT ;  /* 0x0000000f14157212 */ /* 0x080fe200078e3cff */
[----:B------:R-:W-:Y:S01]  /*2a60*/  IMAD.IADD R20, R97, 0x1, R25 ;  /* 0x0000000161147824 */ /* 0x000fe200078e0219 */
[----:B------:R-:W-:Y:S01]  /*2a70*/  LOP3.LUT R34, R34, R15, RZ, 0x3c, !PT ;  /* 0x0000000f22227212 */ /* 0x000fe200078e3cff */
[----:B------:R-:W-:Y:S01]  /*2a80*/  IMAD.IADD R114, R93, 0x1, R31 ;  /* 0x000000015d727824 */ /* 0x000fe200078e021f */
[--C-:B------:R-:W-:Y:S01]  /*2a90*/  LOP3.LUT R31, R30, 0x70, R32.reuse, 0xf8, !PT ;  /* 0x000000701e1f7812 */ /* 0x100fe200078ef820 */
[----:B------:R-:W-:Y:S01]  /*2aa0*/  IMAD.IADD R25, R43, 0x1, R27 ;  /* 0x000000012b197824 */ /* 0x000fe200078e021b */
[----:B------:R-:W-:Y:S01]  /*2ab0*/  LOP3.LUT R116, R33, R140, RZ, 0x3c, !PT ;  /* 0x0000008c21747212 */ /* 0x000fe200078e3cff */
[----:B------:R-:W-:Y:S01]  /*2ac0*/  IMAD.IADD R26, R27, 0x1, R85 ;  /* 0x000000011b1a7824 */ /* 0x000fe200078e0255 */
[----:B------:R-:W-:Y:S01]  /*2ad0*/  LOP3.LUT R30, R32, 0xfffffff0, RZ, 0xc0, !PT ;  /* 0xfffffff0201e7812 */ /* 0x000fe200078ec0ff */
[----:B------:R-:W-:Y:S01]  /*2ae0*/  IMAD.X R109, R105, 0x1, R99, P0 ;  /* 0x00000001696d7824 */ /* 0x000fe200000e0663 */
[----:B------:R-:W-:Y:S01]  /*2af0*/  IADD3 R33, P0, R38, R96, RZ ;  /* 0x0000006026217210 */ /* 0x000fe20007f1e0ff */
[----:B------:R-:W-:Y:S01]  /*2b00*/  IMAD.IADD R27, R89, 0x1, R29 ;  /* 0x00000001591b7824 */ /* 0x000fe200078e021d */
[----:B------:R-:W-:Y:S01]  /*2b10*/  SHF.R.S32.HI R29, RZ, 0x4, R32 ;  /* 0x00000004ff1d7819 */ /* 0x000fe20000011420 */
[----:B------:R-:W-:Y:S01]  /*2b20*/  IMAD.IADD R32, R39, 0x1, R35 ;  /* 0x0000000127207824 */ /* 0x000fe200078e0223 */
[----:B------:R-:W-:Y:S01]  /*2b30*/  LOP3.LUT R118, R31, R50, RZ, 0x3c, !PT ;  /* 0x000000321f767212 */ /* 0x000fe200078e3cff */
[----:B------:R-:W-:Y:S01]  /*2b40*/  IMAD.IADD R119, R49, 0x1, R34 ;  /* 0x0000000131777824 */ /* 0x000fe200078e0222 */
[----:B------:R-:W-:Y:S01]  /*2b50*/  LOP3.LUT R44, R44, R141, RZ, 0x3c, !PT ;  /* 0x0000008d2c2c7212 */ /* 0x000fe200078e3cff */
[----:B------:R-:W-:Y:S01]  /*2b60*/  IMAD.SHL.U32 R9, R86, 0x80, RZ ;  /* 0x0000008056097824 */ /* 0x000fe200078e00ff */
[----:B------:R-:W-:Y:S01]  /*2b70*/  IADD3 R34, P3, R38, 0x40, RZ ;  /* 0x0000004026227810 */ /* 0x000fe20007f7e0ff */
[----:B------:R-:W-:Y:S01]  /*2b80*/  VIADD R4, R22, 0x40 ;  /* 0x0000004016047836 */ /* 0x000fe20000000000 */
[----:B------:R-:W-:Y:S01]  /*2b90*/  IADD3 R37, P2, R33, 0x40, RZ ;  /* 0x0000004021257810 */ /* 0x000fe20007f5e0ff */
[----:B------:R-:W-:-:S04]  /*2ba0*/  IMAD.WIDE.U32 R86, R86, 0xe0, RZ ;  /* 0x000000e056567825 */ /* 0x000fc800078e00ff */
[----:B------:R-:W-:Y:S01]  /*2bb0*/  IMAD.X R35, R20, 0x1, R32, P0 ;  /* 0x0000000114237824 */ /* 0x000fe200000e0620 */
[----:B------:R-:W-:Y:S01]  /*2bc0*/  SHF.R.S32.HI R31, RZ, 0x1f, R30 ;  /* 0x0000001fff1f7819 */ /* 0x000fe2000001141e */
[----:B------:R-:W-:Y:S01]  /*2bd0*/  IMAD.IADD R115, R87, 0x1, R115 ;  /* 0x0000000157737824 */ /* 0x000fe200078e0273 */
[----:B------:R-:W-:Y:S01]  /*2be0*/  ISETP.GE.AND P0, PT, R22, UR4, PT ;  /* 0x0000000416007c0c */ /* 0x000fe2000bf06270 */
[----:B------:R-:W-:Y:S01]  /*2bf0*/  IMAD.IADD R21, R49, 0x1, R21 ;  /* 0x0000000131157824 */ /* 0x000fe200078e0215 */
[----:B------:R-:W-:Y:S01]  /*2c00*/  ISETP.GE.AND P1, PT, R4, UR4, PT ;  /* 0x0000000404007c0c */ /* 0x000fe2000bf26270 */
[----:B---3--:R-:W-:Y:S02]  /*2c10*/  IMAD.IADD R118, R48, 0x1, R118 ;  /* 0x0000000130767824 */ /* 0x008fe400078e0276 */
[----:B----4-:R-:W-:Y:S02]  /*2c20*/  IMAD.IADD R117, R47, 0x1, R44 ;  /* 0x000000012f757824 */ /* 0x010fe400078e022c */
[----:B------:R-:W-:-:S02]  /*2c30*/  IMAD.IADD R116, R46, 0x1, R116 ;  /* 0x000000012e747824 */ /* 0x000fc400078e0274 */
[----:B------:R-:W-:Y:S02]  /*2c40*/  IMAD.X R100, RZ, RZ, R32, P3 ;  /* 0x000000ffff647224 */ /* 0x000fe400018e0620 */
[----:B------:R-:W-:Y:S02]  /*2c50*/  IMAD.X R101, RZ, RZ, R35, P2 ;  /* 0x000000ffff657224 */ /* 0x000fe400010e0623 */
[----:B------:R-:W-:-:S07]  /*2c60*/  IMAD.IADD R102, R41, 0x1, R45 ;  /* 0x0000000129667824 */ /* 0x000fce00078e022d */
.L_x_1414:
[----:B0-----:R-:W0:Y:S01]  /*2c70*/  LDC R126, c[0x0][0x3f4] ;  /* 0x0000fd00ff7e7b82 */ /* 0x001e220000000800 */
        /* <DEDUP_REMOVED lines=8> */
[----:B-----5:R-:W-:Y:S05]  /*2d00*/  @!P2 BRA `(.L_x_1332) ;  /* 0x0000008c0068a947 */ /* 0x020fea0003800000 */
        /* <DEDUP_REMOVED lines=24> */
[----:B------:R-:W-:-:S03]  /*2e90*/  CS2R R78, SRZ ;  /* 0x00000000004e7805 */ /* 0x000fc6000001ff00 */
[----:B------:R-:W-:Y:S05]  /*2ea0*/  @P2 BRA `(.L_x_1335) ;  /* 0x0000000000442947 */ /* 0x000fea0003800000 */
[----:B------:R-:W-:Y:S01]  /*2eb0*/  ULDC.64 UR4, c[0x0][0x3e8] ;  /* 0x0000fa0000047ab9 */ /* 0x000fe20000000a00 */
[----:B------:R-:W-:Y:S02]  /*2ec0*/  CS2R R76, SRZ ;  /* 0x00000000004c7805 */ /* 0x000fe4000001ff00 */
[----:B------:R-:W-:Y:S02]  /*2ed0*/  IADD3 R48, P3, P4, R42, UR4, R44 ;  /* 0x000000042a307c10 */ /* 0x000fe4000fc7e02c */
[----:B------:R-:W-:Y:S01]  /*2ee0*/  CS2R R78, SRZ ;  /* 0x00000000004e7805 */ /* 0x000fe2000001ff00 */
[----:B------:R-:W-:Y:S01]  /*2ef0*/  ULDC.64 UR6, c[0x0][0x208] ;  /* 0x0000820000067ab9 */ /* 0x000fe20000000a00 */
        /* <DEDUP_REMOVED lines=12> */
.L_x_1335:
[----:B------:R-:W-:Y:S05]  /*2fc0*/  BSYNC B1 ;  /* 0x0000000000017941 */ /* 0x000fea0003800000 */
.L_x_1334:
[----:B0-----:R-:W-:Y:S01]  /*2fd0*/  VIADD R48, R230, 0x40 ;  /* 0x00000040e6307836 */ /* 0x001fe20000000000 */
[----:B------:R-:W-:Y:S01]  /*2fe0*/  BSSY B1, `(.L_x_1336) ;  /* 0x0000025000017945 */ /* 0x000fe20003800000 */
[----:B------:R-:W-:Y:S02]  /*2ff0*/  CS2R R68, SRZ ;  /* 0x0000000000447805 */ /* 0x000fe4000001ff00 */
[----:B------:R-:W-:Y:S02]  /*3000*/  CS2R R66, SRZ ;  /* 0x0000000000427805 */ /* 0x000fe4000001ff00 */
[----:B------:R-:W-:Y:S02]  /*3010*/  CS2R R56, SRZ ;  /* 0x0000000000387805 */ /* 0x000fe4000001ff00 */
[----:B------:R-:W-:Y:S02]  /*3020*/  ISETP.GE.AND P3, PT, R48, R112, PT ;  /* 0x000000703000720c */ /* 0x000fe40003f66270 */
[----:B------:R-:W-:-:S02]  /*3030*/  CS2R R48, SRZ ;  /* 0x0000000000307805 */ /* 0x000fc4000001ff00 */
[----:B------:R-:W-:Y:S02]  /*3040*/  CS2R R60, SRZ ;  /* 0x00000000003c7805 */ /* 0x000fe4000001ff00 */
[----:B------:R-:W-:Y:S02]  /*3050*/  CS2R R58, SRZ ;  /* 0x00000000003a7805 */ /* 0x000fe4000001ff00 */
[----:B------:R-:W-:Y:S02]  /*3060*/  CS2R R62, SRZ ;  /* 0x00000000003e7805 */ /* 0x000fe4000001ff00 */
[----:B------:R-:W-:Y:S02]  /*3070*/  CS2R R52, SRZ ;  /* 0x0000000000347805 */ /* 0x000fe4000001ff00 */
[----:B------:R-:W-:Y:S02]  /*3080*/  CS2R R50, SRZ ;  /* 0x0000000000327805 */ /* 0x000fe4000001ff00 */
[----:B------:R-:W-:Y:S01]  /*3090*/  CS2R R54, SRZ ;  /* 0x0000000000367805 */ /* 0x000fe2000001ff00 */
[----:B-----5:R-:W-:Y:S01]  /*30a0*/  IMAD.MOV.U32 R134, RZ, RZ, R72 ;  /* 0x000000ffff867224 */ /* 0x020fe200078e0048 */
[----:B------:R-:W-:Y:S01]  /*30b0*/  CS2R R70, SRZ ;  /* 0x0000000000467805 */ /* 0x000fe2000001ff00 */
[----:B------:R-:W-:Y:S01]  /*30c0*/  IMAD.MOV.U32 R149, RZ, RZ, R76 ;  /* 0x000000ffff957224 */ /* 0x000fe200078e004c */
[----:B------:R-:W-:Y:S06]  /*30d0*/  @P3 BRA `(.L_x_1337) ;  /* 0x0000000000543947 */ /* 0x000fec0003800000 */
[----:B------:R-:W-:Y:S01]  /*30e0*/  IADD3 R80, P4, P5, R42, R44, R10 ;  /* 0x0000002c2a507210 */ /* 0x000fe20007d9e00a */
[----:B------:R-:W-:Y:S01]  /*30f0*/  ULDC.64 UR4, c[0x0][0x3e8] ;  /* 0x0000fa0000047ab9 */ /* 0x000fe20000000a00 */
[----:B------:R-:W-:Y:S02]  /*3100*/  CS2R R68, SRZ ;  /* 0x0000000000447805 */ /* 0x000fe4000001ff00 */
[----:B------:R-:W-:Y:S02]  /*3110*/  CS2R R70, SRZ ;  /* 0x0000000000467805 */ /* 0x000fe4000001ff00 */
[----:B------:R-:W-:Y:S01]  /*3120*/  IADD3.X R65, R25, R129, R12, P4, P5 ;  /* 0x0000008119417210 */ /* 0x000fe200027ea40c */
[----:B------:R-:W-:Y:S01]  /*3130*/  ULDC.64 UR6, c[0x0][0x208] ;  /* 0x0000820000067ab9 */ /* 0x000fe20000000a00 */
        /* <DEDUP_REMOVED lines=15> */
.L_x_1337:
[----:B------:R-:W-:Y:S05]  /*3230*/  BSYNC B1 ;  /* 0x0000000000017941 */ /* 0x000fea0003800000 */
.L_x_1336:
        /* <DEDUP_REMOVED lines=26> */
.L_x_1339:
[----:B------:R-:W-:Y:S05]  /*33e0*/  BSYNC B1 ;  /* 0x0000000000017941 */ /* 0x000fea0003800000 */
.L_x_1338:
        /* <DEDUP_REMOVED lines=10> */
[----:B------:R-:W-:Y:S01]  /*3490*/  ULDC.64 UR6, c[0x0][0x208] ;  /* 0x0000820000067ab9 */ /* 0x000fe20000000a00 */
[----:B0-----:R-:W-:-:S04]  /*34a0*/  IMAD.WIDE.U32 R44, R48, 0xc0, R44 ;  /* 0x000000c0302c7825 */ /* 0x001fc800078e002c */
[----:B------:R-:W-:Y:S01]  /*34b0*/  IMAD R49, R49, 0xc0, RZ ;  /* 0x000000c031317824 */ /* 0x000fe200078e02ff */
[----:B------:R-:W-:-:S03]  /*34c0*/  IADD3 R44, P5, P6, R42, UR4, R44 ;  /* 0x000000042a2c7c10 */ /* 0x000fc6000febe02c */
[----:B------:R-:W-:-:S05]  /*34d0*/  IMAD.IADD R48, R45, 0x1, R49 ;  /* 0x000000012d307824 */ /* 0x000fca00078e0231 */
[----:B------:R-:W-:Y:S01]  /*34e0*/  IADD3.X R45, R25, UR5, R48, P5, P6 ;  /* 0x00000005192d7c10 */ /* 0x000fe2000afec430 */
[----:B------:R-:W-:Y:S01]  /*34f0*/  ULDC.64 UR4, c[0x0][0x400] ;  /* 0x0001000000047ab9 */ /* 0x000fe20000000a00 */
[----:B------:R-:W0:Y:S02]  /*3500*/  LDC.64 R48, c[0x0][0x408] ;  /* 0x00010200ff307b82 */ /* 0x000e240000000a00 */
        /* <DEDUP_REMOVED lines=13> */
.L_x_1341:
[----:B------:R-:W-:Y:S05]  /*35e0*/  BSYNC B1 ;  /* 0x0000000000017941 */ /* 0x000fea0003800000 */
.L_x_1340:
[----:B0-----:R-:W2:Y:S01]  /*35f0*/  LDL R44, [R1+0x6c] ;  /* 0x00006c00012c7983 */ /* 0x001ea20000100800 */
[----:B------:R-:W-:Y:S02]  /*3600*/  IMAD.MOV.U32 R150, RZ, RZ, R74 ;  /* 0x000000ffff967224 */ /* 0x000fe400078e004a */
[----:B------:R-:W-:Y:S02]  /*3610*/  IMAD.MOV.U32 R163, RZ, RZ, R78 ;  /* 0x000000ffffa37224 */ /* 0x000fe400078e004e */
[----:B-----5:R-:W-:Y:S02]  /*3620*/  IMAD.MOV.U32 R145, RZ, RZ, R64 ;  /* 0x000000ffff917224 */ /* 0x020fe400078e0040 */
        /* <DEDUP_REMOVED lines=8> */
[----:B------:R-:W-:-:S02]  /*36b0*/  IMAD.MOV.U32 R82, RZ, RZ, R52 ;  /* 0x000000ffff527224 */ /* 0x000fc400078e0034 */
[----:B------:R-:W-:Y:S02]  /*36c0*/  IMAD.MOV.U32 R81, RZ, RZ, R50 ;  /* 0x000000ffff517224 */ /* 0x000fe400078e0032 */
[----:B------:R-:W-:Y:S01]  /*36d0*/  IMAD.MOV.U32 R83, RZ, RZ, R54 ;  /* 0x000000ffff537224 */ /* 0x000fe200078e0036 */
[----:B--2---:R-:W-:-:S13]  /*36e0*/  R2UR UR4, R44 ;  /* 0x000000002c0472ca */ /* 0x004fda00000e0000 */
[----:B------:R-:W-:-:S06]  /*36f0*/  UISETP.NE.AND UP0, UPT, UR4, 0x3, UPT ;  /* 0x000000030400788c */ /* 0x000fcc000bf05270 */
[----:B------:R-:W-:-:S13]  /*3700*/  PLOP3.LUT P5, PT, PT, PT, UP0, 0x80, 0x0 ;  /* 0x000000000000781c */ /* 0x000fda0003faf008 */
[----:B------:R-:W-:Y:S05]  /*3710*/  @!P5 BRA `(.L_x_1342) ;  /* 0x000000000004d947 */ /* 0x000fea0003800000 */
[----:B------:R-:W-:Y:S01]  /*3720*/  BPT.TRAP 0x1 ;  /* 0x000000040000795c */ /* 0x000fe20000300000 */
.L_x_1342:
[----:B------:R-:W2:Y:S01]  /*3730*/  LDL R44, [R1+0x54] ;  /* 0x00005400012c7983 */ /* 0x000ea20000100800 */
[----:B------:R-:W-:Y:S01]  /*3740*/  IMAD R103, R19, 0x8, R18 ;  /* 0x0000000813677824 */ /* 0x000fe200078e0212 */
[----:B------:R-:W-:Y:S01]  /*3750*/  BSSY B1, `(.L_x_1343) ;  /* 0x0000004000017945 */ /* 0x000fe20003800000 */
[----:B--2---:R-:W-:-:S04]  /*3760*/  SHF.L.U32 R129, R44, 0x1f, RZ ;  /* 0x0000001f2c817819 */ /* 0x004fc800000006ff */
[----:B------:R-:W0:Y:S02]  /*3770*/  SYNCS.PHASECHK.TRANS64.TRYWAIT P6, [R103+URZ+0x2e890], R129 ;  /* 0x02e89081670075a7 */ /* 0x000e2400080c017f */
[----:B0-----:R-:W-:Y:S05]  /*3780*/  @!P6 BRA `(.L_x_1344) ;  /* 0x0000033000dce947 */ /* 0x001fea0003800000 */
.L_x_1718:
[----:B------:R-:W-:Y:S05]  /*3790*/  BSYNC B1 ;  /* 0x0000000000017941 */ /* 0x000fea0003800000 */
.L_x_1343:
[----:B------:R-:W-:Y:S01]  /*37a0*/  BSSY B1, `(.L_x_1345) ;  /* 0x00000f0000017945 */ /* 0x000fe20003800000 */
[----:B------:R-:W-:-:S03]  /*37b0*/  IMAD R154, R19, 0x7000, R21 ;  /* 0x00007000139a7824 */ /* 0x000fc600078e0215 */
[----:B------:R-:W-:Y:S05]  /*37c0*/  @P2 BRA `(.L_x_1346) ;  /* 0x0000000c00b42947 */ /* 0x000fea0003800000 */
[----:B------:R-:W-:Y:S01]  /*37d0*/  IADD3 R153, P2, R96, R124, RZ ;  /* 0x0000007c60997210 */ /* 0x000fe20007f5e0ff */
[----:B------:R-:W-:Y:S04]  /*37e0*/  BSSY B2, `(.L_x_1347) ;  /* 0x0000074000027945 */ /* 0x000fe80003800000 */
[----:B------:R-:W-:Y:S01]  /*37f0*/  IMAD.X R151, R127, 0x1, R20, P2 ;  /* 0x000000017f977824 */ /* 0x000fe200010e0614 */
[----:B------:R-:W-:Y:S07]  /*3800*/  @P0 BRA `(.L_x_1348) ;  /* 0x0000000400c40947 */ /* 0x000fee0003800000 */
[----:B------:R1:W2:Y:S01]  /*3810*/  LDS.128 R44, [R111+0x20400] ;  /* 0x020400006f2c7984 */ /* 0x0002a20000000c00 */
[----:B------:R-:W-:Y:S01]  /*3820*/  ISETP.GE.AND P2, PT, R228, R126, PT ;  /* 0x0000007ee400720c */ /* 0x000fe20003f46270 */
[----:B------:R-:W-:-:S12]  /*3830*/  BSSY B3, `(.L_x_1349) ;  /* 0x0000069000037945 */ /* 0x000fd80003800000 */
[----:B-1----:R-:W-:Y:S05]  /*3840*/  @P2 BRA `(.L_x_1350) ;  /* 0x00000004009c2947 */ /* 0x002fea0003800000 */
[----:B------:R-:W-:Y:S02]  /*3850*/  SHF.R.U32.HI R76, RZ, 0x8, R77 ;  /* 0x00000008ff4c7819 */ /* 0x000fe4000001164d */
[----:B------:R-:W-:Y:S02]  /*3860*/  SHF.R.U32.HI R78, RZ, 0x8, R79 ;  /* 0x00000008ff4e7819 */ /* 0x000fe4000001164f */
[----:B------:R-:W-:Y:S01]  /*3870*/  SHF.R.U32.HI R157, RZ, 0x10, R77 ;  /* 0x00000010ff9d7819 */ /* 0x000fe2000001164d */
[----:B------:R-:W-:Y:S01]  /*3880*/  IMAD.SHL.U32 R76, R76, 0x100, RZ ;  /* 0x000001004c4c7824 */ /* 0x000fe200078e00ff */
[----:B------:R-:W-:Y:S02]  /*3890*/  SHF.R.U32.HI R155, RZ, 0x10, R79 ;  /* 0x00000010ff9b7819 */ /* 0x000fe4000001164f */
[----:B------:R-:W-:Y:S01]  /*38a0*/  LOP3.LUT R156, R79, 0xff0000ff, RZ, 0xc0, !PT ;  /* 0xff0000ff4f9c7812 */ /* 0x000fe200078ec0ff */
[----:B------:R-:W-:Y:S01]  /*38b0*/  IMAD.SHL.U32 R79, R78, 0x100, RZ ;  /* 0x000001004e4f7824 */ /* 0x000fe200078e00ff */
[----:B------:R-:W-:Y:S01]  /*38c0*/  LOP3.LUT R77, R77, 0xff0000ff, RZ, 0xc0, !PT ;  /* 0xff0000ff4d4d7812 */ /* 0x000fe200078ec0ff */
[----:B--2---:R-:W-:Y:S01]  /*38d0*/  IMAD.MOV.U32 R78, RZ, RZ, R44 ;  /* 0x000000ffff4e7224 */ /* 0x004fe200078e002c */
[----:B------:R-:W-:-:S02]  /*38e0*/  F2FP.F16.E4M3.UNPACK_B R44, R45 ;  /* 0x0000002dff2c723e */ /* 0x000fc400020006ff */
[----:B------:R-:W-:Y:S01]  /*38f0*/  LOP3.LUT R77, R77, 0xff00, R76, 0xf8, !PT ;  /* 0x0000ff004d4d7812 */ /* 0x000fe200078ef84c */
[----:B------:R-:W-:Y:S01]  /*3900*/  IMAD.U32 R76, R157, 0x10000, RZ ;  /* 0x000100009d4c7824 */ /* 0x000fe200078e00ff */
[----:B------:R-:W-:Y:S01]  /*3910*/  LOP3.LUT R156, R156, 0xff00, R79, 0xf8, !PT ;  /* 0x0000ff009c9c7812 */ /* 0x000fe200078ef84f */
[----:B------:R-:W-:Y:S01]  /*3920*/  IMAD.U32 R79, R155, 0x10000, RZ ;  /* 0x000100009b4f7824 */ /* 0x000fe200078e00ff */
[----:B------:R-:W-:Y:S02]  /*3930*/  F2FP.F16.E4M3.UNPACK_B R155, R163.H1 ;  /* 0x000000a3ff9b723e */ /* 0x000fe400030006ff */
[----:B------:R-:W-:Y:S02]  /*3940*/  LOP3.LUT R76, R77, 0xff0000, R76, 0xf8, !PT ;  /* 0x00ff00004d4c7812 */ /* 0x000fe400078ef84c */
[----:B------:R-:W-:Y:S01]  /*3950*/  LOP3.LUT R77, R156, 0xff0000, R79, 0xf8, !PT ;  /* 0x00ff00009c4d7812 */ /* 0x000fe200078ef84f */
[--C-:B------:R-:W-:Y:S01]  /*3960*/  HADD2.F32 R79, -RZ, R44.reuse.H1_H1 ;  /* 0x3000002cff4f7230 */ /* 0x100fe20000004100 */
[----:B------:R-:W-:Y:S01]  /*3970*/  F2FP.F16.E4M3.UNPACK_B R157, R149.H1 ;  /* 0x00000095ff9d723e */ /* 0x000fe200030006ff */
[----:B------:R-:W-:Y:S01]  /*3980*/  HADD2.F32 R159, -RZ, R155.H0_H0 ;  /* 0x2000009bff9f7230 */ /* 0x000fe20000004100 */
[----:B------:R-:W-:Y:S01]  /*3990*/  F2FP.F16.E4M3.UNPACK_B R45, R45.H1 ;  /* 0x0000002dff2d723e */ /* 0x000fe200030006ff */
[----:B------:R-:W-:-:S02]  /*39a0*/  HADD2.F32 R44, -RZ, R44.H0_H0 ;  /* 0x2000002cff2c7230 */ /* 0x000fc40000004100 */
[----:B------:R-:W-:Y:S02]  /*39b0*/  HADD2.F32 R160, -RZ, R155.H1_H1 ;  /* 0x3000009bffa07230 */ /* 0x000fe40000004100 */
[-C--:B------:R-:W-:Y:S01]  /*39c0*/  FMUL.FTZ R161, R79, R159.reuse ;  /* 0x0000009f4fa17220 */ /* 0x080fe20000410000 */
[----:B------:R-:W-:Y:S02]  /*39d0*/  HADD2.F32 R158, -RZ, R157.H0_H0 ;  /* 0x2000009dff9e7230 */ /* 0x000fe40000004100 */
[C---:B------:R-:W-:Y:S01]  /*39e0*/  FMUL.FTZ R162, R44.reuse, R159 ;  /* 0x0000009f2ca27220 */ /* 0x040fe20000410000 */
[--C-:B------:R-:W-:Y:S01]  /*39f0*/  HADD2.F32 R156, -RZ, R45.reuse.H1_H1 ;  /* 0x3000002dff9c7230 */ /* 0x100fe20000004100 */
[----:B------:R-:W-:Y:S01]  /*3a00*/  F2FP.F16.E4M3.UNPACK_B R159, R163 ;  /* 0x000000a3ff9f723e */ /* 0x000fe200020006ff */
[----:B------:R-:W-:Y:S02]  /*3a10*/  HADD2.F32 R155, -RZ, R45.H0_H0 ;  /* 0x2000002dff9b7230 */ /* 0x000fe40000004100 */
[----:B------:R-:W-:Y:S01]  /*3a20*/  FFMA.FTZ R44, R44, R158, -R161 ;  /* 0x0000009e2c2c7223 */ /* 0x000fe200000108a1 */
[----:B------:R-:W-:-:S02]  /*3a30*/  HADD2.F32 R157, -RZ, R157.H1_H1 ;  /* 0x3000009dff9d7230 */ /* 0x000fc40000004100 */
[----:B------:R-:W-:Y:S01]  /*3a40*/  FFMA.FTZ R45, R79, R158, R162 ;  /* 0x0000009e4f2d7223 */ /* 0x000fe200000100a2 */
[CC--:B------:R-:W-:Y:S01]  /*3a50*/  FMUL.FTZ R164, R156.reuse, R160.reuse ;  /* 0x000000a09ca47220 */ /* 0x0c0fe20000410000 */
[C---:B------:R-:W-:Y:S01]  /*3a60*/  FMUL.FTZ R161, R155.reuse, R160 ;  /* 0x000000a09ba17220 */ /* 0x040fe20000410000 */
[-C--:B------:R-:W-:Y:S01]  /*3a70*/  F2FP.F16.E4M3.UNPACK_B R79, R78.reuse.H1 ;  /* 0x0000004eff4f723e */ /* 0x080fe200030006ff */
[--C-:B------:R-:W-:Y:S01]  /*3a80*/  HADD2.F32 R160, -RZ, R159.reuse.H0_H0 ;  /* 0x2000009fffa07230 */ /* 0x100fe20000004100 */
[----:B------:R-:W-:Y:S01]  /*3a90*/  F2FP.F16.E4M3.UNPACK_B R78, R78 ;  /* 0x0000004eff4e723e */ /* 0x000fe200020006ff */
[-C--:B------:R-:W-:Y:S01]  /*3aa0*/  FFMA.FTZ R163, R155, R157.reuse, -R164 ;  /* 0x0000009d9ba37223 */ /* 0x080fe200000108a4 */
[----:B------:R-:W-:Y:S01]  /*3ab0*/  FFMA.FTZ R166, R156, R157, R161 ;  /* 0x0000009d9ca67223 */ /* 0x000fe200000100a1 */
[----:B------:R-:W-:Y:S01]  /*3ac0*/  HADD2.F32 R161, -RZ, R159.H1_H1 ;  /* 0x3000009fffa17230 */ /* 0x000fe20000004100 */
[----:B------:R-:W-:Y:S01]  /*3ad0*/  F2FP.F16.E4M3.UNPACK_B R157, R149 ;  /* 0x00000095ff9d723e */ /* 0x000fe200020006ff */
[--C-:B------:R-:W-:Y:S01]  /*3ae0*/  HADD2.F32 R156, -RZ, R79.reuse.H1_H1 ;  /* 0x3000004fff9c7230 */ /* 0x100fe20000004100 */
[----:B------:R-:W-:Y:S01]  /*3af0*/  F2FP.F16.E4M3.UNPACK_B R159, R76 ;  /* 0x0000004cff9f723e */ /* 0x000fe200020006ff */
[----:B------:R-:W-:-:S02]  /*3b00*/  HADD2.F32 R155, -RZ, R79.H0_H0 ;  /* 0x2000004fff9b7230 */ /* 0x000fc40000004100 */
[--C-:B------:R-:W-:Y:S02]  /*3b10*/  HADD2.F32 R149, -RZ, R78.reuse.H1_H1 ;  /* 0x3000004eff957230 */ /* 0x100fe40000004100 */
[CC--:B------:R-:W-:Y:S01]  /*3b20*/  FMUL.FTZ R164, R156.reuse, R161.reuse ;  /* 0x000000a19ca47220 */ /* 0x0c0fe20000410000 */
[----:B------:R-:W-:Y:S02]  /*3b30*/  HADD2.F32 R79, -RZ, R78.H0_H0 ;  /* 0x2000004eff4f7230 */ /* 0x000fe40000004100 */
[----:B------:R-:W-:Y:S01]  /*3b40*/  FMUL.FTZ R161, R155, R161 ;  /* 0x000000a19ba17220 */ /* 0x000fe20000410000 */
[--C-:B------:R-:W-:Y:S02]  /*3b50*/  HADD2.F32 R78, -RZ, R157.reuse.H1_H1 ;  /* 0x3000009dff4e7230 */ /* 0x100fe40000004100 */
[-C--:B------:R-:W-:Y:S01]  /*3b60*/  FMUL.FTZ R162, R149, R160.reuse ;  /* 0x000000a095a27220 */ /* 0x080fe20000410000 */
[----:B------:R-:W-:Y:S02]  /*3b70*/  HADD2.F32 R158, -RZ, R157.H0_H0 ;  /* 0x2000009dff9e7230 */ /* 0x000fe40000004100 */
        /* <DEDUP_REMOVED lines=8> */
[----:B------:R-:W-:Y:S01]  /*3c00*/  F2FP.SATFINITE.E4M3.F32.PACK_AB_MERGE_C R155, R156, R155, RZ ;  /* 0x0000009b9c9b723e */ /* 0x000fe200048070ff */
[----:B------:R-:W-:Y:S01]  /*3c10*/  HADD2.F32 R157, -RZ, R157.H1_H1 ;  /* 0x3000009dff9d7230 */ /* 0x000fe20000004100 */
[----:B------:R-:W-:-:S02]  /*3c20*/  F2FP.F16.E4M3.UNPACK_B R163, R77.H1 ;  /* 0x0000004dffa3723e */ /* 0x000fc400030006ff */
[----:B------:R-:W-:Y:S02]  /*3c30*/  F2FP.F16.E4M3.UNPACK_B R156, R46.H1 ;  /* 0x0000002eff9c723e */ /* 0x000fe400030006ff */
[----:B------:R-:W-:Y:S01]  /*3c40*/  F2FP.F16.E4M3.UNPACK_B R162, R77 ;  /* 0x0000004dffa2723e */ /* 0x000fe200020006ff */
[----:B------:R-:W-:Y:S01]  /*3c50*/  HADD2.F32 R165, -RZ, R163.H1_H1 ;  /* 0x300000a3ffa57230 */ /* 0x000fe20000004100 */
[----:B------:R-:W-:Y:S01]  /*3c60*/  F2FP.F16.E4M3.UNPACK_B R160, R76.H1 ;  /* 0x0000004cffa0723e */ /* 0x000fe200030006ff */
[----:B------:R-:W-:Y:S01]  /*3c70*/  HADD2.F32 R77, -RZ, R156.H1_H1 ;  /* 0x3000009cff4d7230 */ /* 0x000fe20000004100 */
[----:B------:R-:W-:Y:S01]  /*3c80*/  F2FP.F16.E4M3.UNPACK_B R47, R47 ;  /* 0x0000002fff2f723e */ /* 0x000fe200020006ff */
[----:B------:R-:W-:Y:S02]  /*3c90*/  HADD2.F32 R164, -RZ, R162.H1_H1 ;  /* 0x300000a2ffa47230 */ /* 0x000fe40000004100 */
[----:B------:R-:W-:Y:S01]  /*3ca0*/  FMUL.FTZ R167, R157, R165 ;  /* 0x000000a59da77220 */ /* 0x000fe20000410000 */
[----:B------:R-:W-:-:S02]  /*3cb0*/  HADD2.F32 R156, -RZ, R156.H0_H0 ;  /* 0x2000009cff9c7230 */ /* 0x000fc40000004100 */
[----:B------:R-:W-:Y:S01]  /*3cc0*/  FMUL.FTZ R166, R158, R165 ;  /* 0x000000a59ea67220 */ /* 0x000fe20000410000 */
[----:B------:R-:W-:Y:S02]  /*3cd0*/  HADD2.F32 R76, -RZ, R159.H1_H1 ;  /* 0x3000009fff4c7230 */ /* 0x000fe40000004100 */
[C---:B------:R-:W-:Y:S01]  /*3ce0*/  FMUL.FTZ R165, R77.reuse, R164 ;  /* 0x000000a44da57220 */ /* 0x040fe20000410000 */
[----:B------:R-:W-:Y:S01]  /*3cf0*/  F2FP.F16.E4M3.UNPACK_B R46, R46 ;  /* 0x0000002eff2e723e */ /* 0x000fe200020006ff */
[C---:B------:R-:W-:Y:S01]  /*3d00*/  FMUL.FTZ R164, R156.reuse, R164 ;  /* 0x000000a49ca47220 */ /* 0x040fe20000410000 */
[----:B------:R-:W-:Y:S02]  /*3d10*/  HADD2.F32 R161, -RZ, R160.H1_H1 ;  /* 0x300000a0ffa17230 */ /* 0x000fe40000004100 */
[-C--:B------:R-:W-:Y:S01]  /*3d20*/  FFMA.FTZ R165, R156, R76.reuse, -R165 ;  /* 0x0000004c9ca57223 */ /* 0x080fe200000108a5 */
[----:B------:R-:W-:Y:S02]  /*3d30*/  HADD2.F32 R163, -RZ, R163.H0_H0 ;  /* 0x200000a3ffa37230 */ /* 0x000fe40000004100 */
[----:B------:R-:W-:Y:S01]  /*3d40*/  FFMA.FTZ R164, R77, R76, R164 ;  /* 0x0000004c4da47223 */ /* 0x000fe200000100a4 */
[----:B------:R-:W-:-:S02]  /*3d50*/  HADD2.F32 R76, -RZ, R47.H0_H0 ;  /* 0x2000002fff4c7230 */ /* 0x000fc40000004100 */
[-C--:B------:R-:W-:Y:S01]  /*3d60*/  FFMA.FTZ R167, R158, R161.reuse, -R167 ;  /* 0x000000a19ea77223 */ /* 0x080fe200000108a7 */
[----:B------:R-:W-:Y:S02]  /*3d70*/  HADD2.F32 R77, -RZ, R47.H1_H1 ;  /* 0x3000002fff4d7230 */ /* 0x000fe40000004100 */
[----:B------:R-:W-:Y:S01]  /*3d80*/  FFMA.FTZ R166, R157, R161, R166 ;  /* 0x000000a19da67223 */ /* 0x000fe200000100a6 */
[--C-:B------:R-:W-:Y:S02]  /*3d90*/  HADD2.F32 R47, -RZ, R46.reuse.H0_H0 ;  /* 0x2000002eff2f7230 */ /* 0x100fe40000004100 */
[-C--:B------:R-:W-:Y:S01]  /*3da0*/  FMUL.FTZ R158, R76, R163.reuse ;  /* 0x000000a34c9e7220 */ /* 0x080fe20000410000 */
[----:B------:R-:W-:Y:S02]  /*3db0*/  HADD2.F32 R46, -RZ, R46.H1_H1 ;  /* 0x3000002eff2e7230 */ /* 0x000fe40000004100 */
[----:B------:R-:W-:Y:S01]  /*3dc0*/  FMUL.FTZ R161, R77, R163 ;  /* 0x000000a34da17220 */ /* 0x000fe20000410000 */
[----:B------:R-:W-:Y:S01]  /*3dd0*/  HADD2.F32 R162, -RZ, R162.H0_H0 ;  /* 0x200000a2ffa27230 */ /* 0x000fe20000004100 */
[----:B------:R-:W-:Y:S01]  /*3de0*/  F2FP.SATFINITE.E4M3.F32.PACK_AB_MERGE_C R164, R164, R165, RZ ;  /* 0x000000a5a4a4723e */ /* 0x000fe200048070ff */
        /* <DEDUP_REMOVED lines=9> */
[----:B------:R-:W-:Y:S02]  /*3e80*/  F2FP.SATFINITE.E4M3.F32.PACK_AB_MERGE_C R45, R45, R44, R149 ;  /* 0x0000002c2d2d723e */ /* 0x000fe40004807095 */
[----:B------:R-:W-:Y:S02]  /*3e90*/  F2FP.SATFINITE.E4M3.F32.PACK_AB_MERGE_C R44, R79, R78, R155 ;  /* 0x0000004e4f2c723e */ /* 0x000fe4000480709b */
[----:B------:R-:W-:-:S02]  /*3ea0*/  F2FP.SATFINITE.E4M3.F32.PACK_AB_MERGE_C R46, R157, R156, R164 ;  /* 0x0000009c9d2e723e */ /* 0x000fc400048070a4 */
[----:B------:R-:W-:-:S07]  /*3eb0*/  F2FP.SATFINITE.E4M3.F32.PACK_AB_MERGE_C R47, R158, R161, R166 ;  /* 0x000000a19e2f723e */ /* 0x000fce00048070a6 */
.L_x_1350:
[----:B------:R-:W-:Y:S05]  /*3ec0*/  BSYNC B3 ;  /* 0x0000000000037941 */ /* 0x000fea0003800000 */
.L_x_1349:
[----:B------:R-:W-:Y:S01]  /*3ed0*/  ULDC.64 UR4, c[0x0][0x2e8] ;  /* 0x0000ba0000047ab9 */ /* 0x000fe20000000a00 */
[----:B------:R-:W-:Y:S01]  /*3ee0*/  ULDC.64 UR6, c[0x0][0x208] ;  /* 0x0000820000067ab9 */ /* 0x000fe20000000a00 */
[----:B------:R-:W-:-:S04]  /*3ef0*/  IADD3 R76, P2, P6, R153, UR4, R38 ;  /* 0x00000004994c7c10 */ /* 0x000fc8000fe5e026 */
[----:B------:R-:W-:-:S05]  /*3f00*/  IADD3.X R77, R151, UR5, R32, P2, P6 ;  /* 0x00000005974d7c10 */ /* 0x000fca00097ec420 */
[----:B--2---:R1:W-:Y:S04]  /*3f10*/  STG.E.128 desc[UR6][R76.64], R44 ;  /* 0x0000002c4c007986 */ /* 0x0043e8000c101d06 */
.L_x_1348:
[----:B------:R-:W-:Y:S05]  /*3f20*/  BSYNC B2 ;  /* 0x0000000000027941 */ /* 0x000fea0003800000 */
.L_x_1347:
[----:B------:R-:W-:Y:S05]  /*3f30*/  @P1 BRA `(.L_x_1346) ;  /* 0x0000000400d81947 */ /* 0x000fea0003800000 */
[----:B------:R-:W-:Y:S01]  /*3f40*/  LOP3.LUT P2, RZ, R231, 0x4, RZ, 0xc0, !PT ;  /* 0x00000004e7ff7812 */ /* 0x000fe2000784c0ff */
[C---:B-1----:R-:W-:Y:S01]  /*3f50*/  VIADD R45, R154.reuse, 0x40 ;  /* 0x000000409a2d7836 */ /* 0x042fe20000000000 */
[----:B------:R-:W-:Y:S11]  /*3f60*/  BSSY B2, `(.L_x_1351) ;  /* 0x000006e000027945 */ /* 0x000ff60003800000 */
[----:B------:R-:W-:Y:S01]  /*3f70*/  @P2 VIADD R45, R154, 0xffffffc0 ;  /* 0xffffffc09a2d2836 */ /* 0x000fe20000000000 */
[----:B------:R-:W-:-:S03]  /*3f80*/  ISETP.GE.AND P2, PT, R234, R126, PT ;  /* 0x0000007eea00720c */ /* 0x000fc60003f46270 */
[----:B------:R-:W-:-:S06]  /*3f90*/  IMAD.IADD R45, R18, 0x1, R45 ;  /* 0x00000001122d7824 */ /* 0x000fcc00078e022d */
[----:B------:R-:W1:Y:S04]  /*3fa0*/  LDS.128 R44, [R45+0x20400] ;  /* 0x020400002d2c7984 */ /* 0x000e680000000c00 */
[----:B------:R-:W-:Y:S05]  /*3fb0*/  @P2 BRA `(.L_x_1352) ;  /* 0x0000000400a02947 */ /* 0x000fea0003800000 */
        /* <DEDUP_REMOVED lines=8> */
[----:B-1----:R-:W-:Y:S01]  /*4040*/  IMAD.MOV.U32 R73, RZ, RZ, R45 ;  /* 0x000000ffff497224 */ /* 0x002fe200078e002d */
[----:B------:R-:W-:Y:S01]  /*4050*/  LOP3.LUT R45, R74, 0xff00, R75, 0xf8, !PT ;  /* 0x0000ff004a2d7812 */ /* 0x000fe200078ef84b */
[----:B------:R-:W-:Y:S01]  /*4060*/  IMAD.MOV.U32 R72, RZ, RZ, R44 ;  /* 0x000000ffff487224 */ /* 0x000fe200078e002c */
[----:B------:R-:W-:Y:S01]  /*4070*/  LOP3.LUT R76, R76, 0xff00, R77, 0xf8, !PT ;  /* 0x0000ff004c4c7812 */ /* 0x000fe200078ef84d */
[----:B------:R-:W-:Y:S01]  /*4080*/  IMAD.U32 R74, R79, 0x10000, RZ ;  /* 0x000100004f4a7824 */ /* 0x000fe200078e00ff */
[----:B------:R-:W-:Y:S01]  /*4090*/  F2FP.F16.E4M3.UNPACK_B R44, R73 ;  /* 0x00000049ff2c723e */ /* 0x000fe200020006ff */
        /* <DEDUP_REMOVED lines=11> */
[----:B------:R-:W-:Y:S01]  /*4150*/  HADD2.F32 R79, -RZ, R77.H0_H0 ;  /* 0x2000004dff4f7230 */ /* 0x000fe20000004100 */
[----:B------:R-:W-:Y:S01]  /*4160*/  F2FP.F16.E4M3.UNPACK_B R150, R150 ;  /* 0x00000096ff96723e */ /* 0x000fe200020006ff */
[--C-:B------:R-:W-:Y:S01]  /*4170*/  HADD2.F32 R76, -RZ, R73.reuse.H1_H1 ;  /* 0x30000049ff4c7230 */ /* 0x100fe20000004100 */
[----:B------:R-:W-:Y:S01]  /*4180*/  F2FP.F16.E4M3.UNPACK_B R134, R134 ;  /* 0x00000086ff86723e */ /* 0x000fe200020006ff */
[----:B------:R-:W-:-:S02]  /*4190*/  HADD2.F32 R75, -RZ, R73.H0_H0 ;  /* 0x20000049ff4b7230 */ /* 0x000fc40000004100 */
[----:B------:R-:W-:Y:S01]  /*41a0*/  FMUL.FTZ R73, R44, R149 ;  /* 0x000000952c497220 */ /* 0x000fe20000410000 */
[----:B------:R-:W-:Y:S02]  /*41b0*/  HADD2.F32 R77, -RZ, R77.H1_H1 ;  /* 0x3000004dff4d7230 */ /* 0x000fe40000004100 */
[-C--:B------:R-:W-:Y:S01]  /*41c0*/  FMUL.FTZ R156, R76, R78.reuse ;  /* 0x0000004e4c9c7220 */ /* 0x080fe20000410000 */
[-C--:B------:R-:W-:Y:S01]  /*41d0*/  FFMA.FTZ R44, R44, R79.reuse, -R157 ;  /* 0x0000004f2c2c7223 */ /* 0x080fe2000001089d */
[----:B------:R-:W-:Y:S01]  /*41e0*/  FFMA.FTZ R73, R74, R79, R73 ;  /* 0x0000004f4a497223 */ /* 0x000fe20000010049 */
[C---:B------:R-:W-:Y:S01]  /*41f0*/  FMUL.FTZ R149, R75.reuse, R78 ;  /* 0x0000004e4b957220 */ /* 0x040fe20000410000 */
[-C--:B------:R-:W-:Y:S01]  /*4200*/  F2FP.F16.E4M3.UNPACK_B R74, R72.reuse.H1 ;  /* 0x00000048ff4a723e */ /* 0x080fe200030006ff */
[-C--:B------:R-:W-:Y:S01]  /*4210*/  FFMA.FTZ R156, R75, R77.reuse, -R156 ;  /* 0x0000004d4b9c7223 */ /* 0x080fe2000001089c */
[----:B------:R-:W-:Y:S01]  /*4220*/  F2FP.F16.E4M3.UNPACK_B R72, R72 ;  /* 0x00000048ff48723e */ /* 0x000fe200020006ff */
[----:B------:R-:W-:Y:S01]  /*4230*/  FFMA.FTZ R159, R76, R77, R149 ;  /* 0x0000004d4c9f7223 */ /* 0x000fe20000010095 */
[----:B------:R-:W-:-:S02]  /*4240*/  HADD2.F32 R78, -RZ, R150.H1_H1 ;  /* 0x30000096ff4e7230 */ /* 0x000fc40000004100 */
[--C-:B------:R-:W-:Y:S02]  /*4250*/  HADD2.F32 R77, -RZ, R74.reuse.H1_H1 ;  /* 0x3000004aff4d7230 */ /* 0x100fe40000004100 */
[----:B------:R-:W-:Y:S01]  /*4260*/  HADD2.F32 R76, -RZ, R74.H0_H0 ;  /* 0x2000004aff4c7230 */ /* 0x000fe20000004100 */
[----:B------:R-:W-:Y:S01]  /*4270*/  F2FP.SATFINITE.E4M3.F32.PACK_AB_MERGE_C R161, R159, R156, RZ ;  /* 0x0000009c9fa1723e */ /* 0x000fe200048070ff */
[--C-:B------:R-:W-:Y:S02]  /*4280*/  HADD2.F32 R74, -RZ, R72.reuse.H0_H0 ;  /* 0x20000048ff4a7230 */ /* 0x100fe40000004100 */
[-C--:B------:R-:W-:Y:S01]  /*4290*/  FMUL.FTZ R149, R77, R78.reuse ;  /* 0x0000004e4d957220 */ /* 0x080fe20000410000 */
[----:B------:R-:W-:Y:S02]  /*42a0*/  HADD2.F32 R75, -RZ, R72.H1_H1 ;  /* 0x30000048ff4b7230 */ /* 0x000fe40000004100 */
[----:B------:R-:W-:Y:S01]  /*42b0*/  FMUL.FTZ R78, R76, R78 ;  /* 0x0000004e4c4e7220 */ /* 0x000fe20000410000 */
[----:B------:R-:W-:-:S02]  /*42c0*/  HADD2.F32 R150, -RZ, R150.H0_H0 ;  /* 0x20000096ff967230 */ /* 0x000fc40000004100 */
[--C-:B------:R-:W-:Y:S02]  /*42d0*/  HADD2.F32 R72, -RZ, R134.reuse.H1_H1 ;  /* 0x30000086ff487230 */ /* 0x100fe40000004100 */
[----:B------:R-:W-:Y:S02]  /*42e0*/  HADD2.F32 R134, -RZ, R134.H0_H0 ;  /* 0x20000086ff867230 */ /* 0x000fe40000004100 */
[-C--:B------:R-:W-:Y:S01]  /*42f0*/  FMUL.FTZ R79, R75, R150.reuse ;  /* 0x000000964b4f7220 */ /* 0x080fe20000410000 */
[----:B------:R-:W-:Y:S01]  /*4300*/  FMUL.FTZ R150, R74, R150 ;  /* 0x000000964a967220 */ /* 0x000fe20000410000 */
[-C--:B------:R-:W-:Y:S01]  /*4310*/  FFMA.FTZ R149, R76, R72.reuse, -R149 ;  /* 0x000000484c957223 */ /* 0x080fe20000010895 */
[----:B------:R-:W-:Y:S01]  /*4320*/  FFMA.FTZ R78, R77, R72, R78 ;  /* 0x000000484d4e7223 */ /* 0x000fe2000001004e */
[-C--:B------:R-:W-:Y:S01]  /*4330*/  FFMA.FTZ R72, R74, R134.reuse, -R79 ;  /* 0x000000864a487223 */ /* 0x080fe2000001084f */
[----:B------:R-:W-:Y:S01]  /*4340*/  FFMA.FTZ R157, R75, R134, R150 ;  /* 0x000000864b9d7223 */ /* 0x000fe20000010096 */
[----:B------:R-:W-:-:S02]  /*4350*/  F2FP.F16.E4M3.UNPACK_B R75, R47.H1 ;  /* 0x0000002fff4b723e */ /* 0x000fc400030006ff */
[----:B------:R-:W-:Y:S02]  /*4360*/  F2FP.SATFINITE.E4M3.F32.PACK_AB_MERGE_C R160, R78, R149, RZ ;  /* 0x000000954ea0723e */ /* 0x000fe400048070ff */
[----:B------:R-:W-:Y:S01]  /*4370*/  F2FP.F16.E4M3.UNPACK_B R149, R155.H1 ;  /* 0x0000009bff95723e */ /* 0x000fe200030006ff */
[--C-:B------:R-:W-:Y:S01]  /*4380*/  HADD2.F32 R77, -RZ, R75.reuse.H1_H1 ;  /* 0x3000004bff4d7230 */ /* 0x100fe20000004100 */
[----:B------:R-:W-:Y:S01]  /*4390*/  F2FP.F16.E4M3.UNPACK_B R79, R45.H1 ;  /* 0x0000002dff4f723e */ /* 0x000fe200030006ff */
        /* <DEDUP_REMOVED lines=22> */
[--C-:B------:R-:W-:Y:S02]  /*4500*/  HADD2.F32 R74, -RZ, R47.reuse.H0_H0 ;  /* 0x2000002fff4a7230 */ /* 0x100fe40000004100 */
[----:B------:R-:W-:Y:S01]  /*4510*/  HADD2.F32 R46, -RZ, R46.H1_H1 ;  /* 0x3000002eff2e7230 */ /* 0x000fe20000004100 */
[----:B------:R-:W-:Y:S01]  /*4520*/  F2FP.SATFINITE.E4M3.F32.PACK_AB_MERGE_C R150, R150, R159, RZ ;  /* 0x0000009f9696723e */ /* 0x000fe200048070ff */
[----:B------:R-:W-:Y:S01]  /*4530*/  HADD2.F32 R47, -RZ, R47.H1_H1 ;  /* 0x3000002fff2f7230 */ /* 0x000fe20000004100 */
[----:B------:R-:W-:Y:S01]  /*4540*/  F2FP.SATFINITE.E4M3.F32.PACK_AB_MERGE_C R77, R77, R156, RZ ;  /* 0x0000009c4d4d723e */ /* 0x000fe200048070ff */
[----:B------:R-:W-:-:S02]  /*4550*/  HADD2.F32 R149, -RZ, R149.H0_H0 ;  /* 0x20000095ff957230 */ /* 0x000fc40000004100 */
[-C--:B------:R-:W-:Y:S01]  /*4560*/  FMUL.FTZ R76, R46, R155.reuse ;  /* 0x0000009b2e4c7220 */ /* 0x080fe20000410000 */
[----:B------:R-:W-:Y:S02]  /*4570*/  HADD2.F32 R79, -RZ, R79.H0_H0 ;  /* 0x2000004fff4f7230 */ /* 0x000fe40000004100 */
[----:B------:R-:W-:Y:S01]  /*4580*/  FMUL.FTZ R155, R45, R155 ;  /* 0x0000009b2d9b7220 */ /* 0x000fe20000410000 */
[----:B------:R-:W-:Y:S02]  /*4590*/  HADD2.F32 R78, -RZ, R78.H0_H0 ;  /* 0x2000004eff4e7230 */ /* 0x000fe40000004100 */
[-C--:B------:R-:W-:Y:S01]  /*45a0*/  FMUL.FTZ R75, R47, R149.reuse ;  /* 0x000000952f4b7220 */ /* 0x080fe20000410000 */
[----:B------:R-:W-:-:S03]  /*45b0*/  FMUL.FTZ R134, R74, R149 ;  /* 0x000000954a867220 */ /* 0x000fc60000410000 */
[-C--:B------:R-:W-:Y:S01]  /*45c0*/  FFMA.FTZ R75, R74, R79.reuse, -R75 ;  /* 0x0000004f4a4b7223 */ /* 0x080fe2000001084b */
[----:B------:R-:W-:Y:S01]  /*45d0*/  FFMA.FTZ R134, R47, R79, R134 ;  /* 0x0000004f2f867223 */ /* 0x000fe20000010086 */
[-C--:B------:R-:W-:Y:S01]  /*45e0*/  FFMA.FTZ R76, R45, R78.reuse, -R76 ;  /* 0x0000004e2d4c7223 */ /* 0x080fe2000001084c */
[----:B------:R-:W-:Y:S01]  /*45f0*/  FFMA.FTZ R155, R46, R78, R155 ;  /* 0x0000004e2e9b7223 */ /* 0x000fe2000001009b */
[----:B------:R-:W-:Y:S02]  /*4600*/  F2FP.SATFINITE.E4M3.F32.PACK_AB_MERGE_C R45, R73, R44, R161 ;  /* 0x0000002c492d723e */ /* 0x000fe400048070a1 */
[----:B------:R-:W-:Y:S02]  /*4610*/  F2FP.SATFINITE.E4M3.F32.PACK_AB_MERGE_C R44, R157, R72, R160 ;  /* 0x000000489d2c723e */ /* 0x000fe400048070a0 */
[----:B------:R-:W-:Y:S02]  /*4620*/  F2FP.SATFINITE.E4M3.F32.PACK_AB_MERGE_C R46, R155, R76, R150 ;  /* 0x0000004c9b2e723e */ /* 0x000fe40004807096 */
[----:B------:R-:W-:-:S07]  /*4630*/  F2FP.SATFINITE.E4M3.F32.PACK_AB_MERGE_C R47, R134, R75, R77 ;  /* 0x0000004b862f723e */ /* 0x000fce000480704d */
.L_x_1352:
[----:B------:R-:W-:Y:S05]  /*4640*/  BSYNC B2 ;  /* 0x0000000000027941 */ /* 0x000fea0003800000 */
.L_x_1351:
[----:B------:R-:W-:Y:S01]  /*4650*/  ULDC.64 UR4, c[0x0][0x2e8] ;  /* 0x0000ba0000047ab9 */ /* 0x000fe20000000a00 */
[----:B------:R-:W-:Y:S01]  /*4660*/  ULDC.64 UR6, c[0x0][0x208] ;  /* 0x0000820000067ab9 */ /* 0x000fe20000000a00 */
[----:B------:R-:W-:-:S04]  /*4670*/  IADD3 R72, P2, P6, R34, UR4, R153 ;  /* 0x0000000422487c10 */ /* 0x000fc8000fe5e099 */
[----:B------:R-:W-:-:S05]  /*4680*/  IADD3.X R73, R100, UR5, R151, P2, P6 ;  /* 0x0000000564497c10 */ /* 0x000fca00097ec497 */
[----:B-1----:R2:W-:Y:S04]  /*4690*/  STG.E.128 desc[UR6][R72.64], R44 ;  /* 0x0000002c48007986 */ /* 0x0025e8000c101d06 */
.L_x_1346:
[----:B------:R-:W-:Y:S05]  /*46a0*/  BSYNC B1 ;  /* 0x0000000000017941 */ /* 0x000fea0003800000 */
.L_x_1345:
[----:B------:R-:W-:Y:S04]  /*46b0*/  BSSY B1, `(.L_x_1353) ;  /* 0x00000ee000017945 */ /* 0x000fe80003800000 */
[----:B------:R-:W-:Y:S05]  /*46c0*/  @P3 BRA `(.L_x_1354) ;  /* 0x0000000c00b03947 */ /* 0x000fea0003800000 */
[----:B------:R-:W-:Y:S01]  /*46d0*/  IADD3 R75, P2, P3, R132, R124, R22 ;  /* 0x0000007c844b7210 */ /* 0x000fe20007b5e016 */
[----:B------:R-:W-:Y:S03]  /*46e0*/  BSSY B2, `(.L_x_1355) ;  /* 0x0000074000027945 */ /* 0x000fe60003800000 */
[----:B--2---:R-:W-:Y:S01]  /*46f0*/  IADD3.X R73, R14, R127, R23, P2, P3 ;  /* 0x0000007f0e497210 */ /* 0x004fe200017e6417 */
[----:B------:R-:W-:Y:S08]  /*4700*/  @P0 BRA `(.L_x_1356) ;  /* 0x0000000400c40947 */ /* 0x000ff00003800000 */
[----:B-1----:R1:W2:Y:S01]  /*4710*/  LDS.128 R44, [R111+0x22400] ;  /* 0x022400006f2c7984 */ /* 0x0022a20000000c00 */
[----:B------:R-:W-:Y:S01]  /*4720*/  ISETP.GE.AND P2, PT, R228, R126, PT ;  /* 0x0000007ee400720c */ /* 0x000fe20003f46270 */
[----:B------:R-:W-:-:S12]  /*4730*/  BSSY B3, `(.L_x_1357) ;  /* 0x0000069000037945 */ /* 0x000fd80003800000 */
[----:B-1----:R-:W-:Y:S05]  /*4740*/  @P2 BRA `(.L_x_1358) ;  /* 0x00000004009c2947 */ /* 0x002fea0003800000 */
        /* <DEDUP_REMOVED lines=31> */
[C---:B------:R-:W-:Y:S01]  /*4940*/  FMUL.FTZ R77, R71.reuse, R78 ;  /* 0x0000004e474d7220 */ /* 0x040fe20000410000 */
[----:B------:R-:W-:Y:S01]  /*4950*/  F2FP.F16.E4M3.UNPACK_B R69, R68.H1 ;  /* 0x00000044ff45723e */ /* 0x000fe200030006ff */
[C---:B------:R-:W-:Y:S01]  /*4960*/  FMUL.FTZ R78, R70.reuse, R78 ;  /* 0x0000004e464e7220 */ /* 0x040fe20000410000 */
[----:B------:R-:W-:Y:S01]  /*4970*/  F2FP.F16.E4M3.UNPACK_B R68, R68 ;  /* 0x00000044ff44723e */ /* 0x000fe200020006ff */
[----:B------:R-:W-:Y:S01]  /*4980*/  FFMA.FTZ R134, R70, R72, -R77 ;  /* 0x0000004846867223 */ /* 0x000fe2000001084d */
[----:B------:R-:W-:Y:S01]  /*4990*/  FFMA.FTZ R44, R44, R74, -R149 ;  /* 0x0000004a2c2c7223 */ /* 0x000fe20000010895 */
[----:B------:R-:W-:Y:S01]  /*49a0*/  FFMA.FTZ R151, R71, R72, R78 ;  /* 0x0000004847977223 */ /* 0x000fe2000001004e */
[----:B------:R-:W-:Y:S01]  /*49b0*/  F2FP.F16.E4M3.UNPACK_B R147, R147 ;  /* 0x00000093ff93723e */ /* 0x000fe200020006ff */
[----:B------:R-:W-:-:S02]  /*49c0*/  HADD2.F32 R70, -RZ, R69.H0_H0 ;  /* 0x20000045ff467230 */ /* 0x000fc40000004100 */
[----:B------:R-:W-:Y:S01]  /*49d0*/  HADD2.F32 R71, -RZ, R69.H1_H1 ;  /* 0x30000045ff477230 */ /* 0x000fe20000004100 */
[----:B------:R-:W-:Y:S01]  /*49e0*/  F2FP.SATFINITE.E4M3.F32.PACK_AB_MERGE_C R155, R151, R134, RZ ;  /* 0x00000086979b723e */ /* 0x000fe200048070ff */
[----:B------:R-:W-:Y:S02]  /*49f0*/  HADD2.F32 R74, -RZ, R148.H1_H1 ;  /* 0x30000094ff4a7230 */ /* 0x000fe40000004100 */
[----:B------:R-:W-:Y:S01]  /*4a00*/  HADD2.F32 R69, -RZ, R68.H0_H0 ;  /* 0x20000044ff457230 */ /* 0x000fe20000004100 */
[----:B------:R-:W-:Y:S01]  /*4a10*/  F2FP.SATFINITE.E4M3.F32.PACK_AB_MERGE_C R45, R45, R44, R155 ;  /* 0x0000002c2d2d723e */ /* 0x000fe2000480709b */
[----:B------:R-:W-:Y:S02]  /*4a20*/  HADD2.F32 R148, -RZ, R148.H0_H0 ;  /* 0x20000094ff947230 */ /* 0x000fe40000004100 */
[-C--:B------:R-:W-:Y:S01]  /*4a30*/  FMUL.FTZ R149, R71, R74.reuse ;  /* 0x0000004a47957220 */ /* 0x080fe20000410000 */
[----:B------:R-:W-:Y:S02]  /*4a40*/  HADD2.F32 R68, -RZ, R68.H1_H1 ;  /* 0x30000044ff447230 */ /* 0x000fe40000004100 */
[----:B------:R-:W-:Y:S01]  /*4a50*/  FMUL.FTZ R78, R70, R74 ;  /* 0x0000004a464e7220 */ /* 0x000fe20000410000 */
[----:B------:R-:W-:-:S02]  /*4a60*/  HADD2.F32 R72, -RZ, R147.H1_H1 ;  /* 0x30000093ff487230 */ /* 0x000fc40000004100 */
[-C--:B------:R-:W-:Y:S01]  /*4a70*/  FMUL.FTZ R77, R69, R148.reuse ;  /* 0x00000094454d7220 */ /* 0x080fe20000410000 */
[----:B------:R-:W-:Y:S02]  /*4a80*/  HADD2.F32 R147, -RZ, R147.H0_H0 ;  /* 0x20000093ff937230 */ /* 0x000fe40000004100 */
[----:B------:R-:W-:Y:S01]  /*4a90*/  FMUL.FTZ R74, R68, R148 ;  /* 0x00000094444a7220 */ /* 0x000fe20000410000 */
[-C--:B------:R-:W-:Y:S01]  /*4aa0*/  FFMA.FTZ R149, R70, R72.reuse, -R149 ;  /* 0x0000004846957223 */ /* 0x080fe20000010895 */
[----:B------:R-:W-:Y:S02]  /*4ab0*/  FFMA.FTZ R78, R71, R72, R78 ;  /* 0x00000048474e7223 */ /* 0x000fe4000001004e */
[-C--:B------:R-:W-:Y:S01]  /*4ac0*/  FFMA.FTZ R148, R69, R147.reuse, -R74 ;  /* 0x0000009345947223 */ /* 0x080fe2000001084a */
[----:B------:R-:W-:Y:S01]  /*4ad0*/  FFMA.FTZ R147, R68, R147, R77 ;  /* 0x0000009344937223 */ /* 0x000fe2000001004d */
[----:B------:R-:W-:Y:S02]  /*4ae0*/  F2FP.F16.E4M3.UNPACK_B R69, R47.H1 ;  /* 0x0000002fff45723e */ /* 0x000fe400030006ff */
[----:B------:R-:W-:-:S02]  /*4af0*/  F2FP.F16.E4M3.UNPACK_B R77, R79.H1 ;  /* 0x0000004fff4d723e */ /* 0x000fc400030006ff */
[----:B------:R-:W-:Y:S01]  /*4b00*/  F2FP.F16.E4M3.UNPACK_B R72, R76.H1 ;  /* 0x0000004cff48723e */ /* 0x000fe200030006ff */
[----:B------:R-:W-:Y:S01]  /*4b10*/  HADD2.F32 R71, -RZ, R69.H1_H1 ;  /* 0x30000045ff477230 */ /* 0x000fe20000004100 */
[----:B------:R-:W-:Y:S01]  /*4b20*/  F2FP.F16.E4M3.UNPACK_B R68, R46.H1 ;  /* 0x0000002eff44723e */ /* 0x000fe200030006ff */
[----:B------:R-:W-:Y:S01]  /*4b30*/  HADD2.F32 R134, -RZ, R77.H1_H1 ;  /* 0x3000004dff867230 */ /* 0x000fe20000004100 */
[----:B------:R-:W-:Y:S01]  /*4b40*/  F2FP.F16.E4M3.UNPACK_B R79, R79 ;  /* 0x0000004fff4f723e */ /* 0x000fe200020006ff */
[----:B------:R-:W-:Y:S01]  /*4b50*/  HADD2.F32 R70, -RZ, R69.H0_H0 ;  /* 0x20000045ff467230 */ /* 0x000fe20000004100 */
[----:B------:R-:W-:Y:S01]  /*4b60*/  F2FP.SATFINITE.E4M3.F32.PACK_AB_MERGE_C R153, R78, R149, RZ ;  /* 0x000000954e99723e */ /* 0x000fe200048070ff */
        /* <DEDUP_REMOVED lines=22> */
[----:B------:R-:W-:Y:S01]  /*4cd0*/  HADD2.F32 R46, -RZ, R46.H1_H1 ;  /* 0x3000002eff2e7230 */ /* 0x000fe20000004100 */
[----:B------:R-:W-:Y:S01]  /*4ce0*/  F2FP.SATFINITE.E4M3.F32.PACK_AB_MERGE_C R134, R151, R134, RZ ;  /* 0x000000869786723e */ /* 0x000fe200048070ff */
[----:B------:R-:W-:-:S02]  /*4cf0*/  HADD2.F32 R77, -RZ, R77.H0_H0 ;  /* 0x2000004dff4d7230 */ /* 0x000fc40000004100 */
[----:B------:R-:W-:Y:S02]  /*4d00*/  HADD2.F32 R72, -RZ, R72.H0_H0 ;  /* 0x20000048ff487230 */ /* 0x000fe40000004100 */
        /* <DEDUP_REMOVED lines=11> */
.L_x_1358:
[----:B------:R-:W-:Y:S05]  /*4dc0*/  BSYNC B3 ;  /* 0x0000000000037941 */ /* 0x000fea0003800000 */
.L_x_1357:
[----:B------:R-:W-:Y:S01]  /*4dd0*/  ULDC.64 UR4, c[0x0][0x2e8] ;  /* 0x0000ba0000047ab9 */ /* 0x000fe20000000a00 */
[----:B------:R-:W-:Y:S01]  /*4de0*/  ULDC.64 UR6, c[0x0][0x208] ;  /* 0x0000820000067ab9 */ /* 0x000fe20000000a00 */
[----:B------:R-:W-:-:S04]  /*4df0*/  IADD3 R68, P2, P3, R75, UR4, R38 ;  /* 0x000000044b447c10 */ /* 0x000fc8000fb5e026 */
[----:B------:R-:W-:-:S05]  /*4e00*/  IADD3.X R69, R73, UR5, R32, P2, P3 ;  /* 0x0000000549457c10 */ /* 0x000fca00097e6420 */
[----:B--2---:R2:W-:Y:S04]  /*4e10*/  STG.E.128 desc[UR6][R68.64], R44 ;  /* 0x0000002c44007986 */ /* 0x0045e8000c101d06 */
.L_x_1356:
[----:B------:R-:W-:Y:S05]  /*4e20*/  BSYNC B2 ;  /* 0x0000000000027941 */ /* 0x000fea0003800000 */
.L_x_1355:
[----:B------:R-:W-:Y:S05]  /*4e30*/  @P1 BRA `(.L_x_1354) ;  /* 0x0000000400d41947 */ /* 0x000fea0003800000 */
[----:B------:R-:W-:Y:S01]  /*4e40*/  LOP3.LUT P2, RZ, R231, 0x4, RZ, 0xc0, !PT ;  /* 0x00000004e7ff7812 */ /* 0x000fe2000784c0ff */
[C---:B-12---:R-:W-:Y:S01]  /*4e50*/  VIADD R45, R154.reuse, 0x40 ;  /* 0x000000409a2d7836 */ /* 0x046fe20000000000 */
[----:B------:R-:W-:Y:S11]  /*4e60*/  BSSY B2, `(.L_x_1359) ;  /* 0x000006d000027945 */ /* 0x000ff60003800000 */
[----:B------:R-:W-:Y:S01]  /*4e70*/  @P2 VIADD R45, R154, 0xffffffc0 ;  /* 0xffffffc09a2d2836 */ /* 0x000fe20000000000 */
[----:B------:R-:W-:-:S03]  /*4e80*/  ISETP.GE.AND P2, PT, R234, R126, PT ;  /* 0x0000007eea00720c */ /* 0x000fc60003f46270 */
[----:B------:R-:W-:-:S06]  /*4e90*/  IMAD.IADD R45, R18, 0x1, R45 ;  /* 0x00000001122d7824 */ /* 0x000fcc00078e022d */
[----:B------:R-:W1:Y:S04]  /*4ea0*/  LDS.128 R44, [R45+0x22400] ;  /* 0x022400002d2c7984 */ /* 0x000e680000000c00 */
[----:B------:R-:W-:Y:S05]  /*4eb0*/  @P2 BRA `(.L_x_1360) ;  /* 0x00000004009c2947 */ /* 0x000fea0003800000 */
        /* <DEDUP_REMOVED lines=9> */
[----:B-1----:R-:W-:Y:S01]  /*4f50*/  IMAD.MOV.U32 R64, RZ, RZ, R44 ;  /* 0x000000ffff407224 */ /* 0x002fe200078e002c */
        /* <DEDUP_REMOVED lines=50> */
[----:B------:R-:W-:Y:S01]  /*5280*/  F2FP.F16.E4M3.UNPACK_B R71, R74.H1 ;  /* 0x0000004aff47723e */ /* 0x000fe200030006ff */
        /* <DEDUP_REMOVED lines=25> */
[----:B------:R-:W-:Y:S01]  /*5420*/  FMUL.FTZ R76, R64, R71 ;  /* 0x00000047404c7220 */ /* 0x000fe20000410000 */
[----:B------:R-:W-:-:S02]  /*5430*/  HADD2.F32 R46, -RZ, R46.H1_H1 ;  /* 0x3000002eff2e7230 */ /* 0x000fc40000004100 */
[----:B------:R-:W-:Y:S01]  /*5440*/  FMUL.FTZ R69, R65, R71 ;  /* 0x0000004741457220 */ /* 0x000fe20000410000 */
[----:B------:R-:W-:Y:S01]  /*5450*/  HADD2.F32 R74, -RZ, R74.H0_H0 ;  /* 0x2000004aff4a7230 */ /* 0x000fe20000004100 */
[----:B------:R-:W-:Y:S01]  /*5460*/  F2FP.SATFINITE.E4M3.F32.PACK_AB_MERGE_C R72, R72, R79, RZ ;  /* 0x0000004f4848723e */ /* 0x000fe200048070ff */
        /* <DEDUP_REMOVED lines=11> */
[----:B------:R-:W-:-:S07]  /*5520*/  F2FP.SATFINITE.E4M3.F32.PACK_AB_MERGE_C R46, R67, R66, R72 ;  /* 0x00000042432e723e */ /* 0x000fce0004807048 */
.L_x_1360:
[----:B------:R-:W-:Y:S05]  /*5530*/  BSYNC B2 ;  /* 0x0000000000027941 */ /* 0x000fea0003800000 */
.L_x_1359:
[----:B------:R-:W-:Y:S01]  /*5540*/  ULDC.64 UR4, c[0x0][0x2e8] ;  /* 0x0000ba0000047ab9 */ /* 0x000fe20000000a00 */
[----:B------:R-:W-:Y:S01]  /*5550*/  ULDC.64 UR6, c[0x0][0x208] ;  /* 0x0000820000067ab9 */ /* 0x000fe20000000a00 */
[----:B------:R-:W-:-:S04]  /*5560*/  IADD3 R64, P2, P3, R34, UR4, R75 ;  /* 0x0000000422407c10 */ /* 0x000fc8000fb5e04b */
[----:B------:R-:W-:-:S05]  /*5570*/  IADD3.X R65, R100, UR5, R73, P2, P3 ;  /* 0x0000000564417c10 */ /* 0x000fca00097e6449 */
[----:B-1----:R3:W-:Y:S04]  /*5580*/  STG.E.128 desc[UR6][R64.64], R44 ;  /* 0x0000002c40007986 */ /* 0x0027e8000c101d06 */
.L_x_1354:
[----:B------:R-:W-:Y:S05]  /*5590*/  BSYNC B1 ;  /* 0x0000000000017941 */ /* 0x000fea0003800000 */
.L_x_1353:
[----:B------:R-:W-:Y:S01]  /*55a0*/  ISETP.NE.AND P2, PT, R152, RZ, PT ;  /* 0x000000ff9800720c */ /* 0x000fe20003f45270 */
[----:B------:R-:W-:-:S12]  /*55b0*/  BSSY B1, `(.L_x_1361) ;  /* 0x00000ee000017945 */ /* 0x000fd80003800000 */
[----:B------:R-:W-:Y:S05]  /*55c0*/  @P2 BRA `(.L_x_1362) ;  /* 0x0000000c00b02947 */ /* 0x000fea0003800000 */
[----:B------:R-:W-:Y:S01]  /*55d0*/  IADD3 R67, P2, P3, R106, R124, R22 ;  /* 0x0000007c6a437210 */ /* 0x000fe20007b5e016 */
[----:B------:R-:W-:Y:S03]  /*55e0*/  BSSY B2, `(.L_x_1363) ;  /* 0x0000074000027945 */ /* 0x000fe60003800000 */
[----:B---3--:R-:W-:Y:S01]  /*55f0*/  IADD3.X R65, R105, R127, R23, P2, P3 ;  /* 0x0000007f69417210 */ /* 0x008fe200017e6417 */
[----:B------:R-:W-:Y:S08]  /*5600*/  @P0 BRA `(.L_x_1364) ;  /* 0x0000000400c40947 */ /* 0x000ff00003800000 */
[----:B-12---:R1:W2:Y:S01]  /*5610*/  LDS.128 R44, [R111+0x24400] ;  /* 0x024400006f2c7984 */ /* 0x0062a20000000c00 */
[----:B------:R-:W-:Y:S01]  /*5620*/  ISETP.GE.AND P2, PT, R228, R126, PT ;  /* 0x0000007ee400720c */ /* 0x000fe20003f46270 */
[----:B------:R-:W-:-:S12]  /*5630*/  BSSY B3, `(.L_x_1365) ;  /* 0x0000069000037945 */ /* 0x000fd80003800000 */
[----:B-1----:R-:W-:Y:S05]  /*5640*/  @P2 BRA `(.L_x_1366) ;  /* 0x00000004009c2947 */ /* 0x002fea0003800000 */
        /* <DEDUP_REMOVED lines=59> */
[----:B------:R-:W-:Y:S01]  /*5a00*/  F2FP.SATFINITE.E4M3.F32.PACK_AB_MERGE_C R78, R63, R62, RZ ;  /* 0x0000003e3f4e723e */ /* 0x000fe200048070ff */
[----:B------:R-:W-:Y:S01]  /*5a10*/  HADD2.F32 R63, -RZ, R61.H1_H1 ;  /* 0x3000003dff3f7230 */ /* 0x000fe20000004100 */
[----:B------:R-:W-:Y:S01]  /*5a20*/  F2FP.F16.E4M3.UNPACK_B R64, R68.H1 ;  /* 0x00000044ff40723e */ /* 0x000fe200030006ff */
[----:B------:R-:W-:Y:S01]  /*5a30*/  HADD2.F32 R72, -RZ, R69.H1_H1 ;  /* 0x30000045ff487230 */ /* 0x000fe20000004100 */
        /* <DEDUP_REMOVED lines=40> */
.L_x_1366:
[----:B------:R-:W-:Y:S05]  /*5cc0*/  BSYNC B3 ;  /* 0x0000000000037941 */ /* 0x000fea0003800000 */
.L_x_1365:
[----:B------:R-:W-:Y:S01]  /*5cd0*/  ULDC.64 UR4, c[0x0][0x2e8] ;  /* 0x0000ba0000047ab9 */ /* 0x000fe20000000a00 */
[----:B------:R-:W-:Y:S01]  /*5ce0*/  ULDC.64 UR6, c[0x0][0x208] ;  /* 0x0000820000067ab9 */ /* 0x000fe20000000a00 */
[----:B------:R-:W-:-:S04]  /*5cf0*/  IADD3 R60, P2, P3, R67, UR4, R38 ;  /* 0x00000004433c7c10 */ /* 0x000fc8000fb5e026 */
[----:B------:R-:W-:-:S05]  /*5d00*/  IADD3.X R61, R65, UR5, R32, P2, P3 ;  /* 0x00000005413d7c10 */ /* 0x000fca00097e6420 */
[----:B--2---:R3:W-:Y:S04]  /*5d10*/  STG.E.128 desc[UR6][R60.64], R44 ;  /* 0x0000002c3c007986 */ /* 0x0047e8000c101d06 */
.L_x_1364:
[----:B------:R-:W-:Y:S05]  /*5d20*/  BSYNC B2 ;  /* 0x0000000000027941 */ /* 0x000fea0003800000 */
.L_x_1363:
[----:B------:R-:W-:Y:S05]  /*5d30*/  @P1 BRA `(.L_x_1362) ;  /* 0x0000000400d41947 */ /* 0x000fea0003800000 */
[----:B------:R-:W-:Y:S01]  /*5d40*/  LOP3.LUT P2, RZ, R231, 0x4, RZ, 0xc0, !PT ;  /* 0x00000004e7ff7812 */ /* 0x000fe2000784c0ff */
[C---:B-123--:R-:W-:Y:S01]  /*5d50*/  VIADD R45, R154.reuse, 0x40 ;  /* 0x000000409a2d7836 */ /* 0x04efe20000000000 */
        /* <DEDUP_REMOVED lines=21> */
[----:B------:R-:W-:Y:S02]  /*5eb0*/  F2FP.F16.E4M3.UNPACK_B R45, R45.H1 ;  /* 0x0000002dff2d723e */ /* 0x000fe400030006ff */
        /* <DEDUP_REMOVED lines=9> */
[----:B------:R-:W-:-:S02]  /*5f50*/  HADD2.F32 R57, -RZ, R44.H1_H1 ;  /* 0x3000002cff397230 */ /* 0x000fc40000004100 */
[-C--:B------:R-:W-:Y:S01]  /*5f60*/  FMUL.FTZ R66, R58, R63.reuse ;  /* 0x0000003f3a427220 */ /* 0x080fe20000410000 */
[----:B------:R-:W-:Y:S02]  /*5f70*/  HADD2.F32 R45, -RZ, R45.H0_H0 ;  /* 0x2000002dff2d7230 */ /* 0x000fe40000004100 */
        /* <DEDUP_REMOVED lines=75> */
.L_x_1368:
[----:B------:R-:W-:Y:S05]  /*6430*/  BSYNC B2 ;  /* 0x0000000000027941 */ /* 0x000fea0003800000 */
.L_x_1367:
[----:B------:R-:W-:Y:S01]  /*6440*/  ULDC.64 UR4, c[0x0][0x2e8] ;  /* 0x0000ba0000047ab9 */ /* 0x000fe20000000a00 */
[----:B------:R-:W-:Y:S01]  /*6450*/  ULDC.64 UR6, c[0x0][0x208] ;  /* 0x0000820000067ab9 */ /* 0x000fe20000000a00 */
[----:B------:R-:W-:-:S04]  /*6460*/  IADD3 R56, P2, P3, R34, UR4, R67 ;  /* 0x0000000422387c10 */ /* 0x000fc8000fb5e043 */
[----:B------:R-:W-:-:S05]  /*6470*/  IADD3.X R57, R100, UR5, R65, P2, P3 ;  /* 0x0000000564397c10 */ /* 0x000fca00097e6441 */
[----:B-1----:R4:W-:Y:S04]  /*6480*/  STG.E.128 desc[UR6][R56.64], R44 ;  /* 0x0000002c38007986 */ /* 0x0029e8000c101d06 */
.L_x_1362:
[----:B------:R-:W-:Y:S05]  /*6490*/  BSYNC B1 ;  /* 0x0000000000017941 */ /* 0x000fea0003800000 */
.L_x_1361:
[----:B------:R-:W-:Y:S05]  /*64a0*/  @P4 BRA `(.L_x_1369) ;  /* 0x0000005c005c4947 */ /* 0x000fea0003800000 */
[----:B------:R-:W-:Y:S01]  /*64b0*/  IADD3 R125, P2, P3, R113, R124, R22 ;  /* 0x0000007c717d7210 */ /* 0x000fe20007b5e016 */
[----:B------:R-:W-:Y:S03]  /*64c0*/  BSSY B1, `(.L_x_1370) ;  /* 0x0000076000017945 */ /* 0x000fe60003800000 */
[----:B------:R-:W-:Y:S01]  /*64d0*/  IADD3.X R127, R109, R127, R23, P2, P3 ;  /* 0x0000007f6d7f7210 */ /* 0x000fe200017e6417 */
[----:B------:R-:W-:Y:S08]  /*64e0*/  @P0 BRA `(.L_x_1371) ;  /* 0x0000000400cc0947 */ /* 0x000ff00003800000 */
[----:B-1234-:R1:W2:Y:S01]  /*64f0*/  LDS.128 R44, [R111+0x26400] ;  /* 0x026400006f2c7984 */ /* 0x01e2a20000000c00 */
[----:B------:R-:W-:Y:S01]  /*6500*/  ISETP.GE.AND P2, PT, R228, R126, PT ;  /* 0x0000007ee400720c */ /* 0x000fe20003f46270 */
[----:B------:R-:W-:-:S12]  /*6510*/  BSSY B2, `(.L_x_1372) ;  /* 0x000006b000027945 */ /* 0x000fd80003800000 */
[----:B-1----:R-:W-:Y:S05]  /*6520*/  @P2 BRA `(.L_x_1373) ;  /* 0x0000000400a42947 */ /* 0x002fea0003800000 */
[----:B------:R-:W-:Y:S01]  /*6530*/  SHF.R.U32.HI R60, RZ, 0x8, R53 ;  /* 0x00000008ff3c7819 */ /* 0x000fe20000011635 */
[----:B--2---:R-:W-:Y:S01]  /*6540*/  IMAD.MOV.U32 R54, RZ, RZ, R47 ;  /* 0x000000ffff367224 */ /* 0x004fe200078e002f */
[--C-:B------:R-:W-:Y:S02]  /*6550*/  SHF.R.U32.HI R57, RZ, 0x8, R55.reuse ;  /* 0x00000008ff397819 */ /* 0x100fe40000011637 */
[----:B------:R-:W-:Y:S01]  /*6560*/  LOP3.LUT R56, R55, 0xff0000ff, RZ, 0xc0, !PT ;  /* 0xff0000ff37387812 */ /* 0x000fe200078ec0ff */
[----:B------:R-:W-:Y:S01]  /*6570*/  IMAD.SHL.U32 R47, R60, 0x100, RZ ;  /* 0x000001003c2f7824 */ /* 0x000fe200078e00ff */
[----:B------:R-:W-:Y:S01]  /*6580*/  SHF.R.U32.HI R58, RZ, 0x10, R55 ;  /* 0x00000010ff3a7819 */ /* 0x000fe20000011637 */
[----:B------:R-:W-:Y:S01]  /*6590*/  IMAD.SHL.U32 R55, R57, 0x100, RZ ;  /* 0x0000010039377824 */ /* 0x000fe200078e00ff */
[----:B------:R-:W-:Y:S02]  /*65a0*/  LOP3.LUT R52, R53, 0xff0000ff, RZ, 0xc0, !PT ;  /* 0xff0000ff35347812 */ /* 0x000fe400078ec0ff */
[----:B------:R-:W-:Y:S01]  /*65b0*/  SHF.R.U32.HI R59, RZ, 0x10, R53 ;  /* 0x00000010ff3b7819 */ /* 0x000fe20000011635 */
[----:B------:R-:W-:Y:S01]  /*65c0*/  IMAD.U32 R58, R58, 0x10000, RZ ;  /* 0x000100003a3a7824 */ /* 0x000fe200078e00ff */
[----:B------:R-:W-:Y:S01]  /*65d0*/  LOP3.LUT R47, R52, 0xff00, R47, 0xf8, !PT ;  /* 0x0000ff00342f7812 */ /* 0x000fe200078ef82f */
[----:B------:R-:W-:Y:S01]  /*65e0*/  IMAD.MOV.U32 R53, RZ, RZ, R46 ;  /* 0x000000ffff357224 */ /* 0x000fe200078e002e */
[----:B------:R-:W-:Y:S01]  /*65f0*/  LOP3.LUT R55, R56, 0xff00, R55, 0xf8, !PT ;  /* 0x0000ff0038377812 */ /* 0x000fe200078ef837 */
[----:B------:R-:W-:Y:S01]  /*6600*/  IMAD.U32 R52, R59, 0x10000, RZ ;  /* 0x000100003b347824 */ /* 0x000fe200078e00ff */
[----:B------:R-:W-:-:S02]  /*6610*/  F2FP.F16.E4M3.UNPACK_B R56, R83.H1 ;  /* 0x00000053ff38723e */ /* 0x000fc400030006ff */
        /* <DEDUP_REMOVED lines=8> */
[----:B------:R-:W-:Y:S02]  /*66a0*/  HADD2.F32 R46, -RZ, R46.H0_H0 ;  /* 0x2000002eff2e7230 */ /* 0x000fe40000004100 */
[----:B------:R-:W-:Y:S01]  /*66b0*/  FMUL.FTZ R61, R47, R58 ;  /* 0x0000003a2f3d7220 */ /* 0x000fe20000410000 */
[----:B------:R-:W-:Y:S01]  /*66c0*/  HADD2.F32 R56, -RZ, R55.H0_H0 ;  /* 0x20000037ff387230 */ /* 0x000fe20000004100 */
[----:B------:R-:W-:Y:S01]  /*66d0*/  F2FP.F16.E4M3.UNPACK_B R83, R83 ;  /* 0x00000053ff53723e */ /* 0x000fe200020006ff */
[----:B------:R-:W-:-:S02]  /*66e0*/  HADD2.F32 R52, -RZ, R45.H1_H1 ;  /* 0x3000002dff347230 */ /* 0x000fc40000004100 */
        /* <DEDUP_REMOVED lines=77> */
.L_x_1373:
[----:B------:R-:W-:Y:S05]  /*6bc0*/  BSYNC B2 ;  /* 0x0000000000027941 */ /* 0x000fea0003800000 */
.L_x_1372:
[----:B------:R-:W-:Y:S01]  /*6bd0*/  ULDC.64 UR4, c[0x0][0x2e8] ;  /* 0x0000ba0000047ab9 */ /* 0x000fe20000000a00 */
[----:B------:R-:W-:Y:S01]  /*6be0*/  ULDC.64 UR6, c[0x0][0x208] ;  /* 0x0000820000067ab9 */ /* 0x000fe20000000a00 */
[----:B------:R-:W-:-:S04]  /*6bf0*/  IADD3 R52, P2, P3, R125, UR4, R38 ;  /* 0x000000047d347c10 */ /* 0x000fc8000fb5e026 */
[----:B------:R-:W-:-:S05]  /*6c00*/  IADD3.X R53, R127, UR5, R32, P2, P3 ;  /* 0x000000057f357c10 */ /* 0x000fca00097e6420 */
[----:B--2---:R1:W-:Y:S04]  /*6c10*/  STG.E.128 desc[UR6][R52.64], R44 ;  /* 0x0000002c34007986 */ /* 0x0043e8000c101d06 */
.L_x_1371:
[----:B------:R-:W-:Y:S05]  /*6c20*/  BSYNC B1 ;  /* 0x0000000000017941 */ /* 0x000fea0003800000 */
.L_x_1370:
[----:B------:R-:W-:Y:S05]  /*6c30*/  @P1 BRA `(.L_x_1369) ;  /* 0x0000005400781947 */ /* 0x000fea0003800000 */
[----:B------:R-:W-:Y:S01]  /*6c40*/  LOP3.LUT P2, RZ, R231, 0x4, RZ, 0xc0, !PT ;  /* 0x00000004e7ff7812 */ /* 0x000fe2000784c0ff */
[C---:B-1234-:R-:W-:Y:S01]  /*6c50*/  VIADD R45, R154.reuse, 0x40 ;  /* 0x000000409a2d7836 */ /* 0x05efe20000000000 */
[----:B------:R-:W-:Y:S11]  /*6c60*/  BSSY B1, `(.L_x_1374) ;  /* 0x000006f000017945 */ /* 0x000ff60003800000 */
[----:B------:R-:W-:Y:S01]  /*6c70*/  @P2 VIADD R45, R154, 0xffffffc0 ;  /* 0xffffffc09a2d2836 */ /* 0x000fe20000000000 */
[----:B------:R-:W-:-:S03]  /*6c80*/  ISETP.GE.AND P2, PT, R234, R126, PT ;  /* 0x0000007eea00720c */ /* 0x000fc60003f46270 */
[----:B------:R-:W-:-:S06]  /*6c90*/  IMAD.IADD R45, R18, 0x1, R45 ;  /* 0x00000001122d7824 */ /* 0x000fcc00078e022d */
[----:B------:R-:W1:Y:S04]  /*6ca0*/  LDS.128 R44, [R45+0x26400] ;  /* 0x026400002d2c7984 */ /* 0x000e680000000c00 */
[----:B------:R-:W-:Y:S05]  /*6cb0*/  @P2 BRA `(.L_x_1375) ;  /* 0x0000000400a42947 */ /* 0x000fea0003800000 */
[----:B------:R-:W-:Y:S01]  /*6cc0*/  SHF.R.U32.HI R48, RZ, 0x8, R51 ;  /* 0x00000008ff307819 */ /* 0x000fe20000011633 */
[----:B-1----:R-:W-:Y:S01]  /*6cd0*/  IMAD.MOV.U32 R50, RZ, RZ, R47 ;  /* 0x000000ffff327224 */ /* 0x002fe200078e002f */
[--C-:B------:R-:W-:Y:S02]  /*6ce0*/  SHF.R.U32.HI R54, RZ, 0x8, R49.reuse ;  /* 0x00000008ff367819 */ /* 0x100fe40000011631 */
[----:B------:R-:W-:Y:S01]  /*6cf0*/  SHF.R.U32.HI R56, RZ, 0x10, R49 ;  /* 0x00000010ff387819 */ /* 0x000fe20000011631 */
[----:B------:R-:W-:Y:S01]  /*6d00*/  IMAD.SHL.U32 R47, R48, 0x100, RZ ;  /* 0x00000100302f7824 */ /* 0x000fe200078e00ff */
[----:B------:R-:W-:Y:S01]  /*6d10*/  LOP3.LUT R53, R49, 0xff0000ff, RZ, 0xc0, !PT ;  /* 0xff0000ff31357812 */ /* 0x000fe200078ec0ff */
[----:B------:R-:W-:Y:S01]  /*6d20*/  IMAD.MOV.U32 R49, RZ, RZ, R46 ;  /* 0x000000ffff317224 */ /* 0x000fe200078e002e */
[----:B------:R-:W-:Y:S01]  /*6d30*/  SHF.R.U32.HI R55, RZ, 0x10, R51 ;  /* 0x00000010ff377819 */ /* 0x000fe20000011633 */
[----:B------:R-:W-:Y:S01]  /*6d40*/  IMAD.SHL.U32 R46, R54, 0x100, RZ ;  /* 0x00000100362e7824 */ /* 0x000fe200078e00ff */
[----:B------:R-:W-:-:S03]  /*6d50*/  LOP3.LUT R52, R51, 0xff0000ff, RZ, 0xc0, !PT ;  /* 0xff0000ff33347812 */ /* 0x000fc600078ec0ff */
[----:B------:R-:W-:Y:S01]  /*6d60*/  IMAD.U32 R51, R55, 0x10000, RZ ;  /* 0x0001000037337824 */ /* 0x000fe200078e00ff */
        /* <DEDUP_REMOVED lines=94> */
.L_x_1375:
[----:B------:R-:W-:Y:S05]  /*7350*/  BSYNC B1 ;  /* 0x0000000000017941 */ /* 0x000fea0003800000 */
.L_x_1374:
[----:B------:R-:W-:Y:S01]  /*7360*/  ULDC.64 UR4, c[0x0][0x2e8] ;  /* 0x0000ba0000047ab9 */ /* 0x000fe20000000a00 */
[----:B------:R-:W-:Y:S01]  /*7370*/  ULDC.64 UR6, c[0x0][0x208] ;  /* 0x0000820000067ab9 */ /* 0x000fe20000000a00 */
[----:B------:R-:W-:-:S04]  /*7380*/  IADD3 R48, P2, P3, R34, UR4, R125 ;  /* 0x0000000422307c10 */ /* 0x000fc8000fb5e07d */
[----:B------:R-:W-:-:S05]  /*7390*/  IADD3.X R49, R100, UR5, R127, P2, P3 ;  /* 0x0000000564317c10 */ /* 0x000fca00097e647f */
[----:B-1----:R1:W-:Y:S01]  /*73a0*/  STG.E.128 desc[UR6][R48.64], R44 ;  /* 0x0000002c30007986 */ /* 0x0023e2000c101d06 */
[----:B------:R-:W-:Y:S05]  /*73b0*/  BRA `(.L_x_1369) ;  /* 0x0000004c00987947 */ /* 0x000fea0003800000 */
.L_x_1333:
[----:B------:R-:W2:Y:S01]  /*73c0*/  LDL R48, [R1+0x6c] ;  /* 0x00006c0001307983 */ /* 0x000ea20000100800 */
[C---:B------:R-:W-:Y:S01]  /*73d0*/  ISETP.GE.AND P5, PT, R230.reuse, R112, PT ;  /* 0x00000070e600720c */ /* 0x040fe20003fa6270 */
[C---:B------:R-:W-:Y:S01]  /*73e0*/  VIADD R56, R230.reuse, 0x40 ;  /* 0x00000040e6387836 */ /* 0x040fe20000000000 */
[----:B------:R-:W-:Y:S01]  /*73f0*/  P2R R57, PR, RZ, 0x1 ;  /* 0x00000001ff397803 */ /* 0x000fe20000000000 */
[----:B------:R-:W-:Y:S01]  /*7400*/  VIADD R58, R230, 0x80 ;  /* 0x00000080e63a7836 */ /* 0x000fe20000000000 */
[----:B------:R-:W-:Y:S01]  /*7410*/  ISETP.GE.OR P5, PT, R22, R126, P5 ;  /* 0x0000007e1600720c */ /* 0x000fe20002fa6670 */
[----:B------:R-:W-:-:S12]  /*7420*/  ULDC.64 UR6, c[0x0][0x208] ;  /* 0x0000820000067ab9 */ /* 0x000fd80000000a00 */
[----:B------:R-:W0:Y:S08]  /*7430*/  @!P5 LDC.64 R52, c[0x0][0x3e8] ;  /* 0x0000fa00ff34db82 */ /* 0x000e300000000a00 */
[----:B------:R-:W1:Y:S01]  /*7440*/  @!P5 LDC.64 R54, c[0x0][0x400] ;  /* 0x00010000ff36db82 */ /* 0x000e620000000a00 */
[----:B0-----:R-:W-:-:S04]  /*7450*/  @!P5 IADD3 R52, P2, P3, R84, R52, R44 ;  /* 0x000000345434d210 */ /* 0x001fc80007b5e02c */
[----:B------:R-:W-:Y:S02]  /*7460*/  @!P5 IADD3.X R53, R26, R53, R129, P2, P3 ;  /* 0x000000351a35d210 */ /* 0x000fe400017e6481 */
[----:B------:R-:W-:Y:S02]  /*7470*/  CS2R R66, SRZ ;  /* 0x0000000000427805 */ /* 0x000fe4000001ff00 */
[----:B------:R-:W-:Y:S02]  /*7480*/  CS2R R68, SRZ ;  /* 0x0000000000447805 */ /* 0x000fe4000001ff00 */
[----:B------:R-:W-:Y:S02]  /*7490*/  CS2R R70, SRZ ;  /* 0x0000000000467805 */ /* 0x000fe4000001ff00 */
[----:B------:R-:W-:Y:S02]  /*74a0*/  CS2R R72, SRZ ;  /* 0x0000000000487805 */ /* 0x000fe4000001ff00 */
[----:B------:R-:W-:-:S02]  /*74b0*/  CS2R R74, SRZ ;  /* 0x00000000004a7805 */ /* 0x000fc4000001ff00 */
[----:B--2---:R-:W-:Y:S01]  /*74c0*/  R2UR UR4, R48 ;  /* 0x00000000300472ca */ /* 0x004fe200000e0000 */
[----:B------:R-:W-:-:S05]  /*74d0*/  VIADD R48, R230, 0xc0 ;  /* 0x000000c0e6307836 */ /* 0x000fca0000000000 */
        /* <DEDUP_REMOVED lines=8> */
[----:B------:R-:W-:-:S04]  /*7560*/  @!P2 IMAD R49, R49, 0xc0, RZ ;  /* 0x000000c03131a824 */ /* 0x000fc800078e02ff */
[----:B------:R-:W-:Y:S01]  /*7570*/  @!P2 IMAD.IADD R49, R51, 0x1, R49 ;  /* 0x000000013331a824 */ /* 0x000fe200078e0231 */
[----:B--2---:R-:W-:-:S04]  /*7580*/  @!P2 IADD3 R76, P3, P4, R84, R76, R50 ;  /* 0x0000004c544ca210 */ /* 0x004fc80007c7e032 */
[----:B------:R-:W-:Y:S02]  /*7590*/  @!P2 IADD3.X R77, R26, R77, R49, P3, P4 ;  /* 0x0000004d1a4da210 */ /* 0x000fe40001fe8431 */
[----:B------:R-:W0:Y:S03]  /*75a0*/  @!P2 LDC.64 R48, c[0x0][0x408] ;  /* 0x00010200ff30ab82 */ /* 0x000e260000000a00 */
[----:B------:R-:W2:Y:S01]  /*75b0*/  @!P2 LDG.E.128 R68, desc[UR6][R76.64] ;  /* 0x000000064c44a981 */ /* 0x000ea2000c1e1d00 */
[----:B0-----:R-:W-:-:S04]  /*75c0*/  @!P2 IMAD.WIDE.U32 R50, R48, 0xc0, R46 ;  /* 0x000000c03032a825 */ /* 0x001fc800078e002e */
[----:B------:R-:W-:Y:S01]  /*75d0*/  @!P2 IMAD R49, R49, 0xc0, RZ ;  /* 0x000000c03131a824 */ /* 0x000fe200078e02ff */
[----:B---3--:R-:W-:-:S03]  /*75e0*/  @!P2 IADD3 R78, P3, P4, R90, R78, R50 ;  /* 0x0000004e5a4ea210 */ /* 0x008fc60007c7e032 */
[----:B------:R-:W-:-:S05]  /*75f0*/  @!P2 IMAD.IADD R49, R51, 0x1, R49 ;  /* 0x000000013331a824 */ /* 0x000fca00078e0231 */
[----:B------:R-:W-:Y:S02]  /*7600*/  @!P2 IADD3.X R79, R28, R79, R49, P3, P4 ;  /* 0x0000004f1c4fa210 */ /* 0x000fe40001fe8431 */
[----:B-1----:R-:W-:-:S03]  /*7610*/  @!P5 IADD3 R54, P3, P4, R90, R54, R46 ;  /* 0x000000365a36d210 */ /* 0x002fc60007c7e02e */
[----:B------:R-:W3:Y:S01]  /*7620*/  @!P2 LDG.E.128 R72, desc[UR6][R78.64] ;  /* 0x000000064e48a981 */ /* 0x000ee2000c1e1d00 */
        /* <DEDUP_REMOVED lines=10> */
[----:B------:R-:W4:Y:S03]  /*76d0*/  @!P3 LDC.64 R64, c[0x0][0x3e8] ;  /* 0x0000fa00ff40bb82 */ /* 0x000f260000000a00 */
[----:B------:R-:W-:Y:S02]  /*76e0*/  @!P3 IADD3.X R48, R26, R11, R129, P0, P6 ;  /* 0x0000000b1a30b210 */ /* 0x000fe400007ec481 */
[----:B------:R-:W-:-:S03]  /*76f0*/  @!P4 IADD3 R49, P0, P6, R90, R46, R6 ;  /* 0x0000002e5a31c210 */ /* 0x000fc60007e1e006 */
[----:B------:R-:W5:Y:S01]  /*7700*/  @!P3 LDC.64 R80, c[0x0][0x400] ;  /* 0x00010000ff50bb82 */ /* 0x000f620000000a00 */
        /* <DEDUP_REMOVED lines=9> */
[----:B----4-:R-:W-:Y:S02]  /*77a0*/  @!P3 IADD3 R64, P6, R45, R64, RZ ;  /* 0x000000402d40b210 */ /* 0x010fe40007fde0ff */
[----:B------:R-:W-:-:S03]  /*77b0*/  CS2R R50, SRZ ;  /* 0x0000000000327805 */ /* 0x000fc6000001ff00 */
[----:B------:R-:W-:Y:S01]  /*77c0*/  @!P3 IMAD.X R65, R48, 0x1, R65, P6 ;  /* 0x000000013041b824 */ /* 0x000fe200030e0641 */
[----:B-----5:R-:W-:Y:S02]  /*77d0*/  @!P3 IADD3 R80, P6, R47, R80, RZ ;  /* 0x000000502f50b210 */ /* 0x020fe40007fde0ff */
[----:B------:R-:W-:Y:S02]  /*77e0*/  CS2R R46, SRZ ;  /* 0x00000000002e7805 */ /* 0x000fe4000001ff00 */
[----:B------:R-:W-:Y:S01]  /*77f0*/  CS2R R48, SRZ ;  /* 0x0000000000307805 */ /* 0x000fe2000001ff00 */
[----:B------:R-:W-:Y:S01]  /*7800*/  @!P3 IMAD.X R81, R44, 0x1, R81, P6 ;  /* 0x000000012c51b824 */ /* 0x000fe200030e0651 */
[----:B------:R-:W-:Y:S02]  /*7810*/  CS2R R44, SRZ ;  /* 0x00000000002c7805 */ /* 0x000fe4000001ff00 */
[----:B------:R-:W-:Y:S02]  /*7820*/  CS2R R56, SRZ ;  /* 0x0000000000387805 */ /* 0x000fe4000001ff00 */
[----:B------:R0:W4:Y:S04]  /*7830*/  @!P5 LDG.E.128 R48, desc[UR6][R54.64] ;  /* 0x000000063630d981 */ /* 0x000128000c1e1d00 */
[----:B------:R1:W5:Y:S04]  /*7840*/  @!P5 LDG.E.128 R44, desc[UR6][R52.64] ;  /* 0x00000006342cd981 */ /* 0x000368000c1e1d00 */
[----:B------:R1:W5:Y:S01]  /*7850*/  @!P4 LDG.E.128 R56, desc[UR6][R62.64] ;  /* 0x000000063e38c981 */ /* 0x000362000c1e1d00 */
[----:B0-----:R-:W-:-:S02]  /*7860*/  CS2R R54, SRZ ;  /* 0x0000000000367805 */ /* 0x001fc4000001ff00 */
[----:B-1----:R-:W-:Y:S02]  /*7870*/  CS2R R52, SRZ ;  /* 0x0000000000347805 */ /* 0x002fe4000001ff00 */
[----:B------:R-:W-:-:S04]  /*7880*/  CS2R R62, SRZ ;  /* 0x00000000003e7805 */ /* 0x000fc8000001ff00 */
[----:B------:R0:W5:Y:S02]  /*7890*/  @!P4 LDG.E.128 R52, desc[UR6][R60.64] ;  /* 0x000000063c34c981 */ /* 0x000164000c1e1d00 */
[----:B0-----:R-:W-:-:S06]  /*78a0*/  CS2R R60, SRZ ;  /* 0x00000000003c7805 */ /* 0x001fcc000001ff00 */
[----:B------:R0:W5:Y:S02]  /*78b0*/  @!P3 LDG.E.128 R60, desc[UR6][R64.64] ;  /* 0x00000006403cb981 */ /* 0x000164000c1e1d00 */
[----:B0-----:R-:W-:-:S06]  /*78c0*/  CS2R R64, SRZ ;  /* 0x0000000000407805 */ /* 0x001fcc000001ff00 */
[----:B------:R-:W5:Y:S01]  /*78d0*/  @!P3 LDG.E.128 R64, desc[UR6][R80.64] ;  /* 0x000000065040b981 */ /* 0x000f62000c1e1d00 */
[----:B------:R-:W-:-:S06]  /*78e0*/  UISETP.NE.AND UP0, UPT, UR4, 0x3, UPT ;  /* 0x000000030400788c */ /* 0x000fcc000bf05270 */
[----:B------:R-:W-:Y:S02]  /*78f0*/  PLOP3.LUT P5, PT, PT, PT, UP0, 0x80, 0x0 ;  /* 0x000000000000781c */ /* 0x000fe40003faf008 */
[----:B------:R-:W-:Y:S01]  /*7900*/  ISETP.GE.AND P2, PT, R22, R126, PT ;  /* 0x0000007e1600720c */ /* 0x000fe20003f46270 */
[----:B--2---:R-:W-:Y:S02]  /*7910*/  IMAD.MOV.U32 R142, RZ, RZ, R68 ;  /* 0x000000ffff8e7224 */ /* 0x004fe400078e0044 */
[----:B------:R-:W-:Y:S02]  /*7920*/  IMAD.MOV.U32 R143, RZ, RZ, R70 ;  /* 0x000000ffff8f7224 */ /* 0x000fe400078e0046 */
[----:B---3--:R-:W-:Y:S02]  /*7930*/  IMAD.MOV.U32 R144, RZ, RZ, R72 ;  /* 0x000000ffff907224 */ /* 0x008fe400078e0048 */
[----:B------:R-:W-:Y:S02]  /*7940*/  IMAD.MOV.U32 R145, RZ, RZ, R74 ;  /* 0x000000ffff917224 */ /* 0x000fe400078e004a */
[----:B----4-:R-:W-:-:S02]  /*7950*/  IMAD.MOV.U32 R162, RZ, RZ, R48 ;  /* 0x000000ffffa27224 */ /* 0x010fc400078e0030 */
[----:B------:R-:W-:Y:S02]  /*7960*/  IMAD.MOV.U32 R159, RZ, RZ, R50 ;  /* 0x000000ffff9f7224 */ /* 0x000fe400078e0032 */
[----:B-----5:R-:W-:Y:S02]  /*7970*/  IMAD.MOV.U32 R161, RZ, RZ, R44 ;  /* 0x000000ffffa17224 */ /* 0x020fe400078e002c */
        /* <DEDUP_REMOVED lines=8> */
[----:B------:R-:W-:Y:S01]  /*7a00*/  IMAD.MOV.U32 R151, RZ, RZ, R66 ;  /* 0x000000ffff977224 */ /* 0x000fe200078e0042 */
[----:B------:R-:W-:Y:S06]  /*7a10*/  @!P5 BRA `(.L_x_1376) ;  /* 0x000000000004d947 */ /* 0x000fec0003800000 */
[----:B------:R-:W-:Y:S01]  /*7a20*/  BPT.TRAP 0x1 ;  /* 0x000000040000795c */ /* 0x000fe20000300000 */
.L_x_1376:
[----:B------:R-:W2:Y:S01]  /*7a30*/  LDL R76, [R1+0x54] ;  /* 0x00005400014c7983 */ /* 0x000ea20000100800 */
[----:B------:R-:W-:Y:S01]  /*7a40*/  IMAD R103, R19, 0x8, R18 ;  /* 0x0000000813677824 */ /* 0x000fe200078e0212 */
[----:B------:R-:W0:Y:S01]  /*7a50*/  LDC R147, c[0x0][0x2f4] ;  /* 0x0000bd00ff937b82 */ /* 0x000e220000000800 */
[----:B------:R-:W-:Y:S01]  /*7a60*/  IMAD.MOV.U32 R125, RZ, RZ, R127 ;  /* 0x000000ffff7d7224 */ /* 0x000fe200078e007f */
[----:B------:R-:W-:Y:S06]  /*7a70*/  BSSY B1, `(.L_x_1377) ;  /* 0x0000006000017945 */ /* 0x000fec0003800000 */
[----:B------:R-:W1:Y:S01]  /*7a80*/  LDC.64 R126, c[0x0][0x300] ;  /* 0x0000c000ff7e7b82 */ /* 0x000e620000000a00 */
[----:B0-----:R-:W-:Y:S01]  /*7a90*/  IMAD.IADD R149, R147, 0x1, -R120 ;  /* 0x0000000193957824 */ /* 0x001fe200078e0a78 */
[----:B--2---:R-:W-:-:S04]  /*7aa0*/  SHF.L.U32 R129, R76, 0x1f, RZ ;  /* 0x0000001f4c817819 */ /* 0x004fc800000006ff */
[----:B------:R-:W0:Y:S02]  /*7ab0*/  SYNCS.PHASECHK.TRANS64.TRYWAIT P3, [R103+URZ+0x2e890], R129 ;  /* 0x02e89081670075a7 */ /* 0x000e24000806017f */
[----:B01----:R-:W-:Y:S05]  /*7ac0*/  @!P3 BRA `(.L_x_1378) ;  /* 0x000002f00020b947 */ /* 0x003fea0003800000 */
.L_x_1719:
[----:B------:R-:W-:Y:S05]  /*7ad0*/  BSYNC B1 ;  /* 0x0000000000017941 */ /* 0x000fea0003800000 */
.L_x_1377:
[----:B------:R-:W-:Y:S01]  /*7ae0*/  ISETP.GE.OR P3, PT, R230, R112, P0 ;  /* 0x00000070e600720c */ /* 0x000fe20000766670 */
[----:B------:R-:W-:-:S12]  /*7af0*/  BSSY B1, `(.L_x_1379) ;  /* 0x00000f4000017945 */ /* 0x000fd80003800000 */
[----:B------:R-:W-:Y:S05]  /*7b00*/  @P3 BRA `(.L_x_1380) ;  /* 0x0000000c00c83947 */ /* 0x000fea0003800000 */
[----:B------:R-:W2:Y:S01]  /*7b10*/  LDL R78, [R1+0x88] ;  /* 0x00008800014e7983 */ /* 0x000ea20000100800 */
[----:B------:R-:W-:Y:S02]  /*7b20*/  SHF.R.S32.HI R76, RZ, 0x1f, R230 ;  /* 0x0000001fff4c7819 */ /* 0x000fe400000114e6 */
[----:B------:R-:W-:-:S03]  /*7b30*/  ISETP.NE.AND P6, PT, R0, RZ, PT ;  /* 0x000000ff0000720c */ /* 0x000fc60003fc5270 */
[----:B------:R-:W-:-:S04]  /*7b40*/  IMAD R76, R76, R126, RZ ;  /* 0x0000007e4c4c7224 */ /* 0x000fc800078e02ff */
[----:B------:R-:W-:Y:S01]  /*7b50*/  IMAD R157, R230, R127, R76 ;  /* 0x0000007fe69d7224 */ /* 0x000fe200078e024c */
[----:B------:R-:W-:-:S04]  /*7b60*/  SEL R76, R120, R149, !P6 ;  /* 0x00000095784c7207 */ /* 0x000fc80007000000 */
[----:B------:R-:W-:-:S04]  /*7b70*/  SHF.R.S32.HI R77, RZ, 0x1f, R76 ;  /* 0x0000001fff4d7819 */ /* 0x000fc8000001144c */
[----:B------:R-:W-:-:S04]  /*7b80*/  LEA.HI R76, R77, R76, RZ, 0x5 ;  /* 0x0000004c4d4c7211 */ /* 0x000fc800078f28ff */
[----:B------:R-:W-:-:S05]  /*7b90*/  LEA.HI.SX32 R76, R76, R29, 0x1b ;  /* 0x0000001d4c4c7211 */ /* 0x000fca00078fdaff */
[----:B------:R-:W-:-:S05]  /*7ba0*/  IMAD.SHL.U32 R158, R76, 0x10, RZ ;  /* 0x000000104c9e7824 */ /* 0x000fca00078e00ff */
[----:B------:R-:W-:-:S04]  /*7bb0*/  LOP3.LUT R76, R3, 0x70, R158, 0xf8, !PT ;  /* 0x00000070034c7812 */ /* 0x000fc800078ef89e */
[----:B------:R-:W-:Y:S01]  /*7bc0*/  LOP3.LUT R76, R76, R15, RZ, 0x3c, !PT ;  /* 0x0000000f4c4c7212 */ /* 0x000fe200078e3cff */
[----:B------:R-:W-:-:S04]  /*7bd0*/  IMAD R77, R19, 0x7000, R119 ;  /* 0x00007000134d7824 */ /* 0x000fc800078e0277 */
[----:B------:R-:W-:Y:S02]  /*7be0*/  IMAD.IADD R77, R18, 0x1, R77 ;  /* 0x00000001124d7824 */ /* 0x000fe400078e024d */
[----:B------:R-:W-:Y:S01]  /*7bf0*/  IMAD.WIDE.U32 R134, R230, R126, R124 ;  /* 0x0000007ee6867225 */ /* 0x000fe200078e007c */
[----:B------:R-:W-:Y:S03]  /*7c00*/  BSSY B2, `(.L_x_1381) ;  /* 0x00000d6000027945 */ /* 0x000fe60003800000 */
[----:B------:R-:W-:Y:S01]  /*7c10*/  IMAD.IADD R157, R157, 0x1, R135 ;  /* 0x000000019d9d7824 */ /* 0x000fe200078e0287 */
[----:B------:R-:W-:-:S04]  /*7c20*/  IADD3 R156, P3, P4, R38, R134, R30 ;  /* 0x00000086269c7210 */ /* 0x000fc80007c7e01e */
[----:B------:R-:W-:Y:S01]  /*7c30*/  IADD3.X R164, R32, R157, R31, P3, P4 ;  /* 0x0000009d20a47210 */ /* 0x000fe20001fe841f */
[----:B--2---:R-:W-:-:S04]  /*7c40*/  IMAD.IADD R76, R78, 0x1, R76 ;  /* 0x000000014e4c7824 */ /* 0x004fc800078e024c */
[----:B------:R-:W-:-:S04]  /*7c50*/  IMAD R79, R19, 0x7000, R76 ;  /* 0x00007000134f7824 */ /* 0x000fc800078e024c */
[----:B------:R-:W-:Y:S02]  /*7c60*/  IMAD.IADD R80, R18, 0x1, R79 ;  /* 0x0000000112507824 */ /* 0x000fe400078e024f */
[----:B------:R-:W1:Y:S04]  /*7c70*/  LDS.128 R76, [R77+0x20400] ;  /* 0x020400004d4c7984 */ /* 0x000e680000000c00 */
[----:B------:R-:W2:Y:S01]  /*7c80*/  LDS.128 R80, [R80+0x20400] ;  /* 0x0204000050507984 */ /* 0x000ea20000000c00 */
[----:B------:R-:W-:Y:S05]  /*7c90*/  @P2 BRA `(.L_x_1382) ;  /* 0x0000000c00302947 */ /* 0x000fea0003800000 */
[--C-:B------:R-:W-:Y:S02]  /*7ca0*/  SHF.R.U32.HI R171, RZ, 0x8, R45.reuse ;  /* 0x00000008ffab7819 */ /* 0x100fe4000001162d */
[----:B------:R-:W-:Y:S02]  /*7cb0*/  LOP3.LUT R44, R45, 0xff0000ff, RZ, 0xc0, !PT ;  /* 0xff0000ff2d2c7812 */ /* 0x000fe400078ec0ff */
[----:B------:R-:W-:Y:S01]  /*7cc0*/  SHF.R.U32.HI R170, RZ, 0x10, R45 ;  /* 0x00000010ffaa7819 */ /* 0x000fe2000001162d */
[----:B------:R-:W-:Y:S01]  /*7cd0*/  IMAD.SHL.U32 R45, R171, 0x100, RZ ;  /* 0x00000100ab2d7824 */ /* 0x000fe200078e00ff */
[----:B------:R-:W-:Y:S02]  /*7ce0*/  SHF.R.U32.HI R168, RZ, 0x8, R47 ;  /* 0x00000008ffa87819 */ /* 0x000fe4000001162f */
[----:B------:R-:W-:Y:S02]  /*7cf0*/  SHF.R.U32.HI R163, RZ, 0x8, R51 ;  /* 0x00000008ffa37819 */ /* 0x000fe40000011633 */
[----:B------:R-:W-:-:S02]  /*7d00*/  LOP3.LUT R46, R47, 0xff0000ff, RZ, 0xc0, !PT ;  /* 0xff0000ff2f2e7812 */ /* 0x000fc400078ec0ff */
[----:B------:R-:W-:Y:S01]  /*7d10*/  SHF.R.U32.HI R167, RZ, 0x10, R47 ;  /* 0x00000010ffa77819 */ /* 0x000fe2000001162f */
[----:B------:R-:W-:Y:S01]  /*7d20*/  IMAD.SHL.U32 R47, R168, 0x100, RZ ;  /* 0x00000100a82f7824 */ /* 0x000fe200078e00ff */
[----:B------:R-:W-:Y:S01]  /*7d30*/  LOP3.LUT R44, R44, 0xff00, R45, 0xf8, !PT ;  /* 0x0000ff002c2c7812 */ /* 0x000fe200078ef82d */
[----:B------:R-:W-:Y:S01]  /*7d40*/  IMAD.U32 R45, R170, 0x10000, RZ ;  /* 0x00010000aa2d7824 */ /* 0x000fe200078e00ff */
[----:B------:R-:W-:Y:S02]  /*7d50*/  LOP3.LUT R50, R51, 0xff0000ff, RZ, 0xc0, !PT ;  /* 0xff0000ff33327812 */ /* 0x000fe400078ec0ff */
[----:B------:R-:W-:Y:S01]  /*7d60*/  SHF.R.U32.HI R169, RZ, 0x10, R51 ;  /* 0x00000010ffa97819 */ /* 0x000fe20000011633 */
[----:B------:R-:W-:Y:S01]  /*7d70*/  IMAD.SHL.U32 R51, R163, 0x100, RZ ;  /* 0x00000100a3337824 */ /* 0x000fe200078e00ff */
[----:B------:R-:W-:Y:S02]  /*7d80*/  SHF.R.U32.HI R166, RZ, 0x8, R49 ;  /* 0x00000008ffa67819 */ /* 0x000fe40000011631 */
[----:B------:R-:W-:Y:S01]  /*7d90*/  LOP3.LUT R47, R46, 0xff00, R47, 0xf8, !PT ;  /* 0x0000ff002e2f7812 */ /* 0x000fe200078ef82f */
[----:B------:R-:W-:Y:S01]  /*7da0*/  IMAD.U32 R169, R169, 0x10000, RZ ;  /* 0x00010000a9a97824 */ /* 0x000fe200078e00ff */
[----:B------:R-:W-:-:S02]  /*7db0*/  LOP3.LUT R48, R49, 0xff0000ff, RZ, 0xc0, !PT ;  /* 0xff0000ff31307812 */ /* 0x000fc400078ec0ff */
[----:B------:R-:W-:Y:S01]  /*7dc0*/  SHF.R.U32.HI R165, RZ, 0x10, R49 ;  /* 0x00000010ffa57819 */ /* 0x000fe20000011631 */
[----:B------:R-:W-:Y:S01]  /*7dd0*/  IMAD.SHL.U32 R49, R166, 0x100, RZ ;  /* 0x00000100a6317824 */ /* 0x000fe200078e00ff */
[----:B------:R-:W-:Y:S01]  /*7de0*/  LOP3.LUT R46, R44, 0xff0000, R45, 0xf8, !PT ;  /* 0x00ff00002c2e7812 */ /* 0x000fe200078ef82d */
[----:B------:R-:W-:Y:S01]  /*7df0*/  IMAD.U32 R44, R167, 0x10000, RZ ;  /* 0x00010000a72c7824 */ /* 0x000fe200078e00ff */
[----:B------:R-:W-:Y:S02]  /*7e00*/  LOP3.LUT R168, R50, 0xff00, R51, 0xf8, !PT ;  /* 0x0000ff0032a87812 */ /* 0x000fe400078ef833 */
[----:B------:R-:W-:Y:S02]  /*7e10*/  F2FP.F16.E4M3.UNPACK_B R167, R162.H1 ;  /* 0x000000a2ffa7723e */ /* 0x000fe400030006ff */
[----:B--2---:R-:W-:Y:S02]  /*7e20*/  F2FP.F16.E4M3.UNPACK_B R51, R80.H1 ;  /* 0x00000050ff33723e */ /* 0x004fe400030006ff */
[----:B-1----:R-:W-:Y:S01]  /*7e30*/  F2FP.F16.E4M3.UNPACK_B R50, R76.H1 ;  /* 0x0000004cff32723e */ /* 0x002fe200030006ff */
[----:B------:R-:W-:Y:S01]  /*7e40*/  HADD2.F32 R45, -RZ, R167.H0_H0 ;  /* 0x200000a7ff2d7230 */ /* 0x000fe20000004100 */
[----:B------:R-:W-:Y:S01]  /*7e50*/  LOP3.LUT R166, R48, 0xff00, R49, 0xf8, !PT ;  /* 0x0000ff0030a67812 */ /* 0x000fe200078ef831 */
[----:B------:R-:W-:Y:S01]  /*7e60*/  HADD2.F32 R49, -RZ, R51.H0_H0 ;  /* 0x20000033ff317230 */ /* 0x000fe20000004100 */
[----:B------:R-:W-:Y:S01]  /*7e70*/  F2FP.F16.E4M3.UNPACK_B R163, R161.H1 ;  /* 0x000000a1ffa3723e */ /* 0x000fe200030006ff */
[----:B------:R-:W-:Y:S01]  /*7e80*/  HADD2.F32 R48, -RZ, R50.H0_H0 ;  /* 0x20000032ff307230 */ /* 0x000fe20000004100 */
[----:B------:R-:W-:Y:S01]  /*7e90*/  LOP3.LUT R44, R47, 0xff0000, R44, 0xf8, !PT ;  /* 0x00ff00002f2c7812 */ /* 0x000fe200078ef82c */
[----:B------:R-:W-:-:S02]  /*7ea0*/  IMAD.U32 R47, R165, 0x10000, RZ ;  /* 0x00010000a52f7824 */ /* 0x000fc400078e00ff */
[CC--:B------:R-:W-:Y:S01]  /*7eb0*/  FMUL.FTZ R171, R49.reuse, R45.reuse ;  /* 0x0000002d31ab7220 */ /* 0x0c0fe20000410000 */
[----:B------:R-:W-:Y:S02]  /*7ec0*/  HADD2.F32 R165, -RZ, R163.H0_H0 ;  /* 0x200000a3ffa57230 */ /* 0x000fe40000004100 */
[----:B------:R-:W-:Y:S01]  /*7ed0*/  FMUL.FTZ R170, R48, R45 ;  /* 0x0000002d30aa7220 */ /* 0x000fe20000410000 */
        /* <DEDUP_REMOVED lines=12> */
[----:B------:R-:W-:Y:S01]  /*7fa0*/  F2FP.F16.E4M3.UNPACK_B R161, R76 ;  /* 0x0000004cffa1723e */ /* 0x000fe200020006ff */
[-C--:B------:R-:W-:Y:S01]  /*7fb0*/  FMUL.FTZ R51, R163, R167.reuse ;  /* 0x000000a7a3337220 */ /* 0x080fe20000410000 */
[----:B------:R-:W-:Y:S01]  /*7fc0*/  FMUL.FTZ R170, R50, R167 ;  /* 0x000000a732aa7220 */ /* 0x000fe20000410000 */
[----:B------:R-:W-:-:S02]  /*7fd0*/  HADD2.F32 R162, -RZ, R80.H0_H0 ;  /* 0x20000050ffa27230 */ /* 0x000fc40000004100 */
[----:B------:R-:W-:Y:S02]  /*7fe0*/  HADD2.F32 R76, -RZ, R161.H0_H0 ;  /* 0x200000a1ff4c7230 */ /* 0x000fe40000004100 */
[-C--:B------:R-:W-:Y:S01]  /*7ff0*/  FFMA.FTZ R51, R50, R166.reuse, -R51 ;  /* 0x000000a632337223 */ /* 0x080fe20000010833 */
[----:B------:R-:W-:Y:S01]  /*8000*/  FFMA.FTZ R50, R163, R166, R170 ;  /* 0x000000a6a3327223 */ /* 0x000fe200000100aa */
[----:B------:R-:W-:Y:S02]  /*8010*/  HADD2.F32 R167, -RZ, R165.H0_H0 ;  /* 0x200000a5ffa77230 */ /* 0x000fe40000004100 */
[-C--:B------:R-:W-:Y:S01]  /*8020*/  FMUL.FTZ R171, R162, R169.reuse ;  /* 0x000000a9a2ab7220 */ /* 0x080fe20000410000 */
[----:B------:R-:W-:Y:S01]  /*8030*/  FMUL.FTZ R169, R76, R169 ;  /* 0x000000a94ca97220 */ /* 0x000fe20000410000 */
[----:B------:R-:W-:Y:S01]  /*8040*/  HADD2.F32 R170, -RZ, R168.H1_H1 ;  /* 0x300000a8ffaa7230 */ /* 0x000fe20000004100 */
[----:B------:R-:W-:Y:S01]  /*8050*/  F2FP.F16.E4M3.UNPACK_B R166, R82.H1 ;  /* 0x00000052ffa6723e */ /* 0x000fe200030006ff */
[----:B------:R-:W-:-:S02]  /*8060*/  HADD2.F32 R163, -RZ, R80.H1_H1 ;  /* 0x30000050ffa37230 */ /* 0x000fc40000004100 */
[-C--:B------:R-:W-:Y:S01]  /*8070*/  FFMA.FTZ R80, R162, R167.reuse, R169 ;  /* 0x000000a7a2507223 */ /* 0x080fe200000100a9 */
[----:B------:R-:W-:Y:S02]  /*8080*/  HADD2.F32 R161, -RZ, R161.H1_H1 ;  /* 0x300000a1ffa17230 */ /* 0x000fe40000004100 */
[----:B------:R-:W-:Y:S01]  /*8090*/  FFMA.FTZ R76, R76, R167, -R171 ;  /* 0x000000a74c4c7223 */ /* 0x000fe200000108ab */
[----:B------:R-:W-:Y:S02]  /*80a0*/  HADD2.F32 R168, -RZ, R165.H1_H1 ;  /* 0x300000a5ffa87230 */ /* 0x000fe40000004100 */
[-C--:B------:R-:W-:Y:S01]  /*80b0*/  FMUL.FTZ R162, R163, R170.reuse ;  /* 0x000000aaa3a27220 */ /* 0x080fe20000410000 */
[----:B------:R-:W-:Y:S01]  /*80c0*/  F2FP.F16.E4M3.UNPACK_B R165, R159.H1 ;  /* 0x0000009fffa5723e */ /* 0x000fe200030006ff */
[C---:B------:R-:W-:Y:S01]  /*80d0*/  FMUL.FTZ R170, R161.reuse, R170 ;  /* 0x000000aaa1aa7220 */ /* 0x040fe20000410000 */
[----:B------:R-:W-:Y:S01]  /*80e0*/  F2FP.F16.E4M3.UNPACK_B R169, R160.H1 ;  /* 0x000000a0ffa9723e */ /* 0x000fe200030006ff */
[----:B------:R-:W-:Y:S01]  /*80f0*/  FFMA.FTZ R161, R161, R168, -R162 ;  /* 0x000000a8a1a17223 */ /* 0x000fe200000108a2 */
[----:B------:R-:W-:Y:S01]  /*8100*/  F2FP.F16.E4M3.UNPACK_B R162, R78.H1 ;  /* 0x0000004effa2723e */ /* 0x000fe200030006ff */
[----:B------:R-:W-:-:S02]  /*8110*/  HADD2.F32 R172, -RZ, R165.H0_H0 ;  /* 0x200000a5ffac7230 */ /* 0x000fc40000004100 */
[----:B------:R-:W-:Y:S01]  /*8120*/  FFMA.FTZ R163, R163, R168, R170 ;  /* 0x000000a8a3a37223 */ /* 0x000fe200000100aa */
[----:B------:R-:W-:Y:S01]  /*8130*/  HADD2.F32 R167, -RZ, R166.H0_H0 ;  /* 0x200000a6ffa77230 */ /* 0x000fe20000004100 */
[----:B------:R-:W-:Y:S01]  /*8140*/  F2FP.F16.E4M3.UNPACK_B R78, R78 ;  /* 0x0000004eff4e723e */ /* 0x000fe200020006ff */
[----:B------:R-:W-:Y:S01]  /*8150*/  HADD2.F32 R171, -RZ, R165.H1_H1 ;  /* 0x300000a5ffab7230 */ /* 0x000fe20000004100 */
[----:B------:R-:W-:Y:S01]  /*8160*/  F2FP.SATFINITE.E4M3.F32.PACK_AB_MERGE_C R49, R50, R49, RZ ;  /* 0x000000313231723e */ /* 0x000fe200048070ff */
[----:B------:R-:W-:Y:S02]  /*8170*/  HADD2.F32 R165, -RZ, R162.H0_H0 ;  /* 0x200000a2ffa57230 */ /* 0x000fe40000004100 */
[----:B------:R-:W-:Y:S01]  /*8180*/  FMUL.FTZ R174, R167, R172 ;  /* 0x000000aca7ae7220 */ /* 0x000fe20000410000 */
[----:B------:R-:W-:Y:S01]  /*8190*/  HADD2.F32 R170, -RZ, R169.H0_H0 ;  /* 0x200000a9ffaa7230 */ /* 0x000fe20000004100 */
[----:B------:R-:W-:Y:S01]  /*81a0*/  F2FP.SATFINITE.E4M3.F32.PACK_AB_MERGE_C R48, R51, R48, RZ ;  /* 0x000000303330723e */ /* 0x000fe200048070ff */
[----:B------:R-:W-:-:S02]  /*81b0*/  HADD2.F32 R168, -RZ, R166.H1_H1 ;  /* 0x300000a6ffa87230 */ /* 0x000fc40000004100 */
[C---:B------:R-:W-:Y:S01]  /*81c0*/  FMUL.FTZ R172, R165.reuse, R172 ;  /* 0x000000aca5ac7220 */ /* 0x040fe20000410000 */
[----:B------:R-:W-:Y:S02]  /*81d0*/  HADD2.F32 R166, -RZ, R162.H1_H1 ;  /* 0x300000a2ffa67230 */ /* 0x000fe40000004100 */
        /* <DEDUP_REMOVED lines=12> */
[----:B------:R-:W-:Y:S01]  /*82a0*/  F2FP.F16.E4M3.UNPACK_B R165, R160 ;  /* 0x000000a0ffa5723e */ /* 0x000fe200020006ff */
[--C-:B------:R-:W-:Y:S01]  /*82b0*/  HADD2.F32 R160, -RZ, R159.reuse.H0_H0 ;  /* 0x2000009fffa07230 */ /* 0x100fe20000004100 */
[----:B------:R-:W-:Y:S01]  /*82c0*/  F2FP.SATFINITE.E4M3.F32.PACK_AB_MERGE_C R80, R163, R80, R49 ;  /* 0x00000050a350723e */ /* 0x000fe20004807031 */
[----:B------:R-:W-:Y:S01]  /*82d0*/  HADD2.F32 R159, -RZ, R159.H1_H1 ;  /* 0x3000009fff9f7230 */ /* 0x000fe20000004100 */
[----:B------:R-:W-:Y:S01]  /*82e0*/  F2FP.F16.E4M3.UNPACK_B R50, R81 ;  /* 0x00000051ff32723e */ /* 0x000fe200020006ff */
[----:B------:R-:W-:-:S02]  /*82f0*/  HADD2.F32 R78, -RZ, R78.H1_H1 ;  /* 0x3000004eff4e7230 */ /* 0x000fc40000004100 */
[----:B------:R-:W-:Y:S01]  /*8300*/  FMUL.FTZ R171, R160, R169 ;  /* 0x000000a9a0ab7220 */ /* 0x000fe20000410000 */
[--C-:B------:R-:W-:Y:S02]  /*8310*/  HADD2.F32 R167, -RZ, R165.reuse.H0_H0 ;  /* 0x200000a5ffa77230 */ /* 0x100fe40000004100 */
[CC--:B------:R-:W-:Y:S01]  /*8320*/  FMUL.FTZ R173, R159.reuse, R166.reuse ;  /* 0x000000a69fad7220 */ /* 0x0c0fe20000410000 */
[----:B------:R-:W-:Y:S02]  /*8330*/  HADD2.F32 R165, -RZ, R165.H1_H1 ;  /* 0x300000a5ffa57230 */ /* 0x000fe40000004100 */
[----:B------:R-:W-:Y:S01]  /*8340*/  FMUL.FTZ R166, R78, R166 ;  /* 0x000000a64ea67220 */ /* 0x000fe20000410000 */
[----:B------:R-:W-:Y:S01]  /*8350*/  F2FP.F16.E4M3.UNPACK_B R51, R47 ;  /* 0x0000002fff33723e */ /* 0x000fe200020006ff */
[----:B------:R-:W-:Y:S01]  /*8360*/  FMUL.FTZ R169, R82, R169 ;  /* 0x000000a952a97220 */ /* 0x000fe20000410000 */
[----:B------:R-:W-:Y:S01]  /*8370*/  F2FP.F16.E4M3.UNPACK_B R49, R77 ;  /* 0x0000004dff31723e */ /* 0x000fe200020006ff */
[----:B------:R-:W-:Y:S01]  /*8380*/  FFMA.FTZ R78, R78, R165, -R173 ;  /* 0x000000a54e4e7223 */ /* 0x000fe200000108ad */
[----:B------:R-:W-:Y:S01]  /*8390*/  FFMA.FTZ R171, R82, R167, -R171 ;  /* 0x000000a752ab7223 */ /* 0x000fe200000108ab */
[----:B------:R-:W-:Y:S01]  /*83a0*/  FFMA.FTZ R165, R159, R165, R166 ;  /* 0x000000a59fa57223 */ /* 0x000fe200000100a6 */
[----:B------:R-:W-:Y:S01]  /*83b0*/  F2FP.SATFINITE.E4M3.F32.PACK_AB_MERGE_C R175, R175, R162, RZ ;  /* 0x000000a2afaf723e */ /* 0x000fe200048070ff */
[----:B------:R-:W-:Y:S01]  /*83c0*/  FFMA.FTZ R82, R160, R167, R169 ;  /* 0x000000a7a0527223 */ /* 0x000fe200000100a9 */
[----:B------:R-:W-:Y:S01]  /*83d0*/  F2FP.SATFINITE.E4M3.F32.PACK_AB_MERGE_C R76, R161, R76, R48 ;  /* 0x0000004ca14c723e */ /* 0x000fe20004807030 */
[----:B------:R-:W-:Y:S01]  /*83e0*/  HADD2.F32 R159, -RZ, R50.H0_H0 ;  /* 0x20000032ff9f7230 */ /* 0x000fe20000004100 */
[----:B------:R-:W-:Y:S01]  /*83f0*/  F2FP.F16.E4M3.UNPACK_B R160, R46 ;  /* 0x0000002effa0723e */ /* 0x000fe200020006ff */
[----:B------:R-:W-:Y:S01]  /*8400*/  HADD2.F32 R162, -RZ, R51.H0_H0 ;  /* 0x20000033ffa27230 */ /* 0x000fe20000004100 */
[----:B------:R-:W-:Y:S01]  /*8410*/  F2FP.F16.E4M3.UNPACK_B R81, R81.H1 ;  /* 0x00000051ff51723e */ /* 0x000fe200030006ff */
[----:B------:R-:W-:Y:S01]  /*8420*/  HADD2.F32 R48, -RZ, R49.H0_H0 ;  /* 0x20000031ff307230 */ /* 0x000fe20000004100 */
[----:B------:R-:W-:Y:S01]  /*8430*/  F2FP.F16.E4M3.UNPACK_B R77, R77.H1 ;  /* 0x0000004dff4d723e */ /* 0x000fe200030006ff */
        /* <DEDUP_REMOVED lines=9> */
[CC--:B------:R-:W-:Y:S01]  /*84d0*/  FMUL.FTZ R166, R50.reuse, R162.reuse ;  /* 0x000000a232a67220 */ /* 0x0c0fe20000410000 */
[----:B------:R-:W-:Y:S01]  /*84e0*/  F2FP.F16.E4M3.UNPACK_B R161, R47.H1 ;  /* 0x0000002fffa1723e */ /* 0x000fe200030006ff */
[C---:B------:R-:W-:Y:S01]  /*84f0*/  FMUL.FTZ R159, R51.reuse, R162 ;  /* 0x000000a2339f7220 */ /* 0x040fe20000410000 */
[----:B------:R-:W-:Y:S01]  /*8500*/  F2FP.F16.E4M3.UNPACK_B R46, R46.H1 ;  /* 0x0000002eff2e723e */ /* 0x000fe200030006ff */
[-C--:B------:R-:W-:Y:S01]  /*8510*/  FFMA.FTZ R51, R51, R160.reuse, -R166 ;  /* 0x000000a033337223 */ /* 0x080fe200000108a6 */
[----:B------:R-:W-:Y:S02]  /*8520*/  HADD2.F32 R47, -RZ, R77.H0_H0 ;  /* 0x2000004dff2f7230 */ /* 0x000fe40000004100 */
[----:B------:R-:W-:Y:S01]  /*8530*/  FFMA.FTZ R50, R50, R160, R159 ;  /* 0x000000a032327223 */ /* 0x000fe2000001009f */
[----:B------:R-:W-:Y:S01]  /*8540*/  HADD2.F32 R159, -RZ, R81.H0_H0 ;  /* 0x20000051ff9f7230 */ /* 0x000fe20000004100 */
[----:B------:R-:W-:Y:S01]  /*8550*/  F2FP.SATFINITE.E4M3.F32.PACK_AB_MERGE_C R172, R177, R172, RZ ;  /* 0x000000acb1ac723e */ /* 0x000fe200048070ff */
[----:B------:R-:W-:Y:S01]  /*8560*/  HADD2.F32 R166, -RZ, R161.H0_H0 ;  /* 0x200000a1ffa67230 */ /* 0x000fe20000004100 */
[----:B------:R-:W-:Y:S01]  /*8570*/  F2FP.F16.E4M3.UNPACK_B R169, R45.H1 ;  /* 0x0000002dffa9723e */ /* 0x000fe200030006ff */
[----:B------:R-:W-:Y:S01]  /*8580*/  HADD2.F32 R162, -RZ, R46.H0_H0 ;  /* 0x2000002effa27230 */ /* 0x000fe20000004100 */
[----:B------:R-:W-:Y:S01]  /*8590*/  F2FP.SATFINITE.E4M3.F32.PACK_AB_MERGE_C R82, R165, R82, R172 ;  /* 0x00000052a552723e */ /* 0x000fe200048070ac */
[----:B------:R-:W-:-:S02]  /*85a0*/  HADD2.F32 R77, -RZ, R77.H1_H1 ;  /* 0x3000004dff4d7230 */ /* 0x000fc40000004100 */
[-C--:B------:R-:W-:Y:S01]  /*85b0*/  FMUL.FTZ R168, R159, R166.reuse ;  /* 0x000000a69fa87220 */ /* 0x080fe20000410000 */
[----:B------:R-:W-:Y:S02]  /*85c0*/  HADD2.F32 R160, -RZ, R81.H1_H1 ;  /* 0x30000051ffa07230 */ /* 0x000fe40000004100 */
[C---:B------:R-:W-:Y:S01]  /*85d0*/  FMUL.FTZ R166, R47.reuse, R166 ;  /* 0x000000a62fa67220 */ /* 0x040fe20000410000 */
[----:B------:R-:W-:Y:S01]  /*85e0*/  HADD2.F32 R161, -RZ, R161.H1_H1 ;  /* 0x300000a1ffa17230 */ /* 0x000fe20000004100 */
[----:B------:R-:W-:Y:S01]  /*85f0*/  F2FP.F16.E4M3.UNPACK_B R81, R79 ;  /* 0x0000004fff51723e */ /* 0x000fe200020006ff */
[----:B------:R-:W-:Y:S02]  /*8600*/  HADD2.F32 R163, -RZ, R46.H1_H1 ;  /* 0x3000002effa37230 */ /* 0x000fe40000004100 */
[-C--:B------:R-:W-:Y:S01]  /*8610*/  FFMA.FTZ R46, R47, R162.reuse, -R168 ;  /* 0x000000a22f2e7223 */ /* 0x080fe200000108a8 */
[----:B------:R-:W-:Y:S01]  /*8620*/  FFMA.FTZ R47, R159, R162, R166 ;  /* 0x000000a29f2f7223 */ /* 0x000fe200000100a6 */
[-C--:B------:R-:W-:Y:S01]  /*8630*/  FMUL.FTZ R170, R160, R161.reuse ;  /* 0x000000a1a0aa7220 */ /* 0x080fe20000410000 */
[----:B------:R-:W-:Y:S01]  /*8640*/  FMUL.FTZ R159, R77, R161 ;  /* 0x000000a14d9f7220 */ /* 0x000fe20000410000 */
[----:B------:R-:W-:-:S02]  /*8650*/  F2FP.F16.E4M3.UNPACK_B R162, R83.H1 ;  /* 0x00000053ffa2723e */ /* 0x000fc400030006ff */
[----:B------:R-:W-:Y:S01]  /*8660*/  F2FP.F16.E4M3.UNPACK_B R161, R83 ;  /* 0x00000053ffa1723e */ /* 0x000fe200020006ff */
[----:B------:R-:W-:Y:S01]  /*8670*/  FFMA.FTZ R77, R77, R163, -R170 ;  /* 0x000000a34d4d7223 */ /* 0x000fe200000108aa */
[----:B------:R-:W-:Y:S01]  /*8680*/  F2FP.F16.E4M3.UNPACK_B R79, R79.H1 ;  /* 0x0000004fff4f723e */ /* 0x000fe200030006ff */
[----:B------:R-:W-:Y:S01]  /*8690*/  FFMA.FTZ R160, R160, R163, R159 ;  /* 0x000000a3a0a07223 */ /* 0x000fe2000001009f */
[----:B------:R-:W-:Y:S01]  /*86a0*/  F2FP.F16.E4M3.UNPACK_B R168, R45 ;  /* 0x0000002dffa8723e */ /* 0x000fe200020006ff */
[----:B------:R-:W-:Y:S01]  /*86b0*/  HADD2.F32 R163, -RZ, R161.H0_H0 ;  /* 0x200000a1ffa37230 */ /* 0x000fe20000004100 */
[----:B------:R-:W-:Y:S01]  /*86c0*/  F2FP.SATFINITE.E4M3.F32.PACK_AB_MERGE_C R78, R78, R171, R175 ;  /* 0x000000ab4e4e723e */ /* 0x000fe200048070af */
[----:B------:R-:W-:Y:S01]  /*86d0*/  HADD2.F32 R171, -RZ, R169.H0_H0 ;  /* 0x200000a9ffab7230 */ /* 0x000fe20000004100 */
[-C--:B------:R-:W-:Y:S01]  /*86e0*/  F2FP.F16.E4M3.UNPACK_B R45, R44.reuse ;  /* 0x0000002cff2d723e */ /* 0x080fe200020006ff */
[----:B------:R-:W-:Y:S01]  /*86f0*/  HADD2.F32 R159, -RZ, R79.H0_H0 ;  /* 0x2000004fff9f7230 */ /* 0x000fe20000004100 */
[----:B------:R-:W-:Y:S01]  /*8700*/  F2FP.F16.E4M3.UNPACK_B R165, R44.H1 ;  /* 0x0000002cffa5723e */ /* 0x000fe200030006ff */
[----:B------:R-:W-:Y:S01]  /*8710*/  HADD2.F32 R44, -RZ, R162.H0_H0 ;  /* 0x200000a2ff2c7230 */ /* 0x000fe20000004100 */
[----:B------:R-:W-:Y:S01]  /*8720*/  F2FP.SATFINITE.E4M3.F32.PACK_AB_MERGE_C R46, R77, R46, RZ ;  /* 0x0000002e4d2e723e */ /* 0x000fe200048070ff */
[----:B------:R-:W-:Y:S01]  /*8730*/  HADD2.F32 R170, -RZ, R168.H0_H0 ;  /* 0x200000a8ffaa7230 */ /* 0x000fe20000004100 */
[----:B------:R-:W-:Y:S01]  /*8740*/  F2FP.SATFINITE.E4M3.F32.PACK_AB_MERGE_C R47, R160, R47, RZ ;  /* 0x0000002fa02f723e */ /* 0x000fe200048070ff */
[----:B------:R-:W-:-:S02]  /*8750*/  HADD2.F32 R83, -RZ, R81.H0_H0 ;  /* 0x20000051ff537230 */ /* 0x000fc40000004100 */
[-C--:B------:R-:W-:Y:S01]  /*8760*/  FMUL.FTZ R174, R44, R171.reuse ;  /* 0x000000ab2cae7220 */ /* 0x080fe20000410000 */
[----:B------:R-:W-:Y:S02]  /*8770*/  HADD2.F32 R162, -RZ, R162.H1_H1 ;  /* 0x300000a2ffa27230 */ /* 0x000fe40000004100 */
[-C--:B------:R-:W-:Y:S01]  /*8780*/  FMUL.FTZ R172, R163, R170.reuse ;  /* 0x000000aaa3ac7220 */ /* 0x080fe20000410000 */
[----:B------:R-:W-:Y:S02]  /*8790*/  HADD2.F32 R169, -RZ, R169.H1_H1 ;  /* 0x300000a9ffa97230 */ /* 0x000fe40000004100 */
[----:B------:R-:W-:Y:S01]  /*87a0*/  FMUL.FTZ R171, R159, R171 ;  /* 0x000000ab9fab7220 */ /* 0x000fe20000410000 */
[----:B------:R-:W-:Y:S02]  /*87b0*/  HADD2.F32 R79, -RZ, R79.H1_H1 ;  /* 0x3000004fff4f7230 */ /* 0x000fe40000004100 */
[----:B------:R-:W-:Y:S01]  /*87c0*/  FMUL.FTZ R170, R83, R170 ;  /* 0x000000aa53aa7220 */ /* 0x000fe20000410000 */
[----:B------:R-:W-:-:S02]  /*87d0*/  HADD2.F32 R167, -RZ, R165.H0_H0 ;  /* 0x200000a5ffa77230 */ /* 0x000fc40000004100 */
[-C--:B------:R-:W-:Y:S01]  /*87e0*/  FMUL.FTZ R176, R162, R169.reuse ;  /* 0x000000a9a2b07220 */ /* 0x080fe20000410000 */
[----:B------:R-:W-:Y:S02]  /*87f0*/  HADD2.F32 R166, -RZ, R45.H0_H0 ;  /* 0x2000002dffa67230 */ /* 0x000fe40000004100 */
[----:B------:R-:W-:Y:S01]  /*8800*/  FMUL.FTZ R169, R79, R169 ;  /* 0x000000a94fa97220 */ /* 0x000fe20000410000 */
[----:B------:R-:W-:Y:S02]  /*8810*/  HADD2.F32 R161, -RZ, R161.H1_H1 ;  /* 0x300000a1ffa17230 */ /* 0x000fe40000004100 */
[----:B------:R-:W-:Y:S01]  /*8820*/  FFMA.FTZ R171, R44, R167, R171 ;  /* 0x000000a72cab7223 */ /* 0x000fe200000100ab */
[----:B------:R-:W-:Y:S02]  /*8830*/  HADD2.F32 R168, -RZ, R168.H1_H1 ;  /* 0x300000a8ffa87230 */ /* 0x000fe40000004100 */
[----:B------:R-:W-:Y:S01]  /*8840*/  FFMA.FTZ R172, R83, R166, -R172 ;  /* 0x000000a653ac7223 */ /* 0x000fe200000108ac */
[----:B------:R-:W-:-:S02]  /*8850*/  HADD2.F32 R165, -RZ, R165.H1_H1 ;  /* 0x300000a5ffa57230 */ /* 0x000fc40000004100 */
[----:B------:R-:W-:Y:S01]  /*8860*/  FFMA.FTZ R170, R163, R166, R170 ;  /* 0x000000a6a3aa7223 */ /* 0x000fe200000100aa */
[----:B------:R-:W-:Y:S02]  /*8870*/  HADD2.F32 R81, -RZ, R81.H1_H1 ;  /* 0x30000051ff517230 */ /* 0x000fe40000004100 */
[----:B------:R-:W-:Y:S01]  /*8880*/  FFMA.FTZ R174, R159, R167, -R174 ;  /* 0x000000a79fae7223 */ /* 0x000fe200000108ae */
[----:B------:R-:W-:Y:S02]  /*8890*/  HADD2.F32 R44, -RZ, R45.H1_H1 ;  /* 0x3000002dff2c7230 */ /* 0x000fe40000004100 */
[-C--:B------:R-:W-:Y:S01]  /*88a0*/  FMUL.FTZ R166, R161, R168.reuse ;  /* 0x000000a8a1a67220 */ /* 0x080fe20000410000 */
[-C--:B------:R-:W-:Y:S01]  /*88b0*/  FFMA.FTZ R79, R79, R165.reuse, -R176 ;  /* 0x000000a54f4f7223 */ /* 0x080fe200000108b0 */
[C---:B------:R-:W-:Y:S01]  /*88c0*/  FMUL.FTZ R168, R81.reuse, R168 ;  /* 0x000000a851a87220 */ /* 0x040fe20000410000 */
[----:B------:R-:W-:Y:S01]  /*88d0*/  FFMA.FTZ R162, R162, R165, R169 ;  /* 0x000000a5a2a27223 */ /* 0x000fe200000100a9 */
[----:B------:R-:W-:Y:S01]  /*88e0*/  FFMA.FTZ R81, R81, R44, -R166 ;  /* 0x0000002c51517223 */ /* 0x000fe200000108a6 */
[----:B------:R-:W-:Y:S01]  /*88f0*/  F2FP.SATFINITE.E4M3.F32.PACK_AB_MERGE_C R77, R51, R48, R46 ;  /* 0x00000030334d723e */ /* 0x000fe2000480702e */
[----:B------:R-:W-:Y:S01]  /*8900*/  FFMA.FTZ R161, R161, R44, R168 ;  /* 0x0000002ca1a17223 */ /* 0x000fe200000100a8 */
[----:B------:R-:W-:-:S02]  /*8910*/  F2FP.SATFINITE.E4M3.F32.PACK_AB_MERGE_C R79, R79, R174, RZ ;  /* 0x000000ae4f4f723e */ /* 0x000fc400048070ff */
[----:B------:R-:W-:Y:S02]  /*8920*/  F2FP.SATFINITE.E4M3.F32.PACK_AB_MERGE_C R162, R162, R171, RZ ;  /* 0x000000aba2a2723e */ /* 0x000fe400048070ff */
[----:B------:R-:W-:Y:S02]  /*8930*/  F2FP.SATFINITE.E4M3.F32.PACK_AB_MERGE_C R79, R81, R172, R79 ;  /* 0x000000ac514f723e */ /* 0x000fe4000480704f */
[----:B------:R-:W-:Y:S02]  /*8940*/  F2FP.SATFINITE.E4M3.F32.PACK_AB_MERGE_C R81, R50, R49, R47 ;  /* 0x000000313251723e */ /* 0x000fe4000480702f */
[----:B------:R-:W-:-:S07]  /*8950*/  F2FP.SATFINITE.E4M3.F32.PACK_AB_MERGE_C R83, R161, R170, R162 ;  /* 0x000000aaa153723e */ /* 0x000fce00048070a2 */
.L_x_1382:
[----:B------:R-:W-:Y:S05]  /*8960*/  BSYNC B2 ;  /* 0x0000000000027941 */ /* 0x000fea0003800000 */
.L_x_1381:
[----:B------:R-:W-:Y:S01]  /*8970*/  ISETP.GE.AND P3, PT, R158, R147, PT ;  /* 0x000000939e00720c */ /* 0x000fe20003f66270 */
[----:B------:R-:W-:Y:S01]  /*8980*/  ULDC.64 UR4, c[0x0][0x2e8] ;  /* 0x0000ba0000047ab9 */ /* 0x000fe20000000a00 */
[----:B------:R-:W-:-:S11]  /*8990*/  ULDC.64 UR6, c[0x0][0x208] ;  /* 0x0000820000067ab9 */ /* 0x000fd60000000a00 */
        /* <DEDUP_REMOVED lines=9> */
.L_x_1380:
[----:B------:R-:W-:Y:S05]  /*8a30*/  BSYNC B1 ;  /* 0x0000000000017941 */ /* 0x000fea0003800000 */
.L_x_1379:
[----:B-1----:R-:W-:Y:S01]  /*8a40*/  VIADD R45, R230, 0x40 ;  /* 0x00000040e62d7836 */ /* 0x002fe20000000000 */
[----:B------:R-:W-:Y:S04]  /*8a50*/  BSSY B1, `(.L_x_1383) ;  /* 0x0000102000017945 */ /* 0x000fe80003800000 */
[----:B------:R-:W-:-:S13]  /*8a60*/  ISETP.GE.OR P3, PT, R45, R112, P0 ;  /* 0x000000702d00720c */ /* 0x000fda0000766670 */
[----:B------:R-:W-:Y:S05]  /*8a70*/  @P3 BRA `(.L_x_1384) ;  /* 0x0000000c00fc3947 */ /* 0x000fea0003800000 */
[----:B------:R-:W2:Y:S01]  /*8a80*/  LDL R46, [R1+0x90] ;  /* 0x00009000012e7983 */ /* 0x000ea20000100800 */
[-C--:B------:R-:W-:Y:S01]  /*8a90*/  IMAD R44, R128, R126.reuse, RZ ;  /* 0x0000007e802c7224 */ /* 0x080fe200078e02ff */
        /* <DEDUP_REMOVED lines=10> */
[----:B------:R-:W-:Y:S01]  /*8b40*/  IMAD.SHL.U32 R48, R48, 0x80, RZ ;  /* 0x0000008030307824 */ /* 0x000fe200078e00ff */
[----:B------:R-:W-:Y:S01]  /*8b50*/  LEA.HI R44, R45, R44, RZ, 0x5 ;  /* 0x0000002c2d2c7211 */ /* 0x000fe200078f28ff */
[----:B------:R-:W-:Y:S01]  /*8b60*/  IMAD R45, R19, 0x7000, R118 ;  /* 0x00007000132d7824 */ /* 0x000fe200078e0276 */
[----:B------:R-:W-:Y:S01]  /*8b70*/  LOP3.LUT R47, R47, 0x380, RZ, 0xc0, !PT ;  /* 0x000003802f2f7812 */ /* 0x000fe200078ec0ff */
[----:B------:R-:W-:Y:S01]  /*8b80*/  IMAD.IADD R79, R77, 0x1, R79 ;  /* 0x000000014d4f7824 */ /* 0x000fe200078e024f */
[----:B------:R-:W-:Y:S01]  /*8b90*/  LEA.HI.SX32 R44, R44, R29, 0x1b ;  /* 0x0000001d2c2c7211 */ /* 0x000fe200078fdaff */
[----:B------:R-:W-:Y:S01]  /*8ba0*/  IMAD.IADD R45, R18, 0x1, R45 ;  /* 0x00000001122d7824 */ /* 0x000fe200078e022d */
[----:B------:R-:W-:Y:S02]  /*8bb0*/  LOP3.LUT R48, R48, 0x380, RZ, 0xc0, !PT ;  /* 0x0000038030307812 */ /* 0x000fe400078ec0ff */
[----:B------:R-:W-:Y:S01]  /*8bc0*/  SHF.R.U32.HI R47, RZ, 0x3, R47 ;  /* 0x00000003ff2f7819 */ /* 0x000fe2000001162f */
[----:B------:R-:W-:Y:S01]  /*8bd0*/  IMAD.SHL.U32 R81, R44, 0x10, RZ ;  /* 0x000000102c517824 */ /* 0x000fe200078e00ff */
[----:B------:R-:W-:-:S04]  /*8be0*/  IADD3.X R82, R32, R79, R31, P3, P4 ;  /* 0x0000004f20527210 */ /* 0x000fc80001fe841f */
[----:B------:R-:W-:-:S04]  /*8bf0*/  LOP3.LUT R44, R48, 0x70, R81, 0xf8, !PT ;  /* 0x00000070302c7812 */ /* 0x000fc800078ef851 */
[----:B------:R-:W-:-:S05]  /*8c00*/  LOP3.LUT R44, R44, R47, RZ, 0x3c, !PT ;  /* 0x0000002f2c2c7212 */ /* 0x000fca00078e3cff */
[----:B--2---:R-:W-:-:S04]  /*8c10*/  IMAD.IADD R44, R46, 0x1, R44 ;  /* 0x000000012e2c7824 */ /* 0x004fc800078e022c */
        /* <DEDUP_REMOVED lines=8> */
[----:B--2---:R-:W-:Y:S01]  /*8ca0*/  IMAD.MOV.U32 R58, RZ, RZ, R48 ;  /* 0x000000ffff3a7224 */ /* 0x004fe200078e0030 */
[----:B------:R-:W-:Y:S01]  /*8cb0*/  SHF.R.U32.HI R135, RZ, 0x8, R55 ;  /* 0x00000008ff877819 */ /* 0x000fe20000011637 */
[----:B------:R-:W-:Y:S01]  /*8cc0*/  IMAD.SHL.U32 R44, R157, 0x100, RZ ;  /* 0x000001009d2c7824 */ /* 0x000fe200078e00ff */
[----:B------:R-:W-:Y:S01]  /*8cd0*/  SHF.R.U32.HI R80, RZ, 0x8, R59 ;  /* 0x00000008ff507819 */ /* 0x000fe2000001163b */
[----:B------:R-:W-:Y:S01]  /*8ce0*/  IMAD.MOV.U32 R52, RZ, RZ, R45 ;  /* 0x000000ffff347224 */ /* 0x000fe200078e002d */
[----:B------:R-:W-:Y:S02]  /*8cf0*/  SHF.R.U32.HI R159, RZ, 0x10, R55 ;  /* 0x00000010ff9f7819 */ /* 0x000fe40000011637 */
[----:B------:R-:W-:Y:S01]  /*8d00*/  LOP3.LUT R83, R83, 0xff00, R44, 0xf8, !PT ;  /* 0x0000ff0053537812 */ /* 0x000fe200078ef82c */
[----:B------:R-:W-:Y:S01]  /*8d10*/  IMAD.SHL.U32 R44, R135, 0x100, RZ ;  /* 0x00000100872c7824 */ /* 0x000fe200078e00ff */
[----:B------:R-:W-:Y:S01]  /*8d20*/  LOP3.LUT R55, R55, 0xff0000ff, RZ, 0xc0, !PT ;  /* 0xff0000ff37377812 */ /* 0x000fe200078ec0ff */
[----:B------:R-:W-:Y:S01]  /*8d30*/  IMAD.SHL.U32 R48, R80, 0x100, RZ ;  /* 0x0000010050307824 */ /* 0x000fe200078e00ff */
[----:B------:R-:W-:-:S02]  /*8d40*/  SHF.R.U32.HI R158, RZ, 0x10, R57 ;  /* 0x00000010ff9e7819 */ /* 0x000fc40000011639 */
[----:B------:R-:W-:Y:S02]  /*8d50*/  SHF.R.U32.HI R134, RZ, 0x8, R57 ;  /* 0x00000008ff867819 */ /* 0x000fe40000011639 */
[----:B------:R-:W-:Y:S02]  /*8d60*/  LOP3.LUT R54, R57, 0xff0000ff, RZ, 0xc0, !PT ;  /* 0xff0000ff39367812 */ /* 0x000fe400078ec0ff */
[----:B------:R-:W-:Y:S01]  /*8d70*/  LOP3.LUT R57, R59, 0xff0000ff, RZ, 0xc0, !PT ;  /* 0xff0000ff3b397812 */ /* 0x000fe200078ec0ff */
[----:B------:R-:W-:Y:S01]  /*8d80*/  IMAD.SHL.U32 R45, R134, 0x100, RZ ;  /* 0x00000100862d7824 */ /* 0x000fe200078e00ff */
[----:B------:R-:W-:Y:S01]  /*8d90*/  SHF.R.U32.HI R160, RZ, 0x10, R53 ;  /* 0x00000010ffa07819 */ /* 0x000fe20000011635 */
[----:B------:R-:W-:Y:S01]  /*8da0*/  IMAD.MOV.U32 R53, RZ, RZ, R46 ;  /* 0x000000ffff357224 */ /* 0x000fe200078e002e */
[----:B------:R-:W-:Y:S01]  /*8db0*/  LOP3.LUT R55, R55, 0xff00, R44, 0xf8, !PT ;  /* 0x0000ff0037377812 */ /* 0x000fe200078ef82c */
[----:B------:R-:W-:Y:S01]  /*8dc0*/  IMAD.U32 R44, R159, 0x10000, RZ ;  /* 0x000100009f2c7824 */ /* 0x000fe200078e00ff */
[----:B------:R-:W-:Y:S01]  /*8dd0*/  SHF.R.U32.HI R156, RZ, 0x10, R59 ;  /* 0x00000010ff9c7819 */ /* 0x000fe2000001163b */
[----:B------:R-:W-:Y:S01]  /*8de0*/  IMAD.U32 R46, R160, 0x10000, RZ ;  /* 0x00010000a02e7824 */ /* 0x000fe200078e00ff */
[----:B------:R-:W-:Y:S01]  /*8df0*/  LOP3.LUT R157, R57, 0xff00, R48, 0xf8, !PT ;  /* 0x0000ff00399d7812 */ /* 0x000fe200078ef830 */
[----:B------:R-:W-:Y:S01]  /*8e00*/  IMAD.U32 R48, R158, 0x10000, RZ ;  /* 0x000100009e307824 */ /* 0x000fe200078e00ff */
[----:B------:R-:W-:Y:S01]  /*8e10*/  F2FP.F16.E4M3.UNPACK_B R134, R154.H1 ;  /* 0x0000009aff86723e */ /* 0x000fe200030006ff */
[----:B------:R-:W-:Y:S01]  /*8e20*/  IMAD.U32 R156, R156, 0x10000, RZ ;  /* 0x000100009c9c7824 */ /* 0x000fe200078e00ff */
[----:B------:R-:W-:-:S02]  /*8e30*/  F2FP.F16.E4M3.UNPACK_B R59, R58.H1 ;  /* 0x0000003aff3b723e */ /* 0x000fc400030006ff */
[----:B------:R-:W-:Y:S02]  /*8e40*/  F2FP.F16.E4M3.UNPACK_B R57, R56.H1 ;  /* 0x00000038ff39723e */ /* 0x000fe400030006ff */
[----:B------:R-:W-:Y:S01]  /*8e50*/  LOP3.LUT R135, R54, 0xff00, R45, 0xf8, !PT ;  /* 0x0000ff0036877812 */ /* 0x000fe200078ef82d */
[----:B------:R-:W-:Y:S01]  /*8e60*/  HADD2.F32 R45, -RZ, R134.H0_H0 ;  /* 0x20000086ff2d7230 */ /* 0x000fe20000004100 */
[----:B------:R-:W-:Y:S01]  /*8e70*/  LOP3.LUT R44, R55, 0xff0000, R44, 0xf8, !PT ;  /* 0x00ff0000372c7812 */ /* 0x000fe200078ef82c */
[----:B------:R-:W-:Y:S01]  /*8e80*/  HADD2.F32 R55, -RZ, R59.H0_H0 ;  /* 0x2000003bff377230 */ /* 0x000fe20000004100 */
[----:B------:R-:W-:Y:S01]  /*8e90*/  F2FP.F16.E4M3.UNPACK_B R80, R152.H1 ;  /* 0x00000098ff50723e */ /* 0x000fe200030006ff */
[--C-:B------:R-:W-:Y:S01]  /*8ea0*/  HADD2.F32 R54, -RZ, R57.reuse.H0_H0 ;  /* 0x20000039ff367230 */ /* 0x100fe20000004100 */
[----:B------:R-:W-:Y:S01]  /*8eb0*/  LOP3.LUT R46, R83, 0xff0000, R46, 0xf8, !PT ;  /* 0x00ff0000532e7812 */ /* 0x000fe200078ef82e */
[----:B------:R-:W-:Y:S02]  /*8ec0*/  HADD2.F32 R57, -RZ, R57.H1_H1 ;  /* 0x30000039ff397230 */ /* 0x000fe40000004100 */
[----:B------:R-:W-:Y:S01]  /*8ed0*/  FMUL.FTZ R159, R55, R45 ;  /* 0x0000002d379f7220 */ /* 0x000fe20000410000 */
[----:B------:R-:W-:-:S02]  /*8ee0*/  HADD2.F32 R83, -RZ, R80.H0_H0 ;  /* 0x20000050ff537230 */ /* 0x000fc40000004100 */
[C---:B------:R-:W-:Y:S01]  /*8ef0*/  FMUL.FTZ R158, R54.reuse, R45 ;  /* 0x0000002d369e7220 */ /* 0x040fe20000410000 */
[----:B------:R-:W-:Y:S01]  /*8f00*/  LOP3.LUT R48, R135, 0xff0000, R48, 0xf8, !PT ;  /* 0x00ff000087307812 */ /* 0x000fe200078ef830 */
[----:B------:R-:W-:Y:S01]  /*8f10*/  HADD2.F32 R135, -RZ, R80.H1_H1 ;  /* 0x30000050ff877230 */ /* 0x000fe20000004100 */
[----:B------:R-:W-:Y:S01]  /*8f20*/  F2FP.F16.E4M3.UNPACK_B R154, R154 ;  /* 0x0000009aff9a723e */ /* 0x000fe200020006ff */
[-C--:B------:R-:W-:Y:S01]  /*8f30*/  FFMA.FTZ R54, R54, R83.reuse, -R159 ;  /* 0x0000005336367223 */ /* 0x080fe2000001089f */
[----:B------:R-:W-:Y:S01]  /*8f40*/  FFMA.FTZ R55, R55, R83, R158 ;  /* 0x0000005337377223 */ /* 0x000fe2000001009e */
[----:B------:R-:W-:Y:S01]  /*8f50*/  HADD2.F32 R83, -RZ, R134.H1_H1 ;  /* 0x30000086ff537230 */ /* 0x000fe20000004100 */
[----:B------:R-:W-:Y:S01]  /*8f60*/  F2FP.F16.E4M3.UNPACK_B R80, R56 ;  /* 0x00000038ff50723e */ /* 0x000fe200020006ff */
[----:B------:R-:W-:Y:S01]  /*8f70*/  HADD2.F32 R134, -RZ, R59.H1_H1 ;  /* 0x3000003bff867230 */ /* 0x000fe20000004100 */
[----:B------:R-:W-:Y:S02]  /*8f80*/  F2FP.F16.E4M3.UNPACK_B R59, R58 ;  /* 0x0000003aff3b723e */ /* 0x000fe400020006ff */
[----:B------:R-:W-:Y:S01]  /*8f90*/  LOP3.LUT R45, R157, 0xff0000, R156, 0xf8, !PT ;  /* 0x00ff00009d2d7812 */ /* 0x000fe200078ef89c */
[-C--:B------:R-:W-:Y:S01]  /*8fa0*/  FMUL.FTZ R157, R57, R83.reuse ;  /* 0x00000053399d7220 */ /* 0x080fe20000410000 */
[----:B------:R-:W-:Y:S01]  /*8fb0*/  FMUL.FTZ R56, R134, R83 ;  /* 0x0000005386387220 */ /* 0x000fe20000410000 */
[----:B------:R-:W-:Y:S01]  /*8fc0*/  F2FP.F16.E4M3.UNPACK_B R152, R152 ;  /* 0x00000098ff98723e */ /* 0x000fe200020006ff */
[----:B------:R-:W-:Y:S01]  /*8fd0*/  HADD2.F32 R156, -RZ, R154.H0_H0 ;  /* 0x2000009aff9c7230 */ /* 0x000fe20000004100 */
[----:B------:R-:W-:Y:S01]  /*8fe0*/  F2FP.F16.E4M3.UNPACK_B R158, R155.H1 ;  /* 0x0000009bff9e723e */ /* 0x000fe200030006ff */
        /* <DEDUP_REMOVED lines=12> */
[----:B------:R-:W-:Y:S01]  /*90b0*/  HADD2.F32 R156, -RZ, R152.H1_H1 ;  /* 0x30000098ff9c7230 */ /* 0x000fe20000004100 */
[----:B------:R-:W-:Y:S01]  /*90c0*/  F2FP.F16.E4M3.UNPACK_B R152, R50.H1 ;  /* 0x00000032ff98723e */ /* 0x000fe200030006ff */
        /* <DEDUP_REMOVED lines=22> */
[--C-:B------:R-:W-:Y:S02]  /*9230*/  HADD2.F32 R154, -RZ, R155.reuse.H0_H0 ;  /* 0x2000009bff9a7230 */ /* 0x100fe40000004100 */
[----:B------:R-:W-:Y:S01]  /*9240*/  FFMA.FTZ R161, R134, R157, -R135 ;  /* 0x0000009d86a17223 */ /* 0x000fe20000010887 */
[----:B------:R-:W-:Y:S01]  /*9250*/  F2FP.F16.E4M3.UNPACK_B R134, R50 ;  /* 0x00000032ff86723e */ /* 0x000fe200020006ff */
[----:B------:R-:W-:Y:S01]  /*9260*/  HADD2.F32 R155, -RZ, R155.H1_H1 ;  /* 0x3000009bff9b7230 */ /* 0x000fe20000004100 */
[----:B------:R-:W-:Y:S01]  /*9270*/  F2FP.F16.E4M3.UNPACK_B R153, R153 ;  /* 0x00000099ff99723e */ /* 0x000fe200020006ff */
[----:B------:R-:W-:-:S02]  /*9280*/  HADD2.F32 R50, -RZ, R53.H0_H0 ;  /* 0x20000035ff327230 */ /* 0x000fc40000004100 */
[----:B------:R-:W-:Y:S01]  /*9290*/  FFMA.FTZ R160, R152, R157, R163 ;  /* 0x0000009d98a07223 */ /* 0x000fe200000100a3 */
[--C-:B------:R-:W-:Y:S01]  /*92a0*/  HADD2.F32 R135, -RZ, R134.reuse.H0_H0 ;  /* 0x20000086ff877230 */ /* 0x100fe20000004100 */
[----:B------:R-:W-:Y:S01]  /*92b0*/  F2FP.SATFINITE.E4M3.F32.PACK_AB_MERGE_C R54, R57, R54, RZ ;  /* 0x000000363936723e */ /* 0x000fe200048070ff */
[----:B------:R-:W-:Y:S01]  /*92c0*/  HADD2.F32 R134, -RZ, R134.H1_H1 ;  /* 0x30000086ff867230 */ /* 0x000fe20000004100 */
[----:B------:R-:W-:Y:S01]  /*92d0*/  F2FP.SATFINITE.E4M3.F32.PACK_AB_MERGE_C R56, R56, R55, RZ ;  /* 0x000000373838723e */ /* 0x000fe200048070ff */
[----:B------:R-:W-:Y:S02]  /*92e0*/  HADD2.F32 R53, -RZ, R53.H1_H1 ;  /* 0x30000035ff357230 */ /* 0x000fe40000004100 */
[----:B------:R-:W-:Y:S01]  /*92f0*/  FMUL.FTZ R157, R135, R154 ;  /* 0x0000009a879d7220 */ /* 0x000fe20000410000 */
[--C-:B------:R-:W-:Y:S02]  /*9300*/  HADD2.F32 R152, -RZ, R153.reuse.H0_H0 ;  /* 0x20000099ff987230 */ /* 0x100fe40000004100 */
[----:B------:R-:W-:Y:S01]  /*9310*/  FMUL.FTZ R156, R134, R155 ;  /* 0x0000009b869c7220 */ /* 0x000fe20000410000 */
[----:B------:R-:W-:-:S02]  /*9320*/  HADD2.F32 R153, -RZ, R153.H1_H1 ;  /* 0x30000099ff997230 */ /* 0x000fc40000004100 */
[----:B------:R-:W-:Y:S01]  /*9330*/  FMUL.FTZ R155, R53, R155 ;  /* 0x0000009b359b7220 */ /* 0x000fe20000410000 */
[----:B------:R-:W-:Y:S01]  /*9340*/  F2FP.SATFINITE.E4M3.F32.PACK_AB_MERGE_C R55, R83, R58, R54 ;  /* 0x0000003a5337723e */ /* 0x000fe20004807036 */
[----:B------:R-:W-:Y:S01]  /*9350*/  FMUL.FTZ R154, R50, R154 ;  /* 0x0000009a329a7220 */ /* 0x000fe20000410000 */
[----:B------:R-:W-:Y:S01]  /*9360*/  F2FP.F16.E4M3.UNPACK_B R58, R48 ;  /* 0x00000030ff3a723e */ /* 0x000fe200020006ff */
[----:B------:R-:W-:Y:S01]  /*9370*/  FFMA.FTZ R155, R134, R153, R155 ;  /* 0x00000099869b7223 */ /* 0x000fe2000001009b */
[----:B------:R-:W-:Y:S01]  /*9380*/  F2FP.F16.E4M3.UNPACK_B R134, R49 ;  /* 0x00000031ff86723e */ /* 0x000fe200020006ff */
[----:B------:R-:W-:Y:S01]  /*9390*/  FFMA.FTZ R157, R50, R152, -R157 ;  /* 0x00000098329d7223 */ /* 0x000fe2000001089d */
[----:B------:R-:W-:Y:S01]  /*93a0*/  F2FP.F16.E4M3.UNPACK_B R57, R52 ;  /* 0x00000034ff39723e */ /* 0x000fe200020006ff */
[----:B------:R-:W-:Y:S01]  /*93b0*/  FFMA.FTZ R50, R135, R152, R154 ;  /* 0x0000009887327223 */ /* 0x000fe2000001009a */
[----:B------:R-:W-:Y:S01]  /*93c0*/  F2FP.SATFINITE.E4M3.F32.PACK_AB_MERGE_C R54, R80, R59, R56 ;  /* 0x0000003b5036723e */ /* 0x000fe20004807038 */
[----:B------:R-:W-:Y:S01]  /*93d0*/  HADD2.F32 R59, -RZ, R134.H0_H0 ;  /* 0x20000086ff3b7230 */ /* 0x000fe20000004100 */
[----:B------:R-:W-:Y:S01]  /*93e0*/  F2FP.F16.E4M3.UNPACK_B R80, R46 ;  /* 0x0000002eff50723e */ /* 0x000fe200020006ff */
[----:B------:R-:W-:-:S02]  /*93f0*/  HADD2.F32 R135, -RZ, R58.H0_H0 ;  /* 0x2000003aff877230 */ /* 0x000fc40000004100 */
[----:B------:R-:W-:Y:S01]  /*9400*/  FFMA.FTZ R156, R53, R153, -R156 ;  /* 0x00000099359c7223 */ /* 0x000fe2000001089c */
[--C-:B------:R-:W-:Y:S01]  /*9410*/  HADD2.F32 R56, -RZ, R57.reuse.H0_H0 ;  /* 0x20000039ff387230 */ /* 0x100fe20000004100 */
[----:B------:R-:W-:Y:S01]  /*9420*/  F2FP.SATFINITE.E4M3.F32.PACK_AB_MERGE_C R159, R160, R159, RZ ;  /* 0x0000009fa09f723e */ /* 0x000fe200048070ff */
[----:B------:R-:W-:Y:S02]  /*9430*/  HADD2.F32 R83, -RZ, R80.H0_H0 ;  /* 0x20000050ff537230 */ /* 0x000fe40000004100 */
[-C--:B------:R-:W-:Y:S01]  /*9440*/  FMUL.FTZ R153, R59, R135.reuse ;  /* 0x000000873b997220 */ /* 0x080fe20000410000 */
[----:B------:R-:W-:Y:S02]  /*9450*/  HADD2.F32 R134, -RZ, R134.H1_H1 ;  /* 0x30000086ff867230 */ /* 0x000fe40000004100 */
[----:B------:R-:W-:Y:S01]  /*9460*/  FMUL.FTZ R152, R56, R135 ;  /* 0x0000008738987220 */ /* 0x000fe20000410000 */
[----:B------:R-:W-:Y:S01]  /*9470*/  HADD2.F32 R135, -RZ, R58.H1_H1 ;  /* 0x3000003aff877230 */ /* 0x000fe20000004100 */
[----:B------:R-:W-:Y:S01]  /*9480*/  F2FP.SATFINITE.E4M3.F32.PACK_AB_MERGE_C R50, R155, R50, R159 ;  /* 0x000000329b32723e */ /* 0x000fe2000480709f */
[----:B------:R-:W-:-:S02]  /*9490*/  HADD2.F32 R58, -RZ, R57.H1_H1 ;  /* 0x30000039ff3a7230 */ /* 0x000fc40000004100 */
[-C--:B------:R-:W-:Y:S01]  /*94a0*/  FFMA.FTZ R56, R56, R83.reuse, -R153 ;  /* 0x0000005338387223 */ /* 0x080fe20000010899 */
[----:B------:R-:W-:Y:S01]  /*94b0*/  FFMA.FTZ R57, R59, R83, R152 ;  /* 0x000000533b397223 */ /* 0x000fe20000010098 */
[----:B------:R-:W-:Y:S02]  /*94c0*/  HADD2.F32 R83, -RZ, R80.H1_H1 ;  /* 0x30000050ff537230 */ /* 0x000fe40000004100 */
[-C--:B------:R-:W-:Y:S01]  /*94d0*/  FMUL.FTZ R153, R134, R135.reuse ;  /* 0x0000008786997220 */ /* 0x080fe20000410000 */
[C---:B------:R-:W-:Y:S01]  /*94e0*/  FMUL.FTZ R155, R58.reuse, R135 ;  /* 0x000000873a9b7220 */ /* 0x040fe20000410000 */
[----:B------:R-:W-:Y:S02]  /*94f0*/  F2FP.F16.E4M3.UNPACK_B R59, R49.H1 ;  /* 0x00000031ff3b723e */ /* 0x000fe400030006ff */
[----:B------:R-:W-:Y:S01]  /*9500*/  F2FP.F16.E4M3.UNPACK_B R135, R48.H1 ;  /* 0x00000030ff87723e */ /* 0x000fe200030006ff */
[----:B------:R-:W-:Y:S01]  /*9510*/  FFMA.FTZ R49, R58, R83, -R153 ;  /* 0x000000533a317223 */ /* 0x000fe20000010899 */
[----:B------:R-:W-:Y:S01]  /*9520*/  F2FP.F16.E4M3.UNPACK_B R52, R52.H1 ;  /* 0x00000034ff34723e */ /* 0x000fe200030006ff */
[----:B------:R-:W-:Y:S01]  /*9530*/  HADD2.F32 R80, -RZ, R59.H0_H0 ;  /* 0x2000003bff507230 */ /* 0x000fe20000004100 */
[----:B------:R-:W-:Y:S01]  /*9540*/  F2FP.F16.E4M3.UNPACK_B R46, R46.H1 ;  /* 0x0000002eff2e723e */ /* 0x000fe200030006ff */
[----:B------:R-:W-:-:S02]  /*9550*/  HADD2.F32 R153, -RZ, R135.H0_H0 ;  /* 0x20000087ff997230 */ /* 0x000fc40000004100 */
[----:B------:R-:W-:Y:S01]  /*9560*/  FFMA.FTZ R48, R134, R83, R155 ;  /* 0x0000005386307223 */ /* 0x000fe2000001009b */
[----:B------:R-:W-:Y:S01]  /*9570*/  HADD2.F32 R58, -RZ, R52.H0_H0 ;  /* 0x20000034ff3a7230 */ /* 0x000fe20000004100 */
        /* <DEDUP_REMOVED lines=8> */
[----:B------:R-:W-:Y:S01]  /*9600*/  FFMA.FTZ R157, R80, R83, R153 ;  /* 0x00000053509d7223 */ /* 0x000fe20000010099 */
[----:B------:R-:W-:Y:S02]  /*9610*/  HADD2.F32 R134, -RZ, R46.H1_H1 ;  /* 0x3000002eff867230 */ /* 0x000fe40000004100 */
[----:B------:R-:W-:Y:S01]  /*9620*/  FMUL.FTZ R80, R52, R135 ;  /* 0x0000008734507220 */ /* 0x000fe20000410000 */
[----:B------:R-:W-:Y:S01]  /*9630*/  F2FP.F16.E4M3.UNPACK_B R153, R45.H1 ;  /* 0x0000002dff99723e */ /* 0x000fe200030006ff */
[C---:B------:R-:W-:Y:S01]  /*9640*/  FMUL.FTZ R159, R59.reuse, R135 ;  /* 0x000000873b9f7220 */ /* 0x040fe20000410000 */
[----:B------:R-:W-:Y:S01]  /*9650*/  FFMA.FTZ R156, R58, R83, -R155 ;  /* 0x000000533a9c7223 */ /* 0x000fe2000001089b */
[-C--:B------:R-:W-:Y:S01]  /*9660*/  FFMA.FTZ R158, R59, R134.reuse, R80 ;  /* 0x000000863b9e7223 */ /* 0x080fe20000010050 */
[----:B------:R-:W-:Y:S01]  /*9670*/  F2FP.F16.E4M3.UNPACK_B R59, R51.H1 ;  /* 0x00000033ff3b723e */ /* 0x000fe200030006ff */
[----:B------:R-:W-:Y:S01]  /*9680*/  HADD2.F32 R155, -RZ, R153.H0_H0 ;  /* 0x20000099ff9b7230 */ /* 0x000fe20000004100 */
[----:B------:R-:W-:Y:S01]  /*9690*/  F2FP.F16.E4M3.UNPACK_B R46, R47 ;  /* 0x0000002fff2e723e */ /* 0x000fe200020006ff */
[----:B------:R-:W-:Y:S01]  /*96a0*/  FFMA.FTZ R159, R52, R134, -R159 ;  /* 0x00000086349f7223 */ /* 0x000fe2000001089f */
[----:B------:R-:W-:-:S02]  /*96b0*/  F2FP.F16.E4M3.UNPACK_B R152, R45 ;  /* 0x0000002dff98723e */ /* 0x000fc400020006ff */
[----:B------:R-:W-:Y:S01]  /*96c0*/  F2FP.F16.E4M3.UNPACK_B R58, R51 ;  /* 0x00000033ff3a723e */ /* 0x000fe200020006ff */
[----:B------:R-:W-:Y:S01]  /*96d0*/  HADD2.F32 R51, -RZ, R46.H0_H0 ;  /* 0x2000002eff337230 */ /* 0x000fe20000004100 */
[----:B------:R-:W-:Y:S01]  /*96e0*/  F2FP.F16.E4M3.UNPACK_B R47, R47.H1 ;  /* 0x0000002fff2f723e */ /* 0x000fe200030006ff */
[----:B------:R-:W-:Y:S01]  /*96f0*/  HADD2.F32 R154, -RZ, R152.H0_H0 ;  /* 0x20000098ff9a7230 */ /* 0x000fe20000004100 */
[-C--:B------:R-:W-:Y:S01]  /*9700*/  F2FP.F16.E4M3.UNPACK_B R45, R44.reuse ;  /* 0x0000002cff2d723e */ /* 0x080fe200020006ff */
[----:B------:R-:W-:Y:S01]  /*9710*/  HADD2.F32 R80, -RZ, R58.H0_H0 ;  /* 0x2000003aff507230 */ /* 0x000fe20000004100 */
[----:B------:R-:W-:Y:S01]  /*9720*/  F2FP.F16.E4M3.UNPACK_B R83, R44.H1 ;  /* 0x0000002cff53723e */ /* 0x000fe200030006ff */
[----:B------:R-:W-:Y:S02]  /*9730*/  HADD2.F32 R44, -RZ, R59.H0_H0 ;  /* 0x2000003bff2c7230 */ /* 0x000fe40000004100 */
[----:B------:R-:W-:Y:S01]  /*9740*/  FMUL.FTZ R161, R51, R154 ;  /* 0x0000009a33a17220 */ /* 0x000fe20000410000 */
[----:B------:R-:W-:-:S02]  /*9750*/  HADD2.F32 R52, -RZ, R47.H0_H0 ;  /* 0x2000002fff347230 */ /* 0x000fc40000004100 */
[----:B------:R-:W-:Y:S01]  /*9760*/  FMUL.FTZ R160, R80, R154 ;  /* 0x0000009a50a07220 */ /* 0x000fe20000410000 */
[----:B------:R-:W-:Y:S02]  /*9770*/  HADD2.F32 R135, -RZ, R83.H0_H0 ;  /* 0x20000053ff877230 */ /* 0x000fe40000004100 */
[-C--:B------:R-:W-:Y:S01]  /*9780*/  FMUL.FTZ R163, R44, R155.reuse ;  /* 0x0000009b2ca37220 */ /* 0x080fe20000410000 */
[----:B------:R-:W-:Y:S02]  /*9790*/  HADD2.F32 R134, -RZ, R45.H0_H0 ;  /* 0x2000002dff867230 */ /* 0x000fe40000004100 */
[C---:B------:R-:W-:Y:S01]  /*97a0*/  FMUL.FTZ R155, R52.reuse, R155 ;  /* 0x0000009b349b7220 */ /* 0x040fe20000410000 */
[----:B------:R-:W-:Y:S02]  /*97b0*/  HADD2.F32 R59, -RZ, R59.H1_H1 ;  /* 0x3000003bff3b7230 */ /* 0x000fe40000004100 */
[----:B------:R-:W-:Y:S01]  /*97c0*/  FFMA.FTZ R163, R52, R135, -R163 ;  /* 0x0000008734a37223 */ /* 0x000fe200000108a3 */
        /* <DEDUP_REMOVED lines=14> */
[----:B------:R-:W-:Y:S01]  /*98b0*/  FMUL.FTZ R51, R46, R51 ;  /* 0x000000332e337220 */ /* 0x000fe20000410000 */
[----:B------:R-:W-:Y:S01]  /*98c0*/  F2FP.SATFINITE.E4M3.F32.PACK_AB_MERGE_C R157, R158, R157, RZ ;  /* 0x0000009d9e9d723e */ /* 0x000fe200048070ff */
        /* <DEDUP_REMOVED lines=13> */
.L_x_1386:
[----:B------:R-:W-:Y:S05]  /*99a0*/  BSYNC B2 ;  /* 0x0000000000027941 */ /* 0x000fea0003800000 */
.L_x_1385:
        /* <DEDUP_REMOVED lines=12> */
.L_x_1384:
[----:B------:R-:W-:Y:S05]  /*9a70*/  BSYNC B1 ;  /* 0x0000000000017941 */ /* 0x000fea0003800000 */
.L_x_1383:
        /* <DEDUP_REMOVED lines=14> */
[----:B------:R-:W-:Y:S01]  /*9b60*/  SHF.R.S32.HI R45, RZ, 0x1f, R44 ;  /* 0x0000001fff2d7819 */ /* 0x000fe2000001142c */
[----:B------:R-:W-:-:S03]  /*9b70*/  IMAD.SHL.U32 R47, R47, 0x80, RZ ;  /* 0x000000802f2f7824 */ /* 0x000fc600078e00ff */
[----:B------:R-:W-:Y:S01]  /*9b80*/  LEA.HI R44, R45, R44, RZ, 0x5 ;  /* 0x0000002c2d2c7211 */ /* 0x000fe200078f28ff */
[----:B------:R-:W-:Y:S01]  /*9b90*/  IMAD R45, R19, 0x7000, R117 ;  /* 0x00007000132d7824 */ /* 0x000fe200078e0275 */
[----:B------:R-:W-:Y:S02]  /*9ba0*/  LOP3.LUT R47, R47, 0x380, RZ, 0xc0, !PT ;  /* 0x000003802f2f7812 */ /* 0x000fe400078ec0ff */
[----:B------:R-:W-:Y:S01]  /*9bb0*/  LEA.HI.SX32 R44, R44, R29, 0x1b ;  /* 0x0000001d2c2c7211 */ /* 0x000fe200078fdaff */
[----:B------:R-:W-:Y:S01]  /*9bc0*/  IMAD.IADD R45, R18, 0x1, R45 ;  /* 0x00000001122d7824 */ /* 0x000fe200078e022d */
[----:B------:R-:W-:-:S03]  /*9bd0*/  IADD3.X R76, R32, R55, R31, P3, P4 ;  /* 0x00000037204c7210 */ /* 0x000fc60001fe841f */
[----:B------:R-:W-:-:S05]  /*9be0*/  IMAD.SHL.U32 R57, R44, 0x10, RZ ;  /* 0x000000102c397824 */ /* 0x000fca00078e00ff */
        /* <DEDUP_REMOVED lines=13> */
[----:B------:R-:W-:Y:S01]  /*9cc0*/  SHF.R.U32.HI R77, RZ, 0x8, R65 ;  /* 0x00000008ff4d7819 */ /* 0x000fe20000011641 */
[----:B------:R-:W-:Y:S01]  /*9cd0*/  IMAD.SHL.U32 R44, R58, 0x100, RZ ;  /* 0x000001003a2c7824 */ /* 0x000fe200078e00ff */
[----:B------:R-:W-:Y:S01]  /*9ce0*/  SHF.R.U32.HI R66, RZ, 0x8, R67 ;  /* 0x00000008ff427819 */ /* 0x000fe20000011643 */
[----:B------:R-:W-:Y:S01]  /*9cf0*/  IMAD.U32 R45, R82, 0x10000, RZ ;  /* 0x00010000522d7824 */ /* 0x000fe200078e00ff */
[----:B------:R-:W-:Y:S01]  /*9d00*/  SHF.R.U32.HI R78, RZ, 0x8, R63 ;  /* 0x00000008ff4e7819 */ /* 0x000fe2000001163f */
[----:B------:R-:W-:Y:S01]  /*9d10*/  IMAD.MOV.U32 R58, RZ, RZ, R46 ;  /* 0x000000ffff3a7224 */ /* 0x000fe200078e002e */
[----:B------:R-:W-:-:S02]  /*9d20*/  LOP3.LUT R62, R65, 0xff0000ff, RZ, 0xc0, !PT ;  /* 0xff0000ff413e7812 */ /* 0x000fc400078ec0ff */
[----:B------:R-:W-:Y:S01]  /*9d30*/  SHF.R.U32.HI R80, RZ, 0x10, R65 ;  /* 0x00000010ff507819 */ /* 0x000fe20000011641 */
[----:B------:R-:W-:Y:S01]  /*9d40*/  IMAD.SHL.U32 R65, R77, 0x100, RZ ;  /* 0x000001004d417824 */ /* 0x000fe200078e00ff */
[----:B------:R-:W-:Y:S02]  /*9d50*/  LOP3.LUT R64, R67, 0xff0000ff, RZ, 0xc0, !PT ;  /* 0xff0000ff43407812 */ /* 0x000fe400078ec0ff */
[----:B------:R-:W-:Y:S01]  /*9d60*/  SHF.R.U32.HI R79, RZ, 0x10, R67 ;  /* 0x00000010ff4f7819 */ /* 0x000fe20000011643 */
[----:B------:R-:W-:Y:S01]  /*9d70*/  IMAD.SHL.U32 R67, R66, 0x100, RZ ;  /* 0x0000010042437824 */ /* 0x000fe200078e00ff */
[----:B------:R-:W-:Y:S02]  /*9d80*/  LOP3.LUT R60, R63, 0xff0000ff, RZ, 0xc0, !PT ;  /* 0xff0000ff3f3c7812 */ /* 0x000fe400078ec0ff */
[----:B------:R-:W-:Y:S01]  /*9d90*/  SHF.R.U32.HI R81, RZ, 0x10, R63 ;  /* 0x00000010ff517819 */ /* 0x000fe2000001163f */
[----:B--2---:R-:W-:Y:S01]  /*9da0*/  IMAD.MOV.U32 R63, RZ, RZ, R48 ;  /* 0x000000ffff3f7224 */ /* 0x004fe200078e0030 */
[----:B------:R-:W-:Y:S01]  /*9db0*/  LOP3.LUT R44, R59, 0xff00, R44, 0xf8, !PT ;  /* 0x0000ff003b2c7812 */ /* 0x000fe200078ef82c */
[----:B------:R-:W-:Y:S01]  /*9dc0*/  IMAD.SHL.U32 R59, R78, 0x100, RZ ;  /* 0x000001004e3b7824 */ /* 0x000fe200078e00ff */
[----:B------:R-:W-:Y:S01]  /*9dd0*/  LOP3.LUT R48, R62, 0xff00, R65, 0xf8, !PT ;  /* 0x0000ff003e307812 */ /* 0x000fe200078ef841 */
[----:B------:R-:W-:Y:S01]  /*9de0*/  IMAD.U32 R79, R79, 0x10000, RZ ;  /* 0x000100004f4f7824 */ /* 0x000fe200078e00ff */
[----:B------:R-:W-:Y:S01]  /*9df0*/  LOP3.LUT R46, R44, 0xff0000, R45, 0xf8, !PT ;  /* 0x00ff00002c2e7812 */ /* 0x000fe200078ef82d */
[----:B------:R-:W-:Y:S01]  /*9e00*/  IMAD.U32 R44, R81, 0x10000, RZ ;  /* 0x00010000512c7824 */ /* 0x000fe200078e00ff */
[----:B------:R-:W-:Y:S01]  /*9e10*/  LOP3.LUT R78, R64, 0xff00, R67, 0xf8, !PT ;  /* 0x0000ff00404e7812 */ /* 0x000fe200078ef843 */
[----:B------:R-:W-:Y:S01]  /*9e20*/  IMAD.U32 R67, R80, 0x10000, RZ ;  /* 0x0001000050437824 */ /* 0x000fe200078e00ff */
[----:B------:R-:W-:-:S02]  /*9e30*/  LOP3.LUT R59, R60, 0xff00, R59, 0xf8, !PT ;  /* 0x0000ff003c3b7812 */ /* 0x000fc400078ef83b */
[----:B------:R-:W-:Y:S02]  /*9e40*/  F2FP.F16.E4M3.UNPACK_B R77, R150.H1 ;  /* 0x00000096ff4d723e */ /* 0x000fe400030006ff */
[----:B------:R-:W-:Y:S02]  /*9e50*/  F2FP.F16.E4M3.UNPACK_B R64, R63.H1 ;  /* 0x0000003fff40723e */ /* 0x000fe400030006ff */
[----:B------:R-:W-:Y:S01]  /*9e60*/  F2FP.F16.E4M3.UNPACK_B R62, R61.H1 ;  /* 0x0000003dff3e723e */ /* 0x000fe200030006ff */
[--C-:B------:R-:W-:Y:S01]  /*9e70*/  HADD2.F32 R45, -RZ, R77.reuse.H0_H0 ;  /* 0x2000004dff2d7230 */ /* 0x100fe20000004100 */
[----:B------:R-:W-:Y:S01]  /*9e80*/  LOP3.LUT R44, R59, 0xff0000, R44, 0xf8, !PT ;  /* 0x00ff00003b2c7812 */ /* 0x000fe200078ef82c */
[----:B------:R-:W-:Y:S01]  /*9e90*/  HADD2.F32 R60, -RZ, R64.H0_H0 ;  /* 0x20000040ff3c7230 */ /* 0x000fe20000004100 */
[----:B------:R-:W-:Y:S01]  /*9ea0*/  F2FP.F16.E4M3.UNPACK_B R65, R146.H1 ;  /* 0x00000092ff41723e */ /* 0x000fe200030006ff */
[----:B------:R-:W-:Y:S01]  /*9eb0*/  HADD2.F32 R59, -RZ, R62.H0_H0 ;  /* 0x2000003eff3b7230 */ /* 0x000fe20000004100 */
[----:B------:R-:W-:Y:S01]  /*9ec0*/  F2FP.F16.E4M3.UNPACK_B R150, R150 ;  /* 0x00000096ff96723e */ /* 0x000fe200020006ff */
[----:B------:R-:W-:-:S02]  /*9ed0*/  HADD2.F32 R77, -RZ, R77.H1_H1 ;  /* 0x3000004dff4d7230 */ /* 0x000fc40000004100 */
[CC--:B------:R-:W-:Y:S01]  /*9ee0*/  FMUL.FTZ R80, R60.reuse, R45.reuse ;  /* 0x0000002d3c507220 */ /* 0x0c0fe20000410000 */
[----:B------:R-:W-:Y:S02]  /*9ef0*/  HADD2.F32 R66, -RZ, R65.H0_H0 ;  /* 0x20000041ff427230 */ /* 0x000fe40000004100 */
[C---:B------:R-:W-:Y:S01]  /*9f00*/  FMUL.FTZ R81, R59.reuse, R45 ;  /* 0x0000002d3b517220 */ /* 0x040fe20000410000 */
[----:B------:R-:W-:Y:S01]  /*9f10*/  HADD2.F32 R62, -RZ, R62.H1_H1 ;  /* 0x3000003eff3e7230 */ /* 0x000fe20000004100 */
[----:B------:R-:W-:Y:S01]  /*9f20*/  F2FP.F16.E4M3.UNPACK_B R61, R61 ;  /* 0x0000003dff3d723e */ /* 0x000fe200020006ff */
[-C--:B------:R-:W-:Y:S01]  /*9f30*/  FFMA.FTZ R59, R59, R66.reuse, -R80 ;  /* 0x000000423b3b7223 */ /* 0x080fe20000010850 */
[----:B------:R-:W-:Y:S01]  /*9f40*/  FFMA.FTZ R60, R60, R66, R81 ;  /* 0x000000423c3c7223 */ /* 0x000fe20000010051 */
[----:B------:R-:W-:Y:S01]  /*9f50*/  HADD2.F32 R66, -RZ, R64.H1_H1 ;  /* 0x30000040ff427230 */ /* 0x000fe20000004100 */
[----:B------:R-:W-:Y:S01]  /*9f60*/  F2FP.F16.E4M3.UNPACK_B R64, R63 ;  /* 0x0000003fff40723e */ /* 0x000fe200020006ff */
[----:B------:R-:W-:Y:S01]  /*9f70*/  HADD2.F32 R63, -RZ, R61.H0_H0 ;  /* 0x2000003dff3f7230 */ /* 0x000fe20000004100 */
[----:B------:R-:W-:Y:S01]  /*9f80*/  LOP3.LUT R48, R48, 0xff0000, R67, 0xf8, !PT ;  /* 0x00ff000030307812 */ /* 0x000fe200078ef843 */
[----:B------:R-:W-:Y:S01]  /*9f90*/  HADD2.F32 R67, -RZ, R65.H1_H1 ;  /* 0x30000041ff437230 */ /* 0x000fe20000004100 */
[----:B------:R-:W-:Y:S01]  /*9fa0*/  LOP3.LUT R45, R78, 0xff0000, R79, 0xf8, !PT ;  /* 0x00ff00004e2d7812 */ /* 0x000fe200078ef84f */
[----:B------:R-:W-:Y:S01]  /*9fb0*/  FMUL.FTZ R79, R66, R77 ;  /* 0x0000004d424f7220 */ /* 0x000fe20000410000 */
[----:B------:R-:W-:Y:S01]  /*9fc0*/  F2FP.F16.E4M3.UNPACK_B R146, R146 ;  /* 0x00000092ff92723e */ /* 0x000fe200020006ff */
[----:B------:R-:W-:-:S02]  /*9fd0*/  HADD2.F32 R78, -RZ, R150.H0_H0 ;  /* 0x20000096ff4e7230 */ /* 0x000fc40000004100 */
[C---:B------:R-:W-:Y:S01]  /*9fe0*/  FMUL.FTZ R77, R62.reuse, R77 ;  /* 0x0000004d3e4d7220 */ /* 0x040fe20000410000 */
[----:B------:R-:W-:Y:S02]  /*9ff0*/  HADD2.F32 R65, -RZ, R64.H0_H0 ;  /* 0x20000040ff417230 */ /* 0x000fe40000004100 */
[-C--:B------:R-:W-:Y:S01]  /*a000*/  FFMA.FTZ R62, R62, R67.reuse, -R79 ;  /* 0x000000433e3e7223 */ /* 0x080fe2000001084f */
[----:B------:R-:W-:Y:S02]  /*a010*/  HADD2.F32 R150, -RZ, R150.H1_H1 ;  /* 0x30000096ff967230 */ /* 0x000fe40000004100 */
[----:B------:R-:W-:Y:S01]  /*a020*/  FFMA.FTZ R135, R66, R67, R77 ;  /* 0x0000004342877223 */ /* 0x000fe2000001004d */
[----:B------:R-:W-:Y:S02]  /*a030*/  HADD2.F32 R66, -RZ, R146.H0_H0 ;  /* 0x20000092ff427230 */ /* 0x000fe40000004100 */
[-C--:B------:R-:W-:Y:S01]  /*a040*/  FMUL.FTZ R80, R65, R78.reuse ;  /* 0x0000004e41507220 */ /* 0x080fe20000410000 */
[C---:B------:R-:W-:Y:S01]  /*a050*/  FMUL.FTZ R78, R63.reuse, R78 ;  /* 0x0000004e3f4e7220 */ /* 0x040fe20000410000 */
[----:B------:R-:W-:Y:S01]  /*a060*/  HADD2.F32 R64, -RZ, R64.H1_H1 ;  /* 0x30000040ff407230 */ /* 0x000fe20000004100 */
[----:B------:R-:W-:Y:S01]  /*a070*/  F2FP.F16.E4M3.UNPACK_B R67, R148.H1 ;  /* 0x00000094ff43723e */ /* 0x000fe200030006ff */
[-C--:B------:R-:W-:Y:S01]  /*a080*/  FFMA.FTZ R79, R63, R66.reuse, -R80 ;  /* 0x000000423f4f7223 */ /* 0x080fe20000010850 */
[----:B------:R-:W-:Y:S01]  /*a090*/  FFMA.FTZ R81, R65, R66, R78 ;  /* 0x0000004241517223 */ /* 0x000fe2000001004e */
[----:B------:R-:W-:-:S02]  /*a0a0*/  HADD2.F32 R61, -RZ, R61.H1_H1 ;  /* 0x3000003dff3d7230 */ /* 0x000fc40000004100 */
[C---:B------:R-:W-:Y:S01]  /*a0b0*/  FMUL.FTZ R66, R64.reuse, R150 ;  /* 0x0000009640427220 */ /* 0x040fe20000410000 */
[----:B------:R-:W-:Y:S01]  /*a0c0*/  HADD2.F32 R146, -RZ, R146.H1_H1 ;  /* 0x30000092ff927230 */ /* 0x000fe20000004100 */
[-C--:B------:R-:W-:Y:S02]  /*a0d0*/  F2FP.F16.E4M3.UNPACK_B R63, R151.reuse.H1 ;  /* 0x00000097ff3f723e */ /* 0x080fe400030006ff */
[----:B------:R-:W-:Y:S01]  /*a0e0*/  F2FP.F16.E4M3.UNPACK_B R65, R50.H1 ;  /* 0x00000032ff41723e */ /* 0x000fe200030006ff */
[C---:B------:R-:W-:Y:S01]  /*a0f0*/  FMUL.FTZ R83, R61.reuse, R150 ;  /* 0x000000963d537220 */ /* 0x040fe20000410000 */
[----:B------:R-:W-:Y:S01]  /*a100*/  FFMA.FTZ R82, R61, R146, -R66 ;  /* 0x000000923d527223 */ /* 0x000fe20000010842 */
[----:B------:R-:W-:Y:S01]  /*a110*/  F2FP.F16.E4M3.UNPACK_B R61, R58.H1 ;  /* 0x0000003aff3d723e */ /* 0x000fe200030006ff */
[----:B------:R-:W-:Y:S02]  /*a120*/  HADD2.F32 R77, -RZ, R63.H0_H0 ;  /* 0x2000003fff4d7230 */ /* 0x000fe40000004100 */
[----:B------:R-:W-:Y:S01]  /*a130*/  FFMA.FTZ R146, R64, R146, R83 ;  /* 0x0000009240927223 */ /* 0x000fe20000010053 */
[----:B------:R-:W-:Y:S01]  /*a140*/  HADD2.F32 R66, -RZ, R65.H0_H0 ;  /* 0x20000041ff427230 */ /* 0x000fe20000004100 */
[----:B------:R-:W-:Y:S01]  /*a150*/  F2FP.F16.E4M3.UNPACK_B R151, R151 ;  /* 0x00000097ff97723e */ /* 0x000fe200020006ff */
[----:B------:R-:W-:Y:S01]  /*a160*/  HADD2.F32 R80, -RZ, R63.H1_H1 ;  /* 0x3000003fff507230 */ /* 0x000fe20000004100 */
[----:B------:R-:W-:Y:S01]  /*a170*/  F2FP.F16.E4M3.UNPACK_B R58, R58 ;  /* 0x0000003aff3a723e */ /* 0x000fe200020006ff */
[----:B------:R-:W-:-:S02]  /*a180*/  HADD2.F32 R63, -RZ, R61.H0_H0 ;  /* 0x2000003dff3f7230 */ /* 0x000fc40000004100 */
[-C--:B------:R-:W-:Y:S01]  /*a190*/  FMUL.FTZ R78, R66, R77.reuse ;  /* 0x0000004d424e7220 */ /* 0x080fe20000410000 */
[----:B------:R-:W-:Y:S01]  /*a1a0*/  HADD2.F32 R64, -RZ, R67.H0_H0 ;  /* 0x20000043ff407230 */ /* 0x000fe20000004100 */
[----:B------:R-:W-:Y:S01]  /*a1b0*/  F2FP.F16.E4M3.UNPACK_B R148, R148 ;  /* 0x00000094ff94723e */ /* 0x000fe200020006ff */
[----:B------:R-:W-:Y:S02]  /*a1c0*/  HADD2.F32 R65, -RZ, R65.H1_H1 ;  /* 0x30000041ff417230 */ /* 0x000fe40000004100 */
[C---:B------:R-:W-:Y:S01]  /*a1d0*/  FMUL.FTZ R77, R63.reuse, R77 ;  /* 0x0000004d3f4d7220 */ /* 0x040fe20000410000 */
[----:B------:R-:W-:Y:S02]  /*a1e0*/  HADD2.F32 R61, -RZ, R61.H1_H1 ;  /* 0x3000003dff3d7230 */ /* 0x000fe40000004100 */
[----:B------:R-:W-:Y:S01]  /*a1f0*/  FFMA.FTZ R134, R63, R64, -R78 ;  /* 0x000000403f867223 */ /* 0x000fe2000001084e */
[----:B------:R-:W-:Y:S02]  /*a200*/  HADD2.F32 R78, -RZ, R67.H1_H1 ;  /* 0x30000043ff4e7230 */ /* 0x000fe40000004100 */
[-C--:B------:R-:W-:Y:S01]  /*a210*/  FMUL.FTZ R150, R65, R80.reuse ;  /* 0x0000005041967220 */ /* 0x080fe20000410000 */
[----:B------:R-:W-:Y:S01]  /*a220*/  F2FP.SATFINITE.E4M3.F32.PACK_AB_MERGE_C R59, R62, R59, RZ ;  /* 0x0000003b3e3b723e */ /* 0x000fe200048070ff */
[C---:B------:R-:W-:Y:S01]  /*a230*/  FMUL.FTZ R152, R61.reuse, R80 ;  /* 0x000000503d987220 */ /* 0x040fe20000410000 */
[----:B------:R-:W-:Y:S01]  /*a240*/  FFMA.FTZ R80, R66, R64, R77 ;  /* 0x0000004042507223 */ /* 0x000fe2000001004d */
[----:B------:R-:W-:Y:S01]  /*a250*/  FFMA.FTZ R153, R61, R78, -R150 ;  /* 0x0000004e3d997223 */ /* 0x000fe20000010896 */
[----:B------:R-:W-:Y:S01]  /*a260*/  F2FP.F16.E4M3.UNPACK_B R61, R50 ;  /* 0x00000032ff3d723e */ /* 0x000fe200020006ff */
[----:B------:R-:W-:Y:S01]  /*a270*/  FFMA.FTZ R155, R65, R78, R152 ;  /* 0x0000004e419b7223 */ /* 0x000fe20000010098 */
[----:B------:R-:W-:Y:S01]  /*a280*/  HADD2.F32 R65, -RZ, R151.H0_H0 ;  /* 0x20000097ff417230 */ /* 0x000fe20000004100 */
[----:B------:R-:W-:Y:S01]  /*a290*/  F2FP.F16.E4M3.UNPACK_B R62, R56 ;  /* 0x00000038ff3e723e */ /* 0x000fe200020006ff */
[----:B------:R-:W-:Y:S01]  /*a2a0*/  HADD2.F32 R50, -RZ, R58.H0_H0 ;  /* 0x2000003aff327230 */ /* 0x000fe20000004100 */
[----:B------:R-:W-:Y:S01]  /*a2b0*/  F2FP.SATFINITE.E4M3.F32.PACK_AB_MERGE_C R59, R82, R79, R59 ;  /* 0x0000004f523b723e */ /* 0x000fe2000480703b */
[----:B------:R-:W-:Y:S01]  /*a2c0*/  HADD2.F32 R63, -RZ, R61.H0_H0 ;  /* 0x2000003dff3f7230 */ /* 0x000fe20000004100 */
[----:B------:R-:W-:Y:S01]  /*a2d0*/  F2FP.SATFINITE.E4M3.F32.PACK_AB_MERGE_C R155, R155, R80, RZ ;  /* 0x000000509b9b723e */ /* 0x000fe200048070ff */
[----:B------:R-:W-:-:S02]  /*a2e0*/  HADD2.F32 R151, -RZ, R151.H1_H1 ;  /* 0x30000097ff977230 */ /* 0x000fc40000004100 */
[CC--:B------:R-:W-:Y:S01]  /*a2f0*/  FMUL.FTZ R66, R50.reuse, R65.reuse ;  /* 0x0000004132427220 */ /* 0x0c0fe20000410000 */
[----:B------:R-:W-:Y:S02]  /*a300*/  HADD2.F32 R61, -RZ, R61.H1_H1 ;  /* 0x3000003dff3d7230 */ /* 0x000fe40000004100 */
[----:B------:R-:W-:Y:S01]  /*a310*/  FMUL.FTZ R67, R63, R65 ;  /* 0x000000413f437220 */ /* 0x000fe20000410000 */
[----:B------:R-:W-:Y:S01]  /*a320*/  HADD2.F32 R64, -RZ, R148.H0_H0 ;  /* 0x20000094ff407230 */ /* 0x000fe20000004100 */
[----:B------:R-:W-:Y:S01]  /*a330*/  F2FP.SATFINITE.E4M3.F32.PACK_AB_MERGE_C R60, R135, R60, RZ ;  /* 0x0000003c873c723e */ /* 0x000fe200048070ff */
[----:B------:R-:W-:Y:S02]  /*a340*/  HADD2.F32 R58, -RZ, R58.H1_H1 ;  /* 0x3000003aff3a7230 */ /* 0x000fe40000004100 */
[-C--:B------:R-:W-:Y:S01]  /*a350*/  FMUL.FTZ R65, R61, R151.reuse ;  /* 0x000000973d417220 */ /* 0x080fe20000410000 */
[----:B------:R-:W-:Y:S02]  /*a360*/  HADD2.F32 R148, -RZ, R148.H1_H1 ;  /* 0x30000094ff947230 */ /* 0x000fe40000004100 */
[-C--:B------:R-:W-:Y:S01]  /*a370*/  FFMA.FTZ R50, R50, R64.reuse, -R67 ;  /* 0x0000004032327223 */ /* 0x080fe20000010843 */
[----:B------:R-:W-:Y:S01]  /*a380*/  FFMA.FTZ R66, R63, R64, R66 ;  /* 0x000000403f427223 */ /* 0x000fe20000010042 */
[C---:B------:R-:W-:Y:S01]  /*a390*/  FMUL.FTZ R78, R58.reuse, R151 ;  /* 0x000000973a4e7220 */ /* 0x040fe20000410000 */
[----:B------:R-:W-:Y:S01]  /*a3a0*/  F2FP.F16.E4M3.UNPACK_B R63, R49 ;  /* 0x00000031ff3f723e */ /* 0x000fe200020006ff */
[----:B------:R-:W-:Y:S01]  /*a3b0*/  FFMA.FTZ R77, R58, R148, -R65 ;  /* 0x000000943a4d7223 */ /* 0x000fe20000010841 */
[----:B------:R-:W-:Y:S01]  /*a3c0*/  F2FP.F16.E4M3.UNPACK_B R64, R48 ;  /* 0x00000030ff40723e */ /* 0x000fe200020006ff */
[----:B------:R-:W-:Y:S01]  /*a3d0*/  FFMA.FTZ R83, R61, R148, R78 ;  /* 0x000000943d537223 */ /* 0x000fe2000001004e */
[----:B------:R-:W-:Y:S01]  /*a3e0*/  F2FP.SATFINITE.E4M3.F32.PACK_AB_MERGE_C R58, R153, R134, RZ ;  /* 0x00000086993a723e */ /* 0x000fe200048070ff */
[----:B------:R-:W-:Y:S01]  /*a3f0*/  HADD2.F32 R65, -RZ, R63.H0_H0 ;  /* 0x2000003fff417230 */ /* 0x000fe20000004100 */
[----:B------:R-:W-:Y:S01]  /*a400*/  F2FP.F16.E4M3.UNPACK_B R67, R46 ;  /* 0x0000002eff43723e */ /* 0x000fe200020006ff */
[----:B------:R-:W-:Y:S01]  /*a410*/  HADD2.F32 R80, -RZ, R64.H0_H0 ;  /* 0x20000040ff507230 */ /* 0x000fe20000004100 */
[----:B------:R-:W-:Y:S01]  /*a420*/  F2FP.SATFINITE.E4M3.F32.PACK_AB_MERGE_C R58, R77, R50, R58 ;  /* 0x000000324d3a723e */ /* 0x000fe2000480703a */
[----:B------:R-:W-:Y:S01]  /*a430*/  HADD2.F32 R61, -RZ, R62.H0_H0 ;  /* 0x2000003eff3d7230 */ /* 0x000fe20000004100 */
[----:B------:R-:W-:Y:S01]  /*a440*/  F2FP.SATFINITE.E4M3.F32.PACK_AB_MERGE_C R50, R83, R66, R155 ;  /* 0x000000425332723e */ /* 0x000fe2000480709b */
[----:B------:R-:W-:-:S02]  /*a450*/  HADD2.F32 R77, -RZ, R64.H1_H1 ;  /* 0x30000040ff4d7230 */ /* 0x000fc40000004100 */
[-C--:B------:R-:W-:Y:S01]  /*a460*/  FMUL.FTZ R82, R65, R80.reuse ;  /* 0x0000005041527220 */ /* 0x080fe20000410000 */
[----:B------:R-:W-:Y:S02]  /*a470*/  HADD2.F32 R78, -RZ, R67.H0_H0 ;  /* 0x20000043ff4e7230 */ /* 0x000fe40000004100 */
[----:B------:R-:W-:Y:S01]  /*a480*/  FMUL.FTZ R80, R61, R80 ;  /* 0x000000503d507220 */ /* 0x000fe20000410000 */
[----:B------:R-:W-:Y:S01]  /*a490*/  HADD2.F32 R66, -RZ, R63.H1_H1 ;  /* 0x3000003fff427230 */ /* 0x000fe20000004100 */
[----:B------:R-:W-:Y:S01]  /*a4a0*/  F2FP.SATFINITE.E4M3.F32.PACK_AB_MERGE_C R60, R146, R81, R60 ;  /* 0x00000051923c723e */ /* 0x000fe2000480703c */
[----:B------:R-:W-:Y:S02]  /*a4b0*/  HADD2.F32 R64, -RZ, R62.H1_H1 ;  /* 0x3000003eff407230 */ /* 0x000fe40000004100 */
[----:B------:R-:W-:Y:S01]  /*a4c0*/  FFMA.FTZ R62, R65, R78, R80 ;  /* 0x0000004e413e7223 */ /* 0x000fe20000010050 */
[----:B------:R-:W-:Y:S02]  /*a4d0*/  HADD2.F32 R67, -RZ, R67.H1_H1 ;  /* 0x30000043ff437230 */ /* 0x000fe40000004100 */
[----:B------:R-:W-:Y:S01]  /*a4e0*/  FMUL.FTZ R79, R66, R77 ;  /* 0x0000004d424f7220 */ /* 0x000fe20000410000 */
[----:B------:R-:W-:Y:S01]  /*a4f0*/  F2FP.F16.E4M3.UNPACK_B R65, R49.H1 ;  /* 0x00000031ff41723e */ /* 0x000fe200030006ff */
[C---:B------:R-:W-:Y:S01]  /*a500*/  FMUL.FTZ R81, R64.reuse, R77 ;  /* 0x0000004d40517220 */ /* 0x040fe20000410000 */
[----:B------:R-:W-:Y:S01]  /*a510*/  F2FP.F16.E4M3.UNPACK_B R77, R48.H1 ;  /* 0x00000030ff4d723e */ /* 0x000fe200030006ff */
[----:B------:R-:W-:Y:S01]  /*a520*/  FFMA.FTZ R61, R61, R78, -R82 ;  /* 0x0000004e3d3d7223 */ /* 0x000fe20000010852 */
[----:B------:R-:W-:Y:S01]  /*a530*/  F2FP.F16.E4M3.UNPACK_B R63, R56.H1 ;  /* 0x00000038ff3f723e */ /* 0x000fe200030006ff */
        /* <DEDUP_REMOVED lines=71> */
.L_x_1390:
[----:B------:R-:W-:Y:S05]  /*a9b0*/  BSYNC B2 ;  /* 0x0000000000027941 */ /* 0x000fea0003800000 */
.L_x_1389:
        /* <DEDUP_REMOVED lines=12> */
.L_x_1388:
[----:B------:R-:W-:Y:S05]  /*aa80*/  BSYNC B1 ;  /* 0x0000000000017941 */ /* 0x000fea0003800000 */
.L_x_1387:
[----:B-1----:R-:W-:Y:S02]  /*aa90*/  VIADD R45, R230, 0xc0 ;  /* 0x000000c0e62d7836 */ /* 0x002fe40000000000 */
[-C--:B------:R-:W-:Y:S02]  /*aaa0*/  IMAD R44, R122, R126.reuse, RZ ;  /* 0x0000007e7a2c7224 */ /* 0x080fe400078e02ff */
        /* <DEDUP_REMOVED lines=8> */
[----:B------:R-:W-:Y:S01]  /*ab30*/  VIADD R45, R230, 0xc0 ;  /* 0x000000c0e62d7836 */ /* 0x000fe20000000000 */
[----:B------:R-:W-:Y:S01]  /*ab40*/  ISETP.NE.AND P6, PT, R0, RZ, PT ;  /* 0x000000ff0000720c */ /* 0x000fe20003fc5270 */
[----:B------:R-:W-:Y:S01]  /*ab50*/  BSSY B1, `(.L_x_1391) ;  /* 0x00000e9000017945 */ /* 0x000fe20003800000 */
[----:B------:R-:W-:Y:S01]  /*ab60*/  IADD3.X R44, R32, R57, R31, P3, P4 ;  /* 0x00000039202c7210 */ /* 0x000fe20001fe841f */
[----:B------:R-:W-:Y:S01]  /*ab70*/  IMAD.SHL.U32 R45, R45, 0x80, RZ ;  /* 0x000000802d2d7824 */ /* 0x000fe200078e00ff */
[----:B------:R-:W-:-:S04]  /*ab80*/  SEL R149, R120, R149, !P6 ;  /* 0x0000009578957207 */ /* 0x000fc80007000000 */
        /* <DEDUP_REMOVED lines=25> */
[----:B------:R-:W-:Y:S01]  /*ad20*/  SHF.R.U32.HI R68, RZ, 0x10, R71 ;  /* 0x00000010ff447819 */ /* 0x000fe20000011647 */
[----:B------:R-:W-:Y:S01]  /*ad30*/  IMAD.MOV.U32 R58, RZ, RZ, R50 ;  /* 0x000000ffff3a7224 */ /* 0x000fe200078e0032 */
[----:B------:R-:W-:Y:S01]  /*ad40*/  LOP3.LUT R61, R61, 0xff00, R44, 0xf8, !PT ;  /* 0x0000ff003d3d7812 */ /* 0x000fe200078ef82c */
[----:B------:R-:W-:Y:S01]  /*ad50*/  IMAD.SHL.U32 R44, R66, 0x100, RZ ;  /* 0x00000100422c7824 */ /* 0x000fe200078e00ff */
[----:B------:R-:W-:Y:S01]  /*ad60*/  LOP3.LUT R65, R71, 0xff0000ff, RZ, 0xc0, !PT ;  /* 0xff0000ff47417812 */ /* 0x000fe200078ec0ff */
[----:B------:R-:W-:Y:S01]  /*ad70*/  IMAD.U32 R48, R74, 0x10000, RZ ;  /* 0x000100004a307824 */ /* 0x000fe200078e00ff */
[----:B------:R-:W-:-:S02]  /*ad80*/  SHF.R.U32.HI R64, RZ, 0x8, R73 ;  /* 0x00000008ff407819 */ /* 0x000fc40000011649 */
[----:B------:R-:W-:Y:S02]  /*ad90*/  SHF.R.U32.HI R62, RZ, 0x8, R75 ;  /* 0x00000008ff3e7819 */ /* 0x000fe4000001164b */
[----:B------:R-:W-:Y:S01]  /*ada0*/  LOP3.LUT R65, R65, 0xff00, R44, 0xf8, !PT ;  /* 0x0000ff0041417812 */ /* 0x000fe200078ef82c */
[----:B------:R-:W-:Y:S01]  /*adb0*/  IMAD.SHL.U32 R46, R64, 0x100, RZ ;  /* 0x00000100402e7824 */ /* 0x000fe200078e00ff */
[----:B------:R-:W-:Y:S01]  /*adc0*/  LOP3.LUT R48, R61, 0xff0000, R48, 0xf8, !PT ;  /* 0x00ff00003d307812 */ /* 0x000fe200078ef830 */
[----:B------:R-:W-:Y:S01]  /*add0*/  IMAD.U32 R44, R68, 0x10000, RZ ;  /* 0x00010000442c7824 */ /* 0x000fe200078e00ff */
[----:B------:R-:W-:Y:S01]  /*ade0*/  LOP3.LUT R67, R73, 0xff0000ff, RZ, 0xc0, !PT ;  /* 0xff0000ff49437812 */ /* 0x000fe200078ec0ff */
[----:B------:R-:W-:Y:S01]  /*adf0*/  IMAD.SHL.U32 R50, R62, 0x100, RZ ;  /* 0x000001003e327824 */ /* 0x000fe200078e00ff */
[----:B------:R-:W-:Y:S02]  /*ae00*/  F2FP.F16.E4M3.UNPACK_B R68, R144.H1 ;  /* 0x00000090ff44723e */ /* 0x000fe400030006ff */
[----:B------:R-:W-:-:S02]  /*ae10*/  F2FP.F16.E4M3.UNPACK_B R61, R60.H1 ;  /* 0x0000003cff3d723e */ /* 0x000fc400030006ff */
[----:B------:R-:W-:Y:S02]  /*ae20*/  F2FP.F16.E4M3.UNPACK_B R64, R63.H1 ;  /* 0x0000003fff40723e */ /* 0x000fe400030006ff */
[----:B------:R-:W-:Y:S01]  /*ae30*/  SHF.R.U32.HI R72, RZ, 0x10, R73 ;  /* 0x00000010ff487819 */ /* 0x000fe20000011649 */
[----:B------:R-:W-:Y:S01]  /*ae40*/  HADD2.F32 R62, -RZ, R61.H0_H0 ;  /* 0x2000003dff3e7230 */ /* 0x000fe20000004100 */
[----:B------:R-:W-:Y:S02]  /*ae50*/  LOP3.LUT R71, R75, 0xff0000ff, RZ, 0xc0, !PT ;  /* 0xff0000ff4b477812 */ /* 0x000fe400078ec0ff */
[----:B------:R-:W-:Y:S01]  /*ae60*/  LOP3.LUT R69, R67, 0xff00, R46, 0xf8, !PT ;  /* 0x0000ff0043457812 */ /* 0x000fe200078ef82e */
[--C-:B------:R-:W-:Y:S01]  /*ae70*/  HADD2.F32 R46, -RZ, R68.reuse.H0_H0 ;  /* 0x20000044ff2e7230 */ /* 0x100fe20000004100 */
[----:B------:R-:W-:Y:S01]  /*ae80*/  F2FP.F16.E4M3.UNPACK_B R66, R142.H1 ;  /* 0x0000008eff42723e */ /* 0x000fe200030006ff */
[----:B------:R-:W-:Y:S01]  /*ae90*/  HADD2.F32 R68, -RZ, R68.H1_H1 ;  /* 0x30000044ff447230 */ /* 0x000fe20000004100 */
[----:B------:R-:W-:Y:S01]  /*aea0*/  LOP3.LUT R44, R65, 0xff0000, R44, 0xf8, !PT ;  /* 0x00ff0000412c7812 */ /* 0x000fe200078ef82c */
[----:B------:R-:W-:Y:S01]  /*aeb0*/  HADD2.F32 R65, -RZ, R64.H0_H0 ;  /* 0x20000040ff417230 */ /* 0x000fe20000004100 */
[----:B------:R-:W-:Y:S01]  /*aec0*/  LOP3.LUT R71, R71, 0xff00, R50, 0xf8, !PT ;  /* 0x0000ff0047477812 */ /* 0x000fe200078ef832 */
[----:B------:R-:W-:-:S02]  /*aed0*/  IMAD.U32 R50, R72, 0x10000, RZ ;  /* 0x0001000048327824 */ /* 0x000fc400078e00ff */
[CC--:B------:R-:W-:Y:S01]  /*aee0*/  FMUL.FTZ R72, R62.reuse, R46.reuse ;  /* 0x0000002e3e487220 */ /* 0x0c0fe20000410000 */
[--C-:B------:R-:W-:Y:S02]  /*aef0*/  HADD2.F32 R67, -RZ, R66.reuse.H0_H0 ;  /* 0x20000042ff437230 */ /* 0x100fe40000004100 */
[C---:B------:R-:W-:Y:S01]  /*af00*/  FMUL.FTZ R73, R65.reuse, R46 ;  /* 0x0000002e41497220 */ /* 0x040fe20000410000 */
[----:B------:R-:W-:Y:S01]  /*af10*/  SHF.R.U32.HI R70, RZ, 0x10, R75 ;  /* 0x00000010ff467819 */ /* 0x000fe2000001164b */
[----:B------:R-:W-:Y:S01]  /*af20*/  HADD2.F32 R66, -RZ, R66.H1_H1 ;  /* 0x30000042ff427230 */ /* 0x000fe20000004100 */
[----:B------:R-:W-:Y:S01]  /*af30*/  F2FP.F16.E4M3.UNPACK_B R144, R144 ;  /* 0x00000090ff90723e */ /* 0x000fe200020006ff */
[-C--:B------:R-:W-:Y:S01]  /*af40*/  FFMA.FTZ R72, R65, R67.reuse, R72 ;  /* 0x0000004341487223 */ /* 0x080fe20000010048 */
[----:B------:R-:W-:Y:S01]  /*af50*/  FFMA.FTZ R73, R62, R67, -R73 ;  /* 0x000000433e497223 */ /* 0x000fe20000010849 */
[----:B------:R-:W-:Y:S01]  /*af60*/  HADD2.F32 R65, -RZ, R64.H1_H1 ;  /* 0x30000040ff417230 */ /* 0x000fe20000004100 */
[----:B------:R-:W-:Y:S01]  /*af70*/  F2FP.F16.E4M3.UNPACK_B R63, R63 ;  /* 0x0000003fff3f723e */ /* 0x000fe200020006ff */
[----:B------:R-:W-:Y:S01]  /*af80*/  HADD2.F32 R62, -RZ, R61.H1_H1 ;  /* 0x3000003dff3e7230 */ /* 0x000fe20000004100 */
[----:B------:R-:W-:Y:S01]  /*af90*/  F2FP.F16.E4M3.UNPACK_B R60, R60 ;  /* 0x0000003cff3c723e */ /* 0x000fe200020006ff */
[----:B------:R-:W-:Y:S01]  /*afa0*/  IMAD.U32 R70, R70, 0x10000, RZ ;  /* 0x0001000046467824 */ /* 0x000fe200078e00ff */
[----:B------:R-:W-:Y:S01]  /*afb0*/  LOP3.LUT R50, R69, 0xff0000, R50, 0xf8, !PT ;  /* 0x00ff000045327812 */ /* 0x000fe200078ef832 */
[----:B------:R-:W-:Y:S01]  /*afc0*/  FMUL.FTZ R69, R65, R68 ;  /* 0x0000004441457220 */ /* 0x000fe20000410000 */
[----:B------:R-:W-:Y:S01]  /*afd0*/  F2FP.F16.E4M3.UNPACK_B R142, R142 ;  /* 0x0000008eff8e723e */ /* 0x000fe200020006ff */
[----:B------:R-:W-:-:S02]  /*afe0*/  HADD2.F32 R67, -RZ, R144.H0_H0 ;  /* 0x20000090ff437230 */ /* 0x000fc40000004100 */
[C---:B------:R-:W-:Y:S01]  /*aff0*/  FMUL.FTZ R68, R62.reuse, R68 ;  /* 0x000000443e447220 */ /* 0x040fe20000410000 */
[--C-:B------:R-:W-:Y:S01]  /*b000*/  HADD2.F32 R64, -RZ, R63.reuse.H0_H0 ;  /* 0x2000003fff407230 */ /* 0x100fe20000004100 */
[----:B------:R-:W-:Y:S01]  /*b010*/  LOP3.LUT R46, R71, 0xff0000, R70, 0xf8, !PT ;  /* 0x00ff0000472e7812 */ /* 0x000fe200078ef846 */
[----:B------:R-:W-:Y:S02]  /*b020*/  HADD2.F32 R61, -RZ, R60.H0_H0 ;  /* 0x2000003cff3d7230 */ /* 0x000fe40000004100 */
[-C--:B------:R-:W-:Y:S01]  /*b030*/  FFMA.FTZ R70, R62, R66.reuse, -R69 ;  /* 0x000000423e467223 */ /* 0x080fe20000010845 */
[----:B------:R-:W-:Y:S01]  /*b040*/  FFMA.FTZ R75, R65, R66, R68 ;  /* 0x00000042414b7223 */ /* 0x000fe20000010044 */
[----:B------:R-:W-:Y:S02]  /*b050*/  HADD2.F32 R144, -RZ, R144.H1_H1 ;  /* 0x30000090ff907230 */ /* 0x000fe40000004100 */
[----:B------:R-:W-:Y:S01]  /*b060*/  FMUL.FTZ R66, R64, R67 ;  /* 0x0000004340427220 */ /* 0x000fe20000410000 */
[----:B------:R-:W-:-:S02]  /*b070*/  HADD2.F32 R63, -RZ, R63.H1_H1 ;  /* 0x3000003fff3f7230 */ /* 0x000fc40000004100 */
[----:B------:R-:W-:Y:S01]  /*b080*/  FMUL.FTZ R67, R61, R67 ;  /* 0x000000433d437220 */ /* 0x000fe20000410000 */
[----:B------:R-:W-:Y:S02]  /*b090*/  HADD2.F32 R62, -RZ, R142.H0_H0 ;  /* 0x2000008eff3e7230 */ /* 0x000fe40000004100 */
[----:B------:R-:W-:Y:S02]  /*b0a0*/  HADD2.F32 R60, -RZ, R60.H1_H1 ;  /* 0x3000003cff3c7230 */ /* 0x000fe40000004100 */
[----:B------:R-:W-:Y:S01]  /*b0b0*/  FMUL.FTZ R65, R63, R144 ;  /* 0x000000903f417220 */ /* 0x000fe20000410000 */
[----:B------:R-:W-:Y:S02]  /*b0c0*/  HADD2.F32 R142, -RZ, R142.H1_H1 ;  /* 0x3000008eff8e7230 */ /* 0x000fe40000004100 */
[-C--:B------:R-:W-:Y:S01]  /*b0d0*/  FFMA.FTZ R68, R61, R62.reuse, -R66 ;  /* 0x0000003e3d447223 */ /* 0x080fe20000010842 */
[----:B------:R-:W-:Y:S01]  /*b0e0*/  FFMA.FTZ R69, R64, R62, R67 ;  /* 0x0000003e40457223 */ /* 0x000fe20000010043 */
        /* <DEDUP_REMOVED lines=26> */
[----:B------:R-:W-:Y:S02]  /*b290*/  HADD2.F32 R63, -RZ, R145.H0_H0 ;  /* 0x20000091ff3f7230 */ /* 0x000fe40000004100 */
[----:B------:R-:W-:Y:S01]  /*b2a0*/  FFMA.FTZ R76, R62, R65, R79 ;  /* 0x000000413e4c7223 */ /* 0x000fe2000001004f */
[----:B------:R-:W-:-:S02]  /*b2b0*/  HADD2.F32 R58, -RZ, R56.H0_H0 ;  /* 0x20000038ff3a7230 */ /* 0x000fc40000004100 */
[--C-:B------:R-:W-:Y:S02]  /*b2c0*/  HADD2.F32 R61, -RZ, R60.reuse.H0_H0 ;  /* 0x2000003cff3d7230 */ /* 0x100fe40000004100 */
[----:B------:R-:W-:Y:S02]  /*b2d0*/  HADD2.F32 R145, -RZ, R145.H1_H1 ;  /* 0x30000091ff917230 */ /* 0x000fe40000004100 */
[-C--:B------:R-:W-:Y:S01]  /*b2e0*/  FMUL.FTZ R64, R58, R63.reuse ;  /* 0x0000003f3a407220 */ /* 0x080fe20000410000 */
[----:B------:R-:W-:Y:S02]  /*b2f0*/  HADD2.F32 R60, -RZ, R60.H1_H1 ;  /* 0x3000003cff3c7230 */ /* 0x000fe40000004100 */
[----:B------:R-:W-:Y:S01]  /*b300*/  FMUL.FTZ R65, R61, R63 ;  /* 0x0000003f3d417220 */ /* 0x000fe20000410000 */
[----:B------:R-:W-:Y:S01]  /*b310*/  HADD2.F32 R62, -RZ, R143.H0_H0 ;  /* 0x2000008fff3e7230 */ /* 0x000fe20000004100 */
[----:B------:R-:W-:Y:S01]  /*b320*/  F2FP.SATFINITE.E4M3.F32.PACK_AB_MERGE_C R76, R76, R77, RZ ;  /* 0x0000004d4c4c723e */ /* 0x000fe200048070ff */
[----:B------:R-:W-:-:S02]  /*b330*/  HADD2.F32 R56, -RZ, R56.H1_H1 ;  /* 0x30000038ff387230 */ /* 0x000fc40000004100 */
[-C--:B------:R-:W-:Y:S01]  /*b340*/  FMUL.FTZ R63, R60, R145.reuse ;  /* 0x000000913c3f7220 */ /* 0x080fe20000410000 */
[----:B------:R-:W-:Y:S02]  /*b350*/  HADD2.F32 R143, -RZ, R143.H1_H1 ;  /* 0x3000008fff8f7230 */ /* 0x000fe40000004100 */
[-C--:B------:R-:W-:Y:S01]  /*b360*/  FFMA.FTZ R74, R61, R62.reuse, R64 ;  /* 0x0000003e3d4a7223 */ /* 0x080fe20000010040 */
[----:B------:R-:W-:Y:S01]  /*b370*/  FFMA.FTZ R58, R58, R62, -R65 ;  /* 0x0000003e3a3a7223 */ /* 0x000fe20000010841 */
[C---:B------:R-:W-:Y:S01]  /*b380*/  FMUL.FTZ R145, R56.reuse, R145 ;  /* 0x0000009138917220 */ /* 0x040fe20000410000 */
[----:B------:R-:W-:Y:S01]  /*b390*/  F2FP.F16.E4M3.UNPACK_B R64, R49 ;  /* 0x00000031ff40723e */ /* 0x000fe200020006ff */
[-C--:B------:R-:W-:Y:S01]  /*b3a0*/  FFMA.FTZ R63, R56, R143.reuse, -R63 ;  /* 0x0000008f383f7223 */ /* 0x080fe2000001083f */
[----:B------:R-:W-:Y:S01]  /*b3b0*/  F2FP.SATFINITE.E4M3.F32.PACK_AB_MERGE_C R56, R67, R66, RZ ;  /* 0x000000424338723e */ /* 0x000fe200048070ff */
[----:B------:R-:W-:Y:S01]  /*b3c0*/  FFMA.FTZ R145, R60, R143, R145 ;  /* 0x0000008f3c917223 */ /* 0x000fe20000010091 */
[----:B------:R-:W-:Y:S01]  /*b3d0*/  F2FP.F16.E4M3.UNPACK_B R67, R50 ;  /* 0x00000032ff43723e */ /* 0x000fe200020006ff */
[--C-:B------:R-:W-:Y:S01]  /*b3e0*/  HADD2.F32 R65, -RZ, R64.reuse.H0_H0 ;  /* 0x20000040ff417230 */ /* 0x100fe20000004100 */
[----:B------:R-:W-:Y:S01]  /*b3f0*/  F2FP.F16.E4M3.UNPACK_B R62, R45 ;  /* 0x0000002dff3e723e */ /* 0x000fe200020006ff */
[----:B------:R-:W-:Y:S01]  /*b400*/  HADD2.F32 R64, -RZ, R64.H1_H1 ;  /* 0x30000040ff407230 */ /* 0x000fe20000004100 */
[----:B------:R-:W-:Y:S01]  /*b410*/  F2FP.SATFINITE.E4M3.F32.PACK_AB_MERGE_C R61, R70, R73, RZ ;  /* 0x00000049463d723e */ /* 0x000fe200048070ff */
[--C-:B------:R-:W-:Y:S01]  /*b420*/  HADD2.F32 R70, -RZ, R67.reuse.H0_H0 ;  /* 0x20000043ff467230 */ /* 0x100fe20000004100 */
[----:B------:R-:W-:Y:S01]  /*b430*/  F2FP.F16.E4M3.UNPACK_B R66, R48 ;  /* 0x00000030ff42723e */ /* 0x000fe200020006ff */
[----:B------:R-:W-:Y:S01]  /*b440*/  HADD2.F32 R67, -RZ, R67.H1_H1 ;  /* 0x30000043ff437230 */ /* 0x000fe20000004100 */
[----:B------:R-:W-:Y:S01]  /*b450*/  F2FP.SATFINITE.E4M3.F32.PACK_AB_MERGE_C R58, R63, R58, R56 ;  /* 0x0000003a3f3a723e */ /* 0x000fe20004807038 */
[----:B------:R-:W-:Y:S01]  /*b460*/  HADD2.F32 R63, -RZ, R62.H0_H0 ;  /* 0x2000003eff3f7230 */ /* 0x000fe20000004100 */
[----:B------:R-:W-:Y:S01]  /*b470*/  F2FP.SATFINITE.E4M3.F32.PACK_AB_MERGE_C R60, R75, R72, RZ ;  /* 0x000000484b3c723e */ /* 0x000fe200048070ff */
[----:B------:R-:W-:Y:S01]  /*b480*/  FMUL.FTZ R72, R65, R70 ;  /* 0x0000004641487220 */ /* 0x000fe20000410000 */
[----:B------:R-:W-:Y:S01]  /*b490*/  F2FP.SATFINITE.E4M3.F32.PACK_AB_MERGE_C R61, R71, R68, R61 ;  /* 0x00000044473d723e */ /* 0x000fe2000480703d */
[----:B------:R-:W-:-:S02]  /*b4a0*/  HADD2.F32 R68, -RZ, R66.H0_H0 ;  /* 0x20000042ff447230 */ /* 0x000fc40000004100 */
[----:B------:R-:W-:Y:S01]  /*b4b0*/  FMUL.FTZ R70, R63, R70 ;  /* 0x000000463f467220 */ /* 0x000fe20000410000 */
[----:B------:R-:W-:Y:S01]  /*b4c0*/  F2FP.SATFINITE.E4M3.F32.PACK_AB_MERGE_C R60, R144, R69, R60 ;  /* 0x00000045903c723e */ /* 0x000fe2000480703c */
[----:B------:R-:W-:Y:S02]  /*b4d0*/  HADD2.F32 R62, -RZ, R62.H1_H1 ;  /* 0x3000003eff3e7230 */ /* 0x000fe40000004100 */
[-C--:B------:R-:W-:Y:S01]  /*b4e0*/  FMUL.FTZ R69, R64, R67.reuse ;  /* 0x0000004340457220 */ /* 0x080fe20000410000 */
[-C--:B------:R-:W-:Y:S01]  /*b4f0*/  FFMA.FTZ R70, R65, R68.reuse, R70 ;  /* 0x0000004441467223 */ /* 0x080fe20000010046 */
[----:B------:R-:W-:Y:S02]  /*b500*/  HADD2.F32 R65, -RZ, R66.H1_H1 ;  /* 0x30000042ff417230 */ /* 0x000fe40000004100 */
[----:B------:R-:W-:Y:S01]  /*b510*/  FFMA.FTZ R72, R63, R68, -R72 ;  /* 0x000000443f487223 */ /* 0x000fe20000010848 */
[C---:B------:R-:W-:Y:S01]  /*b520*/  FMUL.FTZ R67, R62.reuse, R67 ;  /* 0x000000433e437220 */ /* 0x040fe20000410000 */
[----:B------:R-:W-:Y:S01]  /*b530*/  F2FP.F16.E4M3.UNPACK_B R45, R45.H1 ;  /* 0x0000002dff2d723e */ /* 0x000fe200030006ff */
[----:B------:R-:W-:Y:S01]  /*b540*/  FFMA.FTZ R71, R62, R65, -R69 ;  /* 0x000000413e477223 */ /* 0x000fe20000010845 */
[----:B------:R-:W-:Y:S01]  /*b550*/  F2FP.F16.E4M3.UNPACK_B R63, R49.H1 ;  /* 0x00000031ff3f723e */ /* 0x000fe200030006ff */
[----:B------:R-:W-:Y:S01]  /*b560*/  FFMA.FTZ R73, R64, R65, R67 ;  /* 0x0000004140497223 */ /* 0x000fe20000010043 */
[----:B------:R-:W-:Y:S01]  /*b570*/  F2FP.F16.E4M3.UNPACK_B R62, R50.H1 ;  /* 0x00000032ff3e723e */ /* 0x000fe200030006ff */
[----:B------:R-:W-:Y:S01]  /*b580*/  HADD2.F32 R49, -RZ, R45.H0_H0 ;  /* 0x2000002dff317230 */ /* 0x000fe20000004100 */
[----:B------:R-:W-:Y:S01]  /*b590*/  F2FP.F16.E4M3.UNPACK_B R48, R48.H1 ;  /* 0x00000030ff30723e */ /* 0x000fe200030006ff */
[--C-:B------:R-:W-:Y:S01]  /*b5a0*/  HADD2.F32 R50, -RZ, R63.reuse.H0_H0 ;  /* 0x2000003fff327230 */ /* 0x100fe20000004100 */
[----:B------:R-:W-:Y:S01]  /*b5b0*/  F2FP.SATFINITE.E4M3.F32.PACK_AB_MERGE_C R56, R145, R74, R76 ;  /* 0x0000004a9138723e */ /* 0x000fe2000480704c */
[----:B------:R-:W-:Y:S01]  /*b5c0*/  HADD2.F32 R64, -RZ, R62.H0_H0 ;  /* 0x2000003eff407230 */ /* 0x000fe20000004100 */
[----:B------:R-:W-:Y:S01]  /*b5d0*/  F2FP.F16.E4M3.UNPACK_B R67, R46.H1 ;  /* 0x0000002eff43723e */ /* 0x000fe200030006ff */
[----:B------:R-:W-:-:S02]  /*b5e0*/  HADD2.F32 R63, -RZ, R63.H1_H1 ;  /* 0x3000003fff3f7230 */ /* 0x000fc40000004100 */
[----:B------:R-:W-:Y:S02]  /*b5f0*/  HADD2.F32 R66, -RZ, R62.H1_H1 ;  /* 0x3000003eff427230 */ /* 0x000fe40000004100 */
[CC--:B------:R-:W-:Y:S01]  /*b600*/  FMUL.FTZ R68, R50.reuse, R64.reuse ;  /* 0x0000004032447220 */ /* 0x0c0fe20000410000 */
[----:B------:R-:W-:Y:S02]  /*b610*/  HADD2.F32 R45, -RZ, R45.H1_H1 ;  /* 0x3000002dff2d7230 */ /* 0x000fe40000004100 */
[----:B------:R-:W-:Y:S01]  /*b620*/  FMUL.FTZ R65, R49, R64 ;  /* 0x0000004031417220 */ /* 0x000fe20000410000 */
[--C-:B------:R-:W-:Y:S02]  /*b630*/  HADD2.F32 R62, -RZ, R48.reuse.H0_H0 ;  /* 0x20000030ff3e7230 */ /* 0x100fe40000004100 */
[-C--:B------:R-:W-:Y:S01]  /*b640*/  FMUL.FTZ R64, R63, R66.reuse ;  /* 0x000000423f407220 */ /* 0x080fe20000410000 */
[----:B------:R-:W-:Y:S02]  /*b650*/  HADD2.F32 R48, -RZ, R48.H1_H1 ;  /* 0x30000030ff307230 */ /* 0x000fe40000004100 */
[----:B------:R-:W-:Y:S01]  /*b660*/  FMUL.FTZ R66, R45, R66 ;  /* 0x000000422d427220 */ /* 0x000fe20000410000 */
[----:B------:R-:W-:Y:S01]  /*b670*/  FFMA.FTZ R75, R50, R62, R65 ;  /* 0x0000003e324b7223 */ /* 0x000fe20000010041 */
[----:B------:R-:W-:-:S02]  /*b680*/  F2FP.F16.E4M3.UNPACK_B R50, R51 ;  /* 0x00000033ff32723e */ /* 0x000fc400020006ff */
[----:B------:R-:W-:Y:S01]  /*b690*/  FFMA.FTZ R76, R63, R48, R66 ;  /* 0x000000303f4c7223 */ /* 0x000fe20000010042 */
[----:B------:R-:W-:Y:S01]  /*b6a0*/  F2FP.F16.E4M3.UNPACK_B R66, R46 ;  /* 0x0000002eff42723e */ /* 0x000fe200020006ff */
[----:B------:R-:W-:Y:S01]  /*b6b0*/  FFMA.FTZ R77, R45, R48, -R64 ;  /* 0x000000302d4d7223 */ /* 0x000fe20000010840 */
[-C--:B------:R-:W-:Y:S01]  /*b6c0*/  F2FP.F16.E4M3.UNPACK_B R45, R47.reuse ;  /* 0x0000002fff2d723e */ /* 0x080fe200020006ff */
[----:B------:R-:W-:Y:S01]  /*b6d0*/  FFMA.FTZ R74, R49, R62, -R68 ;  /* 0x0000003e314a7223 */ /* 0x000fe20000010844 */
[----:B------:R-:W-:Y:S01]  /*b6e0*/  F2FP.F16.E4M3.UNPACK_B R47, R47.H1 ;  /* 0x0000002fff2f723e */ /* 0x000fe200030006ff */
[----:B------:R-:W-:Y:S01]  /*b6f0*/  HADD2.F32 R62, -RZ, R50.H0_H0 ;  /* 0x20000032ff3e7230 */ /* 0x000fe20000004100 */
[-C--:B------:R-:W-:Y:S01]  /*b700*/  F2FP.F16.E4M3.UNPACK_B R46, R44.reuse ;  /* 0x0000002cff2e723e */ /* 0x080fe200020006ff */
[----:B------:R-:W-:Y:S01]  /*b710*/  HADD2.F32 R69, -RZ, R66.H0_H0 ;  /* 0x20000042ff457230 */ /* 0x000fe20000004100 */
[----:B------:R-:W-:Y:S01]  /*b720*/  F2FP.F16.E4M3.UNPACK_B R51, R51.H1 ;  /* 0x00000033ff33723e */ /* 0x000fe200030006ff */
[----:B------:R-:W-:Y:S01]  /*b730*/  HADD2.F32 R48, -RZ, R45.H0_H0 ;  /* 0x2000002dff307230 */ /* 0x000fe20000004100 */
[----:B------:R-:W-:Y:S01]  /*b740*/  F2FP.F16.E4M3.UNPACK_B R63, R44.H1 ;  /* 0x0000002cff3f723e */ /* 0x000fe200030006ff */
[----:B------:R-:W-:-:S02]  /*b750*/  HADD2.F32 R49, -RZ, R47.H0_H0 ;  /* 0x2000002fff317230 */ /* 0x000fc40000004100 */
[-C--:B------:R-:W-:Y:S01]  /*b760*/  FMUL.FTZ R79, R62, R69.reuse ;  /* 0x000000453e4f7220 */ /* 0x080fe20000410000 */
[----:B------:R-:W-:Y:S02]  /*b770*/  HADD2.F32 R68, -RZ, R67.H0_H0 ;  /* 0x20000043ff447230 */ /* 0x000fe40000004100 */
[C---:B------:R-:W-:Y:S01]  /*b780*/  FMUL.FTZ R69, R48.reuse, R69 ;  /* 0x0000004530457220 */ /* 0x040fe20000410000 */
[----:B------:R-:W-:Y:S01]  /*b790*/  HADD2.F32 R65, -RZ, R46.H0_H0 ;  /* 0x2000002eff417230 */ /* 0x000fe20000004100 */
[----:B------:R-:W-:Y:S01]  /*b7a0*/  F2FP.SATFINITE.E4M3.F32.PACK_AB_MERGE_C R74, R77, R74, RZ ;  /* 0x0000004a4d4a723e */ /* 0x000fe200048070ff */
[----:B------:R-:W-:Y:S02]  /*b7b0*/  HADD2.F32 R44, -RZ, R51.H0_H0 ;  /* 0x20000033ff2c7230 */ /* 0x000fe40000004100 */
[----:B------:R-:W-:Y:S01]  /*b7c0*/  FMUL.FTZ R81, R49, R68 ;  /* 0x0000004431517220 */ /* 0x000fe20000410000 */
[----:B------:R-:W-:Y:S02]  /*b7d0*/  HADD2.F32 R64, -RZ, R63.H0_H0 ;  /* 0x2000003fff407230 */ /* 0x000fe40000004100 */
[----:B------:R-:W-:Y:S01]  /*b7e0*/  FFMA.FTZ R79, R48, R65, -R79 ;  /* 0x00000041304f7223 */ /* 0x000fe2000001084f */
[----:B------:R-:W-:-:S02]  /*b7f0*/  HADD2.F32 R51, -RZ, R51.H1_H1 ;  /* 0x30000033ff337230 */ /* 0x000fc40000004100 */
[C---:B------:R-:W-:Y:S01]  /*b800*/  FMUL.FTZ R78, R44.reuse, R68 ;  /* 0x000000442c4e7220 */ /* 0x040fe20000410000 */
[----:B------:R-:W-:Y:S02]  /*b810*/  HADD2.F32 R48, -RZ, R67.H1_H1 ;  /* 0x30000043ff307230 */ /* 0x000fe40000004100 */
[-C--:B------:R-:W-:Y:S01]  /*b820*/  FFMA.FTZ R81, R44, R64.reuse, R81 ;  /* 0x000000402c517223 */ /* 0x080fe20000010051 */
[----:B------:R-:W-:Y:S02]  /*b830*/  HADD2.F32 R47, -RZ, R47.H1_H1 ;  /* 0x3000002fff2f7230 */ /* 0x000fe40000004100 */
[----:B------:R-:W-:Y:S01]  /*b840*/  FFMA.FTZ R69, R62, R65, R69 ;  /* 0x000000413e457223 */ /* 0x000fe20000010045 */
[----:B------:R-:W-:Y:S02]  /*b850*/  HADD2.F32 R50, -RZ, R50.H1_H1 ;  /* 0x30000032ff327230 */ /* 0x000fe40000004100 */
[----:B------:R-:W-:Y:S01]  /*b860*/  FFMA.FTZ R78, R49, R64, -R78 ;  /* 0x00000040314e7223 */ /* 0x000fe2000001084e */
[----:B------:R-:W-:-:S02]  /*b870*/  HADD2.F32 R66, -RZ, R66.H1_H1 ;  /* 0x30000042ff427230 */ /* 0x000fc40000004100 */
[-C--:B------:R-:W-:Y:S01]  /*b880*/  FMUL.FTZ R62, R51, R48.reuse ;  /* 0x00000030333e7220 */ /* 0x080fe20000410000 */
[----:B------:R-:W-:Y:S02]  /*b890*/  HADD2.F32 R45, -RZ, R45.H1_H1 ;  /* 0x3000002dff2d7230 */ /* 0x000fe40000004100 */
[----:B------:R-:W-:Y:S01]  /*b8a0*/  FMUL.FTZ R64, R47, R48 ;  /* 0x000000302f407220 */ /* 0x000fe20000410000 */
[----:B------:R-:W-:Y:S02]  /*b8b0*/  HADD2.F32 R44, -RZ, R63.H1_H1 ;  /* 0x3000003fff2c7230 */ /* 0x000fe40000004100 */
        /* <DEDUP_REMOVED lines=15> */
[----:B------:R-:W-:Y:S01]  /*b9b0*/  F2FP.SATFINITE.E4M3.F32.PACK_AB_MERGE_C R51, R46, R69, R64 ;  /* 0x000000452e33723e */ /* 0x000fe20004807040 */
[----:B------:R-:W-:Y:S01]  /*b9c0*/  IMAD.MOV.U32 R46, RZ, RZ, R58 ;  /* 0x000000ffff2e7224 */ /* 0x000fe200078e003a */
[----:B------:R-:W-:-:S07]  /*b9d0*/  F2FP.SATFINITE.E4M3.F32.PACK_AB_MERGE_C R49, R73, R70, R75 ;  /* 0x000000464931723e */ /* 0x000fce000480704b */
.L_x_1392:
[----:B------:R-:W-:Y:S05]  /*b9e0*/  BSYNC B1 ;  /* 0x0000000000017941 */ /* 0x000fea0003800000 */
.L_x_1391:
[----:B------:R-:W-:Y:S01]  /*b9f0*/  ISETP.GE.AND P2, PT, R59, R147, PT ;  /* 0x000000933b00720c */ /* 0x000fe20003f46270 */
[----:B------:R-:W-:Y:S02]  /*ba00*/  ULDC.64 UR4, c[0x0][0x208] ;  /* 0x0000820000047ab9 */ /* 0x000fe40000000a00 */
[----:B-1----:R3:W-:Y:S10]  /*ba10*/  STG.E.128 desc[UR4][R54.64], R44 ;  /* 0x0000002c36007986 */ /* 0x0027f4000c101d04 */
[----:B------:R-:W-:Y:S05]  /*ba20*/  @P2 BRA `(.L_x_1369) ;  /* 0x0000000400fc2947 */ /* 0x000fea0003800000 */
[--C-:B---3--:R-:W-:Y:S01]  /*ba30*/  SHF.R.S32.HI R44, RZ, 0x1f, R59.reuse ;  /* 0x0000001fff2c7819 */ /* 0x108fe2000001143b */
[----:B------:R-:W-:Y:S01]  /*ba40*/  ULDC.64 UR4, c[0x0][0x208] ;  /* 0x0000820000047ab9 */ /* 0x000fe20000000a00 */
[----:B------:R-:W-:-:S04]  /*ba50*/  IADD3 R59, P2, P3, R38, R124, R59 ;  /* 0x0000007c263b7210 */ /* 0x000fc80007b5e03b */
[----:B------:R-:W-:Y:S02]  /*ba60*/  IADD3.X R44, R32, R57, R44, P2, P3 ;  /* 0x00000039202c7210 */ /* 0x000fe400017e642c */
[----:B------:R-:W-:-:S05]  /*ba70*/  IADD3 R52, P2, R59, R52, RZ ;  /* 0x000000343b347210 */ /* 0x000fca0007f5e0ff */
[----:B------:R-:W-:-:S05]  /*ba80*/  IMAD.X R53, R44, 0x1, R53, P2 ;  /* 0x000000012c357824 */ /* 0x000fca00010e0635 */
[----:B--2---:R4:W-:Y:S01]  /*ba90*/  STG.E.128 desc[UR4][R52.64], R48 ;  /* 0x0000003034007986 */ /* 0x0049e2000c101d04 */
[----:B------:R-:W-:Y:S05]  /*baa0*/  BRA `(.L_x_1369) ;  /* 0x0000000400dc7947 */ /* 0x000fea0003800000 */
.L_x_1332:
[----:B------:R-:W2:Y:S02]  /*bab0*/  LDL R44, [R1+0x6c] ;  /* 0x00006c00012c7983 */ /* 0x000ea40000100800 */
[----:B--2---:R-:W-:-:S13]  /*bac0*/  R2UR UR4, R44 ;  /* 0x000000002c0472ca */ /* 0x004fda00000e0000 */
[----:B------:R-:W-:-:S06]  /*bad0*/  UISETP.NE.AND UP0, UPT, UR4, 0x3, UPT ;  /* 0x000000030400788c */ /* 0x000fcc000bf05270 */
[----:B------:R-:W-:-:S13]  /*bae0*/  PLOP3.LUT P5, PT, PT, PT, UP0, 0x80, 0x0 ;  /* 0x000000000000781c */ /* 0x000fda0003faf008 */
[----:B------:R-:W-:Y:S05]  /*baf0*/  @!P5 BRA `(.L_x_1393) ;  /* 0x000000000004d947 */ /* 0x000fea0003800000 */
[----:B------:R-:W-:Y:S01]  /*bb00*/  BPT.TRAP 0x1 ;  /* 0x000000040000795c */ /* 0x000fe20000300000 */
.L_x_1393:
[----:B------:R-:W2:Y:S01]  /*bb10*/  LDL R44, [R1+0x54] ;  /* 0x00005400012c7983 */ /* 0x000ea20000100800 */
[----:B------:R-:W-:Y:S01]  /*bb20*/  IMAD R103, R19, 0x8, R18 ;  /* 0x0000000813677824 */ /* 0x000fe200078e0212 */
[----:B------:R-:W-:Y:S01]  /*bb30*/  BSSY B1, `(.L_x_1394) ;  /* 0x0000008000017945 */ /* 0x000fe20003800000 */
[----:B------:R-:W-:Y:S01]  /*bb40*/  IMAD R112, R24, -0xe0, R2 ;  /* 0xffffff2018707824 */ /* 0x000fe200078e0202 */
[----:B------:R-:W-:-:S04]  /*bb50*/  SHF.R.S32.HI R45, RZ, 0x1f, R24 ;  /* 0x0000001fff2d7819 */ /* 0x000fc80000011418 */
[----:B------:R-:W-:Y:S02]  /*bb60*/  VIMNMX R112, R112, 0xe0, PT ;  /* 0x000000e070707848 */ /* 0x000fe40003fe0100 */
[----:B--2---:R-:W-:Y:S01]  /*bb70*/  SHF.L.U32 R129, R44, 0x1f, RZ ;  /* 0x0000001f2c817819 */ /* 0x004fe200000006ff */
[----:B------:R-:W-:-:S03]  /*bb80*/  IMAD R44, R13, R24, RZ ;  /* 0x000000180d2c7224 */ /* 0x000fc600078e02ff */
[----:B------:R-:W0:Y:S02]  /*bb90*/  SYNCS.PHASECHK.TRANS64.TRYWAIT P2, [R103+URZ+0x2e890], R129 ;  /* 0x02e89081670075a7 */ /* 0x000e24000804017f */
[----:B0-----:R-:W-:Y:S05]  /*bba0*/  @!P2 BRA `(.L_x_1395) ;  /* 0x000002ac00fca947 */ /* 0x001fea0003800000 */
.L_x_1720:
[----:B------:R-:W-:Y:S05]  /*bbb0*/  BSYNC B1 ;  /* 0x0000000000017941 */ /* 0x000fea0003800000 */
.L_x_1394:
[----:B------:R-:W-:Y:S01]  /*bbc0*/  ISETP.GE.AND P2, PT, R230, R112, PT ;  /* 0x00000070e600720c */ /* 0x000fe20003f46270 */
[----:B------:R-:W-:Y:S01]  /*bbd0*/  IMAD R45, R45, R130, R44 ;  /* 0x000000822d2d7224 */ /* 0x000fe200078e022c */
[----:B------:R-:W-:Y:S01]  /*bbe0*/  BSSY B1, `(.L_x_1396) ;  /* 0x0000016000017945 */ /* 0x000fe20003800000 */
[----:B------:R-:W-:-:S04]  /*bbf0*/  IMAD.WIDE.U32 R48, R130, R24, RZ ;  /* 0x0000001882307225 */ /* 0x000fc800078e00ff */
[----:B------:R-:W-:-:S06]  /*bc00*/  IMAD.IADD R52, R45, 0x1, R49 ;  /* 0x000000012d347824 */ /* 0x000fcc00078e0231 */
[----:B------:R-:W-:Y:S05]  /*bc10*/  @P2 BRA `(.L_x_1397) ;  /* 0x0000000000482947 */ /* 0x000fea0003800000 */
[----:B------:R-:W1:Y:S01]  /*bc20*/  @!P0 LDS.128 R44, [R111+0x20400] ;  /* 0x020400006f2c8984 */ /* 0x000e620000000c00 */
[----:B------:R-:W2:Y:S01]  /*bc30*/  @!P0 LDC.64 R50, c[0x0][0x2e8] ;  /* 0x0000ba00ff328b82 */ /* 0x000ea20000000a00 */
[----:B------:R-:W-:Y:S01]  /*bc40*/  ULDC.64 UR4, c[0x0][0x208] ;  /* 0x0000820000047ab9 */ /* 0x000fe20000000a00 */
[----:B--2---:R-:W-:-:S04]  /*bc50*/  @!P0 IADD3 R50, P2, P3, R48, R50, R33 ;  /* 0x0000003230328210 */ /* 0x004fc80007b5e021 */
[----:B------:R-:W-:-:S05]  /*bc60*/  @!P0 IADD3.X R51, R52, R51, R35, P2, P3 ;  /* 0x0000003334338210 */ /* 0x000fca00017e6423 */
[----:B-1----:R1:W-:Y:S01]  /*bc70*/  @!P0 STG.E.128 desc[UR4][R50.64], R44 ;  /* 0x0000002c32008986 */ /* 0x0023e2000c101d04 */
[----:B------:R-:W-:Y:S05]  /*bc80*/  @P1 BRA `(.L_x_1397) ;  /* 0x00000000002c1947 */ /* 0x000fea0003800000 */
[----:B------:R-:W-:Y:S01]  /*bc90*/  ULDC.64 UR4, c[0x0][0x2e8] ;  /* 0x0000ba0000047ab9 */ /* 0x000fe20000000a00 */
[----:B-1----:R-:W-:Y:S01]  /*bca0*/  VIADD R44, R21, 0x40 ;  /* 0x00000040152c7836 */ /* 0x002fe20000000000 */
[----:B------:R-:W-:Y:S01]  /*bcb0*/  IADD3 R50, P2, P3, R37, UR4, R48 ;  /* 0x0000000425327c10 */ /* 0x000fe2000fb5e030 */
[----:B------:R-:W-:-:S03]  /*bcc0*/  ULDC.64 UR6, c[0x0][0x208] ;  /* 0x0000820000067ab9 */ /* 0x000fc60000000a00 */
[----:B------:R-:W-:Y:S02]  /*bcd0*/  IADD3.X R51, R101, UR5, R52, P2, P3 ;  /* 0x0000000565337c10 */ /* 0x000fe400097e6434 */
[----:B------:R-:W-:-:S13]  /*bce0*/  LOP3.LUT P2, RZ, R231, 0x4, RZ, 0xc0, !PT ;  /* 0x00000004e7ff7812 */ /* 0x000fda000784c0ff */
[----:B------:R-:W-:-:S04]  /*bcf0*/  @P2 VIADD R44, R21, 0xffffffc0 ;  /* 0xffffffc0152c2836 */ /* 0x000fc80000000000 */
[----:B------:R-:W-:-:S04]  /*bd00*/  IMAD R45, R19, 0x7000, R44 ;  /* 0x00007000132d7824 */ /* 0x000fc800078e022c */
[----:B------:R-:W-:-:S06]  /*bd10*/  IMAD.IADD R45, R18, 0x1, R45 ;  /* 0x00000001122d7824 */ /* 0x000fcc00078e022d */
[----:B------:R-:W1:Y:S04]  /*bd20*/  LDS.128 R44, [R45+0x20400] ;  /* 0x020400002d2c7984 */ /* 0x000e680000000c00 */
[----:B-1----:R2:W-:Y:S02]  /*bd30*/  STG.E.128 desc[UR6][R50.64], R44 ;  /* 0x0000002c32007986 */ /* 0x0025e4000c101d06 */
.L_x_1397:
[----:B------:R-:W-:Y:S05]  /*bd40*/  BSYNC B1 ;  /* 0x0000000000017941 */ /* 0x000fea0003800000 */
.L_x_1396:
[----:B-12---:R-:W-:Y:S01]  /*bd50*/  VIADD R44, R230, 0x40 ;  /* 0x00000040e62c7836 */ /* 0x006fe20000000000 */
[----:B------:R-:W-:Y:S04]  /*bd60*/  BSSY B1, `(.L_x_1398) ;  /* 0x0000017000017945 */ /* 0x000fe80003800000 */
[----:B------:R-:W-:-:S13]  /*bd70*/  ISETP.GE.AND P2, PT, R44, R112, PT ;  /* 0x000000702c00720c */ /* 0x000fda0003f46270 */
[----:B------:R-:W-:Y:S05]  /*bd80*/  @P2 BRA `(.L_x_1399) ;  /* 0x0000000000502947 */ /* 0x000fea0003800000 */
[----:B------:R-:W1:Y:S01]  /*bd90*/  @!P0 LDS.128 R44, [R111+0x22400] ;  /* 0x022400006f2c8984 */ /* 0x000e620000000c00 */
[----:B------:R-:W2:Y:S01]  /*bda0*/  @!P0 LDC.64 R50, c[0x0][0x2e8] ;  /* 0x0000ba00ff328b82 */ /* 0x000ea20000000a00 */
[----:B------:R-:W-:Y:S01]  /*bdb0*/  IADD3 R54, P2, R98, R48, RZ ;  /* 0x0000003062367210 */ /* 0x000fe20007f5e0ff */
[----:B------:R-:W-:-:S04]  /*bdc0*/  ULDC.64 UR4, c[0x0][0x208] ;  /* 0x0000820000047ab9 */ /* 0x000fc80000000a00 */
[----:B------:R-:W-:Y:S01]  /*bdd0*/  IMAD.X R56, R52, 0x1, R99, P2 ;  /* 0x0000000134387824 */ /* 0x000fe200010e0663 */
        /* <DEDUP_REMOVED lines=15> */
.L_x_1399:
[----:B------:R-:W-:Y:S05]  /*bed0*/  BSYNC B1 ;  /* 0x0000000000017941 */ /* 0x000fea0003800000 */
.L_x_1398:
[----:B-12---:R-:W-:Y:S01]  /*bee0*/  VIADD R44, R230, 0x80 ;  /* 0x00000080e62c7836 */ /* 0x006fe20000000000 */
[----:B------:R-:W-:Y:S04]  /*bef0*/  BSSY B1, `(.L_x_1400) ;  /* 0x0000017000017945 */ /* 0x000fe80003800000 */
[----:B------:R-:W-:-:S13]  /*bf00*/  ISETP.GE.AND P2, PT, R44, R112, PT ;  /* 0x000000702c00720c */ /* 0x000fda0003f46270 */
[----:B------:R-:W-:Y:S05]  /*bf10*/  @P2 BRA `(.L_x_1401) ;  /* 0x0000000000502947 */ /* 0x000fea0003800000 */
[----:B------:R-:W1:Y:S01]  /*bf20*/  @!P0 LDS.128 R44, [R111+0x24400] ;  /* 0x024400006f2c8984 */ /* 0x000e620000000c00 */
[----:B------:R-:W2:Y:S01]  /*bf30*/  @!P0 LDC.64 R50, c[0x0][0x2e8] ;  /* 0x0000ba00ff328b82 */ /* 0x000ea20000000a00 */
[----:B------:R-:W-:Y:S01]  /*bf40*/  LEA R54, P2, R36, R48, 0x7 ;  /* 0x0000003024367211 */ /* 0x000fe200078438ff */
        /* <DEDUP_REMOVED lines=17> */
.L_x_1401:
[----:B------:R-:W-:Y:S05]  /*c060*/  BSYNC B1 ;  /* 0x0000000000017941 */ /* 0x000fea0003800000 */
.L_x_1400:
[----:B-12---:R-:W-:-:S05]  /*c070*/  VIADD R44, R230, 0xc0 ;  /* 0x000000c0e62c7836 */ /* 0x006fca0000000000 */
[----:B------:R-:W-:-:S13]  /*c080*/  ISETP.GE.AND P2, PT, R44, R112, PT ;  /* 0x000000702c00720c */ /* 0x000fda0003f46270 */
[----:B------:R-:W-:Y:S05]  /*c090*/  @P2 BRA `(.L_x_1369) ;  /* 0x0000000000602947 */ /* 0x000fea0003800000 */
[----:B------:R-:W1:Y:S01]  /*c0a0*/  LDC.64 R46, c[0x0][0x300] ;  /* 0x0000c000ff2e7b82 */ /* 0x000e620000000a00 */
[----:B------:R-:W-:Y:S01]  /*c0b0*/  IMAD.MOV.U32 R50, RZ, RZ, R48 ;  /* 0x000000ffff327224 */ /* 0x000fe200078e0030 */
[----:B------:R-:W-:Y:S01]  /*c0c0*/  ULDC.64 UR4, c[0x0][0x208] ;  /* 0x0000820000047ab9 */ /* 0x000fe20000000a00 */
[----:B------:R-:W-:-:S05]  /*c0d0*/  IMAD.MOV.U32 R51, RZ, RZ, R52 ;  /* 0x000000ffff337224 */ /* 0x000fca00078e0034 */
[----:B------:R-:W2:Y:S01]  /*c0e0*/  @!P0 LDC.64 R44, c[0x0][0x2e8] ;  /* 0x0000ba00ff2c8b82 */ /* 0x000ea20000000a00 */
[----:B-1----:R-:W-:-:S04]  /*c0f0*/  IMAD.WIDE.U32 R50, R46, 0xc0, R50 ;  /* 0x000000c02e327825 */ /* 0x002fc800078e0032 */
[----:B------:R-:W-:-:S04]  /*c100*/  IMAD R47, R47, 0xc0, RZ ;  /* 0x000000c02f2f7824 */ /* 0x000fc800078e02ff */
[----:B------:R-:W-:Y:S01]  /*c110*/  IMAD.IADD R52, R51, 0x1, R47 ;  /* 0x0000000133347824 */ /* 0x000fe200078e022f */
[----:B--2---:R-:W-:-:S04]  /*c120*/  @!P0 IADD3 R48, P2, P3, R50, R44, R33 ;  /* 0x0000002c32308210 */ /* 0x004fc80007b5e021 */
[----:B------:R-:W-:Y:S02]  /*c130*/  @!P0 IADD3.X R49, R52, R45, R35, P2, P3 ;  /* 0x0000002d34318210 */ /* 0x000fe400017e6423 */
[----:B------:R-:W1:Y:S04]  /*c140*/  @!P0 LDS.128 R44, [R111+0x26400] ;  /* 0x026400006f2c8984 */ /* 0x000e680000000c00 */
        /* <DEDUP_REMOVED lines=13> */
.L_x_1369:
[----:B------:R-:W-:Y:S05]  /*c220*/  BSYNC B0 ;  /* 0x0000000000007941 */ /* 0x000fea0003800000 */
.L_x_1331:
[----:B-1234-:R-:W1:Y:S01]  /*c230*/  S2R R44, SR_TID.X ;  /* 0x00000000002c7919 */ /* 0x01ee620000002100 */
[----:B------:R-:W-:Y:S01]  /*c240*/  @!PT LDS RZ, [RZ] ;  /* 0x00000000fffff984 */ /* 0x000fe20000000800 */
[----:B------:R-:W-:Y:S01]  /*c250*/  @!PT LDS RZ, [RZ] ;  /* 0x00000000fffff984 */ /* 0x000fe20000000800 */
[----:B------:R-:W-:Y:S01]  /*c260*/  @!PT LDS RZ, [RZ] ;  /* 0x00000000fffff984 */ /* 0x000fe20000000800 */
[----:B------:R-:W-:Y:S01]  /*c270*/  @!PT LDS RZ, [RZ] ;  /* 0x00000000fffff984 */ /* 0x000fe20000000800 */
[----:B------:R2:W-:Y:S06]  /*c280*/  MEMBAR.ALL.CTA ;  /* 0x0000000000007992 */ /* 0x0005ec0000008000 */
[----:B--2---:R-:W2:Y:S01]  /*c290*/  FENCE.VIEW.ASYNC.S ;  /* 0x00000000000073c6 */ /* 0x004ea20000000000 */
[----:B------:R-:W-:Y:S05]  /*c2a0*/  WARPSYNC.ALL ;  /* 0x0000000000007948 */ /* 0x000fea0003800000 */
[----:B------:R-:W-:Y:S01]  /*c2b0*/  BSSY B0, `(.L_x_1402) ;  /* 0x0000009000007945 */ /* 0x000fe20003800000 */
[----:B-1----:R-:W-:Y:S01]  /*c2c0*/  LOP3.LUT R44, R44, 0x7f, RZ, 0xc0, !PT ;  /* 0x0000007f2c2c7812 */ /* 0x002fe200078ec0ff */
[----:B--2---:R1:W-:Y:S03]  /*c2d0*/  BAR.SYNC.DEFER_BLOCKING R136, 0x80 ;  /* 0x000200880000751d */ /* 0x0043e60000010000 */
[----:B------:R-:W-:-:S13]  /*c2e0*/  ISETP.NE.AND P2, PT, R44, RZ, PT ;  /* 0x000000ff2c00720c */ /* 0x000fda0003f45270 */
[----:B------:R-:W-:-:S05]  /*c2f0*/  @!P2 VIADD R44, R103, 0x2e8a0 ;  /* 0x0002e8a0672ca836 */ /* 0x000fca0000000000 */
[----:B------:R-:W-:-:S04]  /*c300*/  @!P2 PRMT R44, RZ, 0x654, R44 ;  /* 0x00000654ff2ca816 */ /* 0x000fc8000000002c */
[----:B------:R1:W-:Y:S01]  /*c310*/  @!P2 SYNCS.ARRIVE.TRANS64.RED.A1T0 RZ, [R44+URZ], RZ ;  /* 0x000000ff2cffa9a7 */ /* 0x0003e2000810043f */
[----:B------:R-:W-:Y:S05]  /*c320*/  @!P5 BRA `(.L_x_1403) ;  /* 0x000000000004d947 */ /* 0x000fea0003800000 */
[----:B------:R-:W-:Y:S01]  /*c330*/  BPT.TRAP 0x1 ;  /* 0x000000040000795c */ /* 0x000fe20000300000 */
.L_x_1403:
[----:B------:R-:W-:Y:S05]  /*c340*/  BSYNC B0 ;  /* 0x0000000000007941 */ /* 0x000fea0003800000 */
.L_x_1402:
[----:B------:R-:W2:Y:S01]  /*c350*/  SYNCS.PHASECHK.TRANS64.TRYWAIT P3, [R103+URZ+0x2e8b0], R129 ;  /* 0x02e8b081670075a7 */ /* 0x000ea2000806017f */
[----:B------:R-:W-:Y:S01]  /*c360*/  ULDC.64 UR4, c[0x0][0x318] ;  /* 0x0000c60000047ab9 */ /* 0x000fe20000000a00 */
[----:B------:R-:W-:Y:S01]  /*c370*/  ULDC.64 UR60, c[0x0][0x328] ;  /* 0x0000ca00003c7ab9 */ /* 0x000fe20000000a00 */
[----:B-1----:R-:W-:Y:S01]  /*c380*/  IMAD.U32 R44, RZ, RZ, UR5 ;  /* 0x00000005ff2c7e24 */ /* 0x002fe2000f8e00ff */
[----:B------:R-:W-:Y:S01]  /*c390*/  BSSY B0, `(.L_x_1404) ;  /* 0x0000005000007945 */ /* 0x000fe20003800000 */
[----:B------:R-:W-:-:S03]  /*c3a0*/  IMAD.U32 R45, RZ, RZ, UR4 ;  /* 0x00000004ff2d7e24 */ /* 0x000fc6000f8e00ff */
[----:B------:R1:W-:Y:S04]  /*c3b0*/  STL [R1+0x8], R44 ;  /* 0x0000082c01007387 */ /* 0x0003e80000100800 */
[----:B------:R1:W-:Y:S02]  /*c3c0*/  STL [R1+0xc], R45 ;  /* 0x00000c2d01007387 */ /* 0x0003e40000100800 */
[----:B-12---:R-:W-:Y:S05]  /*c3d0*/  @!P3 BRA `(.L_x_1405) ;  /* 0x000002a80004b947 */ /* 0x006fea0003800000 */
.L_x_1721:
[----:B------:R-:W-:Y:S05]  /*c3e0*/  BSYNC B0 ;  /* 0x0000000000007941 */ /* 0x000fea0003800000 */
.L_x_1404:
[----:B------:R2:W5:Y:S04]  /*c3f0*/  LDL R54, [R1+0xc] ;  /* 0x00000c0001367983 */ /* 0x0005680000100800 */
[----:B------:R2:W5:Y:S01]  /*c400*/  LDL R53, [R1+0x8] ;  /* 0x0000080001357983 */ /* 0x0005620000100800 */
[----:B------:R-:W-:Y:S01]  /*c410*/  ISETP.GE.AND P3, PT, R230, R112, PT ;  /* 0x00000070e600720c */ /* 0x000fe20003f66270 */
[----:B------:R-:W-:Y:S01]  /*c420*/  BSSY B0, `(.L_x_1406) ;  /* 0x000001a000007945 */ /* 0x000fe20003800000 */
[----:B------:R-:W-:-:S11]  /*c430*/  IMAD.WIDE R48, R24, 0xe0, R94 ;  /* 0x000000e018307825 */ /* 0x000fd600078e025e */
[----:B--2---:R-:W-:Y:S05]  /*c440*/  @P3 BRA `(.L_x_1407) ;  /* 0x00000000005c3947 */ /* 0x004fea0003800000 */
[----:B------:R-:W-:Y:S01]  /*c450*/  ULDC UR6, c[0x0][0x2f4] ;  /* 0x0000bd0000067ab9 */ /* 0x000fe20000000800 */
[----:B------:R-:W-:Y:S01]  /*c460*/  PLOP3.LUT P4, PT, PT, PT, PT, 0x8, 0x0 ;  /* 0x000000000000781c */ /* 0x000fe20003f8e170 */
[----:B------:R-:W-:Y:S01]  /*c470*/  IMAD.MOV.U32 R44, RZ, RZ, R40 ;  /* 0x000000ffff2c7224 */ /* 0x000fe200078e0028 */
[----:B------:R-:W-:Y:S01]  /*c480*/  ISETP.GE.AND P3, PT, R4, UR6, PT ;  /* 0x0000000604007c0c */ /* 0x000fe2000bf66270 */
[----:B------:R-:W-:Y:S01]  /*c490*/  IMAD.MOV.U32 R45, RZ, RZ, R102 ;  /* 0x000000ffff2d7224 */ /* 0x000fe200078e0066 */
[----:B-----5:R-:W-:Y:S01]  /*c4a0*/  R2UR UR5, R54 ;  /* 0x00000000360572ca */ /* 0x020fe200000e0000 */
[----:B------:R-:W-:Y:S01]  /*c4b0*/  IMAD R47, R49, UR60, RZ ;  /* 0x0000003c312f7c24 */ /* 0x000fe2000f8e02ff */
[----:B------:R-:W-:Y:S01]  /*c4c0*/  R2UR UR4, R53 ;  /* 0x00000000350472ca */ /* 0x000fe200000e0000 */
[----:B------:R-:W-:-:S04]  /*c4d0*/  IMAD.WIDE.U32 R44, R48, UR60, R44 ;  /* 0x0000003c302c7c25 */ /* 0x000fc8000f8e002c */
[----:B------:R-:W-:-:S04]  /*c4e0*/  IMAD R47, R48, UR61, R47 ;  /* 0x0000003d302f7c24 */ /* 0x000fc8000f8e022f */
[----:B------:R-:W-:Y:S01]  /*c4f0*/  @!P3 LOP3.LUT P5, RZ, R231, 0x4, RZ, 0xc0, !PT ;  /* 0x00000004e7ffb812 */ /* 0x000fe200078ac0ff */
[----:B------:R-:W-:-:S03]  /*c500*/  @!P3 VIADD R52, R110, 0x40 ;  /* 0x000000406e34b836 */ /* 0x000fc60000000000 */
[----:B------:R-:W-:Y:S02]  /*c510*/  @!P3 PLOP3.LUT P4, PT, P5, PT, PT, 0x80, 0x0 ;  /* 0x000000000000b81c */ /* 0x000fe40002f8f070 */
[----:B------:R-:W-:-:S04]  /*c520*/  IADD3 R50, P5, R44, UR5, RZ ;  /* 0x000000052c327c10 */ /* 0x000fc8000ffbe0ff */
[----:B------:R-:W-:Y:S01]  /*c530*/  IADD3.X R51, R45, UR4, R47, P5, !PT ;  /* 0x000000042d337c10 */ /* 0x000fe2000affe42f */
[----:B------:R-:W-:-:S06]  /*c540*/  ULDC.64 UR4, c[0x0][0x208] ;  /* 0x0000820000047ab9 */ /* 0x000fcc0000000a00 */
[----:B------:R-:W-:Y:S01]  /*c550*/  @P4 VIADD R52, R110, 0xffffffc0 ;  /* 0xffffffc06e344836 */ /* 0x000fe20000000000 */
[----:B------:R-:W-:-:S03]  /*c560*/  ISETP.GE.AND P4, PT, R22, UR6, PT ;  /* 0x0000000616007c0c */ /* 0x000fc6000bf86270 */
[----:B------:R-:W-:-:S10]  /*c570*/  @!P3 IMAD.IADD R52, R18, 0x1, R52 ;  /* 0x000000011234b824 */ /* 0x000fd400078e0234 */
[----:B------:R-:W2:Y:S04]  /*c580*/  @!P4 LDS.128 R44, [R111+0xe400] ;  /* 0x00e400006f2cc984 */ /* 0x000ea80000000c00 */
[----:B--2---:R-:W-:Y:S04]  /*c590*/  @!P4 STG.E.128 desc[UR4][R50.64], R44 ;  /* 0x0000002c3200c986 */ /* 0x004fe8000c101d04 */
[----:B------:R-:W2:Y:S04]  /*c5a0*/  @!P3 LDS.128 R44, [R52+0xe400] ;  /* 0x00e40000342cb984 */ /* 0x000ea80000000c00 */
[----:B--2---:R2:W-:Y:S02]  /*c5b0*/  @!P3 STG.E.128 desc[UR4][R50.64+0x40], R44 ;  /* 0x0000402c3200b986 */ /* 0x0045e4000c101d04 */
.L_x_1407:
[----:B------:R-:W-:Y:S05]  /*c5c0*/  BSYNC B0 ;  /* 0x0000000000007941 */ /* 0x000fea0003800000 */
.L_x_1406:
[----:B--2---:R-:W-:Y:S01]  /*c5d0*/  VIADD R44, R230, 0x40 ;  /* 0x00000040e62c7836 */ /* 0x004fe20000000000 */
[----:B------:R-:W-:Y:S04]  /*c5e0*/  BSSY B0, `(.L_x_1408) ;  /* 0x000001c000007945 */ /* 0x000fe80003800000 */
[----:B------:R-:W-:-:S13]  /*c5f0*/  ISETP.GE.AND P3, PT, R44, R112, PT ;  /* 0x000000702c00720c */ /* 0x000fda0003f66270 */
[----:B------:R-:W-:Y:S05]  /*c600*/  @P3 BRA `(.L_x_1409) ;  /* 0x0000000000643947 */ /* 0x000fea0003800000 */
[----:B------:R-:W-:Y:S01]  /*c610*/  ULDC UR6, c[0x0][0x2f4] ;  /* 0x0000bd0000067ab9 */ /* 0x000fe20000000800 */
[----:B------:R-:W-:Y:S01]  /*c620*/  PLOP3.LUT P4, PT, PT, PT, PT, 0x8, 0x0 ;  /* 0x000000000000781c */ /* 0x000fe20003f8e170 */
[----:B------:R-:W-:Y:S01]  /*c630*/  IMAD.MOV.U32 R44, RZ, RZ, R40 ;  /* 0x000000ffff2c7224 */ /* 0x000fe200078e0028 */
[----:B------:R-:W-:Y:S01]  /*c640*/  ISETP.GE.AND P3, PT, R4, UR6, PT ;  /* 0x0000000604007c0c */ /* 0x000fe2000bf66270 */
[----:B------:R-:W-:Y:S01]  /*c650*/  IMAD.MOV.U32 R45, RZ, RZ, R102 ;  /* 0x000000ffff2d7224 */ /* 0x000fe200078e0066 */
[----:B-----5:R-:W-:Y:S02]  /*c660*/  R2UR UR4, R54 ;  /* 0x00000000360472ca */ /* 0x020fe400000e0000 */
[----:B------:R-:W-:-:S09]  /*c670*/  R2UR UR7, R53 ;  /* 0x00000000350772ca */ /* 0x000fd200000e0000 */
        /* <DEDUP_REMOVED lines=9> */
[----:B------:R-:W-:Y:S01]  /*c710*/  IMAD R47, R47, UR61, R46 ;  /* 0x0000003d2f2f7c24 */ /* 0x000fe2000f8e022e */
[----:B------:R-:W-:Y:S01]  /*c720*/  ULDC.64 UR4, c[0x0][0x208] ;  /* 0x0000820000047ab9 */ /* 0x000fe20000000a00 */
[----:B------:R-:W-:-:S03]  /*c730*/  @!P3 IMAD.IADD R52, R18, 0x1, R52 ;  /* 0x000000011234b824 */ /* 0x000fc600078e0234 */
[----:B------:R-:W-:Y:S02]  /*c740*/  IADD3.X R51, R45, UR7, R47, P4, !PT ;  /* 0x000000072d337c10 */ /* 0x000fe4000a7fe42f */
[----:B------:R-:W-:-:S13]  /*c750*/  ISETP.GE.AND P4, PT, R22, UR6, PT ;  /* 0x0000000616007c0c */ /* 0x000fda000bf86270 */
[----:B------:R-:W2:Y:S04]  /*c760*/  @!P4 LDS.128 R44, [R111+0x10400] ;  /* 0x010400006f2cc984 */ /* 0x000ea80000000c00 */
[----:B--2---:R-:W-:Y:S04]  /*c770*/  @!P4 STG.E.128 desc[UR4][R50.64], R44 ;  /* 0x0000002c3200c986 */ /* 0x004fe8000c101d04 */
[----:B------:R-:W2:Y:S04]  /*c780*/  @!P3 LDS.128 R44, [R52+0x10400] ;  /* 0x01040000342cb984 */ /* 0x000ea80000000c00 */
[----:B--2---:R2:W-:Y:S02]  /*c790*/  @!P3 STG.E.128 desc[UR4][R50.64+0x40], R44 ;  /* 0x0000402c3200b986 */ /* 0x0045e4000c101d04 */
.L_x_1409:
[----:B------:R-:W-:Y:S05]  /*c7a0*/  BSYNC B0 ;  /* 0x0000000000007941 */ /* 0x000fea0003800000 */
.L_x_1408:
        /* <DEDUP_REMOVED lines=29> */
.L_x_1411:
[----:B------:R-:W-:Y:S05]  /*c980*/  BSYNC B0 ;  /* 0x0000000000007941 */ /* 0x000fea0003800000 */
.L_x_1410:
        /* <DEDUP_REMOVED lines=21> */
[----:B------:R-:W-:Y:S01]  /*cae0*/  @!P3 IMAD.IADD R50, R18, 0x1, R50 ;  /* 0x000000011232b824 */ /* 0x000fe200078e0232 */
[----:B------:R-:W-:Y:S02]  /*caf0*/  ULDC.64 UR4, c[0x0][0x208] ;  /* 0x0000820000047ab9 */ /* 0x000fe40000000a00 */
[----:B------:R-:W-:Y:S02]  /*cb00*/  IADD3.X R49, R45, UR7, R47, P4, !PT ;  /* 0x000000072d317c10 */ /* 0x000fe4000a7fe42f */
[----:B------:R-:W-:-:S13]  /*cb10*/  ISETP.GE.AND P4, PT, R22, UR6, PT ;  /* 0x0000000616007c0c */ /* 0x000fda000bf86270 */
[----:B------:R-:W2:Y:S04]  /*cb20*/  @!P4 LDS.128 R44, [R111+0x14400] ;  /* 0x014400006f2cc984 */ /* 0x000ea80000000c00 */
[----:B--2---:R-:W-:Y:S04]  /*cb30*/  @!P4 STG.E.128 desc[UR4][R48.64], R44 ;  /* 0x0000002c3000c986 */ /* 0x004fe8000c101d04 */
[----:B------:R-:W2:Y:S04]  /*cb40*/  @!P3 LDS.128 R44, [R50+0x14400] ;  /* 0x01440000322cb984 */ /* 0x000ea80000000c00 */
[----:B--2---:R2:W-:Y:S02]  /*cb50*/  @!P3 STG.E.128 desc[UR4][R48.64+0x40], R44 ;  /* 0x0000402c3000b986 */ /* 0x0045e4000c101d04 */
.L_x_1413:
[----:B------:R-:W-:Y:S05]  /*cb60*/  BSYNC B0 ;  /* 0x0000000000007941 */ /* 0x000fea0003800000 */
.L_x_1412:
[----:B--2---:R-:W2:Y:S01]  /*cb70*/  LDL.LU R45, [R1+0x54] ;  /* 0x00005400012d7983 */ /* 0x004ea20000300800 */
[----:B01----:R-:W-:Y:S01]  /*cb80*/  @!P2 VIADD R103, R103, 0x2e8c0 ;  /* 0x0002e8c06767a836 */ /* 0x003fe20000000000 */
[----:B------:R-:W-:Y:S01]  /*cb90*/  ISETP.NE.AND P3, PT, R104, RZ, PT ;  /* 0x000000ff6800720c */ /* 0x000fe20003f65270 */
[----:B------:R-:W-:Y:S01]  /*cba0*/  VIADD R19, R19, 0x1 ;  /* 0x0000000113137836 */ /* 0x000fe20000000000 */
[----:B------:R-:W-:Y:S01]  /*cbb0*/  @!PT LDS RZ, [RZ] ;  /* 0x00000000fffff984 */ /* 0x000fe20000000800 */
[----:B------:R-:W-:Y:S01]  /*cbc0*/  @!PT LDS RZ, [RZ] ;  /* 0x00000000fffff984 */ /* 0x000fe20000000800 */
[----:B------:R-:W-:Y:S01]  /*cbd0*/  @!PT LDS RZ, [RZ] ;  /* 0x00000000fffff984 */ /* 0x000fe20000000800 */
[----:B------:R-:W-:Y:S01]  /*cbe0*/  @!PT LDS RZ, [RZ] ;  /* 0x00000000fffff984 */ /* 0x000fe20000000800 */
[----:B------:R0:W-:Y:S06]  /*cbf0*/  MEMBAR.ALL.CTA ;  /* 0x0000000000007992 */ /* 0x0001ec0000008000 */
[----:B0-----:R-:W0:Y:S01]  /*cc00*/  FENCE.VIEW.ASYNC.S ;  /* 0x00000000000073c6 */ /* 0x001e220000000000 */
[----:B------:R-:W-:Y:S01]  /*cc10*/  @!P2 PRMT R103, RZ, 0x654, R103 ;  /* 0x00000654ff67a816 */ /* 0x000fe20000000067 */
[----:B0-----:R0:W-:Y:S06]  /*cc20*/  BAR.SYNC.DEFER_BLOCKING R136, 0x80 ;  /* 0x000200880000751d */ /* 0x0011ec0000010000 */
[----:B------:R0:W-:Y:S01]  /*cc30*/  @!P2 SYNCS.ARRIVE.TRANS64.RED.A1T0 RZ, [R103+URZ], RZ ;  /* 0x000000ff67ffa9a7 */ /* 0x0001e2000810043f */
[----:B------:R-:W-:-:S04]  /*cc40*/  ISETP.NE.AND P2, PT, R19, 0x2, PT ;  /* 0x000000021300780c */ /* 0x000fc80003f45270 */
[----:B------:R-:W-:Y:S02]  /*cc50*/  SEL R44, RZ, 0x1, P2 ;  /* 0x00000001ff2c7807 */ /* 0x000fe40001000000 */
[----:B------:R-:W-:Y:S02]  /*cc60*/  SEL R19, R19, RZ, P2 ;  /* 0x000000ff13137207 */ /* 0x000fe40001000000 */
[----:B--2---:R-:W-:-:S05]  /*cc70*/  LOP3.LUT R45, R45, R44, RZ, 0x3c, !PT ;  /* 0x0000002c2d2d7212 */ /* 0x004fca00078e3cff */
[----:B------:R0:W-:Y:S01]  /*cc80*/  STL [R1+0x54], R45 ;  /* 0x0000542d01007387 */ /* 0x0001e20000100800 */
[----:B------:R-:W-:Y:S05]  /*cc90*/  @P3 BRA `(.L_x_1414) ;  /* 0xffffff5c00f43947 */ /* 0x000fea000383ffff */
[----:B0-----:R-:W0:Y:S01]  /*cca0*/  S2R R45, SR_TID.X ;  /* 0x00000000002d7919 */ /* 0x001e220000002100 */
[----:B------:R-:W-:Y:S02]  /*ccb0*/  PLOP3.LUT P0, PT, PT, PT, PT, 0x8, 0x0 ;  /* 0x000000000000781c */ /* 0x000fe40003f0e170 */
[----:B0-----:R-:W-:-:S04]  /*ccc0*/  SHF.R.U32.HI R45, RZ, 0x7, R45 ;  /* 0x00000007ff2d7819 */ /* 0x001fc8000001162d */
[----:B------:R-:W-:-:S13]  /*ccd0*/  ISETP.NE.AND P3, PT, R45, 0x1, PT ;  /* 0x000000012d00780c */ /* 0x000fda0003f65270 */
[----:B------:R-:W-:Y:S06]  /*cce0*/  @!P3 BAR.ARV 0x9, 0x100 ;  /* 0x024400000000bb1d */ /* 0x000fec0000002000 */
.L_x_1326:
[----:B------:R-:W-:Y:S05]  /*ccf0*/  @P0 BRA `(.L_x_1415) ;  /* 0x00000000000c0947 */ /* 0x000fea0003800000 */
[----:B------:R-:W0:Y:S01]  /*cd00*/  FENCE.VIEW.ASYNC.G ;  /* 0x00000000000073c6 */ /* 0x000e220000000100 */
[----:B------:R-:W-:Y:S05]  /*cd10*/  WARPSYNC.ALL ;  /* 0x0000000000007948 */ /* 0x000fea0003800000 */
[----:B0-----:R-:W-:Y:S06]  /*cd20*/  BAR.ARV 0xc, 0x180 ;  /* 0x0306000000007b1d */ /* 0x001fec0000002000 */
.L_x_1415:
[----:B------:R-:W2:Y:S01]  /*cd30*/  LDL R20, [R1+0x84] ;  /* 0x0000840001147983 */ /* 0x000ea20000100800 */
[----:B------:R-:W-:Y:S01]  /*cd40*/  ULDC.64 UR6, c[0x0][0x998] ;  /* 0x0002660000067ab9 */ /* 0x000fe20000000a00 */
[----:B------:R-:W-:Y:S02]  /*cd50*/  ULDC.64 UR4, c[0x0][0x990] ;  /* 0x0002640000047ab9 */ /* 0x000fe40000000a00 */
[----:B------:R-:W3:Y:S01]  /*cd60*/  LDL R15, [R1+0x8c] ;  /* 0x00008c00010f7983 */ /* 0x000ee20000100800 */
[----:B------:R-:W-:Y:S02]  /*cd70*/  ISETP.NE.U32.AND P1, PT, RZ, UR6, PT ;  /* 0x00000006ff007c0c */ /* 0x000fe4000bf25070 */
[----:B------:R-:W-:Y:S01]  /*cd80*/  ISETP.NE.U32.AND P0, PT, RZ, UR4, PT ;  /* 0x00000004ff007c0c */ /* 0x000fe2000bf05070 */
[----:B------:R-:W4:Y:S01]  /*cd90*/  LDL R14, [R1+0x64] ;  /* 0x00006400010e7983 */ /* 0x000f220000100800 */
[----:B------:R-:W-:Y:S01]  /*cda0*/  ISETP.NE.AND.EX P1, PT, RZ, UR7, PT, P1 ;  /* 0x00000007ff007c0c */ /* 0x000fe2000bf25310 */
[----:B------:R-:W-:Y:S01]  /*cdb0*/  ULDC.64 UR8, c[0x0][0x208] ;  /* 0x0000820000087ab9 */ /* 0x000fe20000000a00 */
[----:B------:R-:W-:-:S11]  /*cdc0*/  ISETP.NE.AND.EX P0, PT, RZ, UR5, PT, P0 ;  /* 0x00000005ff007c0c */ /* 0x000fd6000bf05300 */
[----:B------:R-:W0:Y:S08]  /*cdd0*/  @P1 LDC.64 R8, c[0x0][0x9b8] ;  /* 0x00026e00ff081b82 */ /* 0x000e300000000a00 */
[----:B------:R-:W1:Y:S08]  /*cde0*/  @P0 LDC.64 R6, c[0x0][0x9a8] ;  /* 0x00026a00ff060b82 */ /* 0x000e700000000a00 */
[----:B------:R-:W3:Y:S08]  /*cdf0*/  @P1 LDC.64 R12, c[0x0][0x9c0] ;  /* 0x00027000ff0c1b82 */ /* 0x000ef00000000a00 */
[----:B------:R-:W3:Y:S01]  /*ce00*/  @P0 LDC.64 R10, c[0x0][0x9b0] ;  /* 0x00026c00ff0a0b82 */ /* 0x000ee20000000a00 */
[----:B--2---:R-:W-:-:S02]  /*ce10*/  @P1 SHF.R.S32.HI R5, RZ, 0x1f, R20 ;  /* 0x0000001fff051819 */ /* 0x004fc40000011414 */
[----:B------:R-:W-:-:S03]  /*ce20*/  @P0 SHF.R.S32.HI R3, RZ, 0x1f, R20 ;  /* 0x0000001fff030819 */ /* 0x000fc60000011414 */
[----:B0-----:R-:W-:Y:S02]  /*ce30*/  @P1 IMAD R2, R5, R8, RZ ;  /* 0x0000000805021224 */ /* 0x001fe400078e02ff */
[----:B-1----:R-:W-:Y:S02]  /*ce40*/  @P0 IMAD R0, R3, R6, RZ ;  /* 0x0000000603000224 */ /* 0x002fe400078e02ff */
[C---:B------:R-:W-:Y:S02]  /*ce50*/  @P1 IMAD R9, R20.reuse, R9, R2 ;  /* 0x0000000914091224 */ /* 0x040fe400078e0202 */
[----:B------:R-:W-:-:S04]  /*ce60*/  @P1 IMAD.WIDE.U32 R4, R20, R8, RZ ;  /* 0x0000000814041225 */ /* 0x000fc800078e00ff */
[C---:B------:R-:W-:Y:S02]  /*ce70*/  @P0 IMAD R7, R20.reuse, R7, R0 ;  /* 0x0000000714070224 */ /* 0x040fe400078e0200 */
[----:B------:R-:W-:-:S04]  /*ce80*/  @P0 IMAD.WIDE.U32 R2, R20, R6, RZ ;  /* 0x0000000614020225 */ /* 0x000fc800078e00ff */
[----:B------:R-:W-:Y:S02]  /*ce90*/  @P1 IMAD.IADD R5, R5, 0x1, R9 ;  /* 0x0000000105051824 */ /* 0x000fe400078e0209 */
[----:B------:R-:W-:Y:S02]  /*cea0*/  @P0 IMAD.IADD R3, R3, 0x1, R7 ;  /* 0x0000000103030824 */ /* 0x000fe400078e0207 */
[----:B---3--:R-:W-:-:S04]  /*ceb0*/  @P1 IMAD.WIDE.U32 R6, R15, R12, R4 ;  /* 0x0000000c0f061225 */ /* 0x008fc800078e0004 */
[----:B------:R-:W-:Y:S01]  /*cec0*/  @P0 IMAD.WIDE.U32 R2, R15, R10, R2 ;  /* 0x0000000a0f020225 */ /* 0x000fe200078e0002 */
[----:B------:R-:W-:-:S03]  /*ced0*/  @P1 LEA R8, P3, R6, UR6, 0x2 ;  /* 0x0000000606081c11 */ /* 0x000fc6000f8610ff */
[C---:B------:R-:W-:Y:S01]  /*cee0*/  @P1 IMAD R5, R15.reuse, R13, R7 ;  /* 0x0000000d0f051224 */ /* 0x040fe200078e0207 */
[----:B------:R-:W-:Y:S01]  /*cef0*/  @P0 LEA R4, P2, R2, UR4, 0x2 ;  /* 0x0000000402040c11 */ /* 0x000fe2000f8410ff */
[----:B------:R-:W-:Y:S01]  /*cf00*/  @P0 IMAD R3, R15, R11, R3 ;  /* 0x0000000b0f030224 */ /* 0x000fe200078e0203 */
[----:B------:R-:W0:Y:S01]  /*cf10*/  LDC.64 R12, c[0x0][0x9e0] ;  /* 0x00027800ff0c7b82 */ /* 0x000e220000000a00 */
[----:B------:R-:W-:Y:S01]  /*cf20*/  IMAD.MOV.U32 R0, RZ, RZ, 0x3f800000 ;  /* 0x3f800000ff007424 */ /* 0x000fe200078e00ff */
[----:B------:R-:W-:Y:S01]  /*cf30*/  @P1 LEA.HI.X R9, R6, UR7, R5, 0x2, P3 ;  /* 0x0000000706091c11 */ /* 0x000fe200098f1405 */
[----:B----4-:R-:W-:Y:S01]  /*cf40*/  VIADD R7, R14, 0x7f ;  /* 0x0000007f0e077836 */ /* 0x010fe20000000000 */
[----:B------:R-:W-:Y:S01]  /*cf50*/  @P0 LEA.HI.X R5, R2, UR5, R3, 0x2, P2 ;  /* 0x0000000502050c11 */ /* 0x000fe200090f1403 */
[----:B------:R-:W-:Y:S01]  /*cf60*/  IMAD.MOV.U32 R3, RZ, RZ, 0x3f800000 ;  /* 0x3f800000ff037424 */ /* 0x000fe200078e00ff */
[----:B------:R-:W-:Y:S01]  /*cf70*/  ULDC UR4, c[0x0][0x988] ;  /* 0x0002620000047ab9 */ /* 0x000fe20000000800 */
[----:B------:R-:W2:Y:S01]  /*cf80*/  @P1 LDG.E R0, desc[UR8][R8.64] ;  /* 0x0000000808001981 */ /* 0x000ea2000c1e1900 */
[----:B------:R-:W1:Y:S03]  /*cf90*/  LDC R2, c[0x0][0x448] ;  /* 0x00011200ff027b82 */ /* 0x000e660000000800 */
[----:B------:R3:W2:Y:S01]  /*cfa0*/  @P0 LDG.E R3, desc[UR8][R4.64] ;  /* 0x0000000804030981 */ /* 0x0006a2000c1e1900 */
[----:B0-----:R-:W-:-:S02]  /*cfb0*/  ISETP.GE.AND P2, PT, R13, 0x1, PT ;  /* 0x000000010d00780c */ /* 0x001fc40003f46270 */
[----:B-1----:R-:W-:-:S13]  /*cfc0*/  ISETP.NE.AND P1, PT, R2, 0x1, PT ;  /* 0x000000010200780c */ /* 0x002fda0003f25270 */
[----:B------:R-:W0:Y:S08]  /*cfd0*/  @P1 LDC R2, c[0x0][0x44c] ;  /* 0x00011300ff021b82 */ /* 0x000e300000000800 */
[----:B------:R-:W1:Y:S01]  /*cfe0*/  @P1 LDC R11, c[0x0][0x450] ;  /* 0x00011400ff0b1b82 */ /* 0x000e620000000800 */
[----:B0-----:R-:W-:-:S05]  /*cff0*/  @P1 IMAD.HI.U32 R2, R7, R2, RZ ;  /* 0x0000000207021227 */ /* 0x001fca00078e00ff */
[----:B-1----:R-:W-:-:S05]  /*d000*/  @P1 SHF.R.U32.HI R7, RZ, R11, R2 ;  /* 0x0000000bff071219 */ /* 0x002fca0000011602 */
[----:B------:R-:W-:-:S04]  /*d010*/  IMAD.IADD R7, R138, 0x1, R7 ;  /* 0x000000018a077824 */ /* 0x000fc800078e0207 */
[----:B---3--:R-:W-:Y:S02]  /*d020*/  IMAD.IADD R4, R7, 0x1, R12 ;  /* 0x0000000107047824 */ /* 0x008fe400078e020c */
[----:B--2---:R-:W-:-:S04]  /*d030*/  FMUL.FTZ R0, R3, R0 ;  /* 0x0000000003007220 */ /* 0x004fc80000410000 */
[----:B------:R-:W-:Y:S01]  /*d040*/  FMUL.FTZ R2, R0, UR4 ;  /* 0x0000000400027c20 */ /* 0x000fe20008410000 */
[----:B------:R-:W-:Y:S06]  /*d050*/  @!P2 BRA `(.L_x_1416) ;  /* 0x000000000048a947 */ /* 0x000fec0003800000 */
        /* <DEDUP_REMOVED lines=11> */
.L_x_1418:
[----:B------:R-:W-:-:S13]  /*d110*/  ISETP.NE.AND P0, PT, R13, 0x1, PT ;  /* 0x000000010d00780c */ /* 0x000fda0003f05270 */
[----:B------:R-:W0:Y:S02]  /*d120*/  @P0 LDC.64 R6, c[0x0][0x9e8] ;  /* 0x00027a00ff060b82 */ /* 0x000e240000000a00 */
[----:B0-----:R-:W-:-:S05]  /*d130*/  @P0 IMAD.HI.U32 R6, R0, R6, RZ ;  /* 0x0000000600060227 */ /* 0x001fca00078e00ff */
[----:B------:R-:W-:-:S07]  /*d140*/  @P0 SHF.R.U32.HI R0, RZ, R7, R6 ;  /* 0x00000007ff000219 */ /* 0x000fce0000011606 */
.L_x_1419:
[----:B------:R-:W-:Y:S05]  /*d150*/  BSYNC B0 ;  /* 0x0000000000007941 */ /* 0x000fea0003800000 */
.L_x_1417:
[----:B------:R-:W-:-:S05]  /*d160*/  IMAD R3, R0, R13, R13 ;  /* 0x0000000d00037224 */ /* 0x000fca00078e020d */
[----:B------:R-:W-:-:S07]  /*d170*/  VIMNMX R4, R4, R3, PT ;  /* 0x0000000304047248 */ /* 0x000fce0003fe0100 */
.L_x_1416:
[----:B------:R-:W0:Y:S01]  /*d180*/  @P1 LDC R0, c[0x0][0x44c] ;  /* 0x00011300ff001b82 */ /* 0x000e220000000800 */
[----:B------:R-:W-:Y:S01]  /*d190*/  VIADD R5, R4, 0xdf ;  /* 0x000000df04057836 */ /* 0x000fe20000000000 */
[----:B------:R-:W-:Y:S01]  /*d1a0*/  ULDC UR4, c[0x0][0x9dc] ;  /* 0x0002770000047ab9 */ /* 0x000fe20000000800 */
[----:B------:R-:W-:-:S04]  /*d1b0*/  IMAD.MOV.U32 R4, RZ, RZ, RZ ;  /* 0x000000ffff047224 */ /* 0x000fc800078e00ff */
[----:B------:R-:W-:Y:S01]  /*d1c0*/  IMAD.HI R4, R5, -0x6db6db6d, R4 ;  /* 0x9249249305047827 */ /* 0x000fe200078e0204 */
[----:B------:R-:W1:Y:S03]  /*d1d0*/  @P1 LDC R6, c[0x0][0x450] ;  /* 0x00011400ff061b82 */ /* 0x000e660000000800 */
[----:B0-----:R-:W-:-:S04]  /*d1e0*/  @P1 IMAD.HI.U32 R3, R14, R0, RZ ;  /* 0x000000000e031227 */ /* 0x001fc800078e00ff */
[----:B------:R-:W-:Y:S01]  /*d1f0*/  IMAD.MOV.U32 R0, RZ, RZ, R14 ;  /* 0x000000ffff007224 */ /* 0x000fe200078e000e */
        /* <DEDUP_REMOVED lines=17> */
.L_x_1422:
[----:B------:R-:W-:-:S13]  /*d310*/  ISETP.NE.AND P0, PT, R13, 0x1, PT ;  /* 0x000000010d00780c */ /* 0x000fda0003f05270 */
[----:B------:R-:W0:Y:S02]  /*d320*/  @P0 LDC.64 R6, c[0x0][0x9e8] ;  /* 0x00027a00ff060b82 */ /* 0x000e240000000a00 */
[----:B0-----:R-:W-:-:S05]  /*d330*/  @P0 IMAD.HI.U32 R4, R0, R6, RZ ;  /* 0x0000000600040227 */ /* 0x001fca00078e00ff */
[----:B------:R-:W-:-:S07]  /*d340*/  @P0 SHF.R.U32.HI R0, RZ, R7, R4 ;  /* 0x00000007ff000219 */ /* 0x000fce0000011604 */
.L_x_1423:
[----:B------:R-:W-:Y:S05]  /*d350*/  BSYNC B0 ;  /* 0x0000000000007941 */ /* 0x000fea0003800000 */
.L_x_1421:
[----:B------:R-:W-:-:S05]  /*d360*/  IMAD R0, R0, R13, RZ ;  /* 0x0000000d00007224 */ /* 0x000fca00078e02ff */
[----:B------:R-:W-:-:S07]  /*d370*/  VIMNMX R5, R5, R0, !PT ;  /* 0x0000000005057248 */ /* 0x000fce0007fe0100 */
.L_x_1420:
[----:B------:R-:W-:Y:S01]  /*d380*/  IMAD.MOV.U32 R4, RZ, RZ, RZ ;  /* 0x000000ffff047224 */ /* 0x000fe200078e00ff */
[----:B------:R-:W-:Y:S01]  /*d390*/  BSSY B0, `(.L_x_1424) ;  /* 0x0000028000007945 */ /* 0x000fe20003800000 */
[----:B------:R-:W-:Y:S02]  /*d3a0*/  IMAD.MOV.U32 R136, RZ, RZ, RZ ;  /* 0x000000ffff887224 */ /* 0x000fe400078e00ff */
[----:B------:R-:W-:-:S05]  /*d3b0*/  IMAD.HI R5, R5, -0x6db6db6d, R4 ;  /* 0x9249249305057827 */ /* 0x000fca00078e0204 */
[----:B------:R-:W-:-:S04]  /*d3c0*/  SHF.R.U32.HI R0, RZ, 0x1f, R5 ;  /* 0x0000001fff007819 */ /* 0x000fc80000011605 */
[----:B------:R-:W-:-:S04]  /*d3d0*/  LEA.HI.SX32 R0, R5, R0, 0x19 ;  /* 0x0000000005007211 */ /* 0x000fc800078fcaff */
[----:B------:R-:W-:-:S04]  /*d3e0*/  VIMNMX R9, RZ, R0, !PT ;  /* 0x00000000ff097248 */ /* 0x000fc80007fe0100 */
[----:B------:R-:W-:-:S13]  /*d3f0*/  ISETP.GT.AND P0, PT, R139, R9, PT ;  /* 0x000000098b00720c */ /* 0x000fda0003f04270 */
[----:B------:R-:W-:Y:S05]  /*d400*/  @!P0 BRA `(.L_x_1425) ;  /* 0x0000000000808947 */ /* 0x000fea0003800000 */
[----:B------:R-:W2:Y:S01]  /*d410*/  LDL R3, [R1+0x9c] ;  /* 0x00009c0001037983 */ /* 0x000ea20000100800 */
[----:B------:R-:W-:Y:S01]  /*d420*/  ULDC UR4, c[0x0][0x9f0] ;  /* 0x00027c0000047ab9 */ /* 0x000fe20000000800 */
[----:B--2---:R-:W-:-:S04]  /*d430*/  ISETP.NE.AND P0, PT, R3, RZ, PT ;  /* 0x000000ff0300720c */ /* 0x004fc80003f05270 */
        /* <DEDUP_REMOVED lines=29> */
.L_x_1425:
[----:B------:R-:W-:Y:S05]  /*d610*/  BSYNC B0 ;  /* 0x0000000000007941 */ /* 0x000fea0003800000 */
.L_x_1424:
[----:B------:R-:W2:Y:S01]  /*d620*/  LDL R0, [R1+0xa4] ;  /* 0x0000a40001007983 */ /* 0x000ea20000100800 */
[----:B------:R-:W-:Y:S02]  /*d630*/  PLOP3.LUT P0, PT, PT, PT, PT, 0x80, 0x0 ;  /* 0x000000000000781c */ /* 0x000fe40003f0f070 */
[----:B------:R-:W-:Y:S02]  /*d640*/  CS2R R4, SRZ ;  /* 0x0000000000047805 */ /* 0x000fe4000001ff00 */
        /* <DEDUP_REMOVED lines=9> */
[----:B------:R-:W-:Y:S02]  /*d6e0*/  CS2R R104, SRZ ;  /* 0x0000000000687805 */ /* 0x000fe4000001ff00 */
[----:B------:R-:W-:Y:S02]  /*d6f0*/  CS2R R118, SRZ ;  /* 0x0000000000767805 */ /* 0x000fe4000001ff00 */
[----:B------:R-:W-:Y:S01]  /*d700*/  CS2R R72, SRZ ;  /* 0x0000000000487805 */ /* 0x000fe2000001ff00 */
[----:B------:R-:W-:Y:S01]  /*d710*/  IMAD.MOV.U32 R125, RZ, RZ, RZ ;  /* 0x000000ffff7d7224 */ /* 0x000fe200078e00ff */
[----:B------:R-:W-:Y:S02]  /*d720*/  CS2R R48, SRZ ;  /* 0x0000000000307805 */ /* 0x000fe4000001ff00 */
[----:B------:R-:W-:Y:S01]  /*d730*/  CS2R R102, SRZ ;  /* 0x0000000000667805 */ /* 0x000fe2000001ff00 */
[----:B------:R-:W-:Y:S01]  /*d740*/  IMAD.MOV.U32 R46, RZ, RZ, RZ ;  /* 0x000000ffff2e7224 */ /* 0x000fe200078e00ff */
[----:B------:R-:W-:Y:S01]  /*d750*/  CS2R R40, SRZ ;  /* 0x0000000000287805 */ /* 0x000fe2000001ff00 */
[----:B------:R-:W-:Y:S01]  /*d760*/  IMAD.MOV.U32 R42, RZ, RZ, RZ ;  /* 0x000000ffff2a7224 */ /* 0x000fe200078e00ff */
[----:B-----5:R-:W-:Y:S01]  /*d770*/  CS2R R52, SRZ ;  /* 0x0000000000347805 */ /* 0x020fe2000001ff00 */
[----:B------:R-:W-:Y:S01]  /*d780*/  IMAD.MOV.U32 R123, RZ, RZ, RZ ;  /* 0x000000ffff7b7224 */ /* 0x000fe200078e00ff */
[----:B------:R-:W-:-:S02]  /*d790*/  CS2R R114, SRZ ;  /* 0x0000000000727805 */ /* 0x000fc4000001ff00 */
[----:B------:R-:W-:Y:S02]  /*d7a0*/  CS2R R100, SRZ ;  /* 0x0000000000647805 */ /* 0x000fe4000001ff00 */
[----:B------:R-:W-:Y:S01]  /*d7b0*/  CS2R R84, SRZ ;  /* 0x0000000000547805 */ /* 0x000fe2000001ff00 */
[----:B------:R-:W-:Y:S01]  /*d7c0*/  IMAD.MOV.U32 R79, RZ, RZ, RZ ;  /* 0x000000ffff4f7224 */ /* 0x000fe200078e00ff */
[----:B------:R-:W-:Y:S02]  /*d7d0*/  CS2R R112, SRZ ;  /* 0x0000000000707805 */ /* 0x000fe4000001ff00 */
[----:B------:R-:W-:Y:S01]  /*d7e0*/  CS2R R28, SRZ ;  /* 0x00000000001c7805 */ /* 0x000fe2000001ff00 */
[----:B------:R-:W-:Y:S01]  /*d7f0*/  IMAD.MOV.U32 R82, RZ, RZ, RZ ;  /* 0x000000ffff527224 */ /* 0x000fe200078e00ff */
[----:B------:R-:W-:Y:S02]  /*d800*/  CS2R R80, SRZ ;  /* 0x0000000000507805 */ /* 0x000fe4000001ff00 */
[----:B------:R-:W-:-:S02]  /*d810*/  CS2R R56, SRZ ;  /* 0x0000000000387805 */ /* 0x000fc4000001ff00 */
[----:B------:R-:W-:Y:S02]  /*d820*/  CS2R R36, SRZ ;  /* 0x0000000000247805 */ /* 0x000fe4000001ff00 */
[----:B------:R-:W-:Y:S01]  /*d830*/  CS2R R60, SRZ ;  /* 0x00000000003c7805 */ /* 0x000fe2000001ff00 */
[----:B------:R-:W-:Y:S01]  /*d840*/  IMAD.MOV.U32 R12, RZ, RZ, RZ ;  /* 0x000000ffff0c7224 */ /* 0x000fe200078e00ff */
[----:B------:R-:W-:Y:S02]  /*d850*/  CS2R R68, SRZ ;  /* 0x0000000000447805 */ /* 0x000fe4000001ff00 */
[----:B------:R-:W-:Y:S01]  /*d860*/  CS2R R64, SRZ ;  /* 0x0000000000407805 */ /* 0x000fe2000001ff00 */
[----:B------:R-:W-:Y:S01]  /*d870*/  IMAD.MOV.U32 R111, RZ, RZ, RZ ;  /* 0x000000ffff6f7224 */ /* 0x000fe200078e00ff */
[----:B------:R-:W-:Y:S01]  /*d880*/  CS2R R10, SRZ ;  /* 0x00000000000a7805 */ /* 0x000fe2000001ff00 */
[----:B------:R-:W-:Y:S02]  /*d890*/  IMAD.MOV.U32 R51, RZ, RZ, RZ ;  /* 0x000000ffff337224 */ /* 0x000fe400078e00ff */
[----:B------:R-:W-:-:S02]  /*d8a0*/  IMAD.MOV.U32 R90, RZ, RZ, RZ ;  /* 0x000000ffff5a7224 */ /* 0x000fc400078e00ff */
[----:B------:R-:W-:Y:S02]  /*d8b0*/  IMAD.MOV.U32 R106, RZ, RZ, RZ ;  /* 0x000000ffff6a7224 */ /* 0x000fe400078e00ff */
[----:B--2---:R-:W-:Y:S02]  /*d8c0*/  IMAD R3, R0, R136, R9 ;  /* 0x0000008800037224 */ /* 0x004fe400078e0209 */
[----:B------:R-:W-:-:S03]  /*d8d0*/  IMAD.MOV.U32 R0, RZ, RZ, RZ ;  /* 0x000000ffff007224 */ /* 0x000fc600078e00ff */
[----:B------:R0:W-:Y:S01]  /*d8e0*/  STL [R1+0x74], R3 ;  /* 0x0000740301007387 */ /* 0x0001e20000100800 */
[----:B------:R-:W-:-:S04]  /*d8f0*/  VIADDMNMX R136, R3, R136, R139, PT ;  /* 0x0000008803887246 */ /* 0x000fc8000380018b */
[----:B------:R-:W-:-:S13]  /*d900*/  ISETP.GT.AND P1, PT, R136, R3, PT ;  /* 0x000000038800720c */ /* 0x000fda0003f24270 */
[----:B0-----:R-:W-:Y:S05]  /*d910*/  @!P1 BRA `(.L_x_1426) ;  /* 0x000001cc00a89947 */ /* 0x001fea0003800000 */
[----:B------:R-:W0:Y:S01]  /*d920*/  S2R R3, SR_TID.X ;  /* 0x0000000000037919 */ /* 0x000e220000002100 */
[----:B------:R-:W-:Y:S01]  /*d930*/  UMOV UR4, 0xffffffff ;  /* 0xffffffff00047882 */ /* 0x000fe20000000000 */
[----:B0-----:R-:W-:-:S05]  /*d940*/  VIADD R28, R3, 0xffffff80 ;  /* 0xffffff80031c7836 */ /* 0x001fca0000000000 */
[----:B------:R-:W-:-:S04]  /*d950*/  SHF.R.S32.HI R33, RZ, 0x1f, R28 ;  /* 0x0000001fff217819 */ /* 0x000fc8000001141c */
[----:B------:R-:W-:-:S04]  /*d960*/  LEA.HI R13, R33, R28, RZ, 0x7 ;  /* 0x0000001c210d7211 */ /* 0x000fc800078f38ff */
[----:B------:R-:W-:Y:S01]  /*d970*/  SHF.R.S32.HI R13, RZ, 0x7, R13 ;  /* 0x00000007ff0d7819 */ /* 0x000fe2000001140d */
[----:B------:R-:W-:Y:S06]  /*d980*/  BRA.DIV UR4, `(.L_x_1427) ;  /* 0x0000029204ac7947 */ /* 0x000fec000b800000 */
[----:B------:R-:W0:Y:S04]  /*d990*/  SHFL.IDX PT, R0, R13, RZ, 0x1f ;  /* 0x00001fff0d007589 */ /* 0x000e2800000e0000 */
[----:B0-----:R1:W-:Y:S02]  /*d9a0*/  STL [R1+0x58], R0 ;  /* 0x0000580001007387 */ /* 0x0013e40000100800 */
.L_x_1724:
[----:B------:R-:W1:Y:S01]  /*d9b0*/  LDL R3, [R1+0x58] ;  /* 0x0000580001037983 */ /* 0x000e620000100800 */
[----:B------:R-:W-:Y:S01]  /*d9c0*/  VIADD R25, R18, 0x1c400 ;  /* 0x0001c40012197836 */ /* 0x000fe20000000000 */
[----:B------:R-:W-:Y:S04]  /*d9d0*/  BSSY B6, `(.L_x_1428) ;  /* 0x0000019000067945 */ /* 0x000fe80003800000 */
[----:B------:R-:W-:Y:S02]  /*d9e0*/  LOP3.LUT P0, RZ, R25, 0x9f, RZ, 0xc0, !PT ;  /* 0x0000009f19ff7812 */ /* 0x000fe4000780c0ff */
[----:B-1----:R-:W-:-:S04]  /*d9f0*/  LEA.HI R0, R3, R3, RZ, 0x1 ;  /* 0x0000000303007211 */ /* 0x002fc800078f08ff */
[----:B------:R-:W-:-:S05]  /*da00*/  LOP3.LUT R0, R0, 0x1e, RZ, 0xc0, !PT ;  /* 0x0000001e00007812 */ /* 0x000fca00078ec0ff */
[----:B------:R-:W-:-:S04]  /*da10*/  IMAD.IADD R0, R3, 0x1, -R0 ;  /* 0x0000000103007824 */ /* 0x000fc800078e0a00 */
[----:B------:R-:W-:-:S05]  /*da20*/  IMAD R0, R0, 0x2000, R25 ;  /* 0x0000200000007824 */ /* 0x000fca00078e0219 */
        /* <DEDUP_REMOVED lines=19> */
.L_x_1429:
[----:B------:R-:W-:Y:S05]  /*db60*/  BSYNC B6 ;  /* 0x0000000000067941 */ /* 0x000fea0003800000 */
.L_x_1428:
[----:B------:R-:W-:Y:S02]  /*db70*/  ULDC UR4, c[0x0][0x3f4] ;  /* 0x0000fd0000047ab9 */ /* 0x000fe40000000800 */
[----:B------:R-:W-:-:S13]  /*db80*/  ISETP.LT.AND P0, PT, RZ, UR4, PT ;  /* 0x00000004ff007c0c */ /* 0x000fda000bf01270 */
[----:B------:R-:W-:Y:S05]  /*db90*/  @P0 BRA `(.L_x_1430) ;  /* 0x0000000000480947 */ /* 0x000fea0003800000 */
[----:B------:R-:W2:Y:S02]  /*dba0*/  LDL R20, [R1+0xa8] ;  /* 0x0000a80001147983 */ /* 0x000ea40000100800 */
[----:B--2---:R-:W-:-:S13]  /*dbb0*/  R2UR UR5, R20 ;  /* 0x00000000140572ca */ /* 0x004fda00000e0000 */
[----:B------:R-:W-:-:S04]  /*dbc0*/  ULEA.HI UR4, UR5, UR5, URZ, 0x1 ;  /* 0x0000000505047291 */ /* 0x000fc8000f8f083f */
[----:B------:R-:W-:-:S04]  /*dbd0*/  ULOP3.LUT UR4, UR4, 0xfffffffe, URZ, 0xc0, !UPT ;  /* 0xfffffffe04047892 */ /* 0x000fc8000f8ec03f */
[----:B------:R-:W-:-:S06]  /*dbe0*/  UIADD3 UR4, UR5, -UR4, URZ ;  /* 0x8000000405047290 */ /* 0x000fcc000fffe03f */
[----:B------:R-:W-:-:S05]  /*dbf0*/  IMAD.U32 R3, RZ, RZ, UR4 ;  /* 0x00000004ff037e24 */ /* 0x000fca000f8e00ff */
[----:B------:R-:W-:-:S04]  /*dc00*/  SHF.L.U32 R3, R3, 0x1f, RZ ;  /* 0x0000001f03037819 */ /* 0x000fc800000006ff */
[----:B------:R1:W2:Y:S03]  /*dc10*/  SYNCS.PHASECHK.TRANS64.TRYWAIT P0, [R18+URZ+0x2e800], R3 ;  /* 0x02e80003120075a7 */ /* 0x0002a6000800017f */
[----:B--2---:R-:W-:Y:S05]  /*dc20*/  @!P0 NANOSLEEP.SYNCS 0x989680 ;  /* 0x009896800000895d */ /* 0x004fea0003900000 */
[----:B------:R-:W2:Y:S01]  /*dc30*/  @!P0 SYNCS.PHASECHK.TRANS64 P0, [R18+URZ+0x2e800], R3 ;  /* 0x02e80003120085a7 */ /* 0x000ea2000800007f */
[----:B------:R-:W-:Y:S04]  /*dc40*/  BSSY B0, `(.L_x_1431) ;  /* 0x0000006000007945 */ /* 0x000fe80003800000 */
[----:B--2---:R-:W-:Y:S05]  /*dc50*/  @P0 BRA `(.L_x_1432) ;  /* 0x0000000000100947 */ /* 0x004fea0003800000 */
.L_x_1433:
[----:B--2---:R2:W3:Y:S02]  /*dc60*/  SYNCS.PHASECHK.TRANS64.TRYWAIT P0, [R18+URZ+0x2e800], R3 ;  /* 0x02e80003120075a7 */ /* 0x0044e4000800017f */
[----:B---3--:R-:W-:Y:S05]  /*dc70*/  @!P0 NANOSLEEP.SYNCS 0x989680 ;  /* 0x009896800000895d */ /* 0x008fea0003900000 */
[----:B------:R-:W3:Y:S02]  /*dc80*/  @!P0 SYNCS.PHASECHK.TRANS64 P0, [R18+URZ+0x2e800], R3 ;  /* 0x02e80003120085a7 */ /* 0x000ee4000800007f */
[----:B---3--:R-:W-:Y:S05]  /*dc90*/  @!P0 BRA `(.L_x_1433) ;  /* 0xfffffffc00f08947 */ /* 0x008fea000383ffff */
.L_x_1432:
[----:B------:R-:W-:Y:S05]  /*dca0*/  BSYNC B0 ;  /* 0x0000000000007941 */ /* 0x000fea0003800000 */
.L_x_1431:
[----:B------:R-:W-:Y:S05]  /*dcb0*/  BRA `(.L_x_1434) ;  /* 0x0000005000007947 */ /* 0x000fea0003800000 */
.L_x_1430:
[----:B------:R-:W-:Y:S01]  /*dcc0*/  LOP3.LUT P0, RZ, R25, 0x3ff, RZ, 0xc0, !PT ;  /* 0x000003ff19ff7812 */ /* 0x000fe2000780c0ff */
[----:B------:R-:W-:Y:S01]  /*dcd0*/  ULDC.64 UR4, c[0x0][0x3f8] ;  /* 0x0000fe0000047ab9 */ /* 0x000fe20000000a00 */
[----:B------:R-:W-:Y:S01]  /*dce0*/  SHF.R.S32.HI R0, RZ, 0x1f, R121 ;  /* 0x0000001fff007819 */ /* 0x000fe20000011479 */
[----:B------:R-:W-:Y:S01]  /*dcf0*/  ULDC.64 UR6, c[0x0][0x408] ;  /* 0x0001020000067ab9 */ /* 0x000fe20000000a00 */
[----:B------:R-:W-:Y:S01]  /*dd00*/  IMAD.WIDE.U32 R24, R121, UR4, RZ ;  /* 0x0000000479187c25 */ /* 0x000fe2000f8e00ff */
[----:B------:R-:W-:Y:S03]  /*dd10*/  BSSY B6, `(.L_x_1435) ;  /* 0x0000019000067945 */ /* 0x000fe60003800000 */
[C---:B------:R-:W-:Y:S02]  /*dd20*/  IMAD R4, R0.reuse, UR4, RZ ;  /* 0x0000000400047c24 */ /* 0x040fe4000f8e02ff */
[----:B------:R-:W-:-:S02]  /*dd30*/  IMAD R0, R0, UR6, RZ ;  /* 0x0000000600007c24 */ /* 0x000fc4000f8e02ff */
[C---:B------:R-:W-:Y:S02]  /*dd40*/  IMAD R29, R121.reuse, UR5, R4 ;  /* 0x00000005791d7c24 */ /* 0x040fe4000f8e0204 */
[C---:B------:R-:W-:Y:S02]  /*dd50*/  IMAD R31, R121.reuse, UR7, R0 ;  /* 0x00000007791f7c24 */ /* 0x040fe4000f8e0200 */
[----:B------:R-:W-:-:S04]  /*dd60*/  IMAD.WIDE.U32 R26, R121, UR6, RZ ;  /* 0x00000006791a7c25 */ /* 0x000fc8000f8e00ff */
[----:B------:R-:W-:Y:S02]  /*dd70*/  IMAD.IADD R29, R29, 0x1, R25 ;  /* 0x000000011d1d7824 */ /* 0x000fe400078e0219 */
        /* <DEDUP_REMOVED lines=18> */
.L_x_1436:
[----:B------:R-:W-:Y:S05]  /*dea0*/  BSYNC B6 ;  /* 0x0000000000067941 */ /* 0x000fea0003800000 */
.L_x_1435:
[----:B------:R-:W2:Y:S01]  /*deb0*/  LDL R40, [R1+0x64] ;  /* 0x0000640001287983 */ /* 0x000ea20000100800 */
[----:B------:R-:W-:Y:S01]  /*dec0*/  ULDC.U8 UR4, c[0x0][0x410] ;  /* 0x0001040000047ab9 */ /* 0x000fe20000000000 */
[----:B------:R-:W-:Y:S01]  /*ded0*/  LEA.HI R33, R33, R28, RZ, 0x2 ;  /* 0x0000001c21217211 */ /* 0x000fe200078f10ff */
[----:B------:R-:W-:Y:S01]  /*dee0*/  BSSY B0, `(.L_x_1437) ;  /* 0x00004d5000007945 */ /* 0x000fe20003800000 */
[----:B------:R-:W-:Y:S02]  /*def0*/  ISETP.NE.AND P0, PT, RZ, UR4, PT ;  /* 0x00000004ff007c0c */ /* 0x000fe4000bf05270 */
[----:B------:R-:W-:-:S05]  /*df00*/  LOP3.LUT R33, R33, 0xfffffffc, RZ, 0xc0, !PT ;  /* 0xfffffffc21217812 */ /* 0x000fca00078ec0ff */
[----:B------:R-:W-:Y:S02]  /*df10*/  IMAD.IADD R28, R28, 0x1, -R33 ;  /* 0x000000011c1c7824 */ /* 0x000fe400078e0a21 */
[----:B--2---:R-:W-:-:S04]  /*df20*/  IMAD.IADD R41, R230, 0x1, R40 ;  /* 0x00000001e6297824 */ /* 0x004fc800078e0228 */
[----:B------:R-:W-:Y:S05]  /*df30*/  @!P0 BRA `(.L_x_1438) ;  /* 0x0000002400c08947 */ /* 0x000fea0003800000 */
[----:B------:R-:W1:Y:S01]  /*df40*/  LDC R34, c[0x0][0x448] ;  /* 0x00011200ff227b82 */ /* 0x000e620000000800 */
[----:B------:R-:W-:Y:S01]  /*df50*/  IMAD R3, R28, 0x40, R41 ;  /* 0x000000401c037824 */ /* 0x000fe200078e0229 */
[----:B------:R-:W-:Y:S01]  /*df60*/  ULDC.64 UR4, c[0x0][0x3f8] ;  /* 0x0000fe0000047ab9 */ /* 0x000fe20000000a00 */
[----:B------:R-:W-:Y:S01]  /*df70*/  IMAD.MOV.U32 R8, RZ, RZ, R24 ;  /* 0x000000ffff087224 */ /* 0x000fe200078e0018 */
[----:B------:R-:W-:Y:S01]  /*df80*/  ULDC.64 UR6, c[0x0][0x408] ;  /* 0x0001020000067ab9 */ /* 0x000fe20000000a00 */
[----:B------:R-:W-:Y:S01]  /*df90*/  IMAD.MOV.U32 R9, RZ, RZ, R29 ;  /* 0x000000ffff097224 */ /* 0x000fe200078e001d */
[----:B------:R-:W-:Y:S01]  /*dfa0*/  ULDC.64 UR8, c[0x0][0x400] ;  /* 0x0001000000087ab9 */ /* 0x000fe20000000a00 */
[----:B------:R-:W-:Y:S01]  /*dfb0*/  IMAD.MOV.U32 R10, RZ, RZ, R26 ;  /* 0x000000ffff0a7224 */ /* 0x000fe200078e001a */
[----:B------:R-:W-:Y:S01]  /*dfc0*/  SHF.R.S32.HI R35, RZ, 0x1f, R228 ;  /* 0x0000001fff237819 */ /* 0x000fe200000114e4 */
[----:B------:R-:W-:Y:S01]  /*dfd0*/  IMAD.MOV.U32 R11, RZ, RZ, R31 ;  /* 0x000000ffff0b7224 */ /* 0x000fe200078e001f */
[----:B------:R-:W-:-:S02]  /*dfe0*/  SHF.R.S32.HI R37, RZ, 0x1f, R234 ;  /* 0x0000001fff257819 */ /* 0x000fc400000114ea */
[----:B-1----:R-:W-:-:S13]  /*dff0*/  ISETP.NE.AND P0, PT, R34, 0x1, PT ;  /* 0x000000012200780c */ /* 0x002fda0003f05270 */
[----:B------:R-:W1:Y:S08]  /*e000*/  @P0 LDC R0, c[0x0][0x44c] ;  /* 0x00011300ff000b82 */ /* 0x000e700000000800 */
[----:B------:R-:W2:Y:S01]  /*e010*/  @P0 LDC R5, c[0x0][0x450] ;  /* 0x00011400ff050b82 */ /* 0x000ea20000000800 */
[----:B-1----:R-:W-:-:S05]  /*e020*/  @P0 IMAD.HI.U32 R0, R3, R0, RZ ;  /* 0x0000000003000227 */ /* 0x002fca00078e00ff */
[----:B--2---:R-:W-:-:S04]  /*e030*/  @P0 SHF.R.U32.HI R3, RZ, R5, R0 ;  /* 0x00000005ff030219 */ /* 0x004fc80000011600 */
[----:B------:R-:W-:Y:S01]  /*e040*/  SHF.R.S32.HI R0, RZ, 0x1f, R3 ;  /* 0x0000001fff007819 */ /* 0x000fe20000011403 */
[----:B------:R-:W-:-:S04]  /*e050*/  IMAD.WIDE.U32 R8, R3, UR4, R8 ;  /* 0x0000000403087c25 */ /* 0x000fc8000f8e0008 */
[----:B------:R-:W-:Y:S02]  /*e060*/  IMAD R4, R0, UR4, RZ ;  /* 0x0000000400047c24 */ /* 0x000fe4000f8e02ff */
[----:B------:R-:W-:-:S04]  /*e070*/  IMAD.WIDE.U32 R10, R3, UR6, R10 ;  /* 0x00000006030a7c25 */ /* 0x000fc8000f8e000a */
[----:B------:R-:W-:Y:S01]  /*e080*/  IMAD R0, R0, UR6, RZ ;  /* 0x0000000600007c24 */ /* 0x000fe2000f8e02ff */
[----:B------:R-:W-:Y:S01]  /*e090*/  IADD3 R7, P1, R10, UR8, RZ ;  /* 0x000000080a077c10 */ /* 0x000fe2000ff3e0ff */
[C---:B------:R-:W-:Y:S01]  /*e0a0*/  IMAD R13, R3.reuse, UR5, R4 ;  /* 0x00000005030d7c24 */ /* 0x040fe2000f8e0204 */
[----:B------:R-:W-:Y:S01]  /*e0b0*/  ULDC.64 UR4, c[0x0][0x3e8] ;  /* 0x0000fa0000047ab9 */ /* 0x000fe20000000a00 */
[----:B------:R-:W-:Y:S01]  /*e0c0*/  IMAD R3, R3, UR7, R0 ;  /* 0x0000000703037c24 */ /* 0x000fe2000f8e0200 */
[----:B------:R-:W-:Y:S01]  /*e0d0*/  IADD3 R5, P0, R8, UR4, RZ ;  /* 0x0000000408057c10 */ /* 0x000fe2000ff1e0ff */
[----:B------:R-:W-:-:S03]  /*e0e0*/  UMOV UR4, 0xffffffff ;  /* 0xffffffff00047882 */ /* 0x000fc60000000000 */
[----:B------:R-:W-:Y:S02]  /*e0f0*/  IADD3.X R6, R9, UR5, R13, P0, !PT ;  /* 0x0000000509067c10 */ /* 0x000fe400087fe40d */
[----:B------:R-:W-:Y:S01]  /*e100*/  IADD3.X R8, R11, UR9, R3, P1, !PT ;  /* 0x000000090b087c10 */ /* 0x000fe20008ffe403 */
[----:B------:R-:W-:Y:S06]  /*e110*/  BRA.DIV UR4, `(.L_x_1439) ;  /* 0x0000028a04f07947 */ /* 0x000fec000b800000 */
[----:B------:R1:W2:Y:S04]  /*e120*/  SHFL.IDX PT, R0, R6, RZ, 0x1c1f ;  /* 0x001c1fff06007589 */ /* 0x0002a800000e0000 */
[----:B------:R1:W3:Y:S04]  /*e130*/  SHFL.IDX PT, R3, R5, RZ, 0x1c1f ;  /* 0x001c1fff05037589 */ /* 0x0002e800000e0000 */
[----:B------:R1:W4:Y:S04]  /*e140*/  SHFL.IDX PT, R4, R8, RZ, 0x1c1f ;  /* 0x001c1fff08047589 */ /* 0x00032800000e0000 */
[----:B0-----:R1:W0:Y:S02]  /*e150*/  SHFL.IDX PT, R14, R7, RZ, 0x1c1f ;  /* 0x001c1fff070e7589 */ /* 0x00122400000e0000 */
.L_x_1730:
[----:B------:R-:W5:Y:S01]  /*e160*/  LDL R9, [R1+0x10] ;  /* 0x0000100001097983 */ /* 0x000f620000100800 */
[----:B------:R-:W-:Y:S01]  /*e170*/  BSSY B1, `(.L_x_1440) ;  /* 0x000001c000017945 */ /* 0x000fe20003800000 */
[----:B------:R-:W-:Y:S02]  /*e180*/  CS2R R28, SRZ ;  /* 0x00000000001c7805 */ /* 0x000fe4000001ff00 */
[----:B------:R-:W-:Y:S02]  /*e190*/  CS2R R24, SRZ ;  /* 0x0000000000187805 */ /* 0x000fe4000001ff00 */
[----:B------:R-:W-:Y:S02]  /*e1a0*/  CS2R R30, SRZ ;  /* 0x00000000001e7805 */ /* 0x000fe4000001ff00 */
[----:B------:R-:W-:Y:S01]  /*e1b0*/  CS2R R20, SRZ ;  /* 0x0000000000147805 */ /* 0x000fe2000001ff00 */
[----:B-----5:R-:W-:-:S05]  /*e1c0*/  IMAD R34, R9, R34, RZ ;  /* 0x0000002209227224 */ /* 0x020fca00078e02ff */
[----:B------:R-:W-:-:S13]  /*e1d0*/  ISETP.GE.AND P0, PT, R41, R34, PT ;  /* 0x000000222900720c */ /* 0x000fda0003f06270 */
[----:B------:R-:W-:Y:S05]  /*e1e0*/  @P0 BRA `(.L_x_1441) ;  /* 0x0000000000500947 */ /* 0x000fea0003800000 */
[----:B------:R-:W-:Y:S01]  /*e1f0*/  ULDC UR4, c[0x0][0x3f4] ;  /* 0x0000fd0000047ab9 */ /* 0x000fe20000000800 */
[----:B------:R-:W-:Y:S02]  /*e200*/  CS2R R30, SRZ ;  /* 0x00000000001e7805 */ /* 0x000fe4000001ff00 */
[----:B------:R-:W-:Y:S02]  /*e210*/  ISETP.GE.AND P3, PT, R228, UR4, PT ;  /* 0x00000004e4007c0c */ /* 0x000fe4000bf66270 */
[----:B------:R-:W-:Y:S02]  /*e220*/  CS2R R20, SRZ ;  /* 0x0000000000147805 */ /* 0x000fe4000001ff00 */
[----:B------:R-:W-:Y:S02]  /*e230*/  ISETP.GE.AND P4, PT, R234, UR4, PT ;  /* 0x00000004ea007c0c */ /* 0x000fe4000bf86270 */
[----:B------:R-:W-:Y:S01]  /*e240*/  CS2R R24, SRZ ;  /* 0x0000000000187805 */ /* 0x000fe2000001ff00 */
[----:B------:R-:W-:-:S06]  /*e250*/  ULDC.64 UR6, c[0x0][0x208] ;  /* 0x0000820000067ab9 */ /* 0x000fcc0000000a00 */
[----:B---3--:R-:W-:-:S04]  /*e260*/  @!P3 IADD3 R10, P0, R228, R3, RZ ;  /* 0x00000003e40ab210 */ /* 0x008fc80007f1e0ff */
[CC--:B0-----:R-:W-:Y:S02]  /*e270*/  @!P4 IADD3 R26, P2, R234.reuse, R14.reuse, RZ ;  /* 0x0000000eea1ac210 */ /* 0x0c1fe40007f5e0ff */
[----:B------:R-:W-:Y:S01]  /*e280*/  @!P4 IADD3 R12, P1, R234, R3, RZ ;  /* 0x00000003ea0cc210 */ /* 0x000fe20007f3e0ff */
[----:B--2---:R-:W-:Y:S01]  /*e290*/  @!P3 IMAD.X R11, R0, 0x1, R35, P0 ;  /* 0x00000001000bb824 */ /* 0x004fe200000e0623 */
[----:B------:R-:W-:Y:S02]  /*e2a0*/  @!P3 IADD3 R14, P0, R228, R14, RZ ;  /* 0x0000000ee40eb210 */ /* 0x000fe40007f1e0ff */
[----:B------:R-:W-:Y:S01]  /*e2b0*/  CS2R R28, SRZ ;  /* 0x00000000001c7805 */ /* 0x000fe2000001ff00 */
[--C-:B----4-:R-:W-:Y:S02]  /*e2c0*/  @!P4 IMAD.X R27, R4, 0x1, R37.reuse, P2 ;  /* 0x00000001041bc824 */ /* 0x110fe400010e0625 */
[----:B------:R-:W-:Y:S01]  /*e2d0*/  @!P4 IMAD.X R13, R0, 0x1, R37, P1 ;  /* 0x00000001000dc824 */ /* 0x000fe200008e0625 */
[----:B------:R0:W5:Y:S01]  /*e2e0*/  @!P3 LD.E.64 R30, desc[UR6][R10.64] ;  /* 0x000000060a1eb980 */ /* 0x000162000c101b00 */
[----:B------:R-:W-:-:S03]  /*e2f0*/  @!P3 IMAD.X R15, R4, 0x1, R35, P0 ;  /* 0x00000001040fb824 */ /* 0x000fc600000e0623 */
[----:B------:R0:W5:Y:S04]  /*e300*/  @!P4 LD.E.64 R20, desc[UR6][R12.64] ;  /* 0x000000060c14c980 */ /* 0x000168000c101b00 */
[----:B------:R0:W5:Y:S04]  /*e310*/  @!P4 LD.E.64 R24, desc[UR6][R26.64] ;  /* 0x000000061a18c980 */ /* 0x000168000c101b00 */
[----:B------:R0:W5:Y:S02]  /*e320*/  @!P3 LD.E.64 R28, desc[UR6][R14.64] ;  /* 0x000000060e1cb980 */ /* 0x000164000c101b00 */
.L_x_1441:
[----:B------:R-:W-:Y:S05]  /*e330*/  BSYNC B1 ;  /* 0x0000000000017941 */ /* 0x000fea0003800000 */
.L_x_1440:
[----:B------:R-:W-:Y:S01]  /*e340*/  UMOV UR4, 0xffffffff ;  /* 0xffffffff00047882 */ /* 0x000fe20000000000 */
[----:B0-----:R-:W-:Y:S02]  /*e350*/  CS2R R26, SRZ ;  /* 0x00000000001a7805 */ /* 0x001fe4000001ff00 */
[----:B------:R-:W-:Y:S05]  /*e360*/  BRA.DIV UR4, `(.L_x_1442) ;  /* 0x0000028a04cc7947 */ /* 0x000fea000b800000 */
[----:B--2---:R0:W2:Y:S04]  /*e370*/  SHFL.IDX PT, R0, R6, 0x1, 0x1c1f ;  /* 0x003c1f0006007f89 */ /* 0x0040a800000e0000 */
[----:B---3--:R0:W3:Y:S04]  /*e380*/  SHFL.IDX PT, R3, R5, 0x1, 0x1c1f ;  /* 0x003c1f0005037f89 */ /* 0x0080e800000e0000 */
[----:B----4-:R0:W4:Y:S04]  /*e390*/  SHFL.IDX PT, R4, R8, 0x1, 0x1c1f ;  /* 0x003c1f0008047f89 */ /* 0x01012800000e0000 */
[----:B------:R0:W0:Y:S02]  /*e3a0*/  SHFL.IDX PT, R14, R7, 0x1, 0x1c1f ;  /* 0x003c1f00070e7f89 */ /* 0x00002400000e0000 */
.L_x_1736:
[----:B01----:R-:W-:Y:S01]  /*e3b0*/  VIADD R5, R41, 0x40 ;  /* 0x0000004029057836 */ /* 0x003fe20000000000 */
[----:B------:R-:W-:Y:S01]  /*e3c0*/  BSSY B1, `(.L_x_1443) ;  /* 0x000001a000017945 */ /* 0x000fe20003800000 */
[----:B------:R-:W-:Y:S02]  /*e3d0*/  CS2R R8, SRZ ;  /* 0x0000000000087805 */ /* 0x000fe4000001ff00 */
[----:B------:R-:W-:Y:S02]  /*e3e0*/  CS2R R12, SRZ ;  /* 0x00000000000c7805 */ /* 0x000fe4000001ff00 */
[----:B------:R-:W-:Y:S02]  /*e3f0*/  CS2R R10, SRZ ;  /* 0x00000000000a7805 */ /* 0x000fe4000001ff00 */
[----:B------:R-:W-:-:S13]  /*e400*/  ISETP.GE.AND P0, PT, R5, R34, PT ;  /* 0x000000220500720c */ /* 0x000fda0003f06270 */
[----:B------:R-:W-:Y:S05]  /*e410*/  @P0 BRA `(.L_x_1444) ;  /* 0x0000000000500947 */ /* 0x000fea0003800000 */
[----:B------:R-:W-:Y:S01]  /*e420*/  ULDC UR4, c[0x0][0x3f4] ;  /* 0x0000fd0000047ab9 */ /* 0x000fe20000000800 */
[----:B------:R-:W-:Y:S02]  /*e430*/  CS2R R10, SRZ ;  /* 0x00000000000a7805 */ /* 0x000fe4000001ff00 */
[----:B------:R-:W-:Y:S02]  /*e440*/  ISETP.GE.AND P4, PT, R228, UR4, PT ;  /* 0x00000004e4007c0c */ /* 0x000fe4000bf86270 */
[----:B------:R-:W-:Y:S02]  /*e450*/  CS2R R8, SRZ ;  /* 0x0000000000087805 */ /* 0x000fe4000001ff00 */
[----:B------:R-:W-:Y:S02]  /*e460*/  ISETP.GE.AND P5, PT, R234, UR4, PT ;  /* 0x00000004ea007c0c */ /* 0x000fe4000bfa6270 */
[----:B------:R-:W-:Y:S02]  /*e470*/  CS2R R12, SRZ ;  /* 0x00000000000c7805 */ /* 0x000fe4000001ff00 */
[----:B------:R-:W-:Y:S01]  /*e480*/  CS2R R26, SRZ ;  /* 0x00000000001a7805 */ /* 0x000fe2000001ff00 */
[----:B------:R-:W-:-:S04]  /*e490*/  ULDC.64 UR6, c[0x0][0x208] ;  /* 0x0000820000067ab9 */ /* 0x000fc80000000a00 */
[----:B------:R-:W-:-:S04]  /*e4a0*/  @!P4 IADD3 R38, P1, R228, R14, RZ ;  /* 0x0000000ee426c210 */ /* 0x000fc80007f3e0ff */
[-C--:B---3--:R-:W-:Y:S02]  /*e4b0*/  @!P5 IADD3 R32, P2, R234, R3.reuse, RZ ;  /* 0x00000003ea20d210 */ /* 0x088fe40007f5e0ff */
[----:B------:R-:W-:Y:S01]  /*e4c0*/  @!P4 IADD3 R6, P0, R228, R3, RZ ;  /* 0x00000003e406c210 */ /* 0x000fe20007f1e0ff */
[----:B----4-:R-:W-:Y:S01]  /*e4d0*/  @!P4 IMAD.X R39, R4, 0x1, R35, P1 ;  /* 0x000000010427c824 */ /* 0x010fe200008e0623 */
[----:B------:R-:W-:Y:S01]  /*e4e0*/  @!P5 IADD3 R14, P3, R234, R14, RZ ;  /* 0x0000000eea0ed210 */ /* 0x000fe20007f7e0ff */
[C---:B--2---:R-:W-:Y:S02]  /*e4f0*/  @!P5 IMAD.X R33, R0.reuse, 0x1, R37, P2 ;  /* 0x000000010021d824 */ /* 0x044fe400010e0625 */
[----:B------:R-:W-:Y:S01]  /*e500*/  @!P4 IMAD.X R7, R0, 0x1, R35, P0 ;  /* 0x000000010007c824 */ /* 0x000fe200000e0623 */
[----:B------:R0:W5:Y:S01]  /*e510*/  @!P4 LD.E.64 R26, desc[UR6][R38.64] ;  /* 0x00000006261ac980 */ /* 0x000162000c101b00 */
[----:B------:R-:W-:-:S03]  /*e520*/  @!P5 IMAD.X R15, R4, 0x1, R37, P3 ;  /* 0x00000001040fd824 */ /* 0x000fc600018e0625 */
[----:B------:R0:W5:Y:S04]  /*e530*/  @!P5 LD.E.64 R10, desc[UR6][R32.64] ;  /* 0x00000006200ad980 */ /* 0x000168000c101b00 */
[----:B------:R0:W5:Y:S04]  /*e540*/  @!P5 LD.E.64 R8, desc[UR6][R14.64] ;  /* 0x000000060e08d980 */ /* 0x000168000c101b00 */
[----:B------:R0:W5:Y:S02]  /*e550*/  @!P4 LD.E.64 R12, desc[UR6][R6.64] ;  /* 0x00000006060cc980 */ /* 0x000164000c101b00 */
.L_x_1444:
[----:B------:R-:W-:Y:S05]  /*e560*/  BSYNC B1 ;  /* 0x0000000000017941 */ /* 0x000fea0003800000 */
.L_x_1443:
[----:B--2---:R-:W2:Y:S04]  /*e570*/  LDL R0, [R1+0xa8] ;  /* 0x0000a80001007983 */ /* 0x004ea80000100800 */
[----:B----4-:R-:W4:Y:S01]  /*e580*/  LDL R4, [R1+0x88] ;  /* 0x0000880001047983 */ /* 0x010f220000100800 */
[----:B0-----:R-:W-:Y:S01]  /*e590*/  VIADDMNMX R15, R34, -R40, 0x80, PT ;  /* 0x00000080220f7446 */ /* 0x001fe20003800928 */
[----:B------:R-:W-:Y:S01]  /*e5a0*/  BSSY B1, `(.L_x_1445) ;  /* 0x0000013000017945 */ /* 0x000fe20003800000 */
[C---:B------:R-:W-:Y:S02]  /*e5b0*/  LOP3.LUT P2, RZ, R231.reuse, 0x4, RZ, 0xc0, !PT ;  /* 0x00000004e7ff7812 */ /* 0x040fe4000784c0ff */
[----:B------:R-:W-:Y:S02]  /*e5c0*/  ISETP.GE.AND P1, PT, R230, R15, PT ;  /* 0x0000000fe600720c */ /* 0x000fe40003f26270 */
[----:B--2---:R-:W-:Y:S01]  /*e5d0*/  R2UR UR5, R0 ;  /* 0x00000000000572ca */ /* 0x004fe200000e0000 */
[----:B------:R-:W-:-:S05]  /*e5e0*/  IMAD.SHL.U32 R0, R231, 0x80, RZ ;  /* 0x00000080e7007824 */ /* 0x000fca00078e00ff */
[----:B---3--:R-:W-:-:S04]  /*e5f0*/  LOP3.LUT R3, R0, 0x380, RZ, 0xc0, !PT ;  /* 0x0000038000037812 */ /* 0x008fc800078ec0ff */
[----:B------:R-:W-:Y:S02]  /*e600*/  LOP3.LUT R0, R3, 0x30, R22, 0xf8, !PT ;  /* 0x0000003003007812 */ /* 0x000fe400078ef816 */
[----:B------:R-:W-:Y:S01]  /*e610*/  SHF.R.U32.HI R3, RZ, 0x3, R3 ;  /* 0x00000003ff037819 */ /* 0x000fe20000011603 */
[----:B------:R-:W-:-:S03]  /*e620*/  ULEA.HI UR4, UR5, UR5, URZ, 0x1 ;  /* 0x0000000505047291 */ /* 0x000fc6000f8f083f */
[----:B------:R-:W-:Y:S01]  /*e630*/  LOP3.LUT R3, R0, R3, RZ, 0x3c, !PT ;  /* 0x0000000300037212 */ /* 0x000fe200078e3cff */
[----:B------:R-:W-:-:S03]  /*e640*/  ULOP3.LUT UR4, UR4, 0xfffffffe, URZ, 0xc0, !UPT ;  /* 0xfffffffe04047892 */ /* 0x000fc6000f8ec03f */
[----:B----4-:R-:W-:Y:S01]  /*e650*/  IADD3 R3, R18, R3, R4 ;  /* 0x0000000312037210 */ /* 0x010fe20007ffe004 */
[----:B------:R-:W-:-:S04]  /*e660*/  UIADD3 UR4, UR5, -UR4, URZ ;  /* 0x8000000405047290 */ /* 0x000fc8000fffe03f */
[C---:B------:R-:W-:Y:S02]  /*e670*/  VIADD R4, R3.reuse, 0x1c400 ;  /* 0x0001c40003047836 */ /* 0x040fe40000000000 */
[----:B------:R-:W-:Y:S02]  /*e680*/  IMAD.U32 R5, RZ, RZ, UR4 ;  /* 0x00000004ff057e24 */ /* 0x000fe4000f8e00ff */
[----:B------:R-:W-:-:S03]  /*e690*/  VIADD R0, R3, 0x1c440 ;  /* 0x0001c44003007836 */ /* 0x000fc60000000000 */
[----:B------:R-:W-:-:S04]  /*e6a0*/  SHF.L.U32 R5, R5, 0x1f, RZ ;  /* 0x0000001f05057819 */ /* 0x000fc800000006ff */
[----:B------:R-:W0:Y:S02]  /*e6b0*/  SYNCS.PHASECHK.TRANS64.TRYWAIT P0, [R18+URZ+0x2e800], R5 ;  /* 0x02e80005120075a7 */ /* 0x000e24000800017f */
[----:B0-----:R-:W-:Y:S05]  /*e6c0*/  @!P0 BRA `(.L_x_1446) ;  /* 0x0000028800648947 */ /* 0x001fea0003800000 */
.L_x_1737:
[----:B------:R-:W-:Y:S05]  /*e6d0*/  BSYNC B1 ;  /* 0x0000000000017941 */ /* 0x000fea0003800000 */
.L_x_1445:
[----:B------:R-:W-:Y:S01]  /*e6e0*/  BSSY B1, `(.L_x_1447) ;  /* 0x00000fa000017945 */ /* 0x000fe20003800000 */
[----:B------:R-:W-:-:S03]  /*e6f0*/  @P2 VIADD R0, R4, 0xffffffc0 ;  /* 0xffffffc004002836 */ /* 0x000fc60000000000 */
[----:B------:R-:W-:Y:S05]  /*e700*/  @P1 BRA `(.L_x_1448) ;  /* 0x0000000c00dc1947 */ /* 0x000fea0003800000 */
[----:B0-----:R-:W0:Y:S01]  /*e710*/  LDC R5, c[0x0][0x3f4] ;  /* 0x0000fd00ff057b82 */ /* 0x001e220000000800 */
[----:B------:R-:W-:Y:S01]  /*e720*/  BSSY B2, `(.L_x_1449) ;  /* 0x000007a000027945 */ /* 0x000fe20003800000 */
[-C--:B0-----:R-:W-:Y:S02]  /*e730*/  ISETP.GE.AND P0, PT, R228, R5.reuse, PT ;  /* 0x00000005e400720c */ /* 0x081fe40003f06270 */
[----:B------:R-:W-:-:S11]  /*e740*/  ISETP.GE.AND P1, PT, R234, R5, PT ;  /* 0x00000005ea00720c */ /* 0x000fd60003f26270 */
[----:B------:R-:W-:Y:S05]  /*e750*/  @P0 BRA `(.L_x_1450) ;  /* 0x0000000400d80947 */ /* 0x000fea0003800000 */
[----:B------:R-:W0:Y:S01]  /*e760*/  LDS.128 R4, [R3+0x1c400] ;  /* 0x01c4000003047984 */ /* 0x000e220000000c00 */
[----:B-----5:R-:W-:Y:S02]  /*e770*/  SHF.R.U32.HI R35, RZ, 0x8, R31 ;  /* 0x00000008ff237819 */ /* 0x020fe4000001161f */
[----:B------:R-:W-:Y:S02]  /*e780*/  LOP3.LUT R34, R31, 0xff, RZ, 0xc0, !PT ;  /* 0x000000ff1f227812 */ /* 0x000fe400078ec0ff */
[----:B------:R-:W-:Y:S02]  /*e790*/  LOP3.LUT R35, R35, 0xff, RZ, 0xc0, !PT ;  /* 0x000000ff23237812 */ /* 0x000fe400078ec0ff */
[----:B------:R-:W-:Y:S02]  /*e7a0*/  SHF.R.U32.HI R39, RZ, 0x8, R29 ;  /* 0x00000008ff277819 */ /* 0x000fe4000001161d */
[----:B------:R-:W-:Y:S02]  /*e7b0*/  PRMT R34, R35, 0x7604, R34 ;  /* 0x0000760423227816 */ /* 0x000fe40000000022 */
[----:B------:R-:W-:-:S02]  /*e7c0*/  SHF.R.U32.HI R35, RZ, 0x10, R31 ;  /* 0x00000010ff237819 */ /* 0x000fc4000001161f */
[----:B------:R-:W-:Y:S02]  /*e7d0*/  LOP3.LUT R38, R29, 0xff, RZ, 0xc0, !PT ;  /* 0x000000ff1d267812 */ /* 0x000fe400078ec0ff */
[----:B------:R-:W-:Y:S01]  /*e7e0*/  LOP3.LUT R39, R39, 0xff, RZ, 0xc0, !PT ;  /* 0x000000ff27277812 */ /* 0x000fe200078ec0ff */
[----:B------:R-:W-:Y:S01]  /*e7f0*/  IMAD.U32 R35, R35, 0x10000, RZ ;  /* 0x0001000023237824 */ /* 0x000fe200078e00ff */
[----:B------:R-:W-:Y:S02]  /*e800*/  SHF.R.U32.HI R40, RZ, 0x10, R29 ;  /* 0x00000010ff287819 */ /* 0x000fe4000001161d */
[----:B------:R-:W-:Y:S02]  /*e810*/  SHF.R.U32.HI R32, RZ, 0x8, R30 ;  /* 0x00000008ff207819 */ /* 0x000fe4000001161e */
[----:B------:R-:W-:Y:S01]  /*e820*/  PRMT R38, R39, 0x7604, R38 ;  /* 0x0000760427267816 */ /* 0x000fe20000000026 */
[----:B------:R-:W-:Y:S01]  /*e830*/  IMAD.U32 R39, R40, 0x10000, RZ ;  /* 0x0001000028277824 */ /* 0x000fe200078e00ff */
[----:B------:R-:W-:-:S02]  /*e840*/  LOP3.LUT R14, R30, 0xff, RZ, 0xc0, !PT ;  /* 0x000000ff1e0e7812 */ /* 0x000fc400078ec0ff */
[----:B------:R-:W-:Y:S02]  /*e850*/  LOP3.LUT R33, R32, 0xff, RZ, 0xc0, !PT ;  /* 0x000000ff20217812 */ /* 0x000fe400078ec0ff */
[----:B------:R-:W-:Y:S02]  /*e860*/  SHF.R.U32.HI R32, RZ, 0x8, R28 ;  /* 0x00000008ff207819 */ /* 0x000fe4000001161c */
[----:B------:R-:W-:Y:S02]  /*e870*/  PRMT R33, R33, 0x7604, R14 ;  /* 0x0000760421217816 */ /* 0x000fe4000000000e */
[----:B------:R-:W-:Y:S02]  /*e880*/  LOP3.LUT R14, R28, 0xff, RZ, 0xc0, !PT ;  /* 0x000000ff1c0e7812 */ /* 0x000fe400078ec0ff */
[----:B------:R-:W-:Y:S02]  /*e890*/  LOP3.LUT R37, R32, 0xff, RZ, 0xc0, !PT ;  /* 0x000000ff20257812 */ /* 0x000fe400078ec0ff */
[----:B------:R-:W-:-:S02]  /*e8a0*/  LOP3.LUT R35, R34, 0xff0000, R35, 0xf8, !PT ;  /* 0x00ff000022237812 */ /* 0x000fc400078ef823 */
[----:B------:R-:W-:Y:S02]  /*e8b0*/  LOP3.LUT R39, R38, 0xff0000, R39, 0xf8, !PT ;  /* 0x00ff000026277812 */ /* 0x000fe400078ef827 */
[----:B------:R-:W-:Y:S02]  /*e8c0*/  PRMT R37, R37, 0x7604, R14 ;  /* 0x0000760425257816 */ /* 0x000fe4000000000e */
[----:B------:R-:W-:Y:S02]  /*e8d0*/  LOP3.LUT R39, R39, 0xff000000, R29, 0xf8, !PT ;  /* 0xff00000027277812 */ /* 0x000fe400078ef81d */
[----:B------:R-:W-:Y:S02]  /*e8e0*/  LOP3.LUT R35, R35, 0xff000000, R31, 0xf8, !PT ;  /* 0xff00000023237812 */ /* 0x000fe400078ef81f */
[----:B------:R-:W-:Y:S02]  /*e8f0*/  LOP3.LUT R33, R33, 0xff0000, R30, 0xf8, !PT ;  /* 0x00ff000021217812 */ /* 0x000fe400078ef81e */
[----:B0-----:R-:W-:-:S02]  /*e900*/  F2FP.F16.E4M3.UNPACK_B R14, R6.H1 ;  /* 0x00000006ff0e723e */ /* 0x001fc400030006ff */
[----:B------:R-:W-:Y:S02]  /*e910*/  LOP3.LUT R37, R37, 0xff0000, R28, 0xf8, !PT ;  /* 0x00ff000025257812 */ /* 0x000fe400078ef81c */
[----:B------:R-:W-:Y:S02]  /*e920*/  F2FP.F16.E4M3.UNPACK_B R38, R39 ;  /* 0x00000027ff26723e */ /* 0x000fe400020006ff */
[----:B------:R-:W-:Y:S02]  /*e930*/  F2FP.F16.E4M3.UNPACK_B R32, R35 ;  /* 0x00000023ff20723e */ /* 0x000fe400020006ff */
[----:B------:R-:W-:Y:S01]  /*e940*/  LOP3.LUT R33, R33, 0xff000000, R30, 0xf8, !PT ;  /* 0xff00000021217812 */ /* 0x000fe200078ef81e */
[--C-:B------:R-:W-:Y:S01]  /*e950*/  HADD2.F32 R30, -RZ, R14.reuse.H0_H0 ;  /* 0x2000000eff1e7230 */ /* 0x100fe20000004100 */
[----:B------:R-:W-:Y:S01]  /*e960*/  LOP3.LUT R34, R37, 0xff000000, R28, 0xf8, !PT ;  /* 0xff00000025227812 */ /* 0x000fe200078ef81c */
[----:B------:R-:W-:Y:S01]  /*e970*/  HADD2.F32 R14, -RZ, R14.H1_H1 ;  /* 0x3000000eff0e7230 */ /* 0x000fe20000004100 */
[----:B------:R-:W-:Y:S01]  /*e980*/  F2FP.F16.E4M3.UNPACK_B R29, R6 ;  /* 0x00000006ff1d723e */ /* 0x000fe200020006ff */
[----:B------:R-:W-:Y:S01]  /*e990*/  HADD2.F32 R41, -RZ, R38.H1_H1 ;  /* 0x30000026ff297230 */ /* 0x000fe20000004100 */
[----:B------:R-:W-:Y:S01]  /*e9a0*/  F2FP.F16.E4M3.UNPACK_B R28, R5.H1 ;  /* 0x00000005ff1c723e */ /* 0x000fe200030006ff */
[----:B------:R-:W-:Y:S01]  /*e9b0*/  HADD2.F32 R37, -RZ, R32.H1_H1 ;  /* 0x30000020ff257230 */ /* 0x000fe20000004100 */
[----:B------:R-:W-:Y:S01]  /*e9c0*/  F2FP.F16.E4M3.UNPACK_B R31, R7 ;  /* 0x00000007ff1f723e */ /* 0x000fe200020006ff */
[----:B------:R-:W-:-:S02]  /*e9d0*/  HADD2.F32 R38, -RZ, R38.H0_H0 ;  /* 0x20000026ff267230 */ /* 0x000fc40000004100 */
[C---:B------:R-:W-:Y:S01]  /*e9e0*/  FMUL.FTZ R43, R14.reuse, R41 ;  /* 0x000000290e2b7220 */ /* 0x040fe20000410000 */
[----:B------:R-:W-:Y:S02]  /*e9f0*/  HADD2.F32 R32, -RZ, R32.H0_H0 ;  /* 0x20000020ff207230 */ /* 0x000fe40000004100 */
[----:B------:R-:W-:Y:S01]  /*ea00*/  FMUL.FTZ R40, R14, R37 ;  /* 0x000000250e287220 */ /* 0x000fe20000410000 */
[----:B------:R-:W-:Y:S01]  /*ea10*/  F2FP.F16.E4M3.UNPACK_B R14, R5 ;  /* 0x00000005ff0e723e */ /* 0x000fe200020006ff */
[--C-:B------:R-:W-:Y:S01]  /*ea20*/  HADD2.F32 R5, -RZ, R29.reuse.H1_H1 ;  /* 0x3000001dff057230 */ /* 0x100fe20000004100 */
[----:B------:R-:W-:Y:S01]  /*ea30*/  F2FP.F16.E4M3.UNPACK_B R39, R39.H1 ;  /* 0x00000027ff27723e */ /* 0x000fe200030006ff */
[C---:B------:R-:W-:Y:S01]  /*ea40*/  FFMA.FTZ R43, R30.reuse, R37, -R43 ;  /* 0x000000251e2b7223 */ /* 0x040fe2000001082b */
[----:B------:R-:W-:Y:S01]  /*ea50*/  FFMA.FTZ R44, R30, R41, R40 ;  /* 0x000000291e2c7223 */ /* 0x000fe20000010028 */
[----:B------:R-:W-:Y:S01]  /*ea60*/  HADD2.F32 R29, -RZ, R29.H0_H0 ;  /* 0x2000001dff1d7230 */ /* 0x000fe20000004100 */
[----:B------:R-:W-:Y:S01]  /*ea70*/  F2FP.F16.E4M3.UNPACK_B R35, R35.H1 ;  /* 0x00000023ff23723e */ /* 0x000fe200030006ff */
[C---:B------:R-:W-:Y:S01]  /*ea80*/  FMUL.FTZ R30, R5.reuse, R38 ;  /* 0x00000026051e7220 */ /* 0x040fe20000410000 */
[----:B------:R-:W-:Y:S01]  /*ea90*/  FMUL.FTZ R37, R5, R32 ;  /* 0x0000002005257220 */ /* 0x000fe20000410000 */
[----:B------:R-:W-:Y:S01]  /*eaa0*/  HADD2.F32 R5, -RZ, R31.H1_H1 ;  /* 0x3000001fff057230 */ /* 0x000fe20000004100 */
[----:B------:R-:W-:Y:S01]  /*eab0*/  F2FP.F16.E4M3.UNPACK_B R7, R7.H1 ;  /* 0x00000007ff07723e */ /* 0x000fe200030006ff */
[----:B------:R-:W-:-:S02]  /*eac0*/  HADD2.F32 R40, -RZ, R39.H0_H0 ;  /* 0x20000027ff287230 */ /* 0x000fc40000004100 */
[C---:B------:R-:W-:Y:S01]  /*ead0*/  FFMA.FTZ R41, R29.reuse, R32, -R30 ;  /* 0x000000201d297223 */ /* 0x040fe2000001081e */
[----:B------:R-:W-:Y:S02]  /*eae0*/  HADD2.F32 R30, -RZ, R35.H0_H0 ;  /* 0x20000023ff1e7230 */ /* 0x000fe40000004100 */
[----:B------:R-:W-:Y:S01]  /*eaf0*/  FFMA.FTZ R42, R29, R38, R37 ;  /* 0x000000261d2a7223 */ /* 0x000fe20000010025 */
[----:B------:R-:W-:Y:S02]  /*eb00*/  HADD2.F32 R31, -RZ, R31.H0_H0 ;  /* 0x2000001fff1f7230 */ /* 0x000fe40000004100 */
[C---:B------:R-:W-:Y:S01]  /*eb10*/  FMUL.FTZ R32, R5.reuse, R40 ;  /* 0x0000002805207220 */ /* 0x040fe20000410000 */
[----:B------:R-:W-:Y:S02]  /*eb20*/  HADD2.F32 R38, -RZ, R39.H1_H1 ;  /* 0x30000027ff267230 */ /* 0x000fe40000004100 */
[----:B------:R-:W-:Y:S01]  /*eb30*/  FMUL.FTZ R46, R5, R30 ;  /* 0x0000001e052e7220 */ /* 0x000fe20000410000 */
[----:B------:R-:W-:-:S02]  /*eb40*/  HADD2.F32 R29, -RZ, R7.H1_H1 ;  /* 0x30000007ff1d7230 */ /* 0x000fc40000004100 */
[C---:B------:R-:W-:Y:S01]  /*eb50*/  FFMA.FTZ R39, R31.reuse, R30, -R32 ;  /* 0x0000001e1f277223 */ /* 0x040fe20000010820 */
[----:B------:R-:W-:Y:S02]  /*eb60*/  HADD2.F32 R30, -RZ, R35.H1_H1 ;  /* 0x30000023ff1e7230 */ /* 0x000fe40000004100 */
[----:B------:R-:W-:Y:S01]  /*eb70*/  FFMA.FTZ R46, R31, R40, R46 ;  /* 0x000000281f2e7223 */ /* 0x000fe2000001002e */
[----:B------:R-:W-:Y:S01]  /*eb80*/  F2FP.F16.E4M3.UNPACK_B R6, R4 ;  /* 0x00000004ff06723e */ /* 0x000fe200020006ff */
[----:B------:R-:W-:Y:S02]  /*eb90*/  HADD2.F32 R5, -RZ, R7.H0_H0 ;  /* 0x20000007ff057230 */ /* 0x000fe40000004100 */
[C---:B------:R-:W-:Y:S01]  /*eba0*/  FMUL.FTZ R32, R29.reuse, R38 ;  /* 0x000000261d207220 */ /* 0x040fe20000410000 */
[----:B------:R-:W-:Y:S01]  /*ebb0*/  FMUL.FTZ R40, R29, R30 ;  /* 0x0000001e1d287220 */ /* 0x000fe20000410000 */
[----:B------:R-:W-:Y:S02]  /*ebc0*/  F2FP.F16.E4M3.UNPACK_B R4, R4.H1 ;  /* 0x00000004ff04723e */ /* 0x000fe400030006ff */
[----:B------:R-:W-:Y:S01]  /*ebd0*/  F2FP.F16.E4M3.UNPACK_B R31, R34 ;  /* 0x00000022ff1f723e */ /* 0x000fe200020006ff */
[C---:B------:R-:W-:Y:S01]  /*ebe0*/  FFMA.FTZ R45, R5.reuse, R30, -R32 ;  /* 0x0000001e052d7223 */ /* 0x040fe20000010820 */
[-C--:B------:R-:W-:Y:S01]  /*ebf0*/  F2FP.F16.E4M3.UNPACK_B R29, R33.reuse ;  /* 0x00000021ff1d723e */ /* 0x080fe200020006ff */
[----:B------:R-:W-:Y:S01]  /*ec00*/  FFMA.FTZ R48, R5, R38, R40 ;  /* 0x0000002605307223 */ /* 0x000fe20000010028 */
[----:B------:R-:W-:Y:S01]  /*ec10*/  HADD2.F32 R7, -RZ, R4.H1_H1 ;  /* 0x30000004ff077230 */ /* 0x000fe20000004100 */
[----:B------:R-:W-:Y:S01]  /*ec20*/  F2FP.F16.E4M3.UNPACK_B R33, R33.H1 ;  /* 0x00000021ff21723e */ /* 0x000fe200030006ff */
[----:B------:R-:W-:Y:S01]  /*ec30*/  HADD2.F32 R32, -RZ, R31.H1_H1 ;  /* 0x3000001fff207230 */ /* 0x000fe20000004100 */
[----:B------:R-:W-:Y:S01]  /*ec40*/  F2FP.F16.E4M3.UNPACK_B R34, R34.H1 ;  /* 0x00000022ff22723e */ /* 0x000fe200030006ff */
[----:B------:R-:W-:-:S02]  /*ec50*/  HADD2.F32 R30, -RZ, R29.H1_H1 ;  /* 0x3000001dff1e7230 */ /* 0x000fc40000004100 */
[----:B------:R-:W-:Y:S02]  /*ec60*/  HADD2.F32 R5, -RZ, R4.H0_H0 ;  /* 0x20000004ff057230 */ /* 0x000fe40000004100 */
[C---:B------:R-:W-:Y:S01]  /*ec70*/  FMUL.FTZ R38, R7.reuse, R32 ;  /* 0x0000002007267220 */ /* 0x040fe20000410000 */
[----:B------:R-:W-:Y:S02]  /*ec80*/  HADD2.F32 R31, -RZ, R31.H0_H0 ;  /* 0x2000001fff1f7230 */ /* 0x000fe40000004100 */
[-C--:B------:R-:W-:Y:S01]  /*ec90*/  FMUL.FTZ R40, R7, R30.reuse ;  /* 0x0000001e07287220 */ /* 0x080fe20000410000 */
[--C-:B------:R-:W-:Y:S02]  /*eca0*/  HADD2.F32 R4, -RZ, R6.reuse.H1_H1 ;  /* 0x30000006ff047230 */ /* 0x100fe40000004100 */
[C---:B------:R-:W-:Y:S01]  /*ecb0*/  FFMA.FTZ R38, R5.reuse, R30, -R38 ;  /* 0x0000001e05267223 */ /* 0x040fe20000010826 */
[----:B------:R-:W-:Y:S02]  /*ecc0*/  HADD2.F32 R29, -RZ, R29.H0_H0 ;  /* 0x2000001dff1d7230 */ /* 0x000fe40000004100 */
[----:B------:R-:W-:Y:S01]  /*ecd0*/  FFMA.FTZ R35, R5, R32, R40 ;  /* 0x0000002005237223 */ /* 0x000fe20000010028 */
[----:B------:R-:W-:-:S02]  /*ece0*/  HADD2.F32 R6, -RZ, R6.H0_H0 ;  /* 0x20000006ff067230 */ /* 0x000fc40000004100 */
[C---:B------:R-:W-:Y:S01]  /*ecf0*/  FMUL.FTZ R7, R4.reuse, R31 ;  /* 0x0000001f04077220 */ /* 0x040fe20000410000 */
[--C-:B------:R-:W-:Y:S02]  /*ed00*/  HADD2.F32 R5, -RZ, R28.reuse.H1_H1 ;  /* 0x3000001cff057230 */ /* 0x100fe40000004100 */
[-C--:B------:R-:W-:Y:S01]  /*ed10*/  FMUL.FTZ R4, R4, R29.reuse ;  /* 0x0000001d04047220 */ /* 0x080fe20000410000 */
[----:B------:R-:W-:Y:S02]  /*ed20*/  HADD2.F32 R28, -RZ, R28.H0_H0 ;  /* 0x2000001cff1c7230 */ /* 0x000fe40000004100 */
[C---:B------:R-:W-:Y:S01]  /*ed30*/  FFMA.FTZ R30, R6.reuse, R29, -R7 ;  /* 0x0000001d061e7223 */ /* 0x040fe20000010807 */
[----:B------:R-:W-:Y:S02]  /*ed40*/  HADD2.F32 R29, -RZ, R34.H1_H1 ;  /* 0x30000022ff1d7230 */ /* 0x000fe40000004100 */
[----:B------:R-:W-:Y:S01]  /*ed50*/  FFMA.FTZ R31, R6, R31, R4 ;  /* 0x0000001f061f7223 */ /* 0x000fe20000010004 */
[----:B------:R-:W-:-:S02]  /*ed60*/  HADD2.F32 R6, -RZ, R33.H1_H1 ;  /* 0x30000021ff067230 */ /* 0x000fc40000004100 */
[----:B------:R-:W-:Y:S02]  /*ed70*/  HADD2.F32 R7, -RZ, R34.H0_H0 ;  /* 0x20000022ff077230 */ /* 0x000fe40000004100 */
[C---:B------:R-:W-:Y:S01]  /*ed80*/  FMUL.FTZ R37, R5.reuse, R29 ;  /* 0x0000001d05257220 */ /* 0x040fe20000410000 */
[--C-:B------:R-:W-:Y:S02]  /*ed90*/  HADD2.F32 R4, -RZ, R14.reuse.H1_H1 ;  /* 0x3000000eff047230 */ /* 0x100fe40000004100 */
[-C--:B------:R-:W-:Y:S01]  /*eda0*/  FMUL.FTZ R32, R5, R6.reuse ;  /* 0x0000000605207220 */ /* 0x080fe20000410000 */
[----:B------:R-:W-:Y:S02]  /*edb0*/  HADD2.F32 R33, -RZ, R33.H0_H0 ;  /* 0x20000021ff217230 */ /* 0x000fe40000004100 */
[----:B------:R-:W-:Y:S01]  /*edc0*/  FFMA.FTZ R37, R28, R6, -R37 ;  /* 0x000000061c257223 */ /* 0x000fe20000010825 */
[----:B------:R-:W-:Y:S02]  /*edd0*/  HADD2.F32 R14, -RZ, R14.H0_H0 ;  /* 0x2000000eff0e7230 */ /* 0x000fe40000004100 */
[----:B------:R-:W-:Y:S01]  /*ede0*/  FMUL.FTZ R5, R4, R7 ;  /* 0x0000000704057220 */ /* 0x000fe20000410000 */
[----:B------:R-:W-:Y:S01]  /*edf0*/  FFMA.FTZ R32, R28, R29, R32 ;  /* 0x0000001d1c207223 */ /* 0x000fe20000010020 */
[----:B------:R-:W-:Y:S01]  /*ee00*/  FMUL.FTZ R4, R4, R33 ;  /* 0x0000002104047220 */ /* 0x000fe20000410000 */
[----:B------:R-:W-:Y:S01]  /*ee10*/  F2FP.SATFINITE.E4M3.F32.PACK_AB_MERGE_C R6, R44, R43, RZ ;  /* 0x0000002b2c06723e */ /* 0x000fe200048070ff */
[----:B------:R-:W-:-:S02]  /*ee20*/  FFMA.FTZ R5, R14, R33, -R5 ;  /* 0x000000210e057223 */ /* 0x000fc40000010805 */
[----:B------:R-:W-:Y:S01]  /*ee30*/  FFMA.FTZ R14, R14, R7, R4 ;  /* 0x000000070e0e7223 */ /* 0x000fe20000010004 */
[----:B------:R-:W-:Y:S02]  /*ee40*/  F2FP.SATFINITE.E4M3.F32.PACK_AB_MERGE_C R7, R48, R45, RZ ;  /* 0x0000002d3007723e */ /* 0x000fe400048070ff */
[----:B------:R-:W-:Y:S02]  /*ee50*/  F2FP.SATFINITE.E4M3.F32.PACK_AB_MERGE_C R4, R35, R38, RZ ;  /* 0x000000262304723e */ /* 0x000fe400048070ff */
[----:B------:R-:W-:Y:S02]  /*ee60*/  F2FP.SATFINITE.E4M3.F32.PACK_AB_MERGE_C R32, R32, R37, RZ ;  /* 0x000000252020723e */ /* 0x000fe400048070ff */
[----:B------:R-:W-:Y:S02]  /*ee70*/  F2FP.SATFINITE.E4M3.F32.PACK_AB_MERGE_C R6, R42, R41, R6 ;  /* 0x000000292a06723e */ /* 0x000fe40004807006 */
[----:B------:R-:W-:Y:S02]  /*ee80*/  F2FP.SATFINITE.E4M3.F32.PACK_AB_MERGE_C R7, R46, R39, R7 ;  /* 0x000000272e07723e */ /* 0x000fe40004807007 */
[----:B------:R-:W-:-:S02]  /*ee90*/  F2FP.SATFINITE.E4M3.F32.PACK_AB_MERGE_C R4, R31, R30, R4 ;  /* 0x0000001e1f04723e */ /* 0x000fc40004807004 */
[----:B------:R-:W-:-:S05]  /*eea0*/  F2FP.SATFINITE.E4M3.F32.PACK_AB_MERGE_C R5, R14, R5, R32 ;  /* 0x000000050e05723e */ /* 0x000fca0004807020 */
[----:B------:R0:W-:Y:S02]  /*eeb0*/  STS.128 [R3+0x1c400], R4 ;  /* 0x01c4000403007388 */ /* 0x0001e40000000c00 */
.L_x_1450:
[----:B------:R-:W-:Y:S05]  /*eec0*/  BSYNC B2 ;  /* 0x0000000000027941 */ /* 0x000fea0003800000 */
.L_x_1449:
[----:B------:R-:W-:Y:S05]  /*eed0*/  @P1 BRA `(.L_x_1448) ;  /* 0x0000000400e81947 */ /* 0x000fea0003800000 */
[----:B0-----:R-:W0:Y:S01]  /*eee0*/  LDS.128 R4, [R0] ;  /* 0x0000000000047984 */ /* 0x001e220000000c00 */
[----:B-----5:R-:W-:Y:S02]  /*eef0*/  SHF.R.U32.HI R28, RZ, 0x8, R21 ;  /* 0x00000008ff1c7819 */ /* 0x020fe40000011615 */
[----:B------:R-:W-:Y:S02]  /*ef00*/  SHF.R.U32.HI R32, RZ, 0x8, R25 ;  /* 0x00000008ff207819 */ /* 0x000fe40000011619 */
[----:B------:R-:W-:Y:S02]  /*ef10*/  LOP3.LUT R31, R21, 0xff, RZ, 0xc0, !PT ;  /* 0x000000ff151f7812 */ /* 0x000fe400078ec0ff */
[----:B------:R-:W-:Y:S02]  /*ef20*/  LOP3.LUT R35, R25, 0xff, RZ, 0xc0, !PT ;  /* 0x000000ff19237812 */ /* 0x000fe400078ec0ff */
[----:B------:R-:W-:Y:S02]  /*ef30*/  LOP3.LUT R28, R28, 0xff, RZ, 0xc0, !PT ;  /* 0x000000ff1c1c7812 */ /* 0x000fe400078ec0ff */
[----:B------:R-:W-:-:S02]  /*ef40*/  LOP3.LUT R32, R32, 0xff, RZ, 0xc0, !PT ;  /* 0x000000ff20207812 */ /* 0x000fc400078ec0ff */
[----:B------:R-:W-:Y:S02]  /*ef50*/  SHF.R.U32.HI R14, RZ, 0x8, R20 ;  /* 0x00000008ff0e7819 */ /* 0x000fe40000011614 */
[----:B------:R-:W-:Y:S02]  /*ef60*/  SHF.R.U32.HI R30, RZ, 0x8, R24 ;  /* 0x00000008ff1e7819 */ /* 0x000fe40000011618 */
[----:B------:R-:W-:Y:S02]  /*ef70*/  PRMT R31, R28, 0x7604, R31 ;  /* 0x000076041c1f7816 */ /* 0x000fe4000000001f */
[----:B------:R-:W-:Y:S02]  /*ef80*/  PRMT R35, R32, 0x7604, R35 ;  /* 0x0000760420237816 */ /* 0x000fe40000000023 */
[----:B------:R-:W-:Y:S02]  /*ef90*/  SHF.R.U32.HI R28, RZ, 0x10, R21 ;  /* 0x00000010ff1c7819 */ /* 0x000fe40000011615 */
[----:B------:R-:W-:-:S02]  /*efa0*/  SHF.R.U32.HI R32, RZ, 0x10, R25 ;  /* 0x00000010ff207819 */ /* 0x000fc40000011619 */
[----:B------:R-:W-:Y:S02]  /*efb0*/  LOP3.LUT R29, R20, 0xff, RZ, 0xc0, !PT ;  /* 0x000000ff141d7812 */ /* 0x000fe400078ec0ff */
[----:B------:R-:W-:Y:S02]  /*efc0*/  LOP3.LUT R14, R14, 0xff, RZ, 0xc0, !PT ;  /* 0x000000ff0e0e7812 */ /* 0x000fe400078ec0ff */
[----:B------:R-:W-:Y:S02]  /*efd0*/  LOP3.LUT R33, R24, 0xff, RZ, 0xc0, !PT ;  /* 0x000000ff18217812 */ /* 0x000fe400078ec0ff */
[----:B------:R-:W-:Y:S02]  /*efe0*/  LOP3.LUT R30, R30, 0xff, RZ, 0xc0, !PT ;  /* 0x000000ff1e1e7812 */ /* 0x000fe400078ec0ff */
[----:B------:R-:W-:Y:S02]  /*eff0*/  LOP3.LUT R28, R28, 0xff, RZ, 0xc0, !PT ;  /* 0x000000ff1c1c7812 */ /* 0x000fe400078ec0ff */
[----:B------:R-:W-:-:S02]  /*f000*/  LOP3.LUT R32, R32, 0xff, RZ, 0xc0, !PT ;  /* 0x000000ff20207812 */ /* 0x000fc400078ec0ff */
[----:B------:R-:W-:Y:S02]  /*f010*/  PRMT R29, R14, 0x7604, R29 ;  /* 0x000076040e1d7816 */ /* 0x000fe4000000001d */
[----:B------:R-:W-:Y:S02]  /*f020*/  PRMT R33, R30, 0x7604, R33 ;  /* 0x000076041e217816 */ /* 0x000fe40000000021 */
[----:B------:R-:W-:Y:S02]  /*f030*/  SHF.R.U32.HI R14, RZ, 0x10, R20 ;  /* 0x00000010ff0e7819 */ /* 0x000fe40000011614 */
[----:B------:R-:W-:Y:S02]  /*f040*/  SHF.R.U32.HI R30, RZ, 0x10, R24 ;  /* 0x00000010ff1e7819 */ /* 0x000fe40000011618 */
[----:B------:R-:W-:Y:S02]  /*f050*/  PRMT R31, R28, 0x7054, R31 ;  /* 0x000070541c1f7816 */ /* 0x000fe4000000001f */
[----:B------:R-:W-:-:S02]  /*f060*/  PRMT R35, R32, 0x7054, R35 ;  /* 0x0000705420237816 */ /* 0x000fc40000000023 */
[----:B------:R-:W-:Y:S02]  /*f070*/  LOP3.LUT R14, R14, 0xff, RZ, 0xc0, !PT ;  /* 0x000000ff0e0e7812 */ /* 0x000fe400078ec0ff */
[----:B------:R-:W-:Y:S02]  /*f080*/  LOP3.LUT R30, R30, 0xff, RZ, 0xc0, !PT ;  /* 0x000000ff1e1e7812 */ /* 0x000fe400078ec0ff */
[----:B------:R-:W-:Y:S02]  /*f090*/  LOP3.LUT R35, R35, 0xff000000, R25, 0xf8, !PT ;  /* 0xff00000023237812 */ /* 0x000fe400078ef819 */
[----:B------:R-:W-:Y:S02]  /*f0a0*/  LOP3.LUT R31, R31, 0xff000000, R21, 0xf8, !PT ;  /* 0xff0000001f1f7812 */ /* 0x000fe400078ef815 */
[----:B------:R-:W-:Y:S02]  /*f0b0*/  PRMT R29, R14, 0x7054, R29 ;  /* 0x000070540e1d7816 */ /* 0x000fe4000000001d */
[----:B------:R-:W-:-:S02]  /*f0c0*/  PRMT R33, R30, 0x7054, R33 ;  /* 0x000070541e217816 */ /* 0x000fc40000000021 */
[-C--:B0-----:R-:W-:Y:S02]  /*f0d0*/  F2FP.F16.E4M3.UNPACK_B R14, R6.reuse.H1 ;  /* 0x00000006ff0e723e */ /* 0x081fe400030006ff */
[----:B------:R-:W-:Y:S02]  /*f0e0*/  F2FP.F16.E4M3.UNPACK_B R32, R35 ;  /* 0x00000023ff20723e */ /* 0x000fe400020006ff */
[----:B------:R-:W-:Y:S02]  /*f0f0*/  F2FP.F16.E4M3.UNPACK_B R28, R31 ;  /* 0x0000001fff1c723e */ /* 0x000fe400020006ff */
[----:B------:R-:W-:Y:S01]  /*f100*/  LOP3.LUT R30, R33, 0xff000000, R24, 0xf8, !PT ;  /* 0xff000000211e7812 */ /* 0x000fe200078ef818 */
[--C-:B------:R-:W-:Y:S01]  /*f110*/  HADD2.F32 R24, -RZ, R14.reuse.H0_H0 ;  /* 0x2000000eff187230 */ /* 0x100fe20000004100 */
[----:B------:R-:W-:Y:S01]  /*f120*/  F2FP.F16.E4M3.UNPACK_B R21, R6 ;  /* 0x00000006ff15723e */ /* 0x000fe200020006ff */
[----:B------:R-:W-:Y:S01]  /*f130*/  HADD2.F32 R14, -RZ, R14.H1_H1 ;  /* 0x3000000eff0e7230 */ /* 0x000fe20000004100 */
[----:B------:R-:W-:Y:S01]  /*f140*/  LOP3.LUT R29, R29, 0xff000000, R20, 0xf8, !PT ;  /* 0xff0000001d1d7812 */ /* 0x000fe200078ef814 */
        /* <DEDUP_REMOVED lines=82> */
[----:B------:R1:W-:Y:S02]  /*f670*/  STS.128 [R0], R4 ;  /* 0x0000000400007388 */ /* 0x0003e40000000c00 */
.L_x_1448:
[----:B------:R-:W-:Y:S05]  /*f680*/  BSYNC B1 ;  /* 0x0000000000017941 */ /* 0x000fea0003800000 */
.L_x_1447:
[----:B01----:R-:W-:-:S05]  /*f690*/  VIADD R4, R230, 0x40 ;  /* 0x00000040e6047836 */ /* 0x003fca0000000000 */
[----:B------:R-:W-:-:S13]  /*f6a0*/  ISETP.GE.AND P0, PT, R4, R15, PT ;  /* 0x0000000f0400720c */ /* 0x000fda0003f06270 */
[----:B------:R-:W-:Y:S05]  /*f6b0*/  @P0 BRA `(.L_x_1451) ;  /* 0x00000034005c0947 */ /* 0x000fea0003800000 */
[----:B------:R-:W0:Y:S01]  /*f6c0*/  LDC R5, c[0x0][0x3f4] ;  /* 0x0000fd00ff057b82 */ /* 0x000e220000000800 */
[----:B------:R-:W-:Y:S01]  /*f6d0*/  BSSY B1, `(.L_x_1452) ;  /* 0x000007e000017945 */ /* 0x000fe20003800000 */
[-C--:B0-----:R-:W-:Y:S02]  /*f6e0*/  ISETP.GE.AND P0, PT, R228, R5.reuse, PT ;  /* 0x00000005e400720c */ /* 0x081fe40003f06270 */
[----:B------:R-:W-:-:S11]  /*f6f0*/  ISETP.GE.AND P1, PT, R234, R5, PT ;  /* 0x00000005ea00720c */ /* 0x000fd60003f26270 */
[----:B------:R-:W-:Y:S05]  /*f700*/  @P0 BRA `(.L_x_1453) ;  /* 0x0000000400e80947 */ /* 0x000fea0003800000 */
[----:B------:R-:W0:Y:S01]  /*f710*/  LDS.128 R4, [R3+0x1e400] ;  /* 0x01e4000003047984 */ /* 0x000e220000000c00 */
        /* <DEDUP_REMOVED lines=34> */
[----:B------:R-:W-:Y:S01]  /*f940*/  HADD2.F32 R12, -RZ, R14.H1_H1 ;  /* 0x3000000eff0c7230 */ /* 0x000fe20000004100 */
[----:B------:R-:W-:Y:S01]  /*f950*/  LOP3.LUT R29, R29, 0xff000000, R26, 0xf8, !PT ;  /* 0xff0000001d1d7812 */ /* 0x000fe200078ef81a */
[--C-:B------:R-:W-:Y:S01]  /*f960*/  HADD2.F32 R28, -RZ, R27.reuse.H1_H1 ;  /* 0x3000001bff1c7230 */ /* 0x100fe20000004100 */
[----:B------:R-:W-:Y:S01]  /*f970*/  F2FP.F16.E4M3.UNPACK_B R13, R5.H1 ;  /* 0x00000005ff0d723e */ /* 0x000fe200030006ff */
[----:B------:R-:W-:Y:S01]  /*f980*/  HADD2.F32 R26, -RZ, R24.H1_H1 ;  /* 0x30000018ff1a7230 */ /* 0x000fe20000004100 */
[----:B------:R-:W-:Y:S01]  /*f990*/  F2FP.F16.E4M3.UNPACK_B R20, R7 ;  /* 0x00000007ff14723e */ /* 0x000fe200020006ff */
[----:B------:R-:W-:Y:S01]  /*f9a0*/  HADD2.F32 R15, -RZ, R14.H0_H0 ;  /* 0x2000000eff0f7230 */ /* 0x000fe20000004100 */
[----:B------:R-:W-:Y:S01]  /*f9b0*/  F2FP.F16.E4M3.UNPACK_B R14, R6 ;  /* 0x00000006ff0e723e */ /* 0x000fe200020006ff */
[C---:B------:R-:W-:Y:S01]  /*f9c0*/  FMUL.FTZ R30, R12.reuse, R28 ;  /* 0x0000001c0c1e7220 */ /* 0x040fe20000410000 */
[----:B------:R-:W-:Y:S01]  /*f9d0*/  FMUL.FTZ R33, R12, R26 ;  /* 0x0000001a0c217220 */ /* 0x000fe20000410000 */
[----:B------:R-:W-:Y:S01]  /*f9e0*/  F2FP.F16.E4M3.UNPACK_B R12, R5 ;  /* 0x00000005ff0c723e */ /* 0x000fe200020006ff */
[----:B------:R-:W-:-:S02]  /*f9f0*/  HADD2.F32 R27, -RZ, R27.H0_H0 ;  /* 0x2000001bff1b7230 */ /* 0x000fc40000004100 */
[C---:B------:R-:W-:Y:S01]  /*fa00*/  FFMA.FTZ R32, R15.reuse, R26, -R30 ;  /* 0x0000001a0f207223 */ /* 0x040fe2000001081e */
[----:B------:R-:W-:Y:S02]  /*fa10*/  HADD2.F32 R5, -RZ, R14.H1_H1 ;  /* 0x3000000eff057230 */ /* 0x000fe40000004100 */
[----:B------:R-:W-:Y:S01]  /*fa20*/  FFMA.FTZ R35, R15, R28, R33 ;  /* 0x0000001c0f237223 */ /* 0x000fe20000010021 */
[----:B------:R-:W-:Y:S01]  /*fa30*/  HADD2.F32 R24, -RZ, R24.H0_H0 ;  /* 0x20000018ff187230 */ /* 0x000fe20000004100 */
[----:B------:R-:W-:Y:S01]  /*fa40*/  F2FP.F16.E4M3.UNPACK_B R31, R31.H1 ;  /* 0x0000001fff1f723e */ /* 0x000fe200030006ff */
[----:B------:R-:W-:Y:S01]  /*fa50*/  HADD2.F32 R14, -RZ, R14.H0_H0 ;  /* 0x2000000eff0e7230 */ /* 0x000fe20000004100 */
[----:B------:R-:W-:Y:S01]  /*fa60*/  F2FP.F16.E4M3.UNPACK_B R25, R25.H1 ;  /* 0x00000019ff19723e */ /* 0x000fe200030006ff */
[C---:B------:R-:W-:Y:S01]  /*fa70*/  FMUL.FTZ R15, R5.reuse, R27 ;  /* 0x0000001b050f7220 */ /* 0x040fe20000410000 */
[----:B------:R-:W-:Y:S01]  /*fa80*/  FMUL.FTZ R30, R5, R24 ;  /* 0x00000018051e7220 */ /* 0x000fe20000410000 */
[----:B------:R-:W-:Y:S01]  /*fa90*/  F2FP.F16.E4M3.UNPACK_B R7, R7.H1 ;  /* 0x00000007ff07723e */ /* 0x000fe200030006ff */
[----:B------:R-:W-:-:S02]  /*faa0*/  HADD2.F32 R5, -RZ, R20.H1_H1 ;  /* 0x30000014ff057230 */ /* 0x000fc40000004100 */
[C---:B------:R-:W-:Y:S01]  /*fab0*/  FFMA.FTZ R28, R14.reuse, R24, -R15 ;  /* 0x000000180e1c7223 */ /* 0x040fe2000001080f */
[----:B------:R-:W-:Y:S02]  /*fac0*/  HADD2.F32 R26, -RZ, R31.H0_H0 ;  /* 0x2000001fff1a7230 */ /* 0x000fe40000004100 */
[----:B------:R-:W-:Y:S01]  /*fad0*/  FFMA.FTZ R33, R14, R27, R30 ;  /* 0x0000001b0e217223 */ /* 0x000fe2000001001e */
[----:B------:R-:W-:Y:S01]  /*fae0*/  HADD2.F32 R15, -RZ, R25.H0_H0 ;  /* 0x20000019ff0f7230 */ /* 0x000fe20000004100 */
[----:B------:R-:W-:Y:S01]  /*faf0*/  F2FP.F16.E4M3.UNPACK_B R6, R4 ;  /* 0x00000004ff06723e */ /* 0x000fe200020006ff */
        /* <DEDUP_REMOVED lines=8> */
[----:B------:R-:W-:Y:S02]  /*fb80*/  HADD2.F32 R5, -RZ, R7.H0_H0 ;  /* 0x20000007ff057230 */ /* 0x000fe40000004100 */
[C---:B------:R-:W-:Y:S01]  /*fb90*/  FMUL.FTZ R24, R14.reuse, R31 ;  /* 0x0000001f0e187220 */ /* 0x040fe20000410000 */
[----:B------:R-:W-:Y:S01]  /*fba0*/  F2FP.F16.E4M3.UNPACK_B R4, R4.H1 ;  /* 0x00000004ff04723e */ /* 0x000fe200030006ff */
[----:B------:R-:W-:Y:S01]  /*fbb0*/  FMUL.FTZ R20, R14, R25 ;  /* 0x000000190e147220 */ /* 0x000fe20000410000 */
[----:B------:R-:W-:Y:S01]  /*fbc0*/  F2FP.F16.E4M3.UNPACK_B R15, R29 ;  /* 0x0000001dff0f723e */ /* 0x000fe200020006ff */
[C---:B------:R-:W-:Y:S01]  /*fbd0*/  FFMA.FTZ R34, R5.reuse, R25, -R24 ;  /* 0x0000001905227223 */ /* 0x040fe20000010818 */
[----:B------:R-:W-:Y:S01]  /*fbe0*/  F2FP.F16.E4M3.UNPACK_B R14, R21 ;  /* 0x00000015ff0e723e */ /* 0x000fe200020006ff */
[----:B------:R-:W-:Y:S01]  /*fbf0*/  FFMA.FTZ R31, R5, R31, R20 ;  /* 0x0000001f051f7223 */ /* 0x000fe20000010014 */
[----:B------:R-:W-:Y:S01]  /*fc00*/  HADD2.F32 R7, -RZ, R4.H1_H1 ;  /* 0x30000004ff077230 */ /* 0x000fe20000004100 */
[----:B------:R-:W-:Y:S01]  /*fc10*/  F2FP.F16.E4M3.UNPACK_B R21, R21.H1 ;  /* 0x00000015ff15723e */ /* 0x000fe200030006ff */
[----:B------:R-:W-:Y:S01]  /*fc20*/  HADD2.F32 R24, -RZ, R15.H1_H1 ;  /* 0x3000000fff187230 */ /* 0x000fe20000004100 */
[----:B------:R-:W-:Y:S01]  /*fc30*/  F2FP.F16.E4M3.UNPACK_B R29, R29.H1 ;  /* 0x0000001dff1d723e */ /* 0x000fe200030006ff */
[----:B------:R-:W-:Y:S01]  /*fc40*/  HADD2.F32 R20, -RZ, R14.H1_H1 ;  /* 0x3000000eff147230 */ /* 0x000fe20000004100 */
[----:B------:R-:W-:Y:S01]  /*fc50*/  F2FP.SATFINITE.E4M3.F32.PACK_AB_MERGE_C R31, R31, R34, RZ ;  /* 0x000000221f1f723e */ /* 0x000fe200048070ff */
[----:B------:R-:W-:-:S02]  /*fc60*/  HADD2.F32 R5, -RZ, R4.H0_H0 ;  /* 0x20000004ff057230 */ /* 0x000fc40000004100 */
[----:B------:R-:W-:Y:S01]  /*fc70*/  FMUL.FTZ R26, R7, R24 ;  /* 0x00000018071a7220 */ /* 0x000fe20000410000 */
[----:B------:R-:W-:Y:S02]  /*fc80*/  HADD2.F32 R25, -RZ, R15.H0_H0 ;  /* 0x2000000fff197230 */ /* 0x000fe40000004100 */
[----:B------:R-:W-:Y:S02]  /*fc90*/  HADD2.F32 R4, -RZ, R6.H1_H1 ;  /* 0x30000006ff047230 */ /* 0x000fe40000004100 */
[-C--:B------:R-:W-:Y:S01]  /*fca0*/  FFMA.FTZ R26, R5, R20.reuse, -R26 ;  /* 0x00000014051a7223 */ /* 0x080fe2000001081a */
[----:B------:R-:W-:Y:S02]  /*fcb0*/  HADD2.F32 R15, -RZ, R14.H0_H0 ;  /* 0x2000000eff0f7230 */ /* 0x000fe40000004100 */
[----:B------:R-:W-:Y:S01]  /*fcc0*/  FMUL.FTZ R14, R7, R20 ;  /* 0x00000014070e7220 */ /* 0x000fe20000410000 */
[----:B------:R-:W-:Y:S02]  /*fcd0*/  HADD2.F32 R6, -RZ, R6.H0_H0 ;  /* 0x20000006ff067230 */ /* 0x000fe40000004100 */
[C---:B------:R-:W-:Y:S01]  /*fce0*/  FMUL.FTZ R7, R4.reuse, R25 ;  /* 0x0000001904077220 */ /* 0x040fe20000410000 */
[----:B------:R-:W-:Y:S01]  /*fcf0*/  FMUL.FTZ R4, R4, R15 ;  /* 0x0000000f04047220 */ /* 0x000fe20000410000 */
[----:B------:R-:W-:-:S02]  /*fd00*/  FFMA.FTZ R27, R5, R24, R14 ;  /* 0x00000018051b7223 */ /* 0x000fc4000001000e */
[C---:B------:R-:W-:Y:S01]  /*fd10*/  FFMA.FTZ R15, R6.reuse, R15, -R7 ;  /* 0x0000000f060f7223 */ /* 0x040fe20000010807 */
[----:B------:R-:W-:Y:S02]  /*fd20*/  HADD2.F32 R5, -RZ, R13.H1_H1 ;  /* 0x3000000dff057230 */ /* 0x000fe40000004100 */
[----:B------:R-:W-:Y:S01]  /*fd30*/  FFMA.FTZ R20, R6, R25, R4 ;  /* 0x0000001906147223 */ /* 0x000fe20000010004 */
[----:B------:R-:W-:Y:S02]  /*fd40*/  HADD2.F32 R6, -RZ, R21.H1_H1 ;  /* 0x30000015ff067230 */ /* 0x000fe40000004100 */
[--C-:B------:R-:W-:Y:S02]  /*fd50*/  HADD2.F32 R14, -RZ, R29.reuse.H1_H1 ;  /* 0x3000001dff0e7230 */ /* 0x100fe40000004100 */
[----:B------:R-:W-:Y:S02]  /*fd60*/  HADD2.F32 R29, -RZ, R29.H0_H0 ;  /* 0x2000001dff1d7230 */ /* 0x000fe40000004100 */
[----:B------:R-:W-:Y:S01]  /*fd70*/  FMUL.FTZ R7, R5, R6 ;  /* 0x0000000605077220 */ /* 0x000fe20000410000 */
[----:B------:R-:W-:-:S02]  /*fd80*/  HADD2.F32 R4, -RZ, R12.H1_H1 ;  /* 0x3000000cff047230 */ /* 0x000fc40000004100 */
[----:B------:R-:W-:Y:S01]  /*fd90*/  FMUL.FTZ R24, R5, R14 ;  /* 0x0000000e05187220 */ /* 0x000fe20000410000 */
[----:B------:R-:W-:Y:S02]  /*fda0*/  HADD2.F32 R21, -RZ, R21.H0_H0 ;  /* 0x20000015ff157230 */ /* 0x000fe40000004100 */
[----:B------:R-:W-:Y:S02]  /*fdb0*/  HADD2.F32 R13, -RZ, R13.H0_H0 ;  /* 0x2000000dff0d7230 */ /* 0x000fe40000004100 */
[C---:B------:R-:W-:Y:S01]  /*fdc0*/  FMUL.FTZ R5, R4.reuse, R29 ;  /* 0x0000001d04057220 */ /* 0x040fe20000410000 */
[----:B------:R-:W-:Y:S02]  /*fdd0*/  HADD2.F32 R12, -RZ, R12.H0_H0 ;  /* 0x2000000cff0c7230 */ /* 0x000fe40000004100 */
        /* <DEDUP_REMOVED lines=8> */
[----:B------:R-:W-:Y:S02]  /*fe60*/  F2FP.SATFINITE.E4M3.F32.PACK_AB_MERGE_C R6, R33, R28, R6 ;  /* 0x0000001c2106723e */ /* 0x000fe40004807006 */
[----:B------:R-:W-:Y:S02]  /*fe70*/  F2FP.SATFINITE.E4M3.F32.PACK_AB_MERGE_C R7, R37, R30, R31 ;  /* 0x0000001e2507723e */ /* 0x000fe4000480701f */
[----:B------:R-:W-:Y:S02]  /*fe80*/  F2FP.SATFINITE.E4M3.F32.PACK_AB_MERGE_C R4, R20, R15, R4 ;  /* 0x0000000f1404723e */ /* 0x000fe40004807004 */
[----:B------:R-:W-:-:S05]  /*fe90*/  F2FP.SATFINITE.E4M3.F32.PACK_AB_MERGE_C R5, R12, R5, R24 ;  /* 0x000000050c05723e */ /* 0x000fca0004807018 */
[----:B------:R0:W-:Y:S02]  /*fea0*/  STS.128 [R3+0x1e400], R4 ;  /* 0x01e4000403007388 */ /* 0x0001e40000000c00 */
.L_x_1453:
[----:B------:R-:W-:Y:S05]  /*feb0*/  BSYNC B1 ;  /* 0x0000000000017941 */ /* 0x000fea0003800000 */
.L_x_1452:
[----:B------:R-:W-:Y:S05]  /*fec0*/  @P1 BRA `(.L_x_1451) ;  /* 0x0000002c00581947 */ /* 0x000fea0003800000 */
[----:B0-----:R-:W0:Y:S01]  /*fed0*/  LDS.128 R4, [R0+0x2000] ;  /* 0x0020000000047984 */ /* 0x001e220000000c00 */
[----:B-----5:R-:W-:Y:S02]  /*fee0*/  SHF.R.U32.HI R12, RZ, 0x8, R10 ;  /* 0x00000008ff0c7819 */ /* 0x020fe4000001160a */
[----:B------:R-:W-:Y:S02]  /*fef0*/  LOP3.LUT R3, R10, 0xff, RZ, 0xc0, !PT ;  /* 0x000000ff0a037812 */ /* 0x000fe400078ec0ff */
[----:B------:R-:W-:Y:S02]  /*ff00*/  LOP3.LUT R12, R12, 0xff, RZ, 0xc0, !PT ;  /* 0x000000ff0c0c7812 */ /* 0x000fe400078ec0ff */
[----:B------:R-:W-:Y:S02]  /*ff10*/  SHF.R.U32.HI R14, RZ, 0x8, R11 ;  /* 0x00000008ff0e7819 */ /* 0x000fe4000001160b */
[----:B------:R-:W-:Y:S02]  /*ff20*/  SHF.R.U32.HI R21, RZ, 0x8, R9 ;  /* 0x00000008ff157819 */ /* 0x000fe40000011609 */
[----:B------:R-:W-:-:S02]  /*ff30*/  PRMT R3, R12, 0x7604, R3 ;  /* 0x000076040c037816 */ /* 0x000fc40000000003 */
[----:B------:R-:W-:Y:S02]  /*ff40*/  LOP3.LUT R13, R11, 0xff, RZ, 0xc0, !PT ;  /* 0x000000ff0b0d7812 */ /* 0x000fe400078ec0ff */
[----:B------:R-:W-:Y:S02]  /*ff50*/  LOP3.LUT R14, R14, 0xff, RZ, 0xc0, !PT ;  /* 0x000000ff0e0e7812 */ /* 0x000fe400078ec0ff */
[----:B------:R-:W-:Y:S02]  /*ff60*/  SHF.R.U32.HI R24, RZ, 0x10, R11 ;  /* 0x00000010ff187819 */ /* 0x000fe4000001160b */
[----:B------:R-:W-:Y:S02]  /*ff70*/  SHF.R.U32.HI R12, RZ, 0x8, R8 ;  /* 0x00000008ff0c7819 */ /* 0x000fe40000011608 */
[----:B------:R-:W-:Y:S02]  /*ff80*/  SHF.R.U32.HI R25, RZ, 0x10, R9 ;  /* 0x00000010ff197819 */ /* 0x000fe40000011609 */
[----:B------:R-:W-:-:S02]  /*ff90*/  LOP3.LUT R20, R9, 0xff, RZ, 0xc0, !PT ;  /* 0x000000ff09147812 */ /* 0x000fc400078ec0ff */
[----:B------:R-:W-:Y:S01]  /*ffa0*/  LOP3.LUT R21, R21, 0xff, RZ, 0xc0, !PT ;  /* 0x000000ff15157812 */ /* 0x000fe200078ec0ff */
[----:B------:R-:W-:Y:S01]  /*ffb0*/  IMAD.U32 R25, R25, 0x10000, RZ ;  /* 0x0001000019197824 */ /* 0x000fe200078e00ff */
[----:B------:R-:W-:Y:S02]  /*ffc0*/  PRMT R13, R14, 0x7604, R13 ;  /* 0x000076040e0d7816 */ /* 0x000fe4000000000d */
[----:B------:R-:W-:Y:S01]  /*ffd0*/  LOP3.LUT R15, R12, 0xff, RZ, 0xc0, !PT ;  /* 0x000000ff0c0f7812 */ /* 0x000fe200078ec0ff */
[----:B------:R-:W-:Y:S01]  /*ffe0*/  IMAD.U32 R12, R24, 0x10000, RZ ;  /* 0x00010000180c7824 */ /* 0x000fe200078e00ff */
[----:B------:R-:W-:Y:S02]  /*fff0*/  LOP3.LUT R14, R8, 0xff, RZ, 0xc0, !PT ;  /* 0x000000ff080e7812 */ /* 0x000fe400078ec0ff */
[----:B------:R-:W-:Y:S02]  /*10000*/  PRMT R20, R21, 0x7604, R20 ;  /* 0x0000760415147816 */ /* 0x000fe40000000014 */
[----:B------:R-:W-:-:S02]  /*10010*/  PRMT R21, R15, 0x7604, R14 ;  /* 0x000076040f157816 */ /* 0x000fc4000000000e */
[----:B------:R-:W-:Y:S02]  /*10020*/  LOP3.LUT R15, R13, 0xff0000, R12, 0xf8, !PT ;  /* 0x00ff00000d0f7812 */ /* 0x000fe400078ef80c */
[----:B------:R-:W-:Y:S02]  /*10030*/  LOP3.LUT R25, R20, 0xff0000, R25, 0xf8, !PT ;  /* 0x00ff000014197812 */ /* 0x000fe400078ef819 */
[----:B------:R-:W-:Y:S02]  /*10040*/  LOP3.LUT R15, R15, 0xff000000, R11, 0xf8, !PT ;  /* 0xff0000000f0f7812 */ /* 0x000fe400078ef80b */
[----:B------:R-:W-:Y:S02]  /*10050*/  LOP3.LUT R25, R25, 0xff000000, R9, 0xf8, !PT ;  /* 0xff00000019197812 */ /* 0x000fe400078ef809 */
[----:B------:R-:W-:Y:S02]  /*10060*/  LOP3.LUT R13, R3, 0xff0000, R10, 0xf8, !PT ;  /* 0x00ff0000030d7812 */ /* 0x000fe400078ef80a */
[----:B0-----:R-:W-:-:S02]  /*10070*/  F2FP.F16.E4M3.UNPACK_B R3, R6.H1 ;  /* 0x00000006ff03723e */ /* 0x001fc400030006ff */
[--C-:B------:R-:W-:Y:S02]  /*10080*/  LOP3.LUT R21, R21, 0xff0000, R8.reuse, 0xf8, !PT ;  /* 0x00ff000015157812 */ /* 0x100fe400078ef808 */
[----:B------:R-:W-:Y:S01]  /*10090*/  F2FP.F16.E4M3.UNPACK_B R20, R25 ;  /* 0x00000019ff14723e */ /* 0x000fe200020006ff */
[--C-:B------:R-:W-:Y:S01]  /*100a0*/  HADD2.F32 R9, -RZ, R3.reuse.H0_H0 ;  /* 0x20000003ff097230 */ /* 0x100fe20000004100 */
[----:B------:R-:W-:Y:S02]  /*100b0*/  F2FP.F16.E4M3.UNPACK_B R12, R15 ;  /* 0x0000000fff0c723e */ /* 0x000fe400020006ff */
[----:B------:R-:W-:Y:S01]  /*100c0*/  LOP3.LUT R21, R21, 0xff000000, R8, 0xf8, !PT ;  /* 0xff00000015157812 */ /* 0x000fe200078ef808 */
[----:B------:R-:W-:Y:S01]  /*100d0*/  HADD2.F32 R8, -RZ, R3.H1_H1 ;  /* 0x30000003ff087230 */ /* 0x000fe20000004100 */
[----:B------:R-:W-:Y:S01]  /*100e0*/  F2FP.F16.E4M3.UNPACK_B R6, R6 ;  /* 0x00000006ff06723e */ /* 0x000fe200020006ff */
[----:B------:R-:W-:Y:S01]  /*100f0*/  HADD2.F32 R24, -RZ, R20.H1_H1 ;  /* 0x30000014ff187230 */ /* 0x000fe20000004100 */
[----:B------:R-:W-:Y:S01]  /*10100*/  LOP3.LUT R13, R13, 0xff000000, R10, 0xf8, !PT ;  /* 0xff0000000d0d7812 */ /* 0x000fe200078ef80a */
[----:B------:R-:W-:Y:S01]  /*10110*/  HADD2.F32 R14, -RZ, R12.H1_H1 ;  /* 0x3000000cff0e7230 */ /* 0x000fe20000004100 */
[-C--:B------:R-:W-:Y:S01]  /*10120*/  F2FP.F16.E4M3.UNPACK_B R10, R7.reuse ;  /* 0x00000007ff0a723e */ /* 0x080fe200020006ff */
[----:B------:R-:W-:Y:S01]  /*10130*/  HADD2.F32 R20, -RZ, R20.H0_H0 ;  /* 0x20000014ff147230 */ /* 0x000fe20000004100 */
[----:B------:R-:W-:Y:S01]  /*10140*/  F2FP.F16.E4M3.UNPACK_B R11, R7.H1 ;  /* 0x00000007ff0b723e */ /* 0x000fe200030006ff */
[C---:B------:R-:W-:Y:S01]  /*10150*/  FMUL.FTZ R26, R8.reuse, R24 ;  /* 0x00000018081a7220 */ /* 0x040fe20000410000 */
[----:B------:R-:W-:Y:S01]  /*10160*/  FMUL.FTZ R27, R8, R14 ;  /* 0x0000000e081b7220 */ /* 0x000fe20000410000 */
[-C--:B------:R-:W-:Y:S01]  /*10170*/  F2FP.F16.E4M3.UNPACK_B R7, R5.reuse ;  /* 0x00000005ff07723e */ /* 0x080fe200020006ff */
[----:B------:R-:W-:Y:S01]  /*10180*/  HADD2.F32 R12, -RZ, R12.H0_H0 ;  /* 0x2000000cff0c7230 */ /* 0x000fe20000004100 */
[----:B------:R-:W-:Y:S01]  /*10190*/  F2FP.F16.E4M3.UNPACK_B R8, R5.H1 ;  /* 0x00000005ff08723e */ /* 0x000fe200030006ff */
[----:B------:R-:W-:-:S02]  /*101a0*/  HADD2.F32 R5, -RZ, R6.H1_H1 ;  /* 0x30000006ff057230 */ /* 0x000fc40000004100 */
[C---:B------:R-:W-:Y:S01]  /*101b0*/  FFMA.FTZ R26, R9.reuse, R14, -R26 ;  /* 0x0000000e091a7223 */ /* 0x040fe2000001081a */
[----:B------:R-:W-:Y:S01]  /*101c0*/  FFMA.FTZ R29, R9, R24, R27 ;  /* 0x00000018091d7223 */ /* 0x000fe2000001001b */
[----:B------:R-:W-:Y:S01]  /*101d0*/  HADD2.F32 R6, -RZ, R6.H0_H0 ;  /* 0x20000006ff067230 */ /* 0x000fe20000004100 */
[----:B------:R-:W-:Y:S01]  /*101e0*/  F2FP.F16.E4M3.UNPACK_B R25, R25.H1 ;  /* 0x00000019ff19723e */ /* 0x000fe200030006ff */
[C---:B------:R-:W-:Y:S01]  /*101f0*/  FMUL.FTZ R9, R5.reuse, R20 ;  /* 0x0000001405097220 */ /* 0x040fe20000410000 */
[----:B------:R-:W-:Y:S01]  /*10200*/  F2FP.F16.E4M3.UNPACK_B R15, R15.H1 ;  /* 0x0000000fff0f723e */ /* 0x000fe200030006ff */
[-C--:B------:R-:W-:Y:S01]  /*10210*/  FMUL.FTZ R27, R5, R12.reuse ;  /* 0x0000000c051b7220 */ /* 0x080fe20000410000 */
[----:B------:R-:W-:Y:S02]  /*10220*/  HADD2.F32 R5, -RZ, R10.H1_H1 ;  /* 0x3000000aff057230 */ /* 0x000fe40000004100 */
[----:B------:R-:W-:Y:S01]  /*10230*/  FFMA.FTZ R24, R6, R12, -R9 ;  /* 0x0000000c06187223 */ /* 0x000fe20000010809 */
[----:B------:R-:W-:-:S02]  /*10240*/  HADD2.F32 R14, -RZ, R25.H0_H0 ;  /* 0x20000019ff0e7230 */ /* 0x000fc40000004100 */
[----:B------:R-:W-:Y:S01]  /*10250*/  FFMA.FTZ R27, R6, R20, R27 ;  /* 0x00000014061b7223 */ /* 0x000fe2000001001b */
[----:B------:R-:W-:Y:S01]  /*10260*/  HADD2.F32 R9, -RZ, R15.H0_H0 ;  /* 0x2000000fff097230 */ /* 0x000fe20000004100 */
[----:B------:R-:W-:Y:S01]  /*10270*/  F2FP.F16.E4M3.UNPACK_B R3, R4 ;  /* 0x00000004ff03723e */ /* 0x000fe200020006ff */
[----:B------:R-:W-:Y:S02]  /*10280*/  HADD2.F32 R10, -RZ, R10.H0_H0 ;  /* 0x2000000aff0a7230 */ /* 0x000fe40000004100 */
[C---:B------:R-:W-:Y:S01]  /*10290*/  FMUL.FTZ R31, R5.reuse, R14 ;  /* 0x0000000e051f7220 */ /* 0x040fe20000410000 */
[----:B------:R-:W-:Y:S02]  /*102a0*/  HADD2.F32 R25, -RZ, R25.H1_H1 ;  /* 0x30000019ff197230 */ /* 0x000fe40000004100 */
[-C--:B------:R-:W-:Y:S01]  /*102b0*/  FMUL.FTZ R5, R5, R9.reuse ;  /* 0x0000000905057220 */ /* 0x080fe20000410000 */
[----:B------:R-:W-:Y:S02]  /*102c0*/  HADD2.F32 R6, -RZ, R11.H1_H1 ;  /* 0x3000000bff067230 */ /* 0x000fe40000004100 */
[----:B------:R-:W-:Y:S01]  /*102d0*/  FFMA.FTZ R31, R10, R9, -R31 ;  /* 0x000000090a1f7223 */ /* 0x000fe2000001081f */
[----:B------:R-:W-:-:S02]  /*102e0*/  HADD2.F32 R15, -RZ, R15.H1_H1 ;  /* 0x3000000fff0f7230 */ /* 0x000fc40000004100 */
[----:B------:R-:W-:Y:S01]  /*102f0*/  FFMA.FTZ R28, R10, R14, R5 ;  /* 0x0000000e0a1c7223 */ /* 0x000fe20000010005 */
[----:B------:R-:W-:Y:S02]  /*10300*/  HADD2.F32 R11, -RZ, R11.H0_H0 ;  /* 0x2000000bff0b7230 */ /* 0x000fe40000004100 */
[C---:B------:R-:W-:Y:S01]  /*10310*/  FMUL.FTZ R12, R6.reuse, R25 ;  /* 0x00000019060c7220 */ /* 0x040fe20000410000 */
[----:B------:R-:W-:Y:S01]  /*10320*/  F2FP.F16.E4M3.UNPACK_B R5, R21 ;  /* 0x00000015ff05723e */ /* 0x000fe200020006ff */
[-C--:B------:R-:W-:Y:S01]  /*10330*/  FMUL.FTZ R10, R6, R15.reuse ;  /* 0x0000000f060a7220 */ /* 0x080fe20000410000 */
[----:B------:R-:W-:Y:S01]  /*10340*/  F2FP.F16.E4M3.UNPACK_B R4, R4.H1 ;  /* 0x00000004ff04723e */ /* 0x000fe200030006ff */
[C---:B------:R-:W-:Y:S01]  /*10350*/  FFMA.FTZ R30, R11.reuse, R15, -R12 ;  /* 0x0000000f0b1e7223 */ /* 0x040fe2000001080c */
[----:B------:R-:W-:Y:S01]  /*10360*/  F2FP.F16.E4M3.UNPACK_B R9, R13 ;  /* 0x0000000dff09723e */ /* 0x000fe200020006ff */
[----:B------:R-:W-:Y:S01]  /*10370*/  FFMA.FTZ R25, R11, R25, R10 ;  /* 0x000000190b197223 */ /* 0x000fe2000001000a */
[--C-:B------:R-:W-:Y:S01]  /*10380*/  HADD2.F32 R12, -RZ, R5.reuse.H1_H1 ;  /* 0x30000005ff0c7230 */ /* 0x100fe20000004100 */
[----:B------:R-:W-:Y:S01]  /*10390*/  F2FP.F16.E4M3.UNPACK_B R13, R13.H1 ;  /* 0x0000000dff0d723e */ /* 0x000fe200030006ff */
[----:B------:R-:W-:Y:S01]  /*103a0*/  HADD2.F32 R11, -RZ, R5.H0_H0 ;  /* 0x20000005ff0b7230 */ /* 0x000fe20000004100 */
[----:B------:R-:W-:Y:S01]  /*103b0*/  F2FP.F16.E4M3.UNPACK_B R21, R21.H1 ;  /* 0x00000015ff15723e */ /* 0x000fe200030006ff */
[----:B------:R-:W-:-:S02]  /*103c0*/  HADD2.F32 R6, -RZ, R4.H1_H1 ;  /* 0x30000004ff067230 */ /* 0x000fc40000004100 */
[----:B------:R-:W-:Y:S02]  /*103d0*/  HADD2.F32 R10, -RZ, R9.H1_H1 ;  /* 0x30000009ff0a7230 */ /* 0x000fe40000004100 */
[----:B------:R-:W-:Y:S02]  /*103e0*/  HADD2.F32 R5, -RZ, R4.H0_H0 ;  /* 0x20000004ff057230 */ /* 0x000fe40000004100 */
[C---:B------:R-:W-:Y:S01]  /*103f0*/  FMUL.FTZ R14, R6.reuse, R12 ;  /* 0x0000000c060e7220 */ /* 0x040fe20000410000 */
[----:B------:R-:W-:Y:S02]  /*10400*/  HADD2.F32 R4, -RZ, R3.H1_H1 ;  /* 0x30000003ff047230 */ /* 0x000fe40000004100 */
[-C--:B------:R-:W-:Y:S01]  /*10410*/  FMUL.FTZ R20, R6, R10.reuse ;  /* 0x0000000a06147220 */ /* 0x080fe20000410000 */
[----:B------:R-:W-:Y:S02]  /*10420*/  HADD2.F32 R9, -RZ, R9.H0_H0 ;  /* 0x20000009ff097230 */ /* 0x000fe40000004100 */
[----:B------:R-:W-:Y:S01]  /*10430*/  FFMA.FTZ R14, R5, R10, -R14 ;  /* 0x0000000a050e7223 */ /* 0x000fe2000001080e */
[----:B------:R-:W-:-:S02]  /*10440*/  HADD2.F32 R3, -RZ, R3.H0_H0 ;  /* 0x20000003ff037230 */ /* 0x000fc40000004100 */
[C---:B------:R-:W-:Y:S01]  /*10450*/  FMUL.FTZ R6, R4.reuse, R11 ;  /* 0x0000000b04067220 */ /* 0x040fe20000410000 */
[----:B------:R-:W-:Y:S01]  /*10460*/  FFMA.FTZ R15, R5, R12, R20 ;  /* 0x0000000c050f7223 */ /* 0x000fe20000010014 */
[-C--:B------:R-:W-:Y:S01]  /*10470*/  FMUL.FTZ R4, R4, R9.reuse ;  /* 0x0000000904047220 */ /* 0x080fe20000410000 */
[----:B------:R-:W-:Y:S02]  /*10480*/  HADD2.F32 R5, -RZ, R13.H1_H1 ;  /* 0x3000000dff057230 */ /* 0x000fe40000004100 */
[C---:B------:R-:W-:Y:S01]  /*10490*/  FFMA.FTZ R12, R3.reuse, R9, -R6 ;  /* 0x00000009030c7223 */ /* 0x040fe20000010806 */
[--C-:B------:R-:W-:Y:S02]  /*104a0*/  HADD2.F32 R9, -RZ, R21.reuse.H1_H1 ;  /* 0x30000015ff097230 */ /* 0x100fe40000004100 */
[----:B------:R-:W-:Y:S01]  /*104b0*/  FFMA.FTZ R11, R3, R11, R4 ;  /* 0x0000000b030b7223 */ /* 0x000fe20000010004 */
[----:B------:R-:W-:Y:S02]  /*104c0*/  HADD2.F32 R4, -RZ, R8.H1_H1 ;  /* 0x30000008ff047230 */ /* 0x000fe40000004100 */
[----:B------:R-:W-:-:S02]  /*104d0*/  HADD2.F32 R10, -RZ, R21.H0_H0 ;  /* 0x20000015ff0a7230 */ /* 0x000fc40000004100 */
[----:B------:R-:W-:Y:S02]  /*104e0*/  HADD2.F32 R3, -RZ, R7.H1_H1 ;  /* 0x30000007ff037230 */ /* 0x000fe40000004100 */
[C---:B------:R-:W-:Y:S01]  /*104f0*/  FMUL.FTZ R20, R4.reuse, R5 ;  /* 0x0000000504147220 */ /* 0x040fe20000410000 */
[----:B------:R-:W-:Y:S02]  /*10500*/  HADD2.F32 R6, -RZ, R13.H0_H0 ;  /* 0x2000000dff067230 */ /* 0x000fe40000004100 */
[----:B------:R-:W-:Y:S01]  /*10510*/  FMUL.FTZ R13, R4, R9 ;  /* 0x00000009040d7220 */ /* 0x000fe20000410000 */
        /* <DEDUP_REMOVED lines=12> */
[----:B------:R-:W-:Y:S02]  /*105e0*/  F2FP.SATFINITE.E4M3.F32.PACK_AB_MERGE_C R6, R27, R24, R6 ;  /* 0x000000181b06723e */ /* 0x000fe40004807006 */
[----:B------:R-:W-:Y:S02]  /*105f0*/  F2FP.SATFINITE.E4M3.F32.PACK_AB_MERGE_C R7, R28, R31, R7 ;  /* 0x0000001f1c07723e */ /* 0x000fe40004807007 */
[----:B------:R-:W-:-:S02]  /*10600*/  F2FP.SATFINITE.E4M3.F32.PACK_AB_MERGE_C R4, R11, R12, R4 ;  /* 0x0000000c0b04723e */ /* 0x000fc40004807004 */
[----:B------:R-:W-:-:S05]  /*10610*/  F2FP.SATFINITE.E4M3.F32.PACK_AB_MERGE_C R5, R10, R5, R13 ;  /* 0x000000050a05723e */ /* 0x000fca000480700d */
[----:B------:R3:W-:Y:S01]  /*10620*/  STS.128 [R0+0x2000], R4 ;  /* 0x0020000400007388 */ /* 0x0007e20000000c00 */
[----:B------:R-:W-:Y:S05]  /*10630*/  BRA `(.L_x_1451) ;  /* 0x00000024007c7947 */ /* 0x000fea0003800000 */
.L_x_1438:
        /* <DEDUP_REMOVED lines=8> */
[----:B-1----:R-:W-:-:S13]  /*106c0*/  ISETP.NE.AND P0, PT, R32, 0x1, PT ;  /* 0x000000012000780c */ /* 0x002fda0003f05270 */
[----:B------:R-:W1:Y:S08]  /*106d0*/  @P0 LDC R0, c[0x0][0x44c] ;  /* 0x00011300ff000b82 */ /* 0x000e700000000800 */
[----:B------:R-:W2:Y:S01]  /*106e0*/  @P0 LDC R5, c[0x0][0x450] ;  /* 0x00011400ff050b82 */ /* 0x000ea20000000800 */
[----:B-1----:R-:W-:-:S05]  /*106f0*/  @P0 IMAD.HI.U32 R0, R3, R0, RZ ;  /* 0x0000000003000227 */ /* 0x002fca00078e00ff */
[----:B--2---:R-:W-:Y:S01]  /*10700*/  @P0 SHF.R.U32.HI R3, RZ, R5, R0 ;  /* 0x00000005ff030219 */ /* 0x004fe20000011600 */
[----:B------:R-:W-:-:S03]  /*10710*/  IMAD.MOV.U32 R5, RZ, RZ, R31 ;  /* 0x000000ffff057224 */ /* 0x000fc600078e001f */
        /* <DEDUP_REMOVED lines=14> */
[----:B------:R-:W2:Y:S01]  /*10800*/  LDL R0, [R1+0x10] ;  /* 0x0000100001007983 */ /* 0x000ea20000100800 */
[----:B------:R-:W1:Y:S01]  /*10810*/  LDC R39, c[0x0][0x3f4] ;  /* 0x0000fd00ff277b82 */ /* 0x000e620000000800 */
[----:B------:R-:W-:Y:S02]  /*10820*/  ULDC.64 UR4, c[0x0][0x208] ;  /* 0x0000820000047ab9 */ /* 0x000fe40000000a00 */
[----:B------:R-:W3:Y:S04]  /*10830*/  SHFL.IDX PT, R5, R33, RZ, 0x1c1f ;  /* 0x001c1fff21057589 */ /* 0x000ee800000e0000 */
[----:B0-----:R-:W0:Y:S04]  /*10840*/  SHFL.IDX PT, R14, R37, RZ, 0x1c1f ;  /* 0x001c1fff250e7589 */ /* 0x001e2800000e0000 */
[----:B------:R-:W4:Y:S04]  /*10850*/  SHFL.IDX PT, R3, R10, RZ, 0x1c1f ;  /* 0x001c1fff0a037589 */ /* 0x000f2800000e0000 */
[----:B------:R-:W5:Y:S01]  /*10860*/  SHFL.IDX PT, R7, R35, RZ, 0x1c1f ;  /* 0x001c1fff23077589 */ /* 0x000f6200000e0000 */
[----:B-1----:R-:W-:Y:S01]  /*10870*/  ISETP.GE.AND P0, PT, R22, R39, PT ;  /* 0x000000271600720c */ /* 0x002fe20003f06270 */
[----:B--2---:R-:W-:-:S05]  /*10880*/  IMAD R32, R0, R32, RZ ;  /* 0x0000002000207224 */ /* 0x004fca00078e02ff */
[----:B------:R-:W-:-:S13]  /*10890*/  ISETP.GE.OR P1, PT, R41, R32, P0 ;  /* 0x000000202900720c */ /* 0x000fda0000726670 */
[C---:B---3--:R-:W-:Y:S02]  /*108a0*/  @!P1 IADD3 R0, P2, R22.reuse, R5, RZ ;  /* 0x0000000516009210 */ /* 0x048fe40007f5e0ff */
[----:B0-----:R-:W-:-:S03]  /*108b0*/  @!P1 IADD3 R14, P3, R22, R14, RZ ;  /* 0x0000000e160e9210 */ /* 0x001fc60007f7e0ff */
[--C-:B----4-:R-:W-:Y:S02]  /*108c0*/  @!P1 IMAD.X R5, R3, 0x1, R23.reuse, P2 ;  /* 0x0000000103059824 */ /* 0x110fe400010e0617 */
[----:B-----5:R-:W-:Y:S02]  /*108d0*/  @!P1 IMAD.X R3, R7, 0x1, R23, P3 ;  /* 0x0000000107039824 */ /* 0x020fe400018e0617 */
[----:B------:R-:W-:Y:S02]  /*108e0*/  @!P1 IMAD.MOV.U32 R4, RZ, RZ, R0 ;  /* 0x000000ffff049224 */ /* 0x000fe400078e0000 */
[----:B------:R-:W-:Y:S02]  /*108f0*/  @!P1 IMAD.MOV.U32 R28, RZ, RZ, R14 ;  /* 0x000000ffff1c9224 */ /* 0x000fe400078e000e */
[----:B------:R-:W-:Y:S02]  /*10900*/  @!P1 IMAD.MOV.U32 R29, RZ, RZ, R3 ;  /* 0x000000ffff1d9224 */ /* 0x000fe400078e0003 */
[----:B------:R-:W2:Y:S04]  /*10910*/  @!P1 LD.E.128 R4, desc[UR4][R4.64] ;  /* 0x0000000404049980 */ /* 0x000ea8000c101d00 */
[----:B------:R-:W3:Y:S01]  /*10920*/  @!P1 LD.E.128 R28, desc[UR4][R28.64] ;  /* 0x000000041c1c9980 */ /* 0x000ee2000c101d00 */
[----:B------:R-:W-:-:S02]  /*10930*/  CS2R R26, SRZ ;  /* 0x00000000001a7805 */ /* 0x000fc4000001ff00 */
[----:B------:R-:W-:Y:S02]  /*10940*/  CS2R R24, SRZ ;  /* 0x0000000000187805 */ /* 0x000fe4000001ff00 */
[----:B------:R-:W-:Y:S01]  /*10950*/  CS2R R20, SRZ ;  /* 0x0000000000147805 */ /* 0x000fe2000001ff00 */
[----:B------:R-:W0:Y:S01]  /*10960*/  SHFL.IDX PT, R33, R33, 0x1, 0x1c1f ;  /* 0x003c1f0021217f89 */ /* 0x000e2200000e0000 */
[----:B------:R-:W-:-:S03]  /*10970*/  CS2R R8, SRZ ;  /* 0x0000000000087805 */ /* 0x000fc6000001ff00 */
[----:B------:R1:W4:Y:S04]  /*10980*/  SHFL.IDX PT, R3, R10, 0x1, 0x1c1f ;  /* 0x003c1f000a037f89 */ /* 0x00032800000e0000 */
[----:B------:R-:W0:Y:S04]  /*10990*/  SHFL.IDX PT, R37, R37, 0x1, 0x1c1f ;  /* 0x003c1f0025257f89 */ /* 0x000e2800000e0000 */
[----:B------:R-:W0:Y:S01]  /*109a0*/  SHFL.IDX PT, R35, R35, 0x1, 0x1c1f ;  /* 0x003c1f0023237f89 */ /* 0x000e2200000e0000 */
[----:B--2---:R-:W-:Y:S02]  /*109b0*/  @!P1 IMAD.MOV.U32 R26, RZ, RZ, R4 ;  /* 0x000000ffff1a9224 */ /* 0x004fe400078e0004 */
[----:B------:R-:W-:Y:S01]  /*109c0*/  @!P1 IMAD.MOV.U32 R27, RZ, RZ, R5 ;  /* 0x000000ffff1b9224 */ /* 0x000fe200078e0005 */
[----:B------:R-:W-:Y:S01]  /*109d0*/  CS2R R4, SRZ ;  /* 0x0000000000047805 */ /* 0x000fe2000001ff00 */
[----:B------:R-:W-:-:S02]  /*109e0*/  @!P1 IMAD.MOV.U32 R24, RZ, RZ, R6 ;  /* 0x000000ffff189224 */ /* 0x000fc400078e0006 */
[----:B------:R-:W-:Y:S02]  /*109f0*/  @!P1 IMAD.MOV.U32 R25, RZ, RZ, R7 ;  /* 0x000000ffff199224 */ /* 0x000fe400078e0007 */
[----:B---3--:R-:W-:Y:S02]  /*10a00*/  @!P1 IMAD.MOV.U32 R20, RZ, RZ, R28 ;  /* 0x000000ffff149224 */ /* 0x008fe400078e001c */
[----:B------:R-:W-:Y:S02]  /*10a10*/  @!P1 IMAD.MOV.U32 R21, RZ, RZ, R29 ;  /* 0x000000ffff159224 */ /* 0x000fe400078e001d */
[----:B------:R-:W-:Y:S02]  /*10a20*/  @!P1 IMAD.MOV.U32 R8, RZ, RZ, R30 ;  /* 0x000000ffff089224 */ /* 0x000fe400078e001e */
[----:B01--4-:R-:W-:-:S07]  /*10a30*/  @!P1 IMAD.MOV.U32 R9, RZ, RZ, R31 ;  /* 0x000000ffff099224 */ /* 0x013fce00078e001f */
.L_x_1747:
[----:B------:R-:W-:Y:S01]  /*10a40*/  VIADD R41, R41, 0x40 ;  /* 0x0000004029297836 */ /* 0x000fe20000000000 */
[----:B------:R-:W-:Y:S01]  /*10a50*/  BSSY B1, `(.L_x_1455) ;  /* 0x0000011000017945 */ /* 0x000fe20003800000 */
[----:B------:R-:W-:Y:S02]  /*10a60*/  CS2R R6, SRZ ;  /* 0x0000000000067805 */ /* 0x000fe4000001ff00 */
[----:B------:R-:W-:Y:S02]  /*10a70*/  CS2R R12, SRZ ;  /* 0x00000000000c7805 */ /* 0x000fe4000001ff00 */
[----:B------:R-:W-:Y:S02]  /*10a80*/  CS2R R14, SRZ ;  /* 0x00000000000e7805 */ /* 0x000fe4000001ff00 */
[----:B------:R-:W-:-:S13]  /*10a90*/  ISETP.GE.AND P1, PT, R41, R32, PT ;  /* 0x000000202900720c */ /* 0x000fda0003f26270 */
[----:B------:R-:W-:Y:S05]  /*10aa0*/  @P1 BRA `(.L_x_1456) ;  /* 0x00000000002c1947 */ /* 0x000fea0003800000 */
[----:B------:R-:W-:Y:S02]  /*10ab0*/  CS2R R6, SRZ ;  /* 0x0000000000067805 */ /* 0x000fe4000001ff00 */
[----:B------:R-:W-:Y:S02]  /*10ac0*/  CS2R R12, SRZ ;  /* 0x00000000000c7805 */ /* 0x000fe4000001ff00 */
[----:B------:R-:W-:Y:S01]  /*10ad0*/  CS2R R14, SRZ ;  /* 0x00000000000e7805 */ /* 0x000fe2000001ff00 */
[----:B------:R-:W-:Y:S06]  /*10ae0*/  @P0 BRA `(.L_x_1456) ;  /* 0x00000000001c0947 */ /* 0x000fec0003800000 */
[C---:B------:R-:W-:Y:S01]  /*10af0*/  IADD3 R12, P1, R22.reuse, R33, RZ ;  /* 0x00000021160c7210 */ /* 0x040fe20007f3e0ff */
[----:B------:R-:W-:Y:S01]  /*10b00*/  ULDC.64 UR4, c[0x0][0x208] ;  /* 0x0000820000047ab9 */ /* 0x000fe20000000a00 */
[----:B------:R-:W-:-:S03]  /*10b10*/  IADD3 R4, P2, R22, R37, RZ ;  /* 0x0000002516047210 */ /* 0x000fc60007f5e0ff */
[--C-:B------:R-:W-:Y:S02]  /*10b20*/  IMAD.X R13, R3, 0x1, R23.reuse, P1 ;  /* 0x00000001030d7824 */ /* 0x100fe400008e0617 */
[----:B------:R-:W-:-:S04]  /*10b30*/  IMAD.X R5, R35, 0x1, R23, P2 ;  /* 0x0000000123057824 */ /* 0x000fc800010e0617 */
[----:B------:R-:W5:Y:S04]  /*10b40*/  LD.E.128 R12, desc[UR4][R12.64] ;  /* 0x000000040c0c7980 */ /* 0x000f68000c101d00 */
[----:B------:R-:W5:Y:S02]  /*10b50*/  LD.E.128 R4, desc[UR4][R4.64] ;  /* 0x0000000404047980 */ /* 0x000f64000c101d00 */
.L_x_1456:
[----:B------:R-:W-:Y:S05]  /*10b60*/  BSYNC B1 ;  /* 0x0000000000017941 */ /* 0x000fea0003800000 */
.L_x_1455:
[----:B------:R-:W2:Y:S04]  /*10b70*/  LDL R0, [R1+0xa8] ;  /* 0x0000a80001007983 */ /* 0x000ea80000100800 */
[----:B------:R-:W3:Y:S01]  /*10b80*/  LDL R10, [R1+0x64] ;  /* 0x00006400010a7983 */ /* 0x000ee20000100800 */
[----:B------:R-:W-:Y:S01]  /*10b90*/  BSSY B1, `(.L_x_1457) ;  /* 0x000000d000017945 */ /* 0x000fe20003800000 */
[----:B--2---:R-:W-:Y:S01]  /*10ba0*/  R2UR UR5, R0 ;  /* 0x00000000000572ca */ /* 0x004fe200000e0000 */
[----:B------:R-:W-:Y:S01]  /*10bb0*/  VIADD R0, R230, 0x40 ;  /* 0x00000040e6007836 */ /* 0x000fe20000000000 */
[----:B---3--:R-:W-:-:S04]  /*10bc0*/  VIADDMNMX R11, R32, -R10, 0x80, PT ;  /* 0x00000080200b7446 */ /* 0x008fc8000380090a */
[-C--:B------:R-:W-:Y:S02]  /*10bd0*/  ISETP.GE.OR P2, PT, R230, R11.reuse, P0 ;  /* 0x0000000be600720c */ /* 0x080fe40000746670 */
[----:B------:R-:W-:-:S05]  /*10be0*/  ISETP.GE.OR P0, PT, R0, R11, P0 ;  /* 0x0000000b0000720c */ /* 0x000fca0000706670 */
[----:B------:R-:W-:-:S04]  /*10bf0*/  ULEA.HI UR4, UR5, UR5, URZ, 0x1 ;  /* 0x0000000505047291 */ /* 0x000fc8000f8f083f */
[----:B------:R-:W-:-:S04]  /*10c00*/  ULOP3.LUT UR4, UR4, 0xfffffffe, URZ, 0xc0, !UPT ;  /* 0xfffffffe04047892 */ /* 0x000fc8000f8ec03f */
[----:B------:R-:W-:-:S06]  /*10c10*/  UIADD3 UR4, UR5, -UR4, URZ ;  /* 0x8000000405047290 */ /* 0x000fcc000fffe03f */
[----:B------:R-:W-:-:S05]  /*10c20*/  IMAD.U32 R3, RZ, RZ, UR4 ;  /* 0x00000004ff037e24 */ /* 0x000fca000f8e00ff */
[----:B------:R-:W-:-:S04]  /*10c30*/  SHF.L.U32 R3, R3, 0x1f, RZ ;  /* 0x0000001f03037819 */ /* 0x000fc800000006ff */
[----:B------:R-:W0:Y:S02]  /*10c40*/  SYNCS.PHASECHK.TRANS64.TRYWAIT P1, [R18+URZ+0x2e800], R3 ;  /* 0x02e80003120075a7 */ /* 0x000e24000802017f */
[----:B0-----:R-:W-:Y:S05]  /*10c50*/  @!P1 BRA `(.L_x_1458) ;  /* 0x0000026800489947 */ /* 0x001fea0003800000 */
.L_x_1748:
[----:B------:R-:W-:Y:S05]  /*10c60*/  BSYNC B1 ;  /* 0x0000000000017941 */ /* 0x000fea0003800000 */
.L_x_1457:
[----:B------:R-:W-:Y:S04]  /*10c70*/  BSSY B1, `(.L_x_1459) ;  /* 0x0000101000017945 */ /* 0x000fe80003800000 */
[----:B------:R-:W-:Y:S05]  /*10c80*/  @P2 BRA `(.L_x_1460) ;  /* 0x0000000c00fc2947 */ /* 0x000fea0003800000 */
[----:B------:R-:W2:Y:S01]  /*10c90*/  LDL R40, [R1+0x88] ;  /* 0x0000880001287983 */ /* 0x000ea20000100800 */
[----:B------:R-:W-:Y:S02]  /*10ca0*/  SHF.R.U32.HI R0, RZ, 0x8, R26 ;  /* 0x00000008ff007819 */ /* 0x000fe4000001161a */
[----:B0-----:R-:W-:Y:S02]  /*10cb0*/  LOP3.LUT R3, R26, 0xff, RZ, 0xc0, !PT ;  /* 0x000000ff1a037812 */ /* 0x001fe400078ec0ff */
[----:B------:R-:W-:Y:S02]  /*10cc0*/  LOP3.LUT R0, R0, 0xff, RZ, 0xc0, !PT ;  /* 0x000000ff00007812 */ /* 0x000fe400078ec0ff */
[----:B------:R-:W-:Y:S02]  /*10cd0*/  SHF.R.U32.HI R10, RZ, 0x8, R27 ;  /* 0x00000008ff0a7819 */ /* 0x000fe4000001161b */
[----:B------:R-:W-:Y:S02]  /*10ce0*/  SHF.R.U32.HI R28, RZ, 0x8, R24 ;  /* 0x00000008ff1c7819 */ /* 0x000fe40000011618 */
[----:B------:R-:W-:Y:S01]  /*10cf0*/  PRMT R37, R0, 0x7604, R3 ;  /* 0x0000760400257816 */ /* 0x000fe20000000003 */
[----:B------:R-:W-:Y:S01]  /*10d00*/  IMAD.SHL.U32 R3, R231, 0x80, RZ ;  /* 0x00000080e7037824 */ /* 0x000fe200078e00ff */
[----:B------:R-:W-:-:S02]  /*10d10*/  LOP3.LUT R11, R27, 0xff, RZ, 0xc0, !PT ;  /* 0x000000ff1b0b7812 */ /* 0x000fc400078ec0ff */
[----:B------:R-:W-:Y:S02]  /*10d20*/  LOP3.LUT R10, R10, 0xff, RZ, 0xc0, !PT ;  /* 0x000000ff0a0a7812 */ /* 0x000fe400078ec0ff */
[----:B------:R-:W-:Y:S02]  /*10d30*/  LOP3.LUT R29, R24, 0xff, RZ, 0xc0, !PT ;  /* 0x000000ff181d7812 */ /* 0x000fe400078ec0ff */
[----:B------:R-:W-:Y:S02]  /*10d40*/  LOP3.LUT R28, R28, 0xff, RZ, 0xc0, !PT ;  /* 0x000000ff1c1c7812 */ /* 0x000fe400078ec0ff */
[----:B------:R-:W-:Y:S02]  /*10d50*/  PRMT R38, R10, 0x7604, R11 ;  /* 0x000076040a267816 */ /* 0x000fe4000000000b */
[----:B------:R-:W-:Y:S02]  /*10d60*/  SHF.R.U32.HI R0, RZ, 0x8, R20 ;  /* 0x00000008ff007819 */ /* 0x000fe40000011614 */
[----:B------:R-:W-:Y:S01]  /*10d70*/  LOP3.LUT R10, R3, 0x380, RZ, 0xc0, !PT ;  /* 0x00000380030a7812 */ /* 0x000fe200078ec0ff */
[----:B------:R-:W-:Y:S01]  /*10d80*/  IMAD.IADD R3, R22, 0x1, R39 ;  /* 0x0000000116037824 */ /* 0x000fe200078e0227 */
[----:B------:R-:W-:-:S02]  /*10d90*/  PRMT R41, R28, 0x7604, R29 ;  /* 0x000076041c297816 */ /* 0x000fc4000000001d */
[----:B------:R-:W-:Y:S02]  /*10da0*/  SHF.R.U32.HI R11, RZ, 0x8, R25 ;  /* 0x00000008ff0b7819 */ /* 0x000fe40000011619 */
[----:B------:R-:W-:Y:S02]  /*10db0*/  LOP3.LUT R29, R0, 0xff, RZ, 0xc0, !PT ;  /* 0x000000ff001d7812 */ /* 0x000fe400078ec0ff */
[----:B------:R-:W-:Y:S02]  /*10dc0*/  LOP3.LUT R30, R20, 0xff, RZ, 0xc0, !PT ;  /* 0x000000ff141e7812 */ /* 0x000fe400078ec0ff */
[----:B------:R-:W-:Y:S02]  /*10dd0*/  LOP3.LUT R0, R10, 0x70, R22, 0xf8, !PT ;  /* 0x000000700a007812 */ /* 0x000fe400078ef816 */
[----:B------:R-:W-:Y:S02]  /*10de0*/  SHF.R.U32.HI R31, RZ, 0x3, R10 ;  /* 0x00000003ff1f7819 */ /* 0x000fe4000001160a */
[----:B------:R-:W-:-:S02]  /*10df0*/  LOP3.LUT R28, R25, 0xff, RZ, 0xc0, !PT ;  /* 0x000000ff191c7812 */ /* 0x000fc400078ec0ff */
[----:B------:R-:W-:Y:S02]  /*10e00*/  LOP3.LUT R11, R11, 0xff, RZ, 0xc0, !PT ;  /* 0x000000ff0b0b7812 */ /* 0x000fe400078ec0ff */
[----:B------:R-:W-:Y:S02]  /*10e10*/  LOP3.LUT R10, R10, 0x70, R3, 0xf8, !PT ;  /* 0x000000700a0a7812 */ /* 0x000fe400078ef803 */
[----:B------:R-:W-:Y:S02]  /*10e20*/  PRMT R45, R29, 0x7604, R30 ;  /* 0x000076041d2d7816 */ /* 0x000fe4000000001e */
[----:B------:R-:W-:Y:S02]  /*10e30*/  LOP3.LUT R3, R0, R31, RZ, 0x3c, !PT ;  /* 0x0000001f00037212 */ /* 0x000fe400078e3cff */
[----:B------:R-:W-:Y:S02]  /*10e40*/  SHF.R.U32.HI R29, RZ, 0x8, R21 ;  /* 0x00000008ff1d7819 */ /* 0x000fe40000011615 */
[----:B------:R-:W-:-:S02]  /*10e50*/  PRMT R43, R11, 0x7604, R28 ;  /* 0x000076040b2b7816 */ /* 0x000fc4000000001c */
[----:B------:R-:W-:Y:S02]  /*10e60*/  LOP3.LUT R11, R10, R31, RZ, 0x3c, !PT ;  /* 0x0000001f0a0b7212 */ /* 0x000fe400078e3cff */
[----:B------:R-:W-:Y:S02]  /*10e70*/  LOP3.LUT R10, R21, 0xff, RZ, 0xc0, !PT ;  /* 0x000000ff150a7812 */ /* 0x000fe400078ec0ff */
[----:B------:R-:W-:Y:S02]  /*10e80*/  SHF.R.U32.HI R28, RZ, 0x8, R8 ;  /* 0x00000008ff1c7819 */ /* 0x000fe40000011608 */
[----:B------:R-:W-:Y:S02]  /*10e90*/  SHF.R.U32.HI R34, RZ, 0x8, R9 ;  /* 0x00000008ff227819 */ /* 0x000fe40000011609 */
[----:B------:R-:W-:Y:S02]  /*10ea0*/  LOP3.LUT R33, R8, 0xff, RZ, 0xc0, !PT ;  /* 0x000000ff08217812 */ /* 0x000fe400078ec0ff */
[----:B------:R-:W-:-:S02]  /*10eb0*/  LOP3.LUT R35, R9, 0xff, RZ, 0xc0, !PT ;  /* 0x000000ff09237812 */ /* 0x000fc400078ec0ff */
[----:B------:R-:W-:Y:S02]  /*10ec0*/  LOP3.LUT R32, R28, 0xff, RZ, 0xc0, !PT ;  /* 0x000000ff1c207812 */ /* 0x000fe400078ec0ff */
[----:B------:R-:W-:Y:S02]  /*10ed0*/  LOP3.LUT R34, R34, 0xff, RZ, 0xc0, !PT ;  /* 0x000000ff22227812 */ /* 0x000fe400078ec0ff */
[----:B------:R-:W-:Y:S02]  /*10ee0*/  PRMT R49, R32, 0x7604, R33 ;  /* 0x0000760420317816 */ /* 0x000fe40000000021 */
[----:B------:R-:W-:Y:S02]  /*10ef0*/  PRMT R51, R34, 0x7604, R35 ;  /* 0x0000760422337816 */ /* 0x000fe40000000023 */
[----:B------:R-:W-:-:S04]  /*10f00*/  SHF.R.U32.HI R42, RZ, 0x10, R25 ;  /* 0x00000010ff2a7819 */ /* 0x000fc80000011619 */
[----:B------:R-:W-:-:S04]  /*10f10*/  LOP3.LUT R42, R42, 0xff, RZ, 0xc0, !PT ;  /* 0x000000ff2a2a7812 */ /* 0x000fc800078ec0ff */
[----:B------:R-:W-:Y:S02]  /*10f20*/  PRMT R43, R42, 0x7054, R43 ;  /* 0x000070542a2b7816 */ /* 0x000fe4000000002b */
[----:B------:R-:W-:Y:S02]  /*10f30*/  SHF.R.U32.HI R42, RZ, 0x10, R9 ;  /* 0x00000010ff2a7819 */ /* 0x000fe40000011609 */
[----:B------:R-:W-:Y:S02]  /*10f40*/  LOP3.LUT R43, R43, 0xff000000, R25, 0xf8, !PT ;  /* 0xff0000002b2b7812 */ /* 0x000fe400078ef819 */
[----:B------:R-:W-:-:S04]  /*10f50*/  LOP3.LUT R42, R42, 0xff, RZ, 0xc0, !PT ;  /* 0x000000ff2a2a7812 */ /* 0x000fc800078ec0ff */
[----:B------:R-:W-:-:S04]  /*10f60*/  PRMT R51, R42, 0x7054, R51 ;  /* 0x000070542a337816 */ /* 0x000fc80000000033 */
[----:B------:R-:W-:Y:S02]  /*10f70*/  LOP3.LUT R51, R51, 0xff000000, R9, 0xf8, !PT ;  /* 0xff00000033337812 */ /* 0x000fe400078ef809 */
[----:B--2---:R-:W-:Y:S02]  /*10f80*/  IADD3 R0, R18, R3, R40 ;  /* 0x0000000312007210 */ /* 0x004fe40007ffe028 */
[----:B------:R-:W-:-:S03]  /*10f90*/  LOP3.LUT R3, R29, 0xff, RZ, 0xc0, !PT ;  /* 0x000000ff1d037812 */ /* 0x000fc600078ec0ff */
[----:B------:R-:W0:Y:S01]  /*10fa0*/  LDS.128 R28, [R0+0x1c400] ;  /* 0x01c40000001c7984 */ /* 0x000e220000000c00 */
[----:B------:R-:W-:Y:S02]  /*10fb0*/  PRMT R47, R3, 0x7604, R10 ;  /* 0x00007604032f7816 */ /* 0x000fe4000000000a */
[----:B------:R-:W-:Y:S02]  /*10fc0*/  IADD3 R3, R18, R11, R40 ;  /* 0x0000000b12037210 */ /* 0x000fe40007ffe028 */
[----:B------:R-:W-:Y:S02]  /*10fd0*/  SHF.R.U32.HI R11, RZ, 0x10, R27 ;  /* 0x00000010ff0b7819 */ /* 0x000fe4000001161b */
[----:B------:R-:W-:Y:S01]  /*10fe0*/  SHF.R.U32.HI R40, RZ, 0x10, R24 ;  /* 0x00000010ff287819 */ /* 0x000fe20000011618 */
[----:B------:R-:W1:Y:S01]  /*10ff0*/  LDS.128 R32, [R3+0x1c400] ;  /* 0x01c4000003207984 */ /* 0x000e620000000c00 */
[----:B------:R-:W-:Y:S02]  /*11000*/  LOP3.LUT R11, R11, 0xff, RZ, 0xc0, !PT ;  /* 0x000000ff0b0b7812 */ /* 0x000fe400078ec0ff */
[----:B------:R-:W-:-:S02]  /*11010*/  LOP3.LUT R40, R40, 0xff, RZ, 0xc0, !PT ;  /* 0x000000ff28287812 */ /* 0x000fc400078ec0ff */
[----:B------:R-:W-:Y:S02]  /*11020*/  PRMT R11, R11, 0x7054, R38 ;  /* 0x000070540b0b7816 */ /* 0x000fe40000000026 */
[----:B------:R-:W-:Y:S02]  /*11030*/  SHF.R.U32.HI R38, RZ, 0x10, R21 ;  /* 0x00000010ff267819 */ /* 0x000fe40000011615 */
[----:B------:R-:W-:Y:S02]  /*11040*/  PRMT R41, R40, 0x7054, R41 ;  /* 0x0000705428297816 */ /* 0x000fe40000000029 */
[----:B------:R-:W-:Y:S02]  /*11050*/  LOP3.LUT R38, R38, 0xff, RZ, 0xc0, !PT ;  /* 0x000000ff26267812 */ /* 0x000fe400078ec0ff */
[----:B------:R-:W-:Y:S02]  /*11060*/  SHF.R.U32.HI R10, RZ, 0x10, R26 ;  /* 0x00000010ff0a7819 */ /* 0x000fe4000001161a */
[----:B------:R-:W-:-:S02]  /*11070*/  SHF.R.U32.HI R40, RZ, 0x10, R8 ;  /* 0x00000010ff287819 */ /* 0x000fc40000011608 */
[----:B------:R-:W-:Y:S02]  /*11080*/  PRMT R47, R38, 0x7054, R47 ;  /* 0x00007054262f7816 */ /* 0x000fe4000000002f */
[----:B------:R-:W-:Y:S02]  /*11090*/  LOP3.LUT R10, R10, 0xff, RZ, 0xc0, !PT ;  /* 0x000000ff0a0a7812 */ /* 0x000fe400078ec0ff */
[----:B------:R-:W-:Y:S02]  /*110a0*/  LOP3.LUT R40, R40, 0xff, RZ, 0xc0, !PT ;  /* 0x000000ff28287812 */ /* 0x000fe400078ec0ff */
[----:B------:R-:W-:Y:S02]  /*110b0*/  LOP3.LUT R47, R47, 0xff000000, R21, 0xf8, !PT ;  /* 0xff0000002f2f7812 */ /* 0x000fe400078ef815 */
[----:B------:R-:W-:Y:S02]  /*110c0*/  LOP3.LUT R38, R11, 0xff000000, R27, 0xf8, !PT ;  /* 0xff0000000b267812 */ /* 0x000fe400078ef81b */
[----:B------:R-:W-:-:S02]  /*110d0*/  LOP3.LUT R42, R41, 0xff000000, R24, 0xf8, !PT ;  /* 0xff000000292a7812 */ /* 0x000fc400078ef818 */
[----:B------:R-:W-:Y:S02]  /*110e0*/  PRMT R37, R10, 0x7054, R37 ;  /* 0x000070540a257816 */ /* 0x000fe40000000025 */
[----:B------:R-:W-:Y:S02]  /*110f0*/  PRMT R49, R40, 0x7054, R49 ;  /* 0x0000705428317816 */ /* 0x000fe40000000031 */
[----:B------:R-:W-:Y:S02]  /*11100*/  F2FP.F16.E4M3.UNPACK_B R44, R47.H1 ;  /* 0x0000002fff2c723e */ /* 0x000fe400030006ff */
[----:B------:R-:W-:Y:S02]  /*11110*/  SHF.R.U32.HI R10, RZ, 0x10, R20 ;  /* 0x00000010ff0a7819 */ /* 0x000fe40000011614 */
[----:B------:R-:W-:Y:S01]  /*11120*/  F2FP.F16.E4M3.UNPACK_B R40, R38.H1 ;  /* 0x00000026ff28723e */ /* 0x000fe200030006ff */
[--C-:B------:R-:W-:Y:S01]  /*11130*/  HADD2.F32 R46, -RZ, R44.reuse.H0_H0 ;  /* 0x2000002cff2e7230 */ /* 0x100fe20000004100 */
[----:B0-----:R-:W-:Y:S01]  /*11140*/  F2FP.F16.E4M3.UNPACK_B R9, R29 ;  /* 0x0000001dff09723e */ /* 0x001fe200020006ff */
[----:B------:R-:W-:Y:S01]  /*11150*/  HADD2.F32 R44, -RZ, R44.H1_H1 ;  /* 0x3000002cff2c7230 */ /* 0x000fe20000004100 */
[----:B-1----:R-:W-:Y:S01]  /*11160*/  F2FP.F16.E4M3.UNPACK_B R24, R33.H1 ;  /* 0x00000021ff18723e */ /* 0x002fe200030006ff */
[--C-:B------:R-:W-:Y:S01]  /*11170*/  HADD2.F32 R41, -RZ, R40.reuse.H0_H0 ;  /* 0x20000028ff297230 */ /* 0x100fe20000004100 */
[----:B------:R-:W-:Y:S01]  /*11180*/  LOP3.LUT R10, R10, 0xff, RZ, 0xc0, !PT ;  /* 0x000000ff0a0a7812 */ /* 0x000fe200078ec0ff */
[----:B------:R-:W-:Y:S01]  /*11190*/  HADD2.F32 R40, -RZ, R40.H1_H1 ;  /* 0x30000028ff287230 */ /* 0x000fe20000004100 */
[----:B------:R-:W-:Y:S01]  /*111a0*/  F2FP.F16.E4M3.UNPACK_B R29, R29.H1 ;  /* 0x0000001dff1d723e */ /* 0x000fe200030006ff */
[----:B------:R-:W-:Y:S01]  /*111b0*/  HADD2.F32 R25, -RZ, R24.H0_H0 ;  /* 0x20000018ff197230 */ /* 0x000fe20000004100 */
[----:B------:R-:W-:-:S02]  /*111c0*/  PRMT R45, R10, 0x7054, R45 ;  /* 0x000070540a2d7816 */ /* 0x000fc4000000002d */
[----:B------:R-:W-:Y:S01]  /*111d0*/  LOP3.LUT R48, R49, 0xff000000, R8, 0xf8, !PT ;  /* 0xff00000031307812 */ /* 0x000fe200078ef808 */
[--C-:B------:R-:W-:Y:S02]  /*111e0*/  HADD2.F32 R10, -RZ, R29.reuse.H0_H0 ;  /* 0x2000001dff0a7230 */ /* 0x100fe40000004100 */
[CC--:B------:R-:W-:Y:S01]  /*111f0*/  FMUL.FTZ R49, R25.reuse, R46.reuse ;  /* 0x0000002e19317220 */ /* 0x0c0fe20000410000 */
[----:B------:R-:W-:Y:S01]  /*11200*/  FMUL.FTZ R25, R25, R41 ;  /* 0x0000002919197220 */ /* 0x000fe20000410000 */
[----:B------:R-:W-:Y:S01]  /*11210*/  F2FP.F16.E4M3.UNPACK_B R33, R33 ;  /* 0x00000021ff21723e */ /* 0x000fe200020006ff */
[----:B------:R-:W-:Y:S01]  /*11220*/  HADD2.F32 R29, -RZ, R29.H1_H1 ;  /* 0x3000001dff1d7230 */ /* 0x000fe20000004100 */
[----:B------:R-:W-:Y:S01]  /*11230*/  F2FP.F16.E4M3.UNPACK_B R47, R47 ;  /* 0x0000002fff2f723e */ /* 0x000fe200020006ff */
[C---:B------:R-:W-:Y:S01]  /*11240*/  FFMA.FTZ R52, R10.reuse, R46, R25 ;  /* 0x0000002e0a347223 */ /* 0x040fe20000010019 */
[----:B------:R-:W-:Y:S01]  /*11250*/  FFMA.FTZ R50, R10, R41, -R49 ;  /* 0x000000290a327223 */ /* 0x000fe20000010831 */
[----:B------:R-:W-:Y:S01]  /*11260*/  F2FP.F16.E4M3.UNPACK_B R38, R38 ;  /* 0x00000026ff26723e */ /* 0x000fe200020006ff */
[----:B------:R-:W-:Y:S01]  /*11270*/  HADD2.F32 R25, -RZ, R24.H1_H1 ;  /* 0x30000018ff197230 */ /* 0x000fe20000004100 */
[-C--:B------:R-:W-:Y:S01]  /*11280*/  F2FP.F16.E4M3.UNPACK_B R27, R35.reuse ;  /* 0x00000023ff1b723e */ /* 0x080fe200020006ff */
[----:B------:R-:W-:Y:S01]  /*11290*/  HADD2.F32 R49, -RZ, R47.H0_H0 ;  /* 0x2000002fff317230 */ /* 0x000fe20000004100 */
[----:B------:R-:W-:Y:S01]  /*112a0*/  F2FP.F16.E4M3.UNPACK_B R35, R35.H1 ;  /* 0x00000023ff23723e */ /* 0x000fe200030006ff */
[----:B------:R-:W-:-:S02]  /*112b0*/  HADD2.F32 R24, -RZ, R33.H0_H0 ;  /* 0x20000021ff187230 */ /* 0x000fc40000004100 */
[C---:B------:R-:W-:Y:S01]  /*112c0*/  FMUL.FTZ R46, R25.reuse, R44 ;  /* 0x0000002c192e7220 */ /* 0x040fe20000410000 */
[----:B------:R-:W-:Y:S02]  /*112d0*/  HADD2.F32 R41, -RZ, R38.H0_H0 ;  /* 0x20000026ff297230 */ /* 0x000fe40000004100 */
[----:B------:R-:W-:Y:S01]  /*112e0*/  FMUL.FTZ R53, R25, R40 ;  /* 0x0000002819357220 */ /* 0x000fe20000410000 */
[----:B------:R-:W-:Y:S02]  /*112f0*/  HADD2.F32 R10, -RZ, R9.H0_H0 ;  /* 0x20000009ff0a7230 */ /* 0x000fe40000004100 */
[C---:B------:R-:W-:Y:S01]  /*11300*/  FMUL.FTZ R25, R24.reuse, R49 ;  /* 0x0000003118197220 */ /* 0x040fe20000410000 */
[----:B------:R-:W-:Y:S01]  /*11310*/  LOP3.LUT R45, R45, 0xff000000, R20, 0xf8, !PT ;  /* 0xff0000002d2d7812 */ /* 0x000fe200078ef814 */
[C---:B------:R-:W-:Y:S01]  /*11320*/  FFMA.FTZ R57, R29.reuse, R44, R53 ;  /* 0x0000002c1d397223 */ /* 0x040fe20000010035 */
[-C--:B------:R-:W-:Y:S01]  /*11330*/  FMUL.FTZ R24, R24, R41.reuse ;  /* 0x0000002918187220 */ /* 0x080fe20000410000 */
[C---:B------:R-:W-:Y:S01]  /*11340*/  FFMA.FTZ R44, R10.reuse, R41, -R25 ;  /* 0x000000290a2c7223 */ /* 0x040fe20000010819 */
[----:B------:R-:W-:Y:S01]  /*11350*/  F2FP.F16.E4M3.UNPACK_B R41, R51.H1 ;  /* 0x00000033ff29723e */ /* 0x000fe200030006ff */
[----:B------:R-:W-:Y:S01]  /*11360*/  FFMA.FTZ R55, R29, R40, -R46 ;  /* 0x000000281d377223 */ /* 0x000fe2000001082e */
[----:B------:R-:W-:Y:S01]  /*11370*/  F2FP.F16.E4M3.UNPACK_B R25, R43.H1 ;  /* 0x0000002bff19723e */ /* 0x000fe200030006ff */
[----:B------:R-:W-:Y:S01]  /*11380*/  FFMA.FTZ R49, R10, R49, R24 ;  /* 0x000000310a317223 */ /* 0x000fe20000010018 */
[-C--:B------:R-:W-:Y:S01]  /*11390*/  F2FP.F16.E4M3.UNPACK_B R20, R31.reuse ;  /* 0x0000001fff14723e */ /* 0x080fe200020006ff */
[----:B------:R-:W-:Y:S01]  /*113a0*/  HADD2.F32 R40, -RZ, R47.H1_H1 ;  /* 0x3000002fff287230 */ /* 0x000fe20000004100 */
[----:B------:R-:W-:Y:S01]  /*113b0*/  F2FP.F16.E4M3.UNPACK_B R31, R31.H1 ;  /* 0x0000001fff1f723e */ /* 0x000fe200030006ff */
[----:B------:R-:W-:Y:S01]  /*113c0*/  HADD2.F32 R33, -RZ, R33.H1_H1 ;  /* 0x30000021ff217230 */ /* 0x000fe20000004100 */
[----:B------:R-:W-:Y:S01]  /*113d0*/  F2FP.F16.E4M3.UNPACK_B R51, R51 ;  /* 0x00000033ff33723e */ /* 0x000fe200020006ff */
[----:B------:R-:W-:Y:S01]  /*113e0*/  HADD2.F32 R47, -RZ, R41.H0_H0 ;  /* 0x20000029ff2f7230 */ /* 0x000fe20000004100 */
[----:B------:R-:W-:Y:S01]  /*113f0*/  F2FP.F16.E4M3.UNPACK_B R43, R43 ;  /* 0x0000002bff2b723e */ /* 0x000fe200020006ff */
[----:B------:R-:W-:-:S02]  /*11400*/  HADD2.F32 R24, -RZ, R35.H0_H0 ;  /* 0x20000023ff187230 */ /* 0x000fc40000004100 */
[----:B------:R-:W-:Y:S01]  /*11410*/  FMUL.FTZ R46, R33, R40 ;  /* 0x00000028212e7220 */ /* 0x000fe20000410000 */
[----:B------:R-:W-:Y:S01]  /*11420*/  HADD2.F32 R29, -RZ, R25.H0_H0 ;  /* 0x20000019ff1d7230 */ /* 0x000fe20000004100 */
[----:B------:R-:W-:Y:S01]  /*11430*/  LOP3.LUT R37, R37, 0xff000000, R26, 0xf8, !PT ;  /* 0xff00000025257812 */ /* 0x000fe200078ef81a */
[----:B------:R-:W-:Y:S02]  /*11440*/  HADD2.F32 R38, -RZ, R38.H1_H1 ;  /* 0x30000026ff267230 */ /* 0x000fe40000004100 */
[C---:B------:R-:W-:Y:S01]  /*11450*/  FMUL.FTZ R59, R24.reuse, R47 ;  /* 0x0000002f183b7220 */ /* 0x040fe20000410000 */
[----:B------:R-:W-:Y:S02]  /*11460*/  HADD2.F32 R9, -RZ, R9.H1_H1 ;  /* 0x30000009ff097230 */ /* 0x000fe40000004100 */
[----:B------:R-:W-:Y:S01]  /*11470*/  FMUL.FTZ R24, R24, R29 ;  /* 0x0000001d18187220 */ /* 0x000fe20000410000 */
[----:B------:R-:W-:Y:S02]  /*11480*/  HADD2.F32 R10, -RZ, R31.H0_H0 ;  /* 0x2000001fff0a7230 */ /* 0x000fe40000004100 */
[----:B------:R-:W-:Y:S01]  /*11490*/  FMUL.FTZ R33, R33, R38 ;  /* 0x0000002621217220 */ /* 0x000fe20000410000 */
[----:B------:R-:W-:-:S02]  /*114a0*/  HADD2.F32 R35, -RZ, R35.H1_H1 ;  /* 0x30000023ff237230 */ /* 0x000fc40000004100 */
[C---:B------:R-:W-:Y:S01]  /*114b0*/  FFMA.FTZ R53, R9.reuse, R38, -R46 ;  /* 0x0000002609357223 */ /* 0x040fe2000001082e */
[----:B------:R-:W-:Y:S02]  /*114c0*/  HADD2.F32 R38, -RZ, R25.H1_H1 ;  /* 0x30000019ff267230 */ /* 0x000fe40000004100 */
[C---:B------:R-:W-:Y:S01]  /*114d0*/  FFMA.FTZ R59, R10.reuse, R29, -R59 ;  /* 0x0000001d0a3b7223 */ /* 0x040fe2000001083b */
[----:B------:R-:W-:Y:S01]  /*114e0*/  FFMA.FTZ R60, R10, R47, R24 ;  /* 0x0000002f0a3c7223 */ /* 0x000fe20000010018 */
[----:B------:R-:W-:Y:S02]  /*114f0*/  HADD2.F32 R25, -RZ, R51.H0_H0 ;  /* 0x20000033ff197230 */ /* 0x000fe40000004100 */
[----:B------:R-:W-:Y:S01]  /*11500*/  FFMA.FTZ R46, R9, R40, R33 ;  /* 0x00000028092e7223 */ /* 0x000fe20000010021 */
[----:B------:R-:W-:Y:S01]  /*11510*/  HADD2.F32 R10, -RZ, R27.H0_H0 ;  /* 0x2000001bff0a7230 */ /* 0x000fe20000004100 */
[-C--:B------:R-:W-:Y:S01]  /*11520*/  F2FP.F16.E4M3.UNPACK_B R21, R32.reuse ;  /* 0x00000020ff15723e */ /* 0x080fe200020006ff */
[----:B------:R-:W-:Y:S01]  /*11530*/  HADD2.F32 R40, -RZ, R41.H1_H1 ;  /* 0x30000029ff287230 */ /* 0x000fe20000004100 */
[----:B------:R-:W-:Y:S01]  /*11540*/  F2FP.F16.E4M3.UNPACK_B R32, R32.H1 ;  /* 0x00000020ff20723e */ /* 0x000fe200030006ff */
[----:B------:R-:W-:-:S02]  /*11550*/  HADD2.F32 R24, -RZ, R43.H0_H0 ;  /* 0x2000002bff187230 */ /* 0x000fc40000004100 */
[C---:B------:R-:W-:Y:S01]  /*11560*/  FMUL.FTZ R54, R10.reuse, R25 ;  /* 0x000000190a367220 */ /* 0x040fe20000410000 */
[----:B------:R-:W-:Y:S02]  /*11570*/  HADD2.F32 R9, -RZ, R20.H0_H0 ;  /* 0x20000014ff097230 */ /* 0x000fe40000004100 */
[C---:B------:R-:W-:Y:S01]  /*11580*/  FMUL.FTZ R56, R35.reuse, R40 ;  /* 0x0000002823387220 */ /* 0x040fe20000410000 */
[----:B------:R-:W-:Y:S02]  /*11590*/  HADD2.F32 R31, -RZ, R31.H1_H1 ;  /* 0x3000001fff1f7230 */ /* 0x000fe40000004100 */
[----:B------:R-:W-:Y:S01]  /*115a0*/  FMUL.FTZ R35, R35, R38 ;  /* 0x0000002623237220 */ /* 0x000fe20000410000 */
[-C--:B------:R-:W-:Y:S01]  /*115b0*/  FMUL.FTZ R10, R10, R24.reuse ;  /* 0x000000180a0a7220 */ /* 0x080fe20000410000 */
[----:B------:R-:W-:Y:S01]  /*115c0*/  FFMA.FTZ R47, R9, R24, -R54 ;  /* 0x00000018092f7223 */ /* 0x000fe20000010836 */
[----:B------:R-:W-:Y:S01]  /*115d0*/  F2FP.F16.E4M3.UNPACK_B R29, R45.H1 ;  /* 0x0000002dff1d723e */ /* 0x000fe200030006ff */
[C---:B------:R-:W-:Y:S01]  /*115e0*/  FFMA.FTZ R62, R31.reuse, R38, -R56 ;  /* 0x000000261f3e7223 */ /* 0x040fe20000010838 */
[----:B------:R-:W-:Y:S01]  /*115f0*/  F2FP.F16.E4M3.UNPACK_B R24, R37.H1 ;  /* 0x00000025ff18723e */ /* 0x000fe200030006ff */
[----:B------:R-:W-:Y:S01]  /*11600*/  FFMA.FTZ R61, R31, R40, R35 ;  /* 0x000000281f3d7223 */ /* 0x000fe20000010023 */
[-C--:B------:R-:W-:Y:S01]  /*11610*/  F2FP.F16.E4M3.UNPACK_B R8, R28.reuse ;  /* 0x0000001cff08723e */ /* 0x080fe200020006ff */
[----:B------:R-:W-:Y:S01]  /*11620*/  FFMA.FTZ R56, R9, R25, R10 ;  /* 0x0000001909387223 */ /* 0x000fe2000001000a */
[----:B------:R-:W-:Y:S01]  /*11630*/  F2FP.F16.E4M3.UNPACK_B R28, R28.H1 ;  /* 0x0000001cff1c723e */ /* 0x000fe200030006ff */
[----:B------:R-:W-:Y:S01]  /*11640*/  HADD2.F32 R31, -RZ, R29.H0_H0 ;  /* 0x2000001dff1f7230 */ /* 0x000fe20000004100 */
[----:B------:R-:W-:Y:S01]  /*11650*/  F2FP.F16.E4M3.UNPACK_B R45, R45 ;  /* 0x0000002dff2d723e */ /* 0x000fe200020006ff */
[----:B------:R-:W-:Y:S01]  /*11660*/  HADD2.F32 R10, -RZ, R32.H0_H0 ;  /* 0x20000020ff0a7230 */ /* 0x000fe20000004100 */
[----:B------:R-:W-:Y:S01]  /*11670*/  F2FP.F16.E4M3.UNPACK_B R37, R37 ;  /* 0x00000025ff25723e */ /* 0x000fe200020006ff */
[----:B------:R-:W-:Y:S01]  /*11680*/  HADD2.F32 R25, -RZ, R24.H0_H0 ;  /* 0x20000018ff197230 */ /* 0x000fe20000004100 */
[----:B------:R-:W-:Y:S01]  /*11690*/  F2FP.F16.E4M3.UNPACK_B R26, R34 ;  /* 0x00000022ff1a723e */ /* 0x000fe200020006ff */
[----:B------:R-:W-:-:S02]  /*116a0*/  HADD2.F32 R9, -RZ, R28.H0_H0 ;  /* 0x2000001cff097230 */ /* 0x000fc40000004100 */
[C---:B------:R-:W-:Y:S01]  /*116b0*/  FMUL.FTZ R38, R10.reuse, R31 ;  /* 0x0000001f0a267220 */ /* 0x040fe20000410000 */
[----:B------:R-:W-:Y:S02]  /*116c0*/  HADD2.F32 R43, -RZ, R43.H1_H1 ;  /* 0x3000002bff2b7230 */ /* 0x000fe40000004100 */
[-C--:B------:R-:W-:Y:S01]  /*116d0*/  FMUL.FTZ R10, R10, R25.reuse ;  /* 0x000000190a0a7220 */ /* 0x080fe20000410000 */
[----:B------:R-:W-:Y:S02]  /*116e0*/  HADD2.F32 R51, -RZ, R51.H1_H1 ;  /* 0x30000033ff337230 */ /* 0x000fe40000004100 */
[C---:B------:R-:W-:Y:S01]  /*116f0*/  FFMA.FTZ R38, R9.reuse, R25, -R38 ;  /* 0x0000001909267223 */ /* 0x040fe20000010826 */
[----:B------:R-:W-:Y:S02]  /*11700*/  HADD2.F32 R27, -RZ, R27.H1_H1 ;  /* 0x3000001bff1b7230 */ /* 0x000fe40000004100 */
[----:B------:R-:W-:Y:S01]  /*11710*/  FFMA.FTZ R31, R9, R31, R10 ;  /* 0x0000001f091f7223 */ /* 0x000fe2000001000a */
[----:B------:R-:W-:Y:S01]  /*11720*/  HADD2.F32 R29, -RZ, R29.H1_H1 ;  /* 0x3000001dff1d7230 */ /* 0x000fe20000004100 */
[----:B------:R-:W-:Y:S01]  /*11730*/  F2FP.F16.E4M3.UNPACK_B R34, R34.H1 ;  /* 0x00000022ff22723e */ /* 0x000fe200030006ff */
[----:B------:R-:W-:-:S02]  /*11740*/  HADD2.F32 R32, -RZ, R32.H1_H1 ;  /* 0x30000020ff207230 */ /* 0x000fc40000004100 */
[C---:B------:R-:W-:Y:S01]  /*11750*/  FMUL.FTZ R33, R27.reuse, R51 ;  /* 0x000000331b217220 */ /* 0x040fe20000410000 */
[----:B------:R-:W-:Y:S02]  /*11760*/  HADD2.F32 R20, -RZ, R20.H1_H1 ;  /* 0x30000014ff147230 */ /* 0x000fe40000004100 */
[----:B------:R-:W-:Y:S01]  /*11770*/  FMUL.FTZ R40, R27, R43 ;  /* 0x0000002b1b287220 */ /* 0x000fe20000410000 */
[----:B------:R-:W-:Y:S02]  /*11780*/  HADD2.F32 R9, -RZ, R24.H1_H1 ;  /* 0x30000018ff097230 */ /* 0x000fe40000004100 */
[----:B------:R-:W-:Y:S01]  /*11790*/  FMUL.FTZ R25, R32, R29 ;  /* 0x0000001d20197220 */ /* 0x000fe20000410000 */
[----:B------:R-:W-:Y:S02]  /*117a0*/  HADD2.F32 R28, -RZ, R28.H1_H1 ;  /* 0x3000001cff1c7230 */ /* 0x000fe40000004100 */
[C---:B------:R-:W-:Y:S01]  /*117b0*/  FFMA.FTZ R58, R20.reuse, R43, -R33 ;  /* 0x0000002b143a7223 */ /* 0x040fe20000010821 */
[----:B------:R-:W-:Y:S01]  /*117c0*/  FFMA.FTZ R51, R20, R51, R40 ;  /* 0x0000003314337223 */ /* 0x000fe20000010028 */
[----:B------:R-:W-:Y:S01]  /*117d0*/  FMUL.FTZ R32, R32, R9 ;  /* 0x0000000920207220 */ /* 0x000fe20000410000 */
[----:B------:R-:W-:-:S02]  /*117e0*/  HADD2.F32 R24, -RZ, R45.H0_H0 ;  /* 0x2000002dff187230 */ /* 0x000fc40000004100 */
[C---:B------:R-:W-:Y:S01]  /*117f0*/  FFMA.FTZ R33, R28.reuse, R9, -R25 ;  /* 0x000000091c217223 */ /* 0x040fe20000010819 */
[----:B------:R-:W-:Y:S02]  /*11800*/  HADD2.F32 R10, -RZ, R21.H0_H0 ;  /* 0x20000015ff0a7230 */ /* 0x000fe40000004100 */
[----:B------:R-:W-:Y:S01]  /*11810*/  FFMA.FTZ R40, R28, R29, R32 ;  /* 0x0000001d1c287223 */ /* 0x000fe20000010020 */
[----:B------:R-:W-:Y:S01]  /*11820*/  HADD2.F32 R20, -RZ, R37.H0_H0 ;  /* 0x20000025ff147230 */ /* 0x000fe20000004100 */
[----:B------:R-:W-:Y:S01]  /*11830*/  F2FP.F16.E4M3.UNPACK_B R25, R48.H1 ;  /* 0x00000030ff19723e */ /* 0x000fe200030006ff */
        /* <DEDUP_REMOVED lines=8> */
[----:B------:R-:W-:Y:S01]  /*118c0*/  HADD2.F32 R8, -RZ, R8.H1_H1 ;  /* 0x30000008ff087230 */ /* 0x000fe20000004100 */
[----:B------:R-:W-:Y:S01]  /*118d0*/  F2FP.F16.E4M3.UNPACK_B R10, R42.H1 ;  /* 0x0000002aff0a723e */ /* 0x000fe200030006ff */
[C---:B------:R-:W-:Y:S01]  /*118e0*/  FMUL.FTZ R20, R21.reuse, R37 ;  /* 0x0000002515147220 */ /* 0x040fe20000410000 */
[-C--:B------:R-:W-:Y:S01]  /*118f0*/  F2FP.F16.E4M3.UNPACK_B R11, R30.reuse ;  /* 0x0000001eff0b723e */ /* 0x080fe200020006ff */
[----:B------:R-:W-:Y:S01]  /*11900*/  FMUL.FTZ R27, R21, R45 ;  /* 0x0000002d151b7220 */ /* 0x000fe20000410000 */
[----:B------:R-:W-:Y:S01]  /*11910*/  F2FP.F16.E4M3.UNPACK_B R30, R30.H1 ;  /* 0x0000001eff1e723e */ /* 0x000fe200030006ff */
[----:B------:R-:W-:-:S02]  /*11920*/  HADD2.F32 R24, -RZ, R25.H0_H0 ;  /* 0x20000019ff187230 */ /* 0x000fc40000004100 */
[C---:B------:R-:W-:Y:S01]  /*11930*/  FFMA.FTZ R32, R8.reuse, R45, R20 ;  /* 0x0000002d08207223 */ /* 0x040fe20000010014 */
[----:B------:R-:W-:Y:S02]  /*11940*/  HADD2.F32 R9, -RZ, R34.H0_H0 ;  /* 0x20000022ff097230 */ /* 0x000fe40000004100 */
[----:B------:R-:W-:Y:S01]  /*11950*/  FFMA.FTZ R37, R8, R37, -R27 ;  /* 0x0000002508257223 */ /* 0x000fe2000001081b */
[--C-:B------:R-:W-:Y:S01]  /*11960*/  HADD2.F32 R20, -RZ, R10.reuse.H0_H0 ;  /* 0x2000000aff147230 */ /* 0x100fe20000004100 */
[----:B------:R-:W-:Y:S01]  /*11970*/  F2FP.F16.E4M3.UNPACK_B R42, R42 ;  /* 0x0000002aff2a723e */ /* 0x000fe200020006ff */
[----:B------:R-:W-:Y:S02]  /*11980*/  HADD2.F32 R21, -RZ, R10.H1_H1 ;  /* 0x3000000aff157230 */ /* 0x000fe40000004100 */
[C---:B------:R-:W-:Y:S01]  /*11990*/  FMUL.FTZ R27, R9.reuse, R24 ;  /* 0x00000018091b7220 */ /* 0x040fe20000410000 */
[----:B------:R-:W-:Y:S02]  /*119a0*/  HADD2.F32 R34, -RZ, R34.H1_H1 ;  /* 0x30000022ff227230 */ /* 0x000fe40000004100 */
[----:B------:R-:W-:Y:S01]  /*119b0*/  FMUL.FTZ R9, R9, R20 ;  /* 0x0000001409097220 */ /* 0x000fe20000410000 */
[----:B------:R-:W-:Y:S01]  /*119c0*/  HADD2.F32 R8, -RZ, R30.H0_H0 ;  /* 0x2000001eff087230 */ /* 0x000fe20000004100 */
[----:B------:R-:W-:Y:S01]  /*119d0*/  F2FP.F16.E4M3.UNPACK_B R48, R48 ;  /* 0x00000030ff30723e */ /* 0x000fe200020006ff */
[----:B------:R-:W-:-:S02]  /*119e0*/  HADD2.F32 R25, -RZ, R25.H1_H1 ;  /* 0x30000019ff197230 */ /* 0x000fc40000004100 */
[----:B------:R-:W-:Y:S01]  /*119f0*/  FMUL.FTZ R10, R34, R21 ;  /* 0x00000015220a7220 */ /* 0x000fe20000410000 */
[----:B------:R-:W-:Y:S02]  /*11a00*/  HADD2.F32 R30, -RZ, R30.H1_H1 ;  /* 0x3000001eff1e7230 */ /* 0x000fe40000004100 */
[----:B------:R-:W-:Y:S01]  /*11a10*/  FFMA.FTZ R27, R8, R20, -R27 ;  /* 0x00000014081b7223 */ /* 0x000fe2000001081b */
[----:B------:R-:W-:Y:S02]  /*11a20*/  HADD2.F32 R20, -RZ, R48.H0_H0 ;  /* 0x20000030ff147230 */ /* 0x000fe40000004100 */
[-C--:B------:R-:W-:Y:S01]  /*11a30*/  FMUL.FTZ R35, R34, R25.reuse ;  /* 0x0000001922237220 */ /* 0x080fe20000410000 */
[----:B------:R-:W-:Y:S01]  /*11a40*/  FFMA.FTZ R34, R8, R24, R9 ;  /* 0x0000001808227223 */ /* 0x000fe20000010009 */
[C---:B------:R-:W-:Y:S01]  /*11a50*/  FFMA.FTZ R41, R30.reuse, R25, R10 ;  /* 0x000000191e297223 */ /* 0x040fe2000001000a */
[----:B------:R-:W-:Y:S02]  /*11a60*/  HADD2.F32 R10, -RZ, R42.H0_H0 ;  /* 0x2000002aff0a7230 */ /* 0x000fe40000004100 */
[----:B------:R-:W-:Y:S01]  /*11a70*/  FFMA.FTZ R54, R30, R21, -R35 ;  /* 0x000000151e367223 */ /* 0x000fe20000010823 */
[----:B------:R-:W-:Y:S01]  /*11a80*/  HADD2.F32 R9, -RZ, R26.H0_H0 ;  /* 0x2000001aff097230 */ /* 0x000fe20000004100 */
[----:B------:R-:W-:Y:S01]  /*11a90*/  F2FP.SATFINITE.E4M3.F32.PACK_AB_MERGE_C R59, R62, R59, RZ ;  /* 0x0000003b3e3b723e */ /* 0x000fe200048070ff */
[----:B------:R-:W-:Y:S01]  /*11aa0*/  HADD2.F32 R42, -RZ, R42.H1_H1 ;  /* 0x3000002aff2a7230 */ /* 0x000fe20000004100 */
[----:B------:R-:W-:Y:S01]  /*11ab0*/  F2FP.SATFINITE.E4M3.F32.PACK_AB_MERGE_C R34, R41, R34, RZ ;  /* 0x000000222922723e */ /* 0x000fe200048070ff */
[----:B------:R-:W-:-:S02]  /*11ac0*/  HADD2.F32 R48, -RZ, R48.H1_H1 ;  /* 0x30000030ff307230 */ /* 0x000fc40000004100 */
[C---:B------:R-:W-:Y:S01]  /*11ad0*/  FMUL.FTZ R21, R9.reuse, R20 ;  /* 0x0000001409157220 */ /* 0x040fe20000410000 */
[----:B------:R-:W-:Y:S02]  /*11ae0*/  HADD2.F32 R26, -RZ, R26.H1_H1 ;  /* 0x3000001aff1a7230 */ /* 0x000fe40000004100 */
[----:B------:R-:W-:Y:S01]  /*11af0*/  FMUL.FTZ R9, R9, R10 ;  /* 0x0000000a09097220 */ /* 0x000fe20000410000 */
[--C-:B------:R-:W-:Y:S01]  /*11b00*/  HADD2.F32 R8, -RZ, R11.reuse.H0_H0 ;  /* 0x2000000bff087230 */ /* 0x100fe20000004100 */
[----:B------:R-:W-:Y:S01]  /*11b10*/  F2FP.SATFINITE.E4M3.F32.PACK_AB_MERGE_C R54, R54, R27, RZ ;  /* 0x0000001b3636723e */ /* 0x000fe200048070ff */
[----:B------:R-:W-:Y:S02]  /*11b20*/  HADD2.F32 R11, -RZ, R11.H1_H1 ;  /* 0x3000000bff0b7230 */ /* 0x000fe40000004100 */
[C---:B------:R-:W-:Y:S01]  /*11b30*/  FMUL.FTZ R24, R26.reuse, R48 ;  /* 0x000000301a187220 */ /* 0x040fe20000410000 */
[----:B------:R-:W-:Y:S01]  /*11b40*/  FMUL.FTZ R25, R26, R42 ;  /* 0x0000002a1a197220 */ /* 0x000fe20000410000 */
        /* <DEDUP_REMOVED lines=9> */
[----:B------:R-:W-:Y:S02]  /*11be0*/  F2FP.SATFINITE.E4M3.F32.PACK_AB_MERGE_C R25, R53, R44, R25 ;  /* 0x0000002c3519723e */ /* 0x000fe40004807019 */
[----:B------:R-:W-:-:S02]  /*11bf0*/  F2FP.SATFINITE.E4M3.F32.PACK_AB_MERGE_C R27, R58, R47, R59 ;  /* 0x0000002f3a1b723e */ /* 0x000fc4000480703b */
[----:B------:R-:W-:Y:S02]  /*11c00*/  F2FP.SATFINITE.E4M3.F32.PACK_AB_MERGE_C R24, R37, R28, R24 ;  /* 0x0000001c2518723e */ /* 0x000fe40004807018 */
[----:B------:R-:W-:Y:S02]  /*11c10*/  F2FP.SATFINITE.E4M3.F32.PACK_AB_MERGE_C R26, R26, R21, R54 ;  /* 0x000000151a1a723e */ /* 0x000fe40004807036 */
[----:B------:R-:W-:Y:S02]  /*11c20*/  F2FP.SATFINITE.E4M3.F32.PACK_AB_MERGE_C R9, R46, R49, R9 ;  /* 0x000000312e09723e */ /* 0x000fe40004807009 */
[----:B------:R-:W-:Y:S01]  /*11c30*/  F2FP.SATFINITE.E4M3.F32.PACK_AB_MERGE_C R11, R51, R56, R11 ;  /* 0x00000038330b723e */ /* 0x000fe2000480700b */
[----:B------:R1:W-:Y:S01]  /*11c40*/  STS.128 [R0+0x1c400], R24 ;  /* 0x01c4001800007388 */ /* 0x0003e20000000c00 */
[----:B------:R-:W-:Y:S02]  /*11c50*/  F2FP.SATFINITE.E4M3.F32.PACK_AB_MERGE_C R8, R32, R29, R8 ;  /* 0x0000001d2008723e */ /* 0x000fe40004807008 */
[----:B------:R-:W-:-:S05]  /*11c60*/  F2FP.SATFINITE.E4M3.F32.PACK_AB_MERGE_C R10, R35, R10, R34 ;  /* 0x0000000a230a723e */ /* 0x000fca0004807022 */
[----:B------:R1:W-:Y:S02]  /*11c70*/  STS.128 [R3+0x1c400], R8 ;  /* 0x01c4000803007388 */ /* 0x0003e40000000c00 */
.L_x_1460:
[----:B------:R-:W-:Y:S05]  /*11c80*/  BSYNC B1 ;  /* 0x0000000000017941 */ /* 0x000fea0003800000 */
.L_x_1459:
[----:B------:R-:W-:Y:S05]  /*11c90*/  @P0 BRA `(.L_x_1451) ;  /* 0x0000000c00e40947 */ /* 0x000fea0003800000 */
[----:B-1----:R-:W2:Y:S04]  /*11ca0*/  LDL R25, [R1+0x90] ;  /* 0x0000900001197983 */ /* 0x002ea80000100800 */
[----:B------:R-:W3:Y:S01]  /*11cb0*/  LDL R50, [R1+0xac] ;  /* 0x0000ac0001327983 */ /* 0x000ee20000100800 */
[----:B0----5:R-:W-:Y:S01]  /*11cc0*/  SHF.R.U32.HI R3, RZ, 0x8, R12 ;  /* 0x00000008ff037819 */ /* 0x021fe2000001160c */
[----:B------:R-:W-:Y:S01]  /*11cd0*/  VIADD R24, R230, 0x40 ;  /* 0x00000040e6187836 */ /* 0x000fe20000000000 */
[----:B------:R-:W-:Y:S01]  /*11ce0*/  LOP3.LUT R0, R12, 0xff, RZ, 0xc0, !PT ;  /* 0x000000ff0c007812 */ /* 0x000fe200078ec0ff */
[----:B------:R-:W-:Y:S01]  /*11cf0*/  IMAD.IADD R39, R22, 0x1, R39 ;  /* 0x0000000116277824 */ /* 0x000fe200078e0227 */
[----:B------:R-:W-:Y:S01]  /*11d00*/  LOP3.LUT R3, R3, 0xff, RZ, 0xc0, !PT ;  /* 0x000000ff03037812 */ /* 0x000fe200078ec0ff */
[----:B------:R-:W-:Y:S01]  /*11d10*/  IMAD.SHL.U32 R24, R24, 0x80, RZ ;  /* 0x0000008018187824 */ /* 0x000fe200078e00ff */
[----:B------:R-:W-:-:S02]  /*11d20*/  SHF.R.U32.HI R9, RZ, 0x8, R13 ;  /* 0x00000008ff097819 */ /* 0x000fc4000001160d */
[----:B------:R-:W-:Y:S02]  /*11d30*/  PRMT R21, R3, 0x7604, R0 ;  /* 0x0000760403157816 */ /* 0x000fe40000000000 */
[----:B------:R-:W-:Y:S02]  /*11d40*/  SHF.R.U32.HI R3, RZ, 0x8, R14 ;  /* 0x00000008ff037819 */ /* 0x000fe4000001160e */
[----:B------:R-:W-:Y:S02]  /*11d50*/  LOP3.LUT R0, R14, 0xff, RZ, 0xc0, !PT ;  /* 0x000000ff0e007812 */ /* 0x000fe400078ec0ff */
[----:B------:R-:W-:Y:S02]  /*11d60*/  LOP3.LUT R3, R3, 0xff, RZ, 0xc0, !PT ;  /* 0x000000ff03037812 */ /* 0x000fe400078ec0ff */
[----:B------:R-:W-:Y:S02]  /*11d70*/  LOP3.LUT R24, R24, 0x380, RZ, 0xc0, !PT ;  /* 0x0000038018187812 */ /* 0x000fe400078ec0ff */
[----:B------:R-:W-:-:S02]  /*11d80*/  PRMT R29, R3, 0x7604, R0 ;  /* 0x00007604031d7816 */ /* 0x000fc40000000000 */
[----:B------:R-:W-:Y:S01]  /*11d90*/  LOP3.LUT R0, R24, 0x70, R39, 0xf8, !PT ;  /* 0x0000007018007812 */ /* 0x000fe200078ef827 */
[----:B------:R-:W-:Y:S01]  /*11da0*/  VIADD R24, R230, 0x40 ;  /* 0x00000040e6187836 */ /* 0x000fe20000000000 */
[----:B------:R-:W-:Y:S02]  /*11db0*/  LOP3.LUT R8, R13, 0xff, RZ, 0xc0, !PT ;  /* 0x000000ff0d087812 */ /* 0x000fe400078ec0ff */
[----:B------:R-:W-:Y:S01]  /*11dc0*/  LOP3.LUT R9, R9, 0xff, RZ, 0xc0, !PT ;  /* 0x000000ff09097812 */ /* 0x000fe200078ec0ff */
[----:B------:R-:W-:Y:S01]  /*11dd0*/  IMAD.SHL.U32 R24, R24, 0x80, RZ ;  /* 0x0000008018187824 */ /* 0x000fe200078e00ff */
[----:B------:R-:W-:Y:S02]  /*11de0*/  SHF.R.U32.HI R11, RZ, 0x8, R4 ;  /* 0x00000008ff0b7819 */ /* 0x000fe40000011604 */
[----:B------:R-:W-:Y:S02]  /*11df0*/  PRMT R20, R9, 0x7604, R8 ;  /* 0x0000760409147816 */ /* 0x000fe40000000008 */
[----:B------:R-:W-:-:S02]  /*11e00*/  LOP3.LUT R24, R24, 0x380, RZ, 0xc0, !PT ;  /* 0x0000038018187812 */ /* 0x000fc400078ec0ff */
[----:B------:R-:W-:Y:S02]  /*11e10*/  SHF.R.U32.HI R9, RZ, 0x8, R15 ;  /* 0x00000008ff097819 */ /* 0x000fe4000001160f */
[----:B------:R-:W-:Y:S02]  /*11e20*/  SHF.R.U32.HI R24, RZ, 0x3, R24 ;  /* 0x00000003ff187819 */ /* 0x000fe40000011618 */
[----:B------:R-:W-:Y:S02]  /*11e30*/  LOP3.LUT R8, R15, 0xff, RZ, 0xc0, !PT ;  /* 0x000000ff0f087812 */ /* 0x000fe400078ec0ff */
[----:B------:R-:W-:Y:S02]  /*11e40*/  LOP3.LUT R3, R0, R24, RZ, 0x3c, !PT ;  /* 0x0000001800037212 */ /* 0x000fe400078e3cff */
[----:B------:R-:W-:Y:S02]  /*11e50*/  SHF.R.U32.HI R24, RZ, 0x8, R5 ;  /* 0x00000008ff187819 */ /* 0x000fe40000011605 */
[----:B------:R-:W-:-:S02]  /*11e60*/  LOP3.LUT R10, R4, 0xff, RZ, 0xc0, !PT ;  /* 0x000000ff040a7812 */ /* 0x000fc400078ec0ff */
[----:B------:R-:W-:Y:S02]  /*11e70*/  LOP3.LUT R9, R9, 0xff, RZ, 0xc0, !PT ;  /* 0x000000ff09097812 */ /* 0x000fe400078ec0ff */
[----:B------:R-:W-:Y:S02]  /*11e80*/  LOP3.LUT R11, R11, 0xff, RZ, 0xc0, !PT ;  /* 0x000000ff0b0b7812 */ /* 0x000fe400078ec0ff */
[----:B------:R-:W-:Y:S02]  /*11e90*/  PRMT R28, R9, 0x7604, R8 ;  /* 0x00007604091c7816 */ /* 0x000fe40000000008 */
[----:B------:R-:W-:Y:S02]  /*11ea0*/  PRMT R35, R11, 0x7604, R10 ;  /* 0x000076040b237816 */ /* 0x000fe4000000000a */
[----:B------:R-:W-:Y:S02]  /*11eb0*/  SHF.R.U32.HI R32, RZ, 0x8, R6 ;  /* 0x00000008ff207819 */ /* 0x000fe40000011606 */
[----:B------:R-:W-:-:S02]  /*11ec0*/  LOP3.LUT R30, R5, 0xff, RZ, 0xc0, !PT ;  /* 0x000000ff051e7812 */ /* 0x000fc400078ec0ff */
[----:B------:R-:W-:Y:S02]  /*11ed0*/  LOP3.LUT R31, R6, 0xff, RZ, 0xc0, !PT ;  /* 0x000000ff061f7812 */ /* 0x000fe400078ec0ff */
[----:B------:R-:W-:Y:S02]  /*11ee0*/  LOP3.LUT R32, R32, 0xff, RZ, 0xc0, !PT ;  /* 0x000000ff20207812 */ /* 0x000fe400078ec0ff */
[----:B------:R-:W-:Y:S02]  /*11ef0*/  SHF.R.U32.HI R37, RZ, 0x10, R5 ;  /* 0x00000010ff257819 */ /* 0x000fe40000011605 */
[----:B------:R-:W-:Y:S02]  /*11f00*/  PRMT R39, R32, 0x7604, R31 ;  /* 0x0000760420277816 */ /* 0x000fe4000000001f */
[----:B------:R-:W-:Y:S01]  /*11f10*/  SHF.R.U32.HI R31, RZ, 0x10, R15 ;  /* 0x00000010ff1f7819 */ /* 0x000fe2000001160f */
[----:B------:R-:W-:Y:S01]  /*11f20*/  IMAD.U32 R37, R37, 0x10000, RZ ;  /* 0x0001000025257824 */ /* 0x000fe200078e00ff */
[----:B------:R-:W-:-:S02]  /*11f30*/  SHF.R.U32.HI R34, RZ, 0x8, R7 ;  /* 0x00000008ff227819 */ /* 0x000fc40000011607 */
[----:B------:R-:W-:Y:S01]  /*11f40*/  LOP3.LUT R33, R7, 0xff, RZ, 0xc0, !PT ;  /* 0x000000ff07217812 */ /* 0x000fe200078ec0ff */
[----:B------:R-:W-:Y:S01]  /*11f50*/  IMAD.U32 R31, R31, 0x10000, RZ ;  /* 0x000100001f1f7824 */ /* 0x000fe200078e00ff */
[----:B------:R-:W-:Y:S02]  /*11f60*/  LOP3.LUT R34, R34, 0xff, RZ, 0xc0, !PT ;  /* 0x000000ff22227812 */ /* 0x000fe400078ec0ff */
[----:B------:R-:W-:Y:S02]  /*11f70*/  SHF.R.U32.HI R41, RZ, 0x10, R7 ;  /* 0x00000010ff297819 */ /* 0x000fe40000011607 */
[----:B------:R-:W-:Y:S02]  /*11f80*/  PRMT R34, R34, 0x7604, R33 ;  /* 0x0000760422227816 */ /* 0x000fe40000000021 */
[----:B------:R-:W-:Y:S01]  /*11f90*/  LOP3.LUT R33, R28, 0xff0000, R31, 0xf8, !PT ;  /* 0x00ff00001c217812 */ /* 0x000fe200078ef81f */
[----:B------:R-:W-:Y:S01]  /*11fa0*/  IMAD.U32 R41, R41, 0x10000, RZ ;  /* 0x0001000029297824 */ /* 0x000fe200078e00ff */
[----:B------:R-:W-:-:S02]  /*11fb0*/  LOP3.LUT R29, R29, 0xff0000, R14, 0xf8, !PT ;  /* 0x00ff00001d1d7812 */ /* 0x000fc400078ef80e */
[----:B------:R-:W-:Y:S02]  /*11fc0*/  LOP3.LUT R35, R35, 0xff0000, R4, 0xf8, !PT ;  /* 0x00ff000023237812 */ /* 0x000fe400078ef804 */
[----:B------:R-:W-:Y:S02]  /*11fd0*/  LOP3.LUT R31, R29, 0xff000000, R14, 0xf8, !PT ;  /* 0xff0000001d1f7812 */ /* 0x000fe400078ef80e */
[----:B------:R-:W-:Y:S02]  /*11fe0*/  LOP3.LUT R35, R35, 0xff000000, R4, 0xf8, !PT ;  /* 0xff00000023237812 */ /* 0x000fe400078ef804 */
[----:B------:R-:W-:Y:S02]  /*11ff0*/  LOP3.LUT R41, R34, 0xff0000, R41, 0xf8, !PT ;  /* 0x00ff000022297812 */ /* 0x000fe400078ef829 */
[----:B------:R-:W-:Y:S02]  /*12000*/  LOP3.LUT R33, R33, 0xff000000, R15, 0xf8, !PT ;  /* 0xff00000021217812 */ /* 0x000fe400078ef80f */
[----:B------:R-:W-:-:S02]  /*12010*/  LOP3.LUT R41, R41, 0xff000000, R7, 0xf8, !PT ;  /* 0xff00000029297812 */ /* 0x000fc400078ef807 */
[----:B------:R-:W-:Y:S02]  /*12020*/  LOP3.LUT R21, R21, 0xff0000, R12, 0xf8, !PT ;  /* 0x00ff000015157812 */ /* 0x000fe400078ef80c */
[----:B------:R-:W-:Y:S02]  /*12030*/  LOP3.LUT R39, R39, 0xff0000, R6, 0xf8, !PT ;  /* 0x00ff000027277812 */ /* 0x000fe400078ef806 */
[----:B------:R-:W-:Y:S02]  /*12040*/  LOP3.LUT R21, R21, 0xff000000, R12, 0xf8, !PT ;  /* 0xff00000015157812 */ /* 0x000fe400078ef80c */
[----:B------:R-:W-:Y:S02]  /*12050*/  LOP3.LUT R39, R39, 0xff000000, R6, 0xf8, !PT ;  /* 0xff00000027277812 */ /* 0x000fe400078ef806 */
[----:B--2---:R-:W-:Y:S02]  /*12060*/  IADD3 R0, R18, R3, R25 ;  /* 0x0000000312007210 */ /* 0x004fe40007ffe019 */
[----:B------:R-:W-:Y:S01]  /*12070*/  LOP3.LUT R3, R24, 0xff, RZ, 0xc0, !PT ;  /* 0x000000ff18037812 */ /* 0x000fe200078ec0ff */
[----:B---3--:R-:W0:Y:S03]  /*12080*/  LDS.128 R8, [R50+0x1c400] ;  /* 0x01c4000032087984 */ /* 0x008e260000000c00 */
[----:B------:R-:W-:Y:S01]  /*12090*/  PRMT R30, R3, 0x7604, R30 ;  /* 0x00007604031e7816 */ /* 0x000fe2000000001e */
[----:B------:R-:W1:Y:S01]  /*120a0*/  LDS.128 R24, [R0+0x1c400] ;  /* 0x01c4000000187984 */ /* 0x000e620000000c00 */
[----:B------:R-:W-:-:S02]  /*120b0*/  SHF.R.U32.HI R3, RZ, 0x10, R13 ;  /* 0x00000010ff037819 */ /* 0x000fc4000001160d */
[----:B------:R-:W-:-:S03]  /*120c0*/  LOP3.LUT R37, R30, 0xff0000, R37, 0xf8, !PT ;  /* 0x00ff00001e257812 */ /* 0x000fc600078ef825 */
[----:B------:R-:W-:Y:S01]  /*120d0*/  IMAD.U32 R3, R3, 0x10000, RZ ;  /* 0x0001000003037824 */ /* 0x000fe200078e00ff */
[----:B------:R-:W-:-:S04]  /*120e0*/  LOP3.LUT R37, R37, 0xff000000, R5, 0xf8, !PT ;  /* 0xff00000025257812 */ /* 0x000fc800078ef805 */
[----:B------:R-:W-:Y:S02]  /*120f0*/  LOP3.LUT R3, R20, 0xff0000, R3, 0xf8, !PT ;  /* 0x00ff000014037812 */ /* 0x000fe400078ef803 */
[-C--:B------:R-:W-:Y:S02]  /*12100*/  F2FP.F16.E4M3.UNPACK_B R32, R37.reuse ;  /* 0x00000025ff20723e */ /* 0x080fe400020006ff */
[----:B------:R-:W-:Y:S02]  /*12110*/  LOP3.LUT R28, R3, 0xff000000, R13, 0xf8, !PT ;  /* 0xff000000031c7812 */ /* 0x000fe400078ef80d */
[----:B------:R-:W-:Y:S01]  /*12120*/  F2FP.F16.E4M3.UNPACK_B R37, R37.H1 ;  /* 0x00000025ff25723e */ /* 0x000fe200030006ff */
[--C-:B------:R-:W-:Y:S01]  /*12130*/  HADD2.F32 R34, -RZ, R32.reuse.H0_H0 ;  /* 0x20000020ff227230 */ /* 0x100fe20000004100 */
[-C--:B------:R-:W-:Y:S01]  /*12140*/  F2FP.F16.E4M3.UNPACK_B R29, R28.reuse ;  /* 0x0000001cff1d723e */ /* 0x080fe200020006ff */
[----:B------:R-:W-:Y:S01]  /*12150*/  HADD2.F32 R32, -RZ, R32.H1_H1 ;  /* 0x30000020ff207230 */ /* 0x000fe20000004100 */
[----:B------:R-:W-:-:S03]  /*12160*/  F2FP.F16.E4M3.UNPACK_B R28, R28.H1 ;  /* 0x0000001cff1c723e */ /* 0x000fc600030006ff */
[--C-:B------:R-:W-:Y:S02]  /*12170*/  HADD2.F32 R30, -RZ, R29.reuse.H0_H0 ;  /* 0x2000001dff1e7230 */ /* 0x100fe40000004100 */
[----:B------:R-:W-:Y:S01]  /*12180*/  HADD2.F32 R29, -RZ, R29.H1_H1 ;  /* 0x3000001dff1d7230 */ /* 0x000fe20000004100 */
[-C--:B0-----:R-:W-:Y:S02]  /*12190*/  F2FP.F16.E4M3.UNPACK_B R4, R9.reuse ;  /* 0x00000009ff04723e */ /* 0x081fe400020006ff */
[----:B------:R-:W-:Y:S02]  /*121a0*/  F2FP.F16.E4M3.UNPACK_B R9, R9.H1 ;  /* 0x00000009ff09723e */ /* 0x000fe400030006ff */
[-C--:B-1----:R-:W-:Y:S01]  /*121b0*/  F2FP.F16.E4M3.UNPACK_B R13, R25.reuse ;  /* 0x00000019ff0d723e */ /* 0x082fe200020006ff */
[--C-:B------:R-:W-:Y:S01]  /*121c0*/  HADD2.F32 R5, -RZ, R4.reuse.H0_H0 ;  /* 0x20000004ff057230 */ /* 0x100fe20000004100 */
[----:B------:R-:W-:Y:S01]  /*121d0*/  F2FP.F16.E4M3.UNPACK_B R25, R25.H1 ;  /* 0x00000019ff19723e */ /* 0x000fe200030006ff */
[----:B------:R-:W-:Y:S01]  /*121e0*/  HADD2.F32 R4, -RZ, R4.H1_H1 ;  /* 0x30000004ff047230 */ /* 0x000fe20000004100 */
[----:B------:R-:W-:Y:S01]  /*121f0*/  F2FP.F16.E4M3.UNPACK_B R20, R27 ;  /* 0x0000001bff14723e */ /* 0x000fe200020006ff */
[--C-:B------:R-:W-:Y:S01]  /*12200*/  HADD2.F32 R14, -RZ, R13.reuse.H0_H0 ;  /* 0x2000000dff0e7230 */ /* 0x100fe20000004100 */
[----:B------:R-:W-:Y:S01]  /*12210*/  F2FP.F16.E4M3.UNPACK_B R7, R11 ;  /* 0x0000000bff07723e */ /* 0x000fe200020006ff */
[----:B------:R-:W-:Y:S01]  /*12220*/  HADD2.F32 R13, -RZ, R13.H1_H1 ;  /* 0x3000000dff0d7230 */ /* 0x000fe20000004100 */
[----:B------:R-:W-:-:S02]  /*12230*/  F2FP.F16.E4M3.UNPACK_B R27, R27.H1 ;  /* 0x0000001bff1b723e */ /* 0x000fc400030006ff */
[C---:B------:R-:W-:Y:S01]  /*12240*/  FMUL.FTZ R38, R14.reuse, R34 ;  /* 0x000000220e267220 */ /* 0x040fe20000410000 */
[----:B------:R-:W-:Y:S01]  /*12250*/  FMUL.FTZ R43, R14, R30 ;  /* 0x0000001e0e2b7220 */ /* 0x000fe20000410000 */
[----:B------:R-:W-:Y:S02]  /*12260*/  HADD2.F32 R14, -RZ, R25.H0_H0 ;  /* 0x20000019ff0e7230 */ /* 0x000fe40000004100 */
[----:B------:R-:W-:Y:S01]  /*12270*/  FMUL.FTZ R45, R13, R32 ;  /* 0x000000200d2d7220 */ /* 0x000fe20000410000 */
[C---:B------:R-:W-:Y:S01]  /*12280*/  FFMA.FTZ R38, R5.reuse, R30, -R38 ;  /* 0x0000001e05267223 */ /* 0x040fe20000010826 */
[----:B------:R-:W-:Y:S01]  /*12290*/  FFMA.FTZ R43, R5, R34, R43 ;  /* 0x00000022052b7223 */ /* 0x000fe2000001002b */
[----:B------:R-:W-:Y:S02]  /*122a0*/  HADD2.F32 R34, -RZ, R37.H0_H0 ;  /* 0x20000025ff227230 */ /* 0x000fe40000004100 */
[----:B------:R-:W-:Y:S01]  /*122b0*/  FMUL.FTZ R13, R13, R29 ;  /* 0x0000001d0d0d7220 */ /* 0x000fe20000410000 */
[----:B------:R-:W-:-:S02]  /*122c0*/  HADD2.F32 R30, -RZ, R28.H0_H0 ;  /* 0x2000001cff1e7230 */ /* 0x000fc40000004100 */
[----:B------:R-:W-:Y:S01]  /*122d0*/  FFMA.FTZ R45, R4, R29, -R45 ;  /* 0x0000001d042d7223 */ /* 0x000fe2000001082d */
[----:B------:R-:W-:Y:S02]  /*122e0*/  HADD2.F32 R5, -RZ, R9.H0_H0 ;  /* 0x20000009ff057230 */ /* 0x000fe40000004100 */
[----:B------:R-:W-:Y:S01]  /*122f0*/  FMUL.FTZ R42, R14, R34 ;  /* 0x000000220e2a7220 */ /* 0x000fe20000410000 */
[----:B------:R-:W-:Y:S01]  /*12300*/  FFMA.FTZ R40, R4, R32, R13 ;  /* 0x0000002004287223 */ /* 0x000fe2000001000d */
[-C--:B------:R-:W-:Y:S01]  /*12310*/  FMUL.FTZ R47, R14, R30.reuse ;  /* 0x0000001e0e2f7220 */ /* 0x080fe20000410000 */
        /* <DEDUP_REMOVED lines=8> */
[----:B------:R-:W-:Y:S01]  /*123a0*/  HADD2.F32 R32, -RZ, R29.H0_H0 ;  /* 0x2000001dff207230 */ /* 0x000fe20000004100 */
[----:B------:R-:W-:Y:S01]  /*123b0*/  F2FP.F16.E4M3.UNPACK_B R11, R11.H1 ;  /* 0x0000000bff0b723e */ /* 0x000fe200030006ff */
[----:B------:R-:W-:-:S02]  /*123c0*/  HADD2.F32 R5, -RZ, R20.H0_H0 ;  /* 0x20000014ff057230 */ /* 0x000fc40000004100 */
[----:B------:R-:W-:Y:S01]  /*123d0*/  FMUL.FTZ R34, R25, R30 ;  /* 0x0000001e19227220 */ /* 0x000fe20000410000 */
[----:B------:R-:W-:Y:S01]  /*123e0*/  HADD2.F32 R14, -RZ, R13.H0_H0 ;  /* 0x2000000dff0e7230 */ /* 0x000fe20000004100 */
[----:B------:R-:W-:Y:S01]  /*123f0*/  F2FP.F16.E4M3.UNPACK_B R12, R24 ;  /* 0x00000018ff0c723e */ /* 0x000fe200020006ff */
        /* <DEDUP_REMOVED lines=11> */
[----:B------:R-:W-:Y:S02]  /*124b0*/  HADD2.F32 R13, -RZ, R13.H1_H1 ;  /* 0x3000000dff0d7230 */ /* 0x000fe40000004100 */
[----:B------:R-:W-:Y:S01]  /*124c0*/  FFMA.FTZ R30, R9, R30, R25 ;  /* 0x0000001e091e7223 */ /* 0x000fe20000010019 */
[----:B------:R-:W-:Y:S02]  /*124d0*/  HADD2.F32 R14, -RZ, R41.H0_H0 ;  /* 0x20000029ff0e7230 */ /* 0x000fe40000004100 */
[----:B------:R-:W-:Y:S01]  /*124e0*/  FMUL.FTZ R28, R20, R29 ;  /* 0x0000001d141c7220 */ /* 0x000fe20000410000 */
[----:B------:R-:W-:-:S02]  /*124f0*/  HADD2.F32 R5, -RZ, R27.H0_H0 ;  /* 0x2000001bff057230 */ /* 0x000fc40000004100 */
[----:B------:R-:W-:Y:S01]  /*12500*/  FMUL.FTZ R20, R20, R13 ;  /* 0x0000000d14147220 */ /* 0x000fe20000410000 */
[----:B------:R-:W-:Y:S01]  /*12510*/  HADD2.F32 R9, -RZ, R33.H0_H0 ;  /* 0x20000021ff097230 */ /* 0x000fe20000004100 */
[----:B------:R-:W-:Y:S01]  /*12520*/  F2FP.F16.E4M3.UNPACK_B R24, R24.H1 ;  /* 0x00000018ff18723e */ /* 0x000fe200030006ff */
[----:B------:R-:W-:Y:S02]  /*12530*/  HADD2.F32 R7, -RZ, R7.H1_H1 ;  /* 0x30000007ff077230 */ /* 0x000fe40000004100 */
[CC--:B------:R-:W-:Y:S01]  /*12540*/  FMUL.FTZ R25, R5.reuse, R14.reuse ;  /* 0x0000000e05197220 */ /* 0x0c0fe20000410000 */
[----:B------:R-:W-:Y:S02]  /*12550*/  HADD2.F32 R4, -RZ, R11.H0_H0 ;  /* 0x2000000bff047230 */ /* 0x000fe40000004100 */
[----:B------:R-:W-:Y:S01]  /*12560*/  FMUL.FTZ R5, R5, R9 ;  /* 0x0000000905057220 */ /* 0x000fe20000410000 */
[----:B------:R-:W-:Y:S02]  /*12570*/  HADD2.F32 R27, -RZ, R27.H1_H1 ;  /* 0x3000001bff1b7230 */ /* 0x000fe40000004100 */
[C---:B------:R-:W-:Y:S01]  /*12580*/  FFMA.FTZ R44, R7.reuse, R13, -R28 ;  /* 0x0000000d072c7223 */ /* 0x040fe2000001081c */
[----:B------:R-:W-:Y:S01]  /*12590*/  FFMA.FTZ R29, R7, R29, R20 ;  /* 0x0000001d071d7223 */ /* 0x000fe20000010014 */
[----:B------:R-:W-:Y:S01]  /*125a0*/  F2FP.F16.E4M3.UNPACK_B R13, R35.H1 ;  /* 0x00000023ff0d723e */ /* 0x000fe200030006ff */
[C---:B------:R-:W-:Y:S01]  /*125b0*/  FFMA.FTZ R48, R4.reuse, R14, R5 ;  /* 0x0000000e04307223 */ /* 0x040fe20000010005 */
[----:B------:R-:W-:Y:S01]  /*125c0*/  F2FP.F16.E4M3.UNPACK_B R7, R21.H1 ;  /* 0x00000015ff07723e */ /* 0x000fe200030006ff */
[----:B------:R-:W-:Y:S01]  /*125d0*/  HADD2.F32 R28, -RZ, R41.H1_H1 ;  /* 0x30000029ff1c7230 */ /* 0x000fe20000004100 */
[-C--:B------:R-:W-:Y:S01]  /*125e0*/  F2FP.F16.E4M3.UNPACK_B R3, R8.reuse ;  /* 0x00000008ff03723e */ /* 0x080fe200020006ff */
[----:B------:R-:W-:Y:S01]  /*125f0*/  HADD2.F32 R14, -RZ, R33.H1_H1 ;  /* 0x30000021ff0e7230 */ /* 0x000fe20000004100 */
[----:B------:R-:W-:Y:S01]  /*12600*/  F2FP.F16.E4M3.UNPACK_B R8, R8.H1 ;  /* 0x00000008ff08723e */ /* 0x000fe200030006ff */
[----:B------:R-:W-:Y:S01]  /*12610*/  FFMA.FTZ R46, R4, R9, -R25 ;  /* 0x00000009042e7223 */ /* 0x000fe20000010819 */
[----:B------:R-:W-:-:S02]  /*12620*/  HADD2.F32 R20, -RZ, R13.H0_H0 ;  /* 0x2000000dff147230 */ /* 0x000fc40000004100 */
[C---:B------:R-:W-:Y:S01]  /*12630*/  FMUL.FTZ R32, R27.reuse, R28 ;  /* 0x0000001c1b207220 */ /* 0x040fe20000410000 */
[--C-:B------:R-:W-:Y:S02]  /*12640*/  HADD2.F32 R5, -RZ, R24.reuse.H0_H0 ;  /* 0x20000018ff057230 */ /* 0x100fe40000004100 */
[----:B------:R-:W-:Y:S01]  /*12650*/  FMUL.FTZ R27, R27, R14 ;  /* 0x0000000e1b1b7220 */ /* 0x000fe20000410000 */
[----:B------:R-:W-:Y:S01]  /*12660*/  HADD2.F32 R9, -RZ, R7.H0_H0 ;  /* 0x20000007ff097230 */ /* 0x000fe20000004100 */
[----:B------:R-:W-:Y:S01]  /*12670*/  F2FP.F16.E4M3.UNPACK_B R35, R35 ;  /* 0x00000023ff23723e */ /* 0x000fe200020006ff */
[----:B------:R-:W-:Y:S02]  /*12680*/  HADD2.F32 R11, -RZ, R11.H1_H1 ;  /* 0x3000000bff0b7230 */ /* 0x000fe40000004100 */
[C---:B------:R-:W-:Y:S01]  /*12690*/  FMUL.FTZ R25, R5.reuse, R20 ;  /* 0x0000001405197220 */ /* 0x040fe20000410000 */
[----:B------:R-:W-:Y:S02]  /*126a0*/  HADD2.F32 R13, -RZ, R13.H1_H1 ;  /* 0x3000000dff0d7230 */ /* 0x000fe40000004100 */
[----:B------:R-:W-:Y:S01]  /*126b0*/  FMUL.FTZ R5, R5, R9 ;  /* 0x0000000905057220 */ /* 0x000fe20000410000 */
[----:B------:R-:W-:-:S02]  /*126c0*/  HADD2.F32 R24, -RZ, R24.H1_H1 ;  /* 0x30000018ff187230 */ /* 0x000fc40000004100 */
[C---:B------:R-:W-:Y:S01]  /*126d0*/  FFMA.FTZ R33, R11.reuse, R14, -R32 ;  /* 0x0000000e0b217223 */ /* 0x040fe20000010820 */
[--C-:B------:R-:W-:Y:S02]  /*126e0*/  HADD2.F32 R4, -RZ, R8.reuse.H0_H0 ;  /* 0x20000008ff047230 */ /* 0x100fe40000004100 */
[----:B------:R-:W-:Y:S01]  /*126f0*/  FFMA.FTZ R41, R11, R28, R27 ;  /* 0x0000001c0b297223 */ /* 0x000fe2000001001b */
[----:B------:R-:W-:Y:S01]  /*12700*/  HADD2.F32 R7, -RZ, R7.H1_H1 ;  /* 0x30000007ff077230 */ /* 0x000fe20000004100 */
[----:B------:R-:W-:Y:S01]  /*12710*/  F2FP.F16.E4M3.UNPACK_B R21, R21 ;  /* 0x00000015ff15723e */ /* 0x000fe200020006ff */
[----:B------:R-:W-:Y:S02]  /*12720*/  HADD2.F32 R8, -RZ, R8.H1_H1 ;  /* 0x30000008ff087230 */ /* 0x000fe40000004100 */
[----:B------:R-:W-:Y:S01]  /*12730*/  FMUL.FTZ R11, R24, R13 ;  /* 0x0000000d180b7220 */ /* 0x000fe20000410000 */
[C---:B------:R-:W-:Y:S01]  /*12740*/  FFMA.FTZ R25, R4.reuse, R9, -R25 ;  /* 0x0000000904197223 */ /* 0x040fe20000010819 */
[----:B------:R-:W-:Y:S01]  /*12750*/  FFMA.FTZ R27, R4, R20, R5 ;  /* 0x00000014041b7223 */ /* 0x000fe20000010005 */
[----:B------:R-:W-:Y:S01]  /*12760*/  FMUL.FTZ R4, R24, R7 ;  /* 0x0000000718047220 */ /* 0x000fe20000410000 */
[----:B------:R-:W-:-:S02]  /*12770*/  HADD2.F32 R9, -RZ, R35.H0_H0 ;  /* 0x20000023ff097230 */ /* 0x000fc40000004100 */
[C---:B------:R-:W-:Y:S01]  /*12780*/  FFMA.FTZ R24, R8.reuse, R7, -R11 ;  /* 0x0000000708187223 */ /* 0x040fe2000001080b */
[--C-:B------:R-:W-:Y:S02]  /*12790*/  HADD2.F32 R5, -RZ, R12.reuse.H0_H0 ;  /* 0x2000000cff057230 */ /* 0x100fe40000004100 */
[----:B------:R-:W-:Y:S01]  /*127a0*/  FFMA.FTZ R28, R8, R13, R4 ;  /* 0x0000000d081c7223 */ /* 0x000fe20000010004 */
[----:B------:R-:W-:Y:S01]  /*127b0*/  HADD2.F32 R7, -RZ, R21.H0_H0 ;  /* 0x20000015ff077230 */ /* 0x000fe20000004100 */
[-C--:B------:R-:W-:Y:S01]  /*127c0*/  F2FP.F16.E4M3.UNPACK_B R15, R26.reuse ;  /* 0x0000001aff0f723e */ /* 0x080fe200020006ff */
[----:B------:R-:W-:Y:S02]  /*127d0*/  HADD2.F32 R4, -RZ, R3.H0_H0 ;  /* 0x20000003ff047230 */ /* 0x000fe40000004100 */
[C---:B------:R-:W-:Y:S01]  /*127e0*/  FMUL.FTZ R11, R5.reuse, R9 ;  /* 0x00000009050b7220 */ /* 0x040fe20000410000 */
[----:B------:R-:W-:Y:S02]  /*127f0*/  HADD2.F32 R35, -RZ, R35.H1_H1 ;  /* 0x30000023ff237230 */ /* 0x000fe40000004100 */
[----:B------:R-:W-:Y:S01]  /*12800*/  FMUL.FTZ R5, R5, R7 ;  /* 0x0000000705057220 */ /* 0x000fe20000410000 */
[----:B------:R-:W-:Y:S01]  /*12810*/  HADD2.F32 R12, -RZ, R12.H1_H1 ;  /* 0x3000000cff0c7230 */ /* 0x000fe20000004100 */
[----:B------:R-:W-:Y:S01]  /*12820*/  F2FP.F16.E4M3.UNPACK_B R26, R26.H1 ;  /* 0x0000001aff1a723e */ /* 0x000fe200030006ff */
[----:B------:R-:W-:Y:S01]  /*12830*/  HADD2.F32 R21, -RZ, R21.H1_H1 ;  /* 0x30000015ff157230 */ /* 0x000fe20000004100 */
[----:B------:R-:W-:Y:S01]  /*12840*/  F2FP.F16.E4M3.UNPACK_B R8, R39.H1 ;  /* 0x00000027ff08723e */ /* 0x000fe200030006ff */
[----:B------:R-:W-:Y:S01]  /*12850*/  HADD2.F32 R3, -RZ, R3.H1_H1 ;  /* 0x30000003ff037230 */ /* 0x000fe20000004100 */
[-C--:B------:R-:W-:Y:S01]  /*12860*/  F2FP.F16.E4M3.UNPACK_B R6, R10.reuse ;  /* 0x0000000aff06723e */ /* 0x080fe200020006ff */
[----:B------:R-:W-:Y:S01]  /*12870*/  FMUL.FTZ R20, R12, R35 ;  /* 0x000000230c147220 */ /* 0x000fe20000410000 */
[C---:B------:R-:W-:Y:S01]  /*12880*/  FFMA.FTZ R14, R4.reuse, R9, R5 ;  /* 0x00000009040e7223 */ /* 0x040fe20000010005 */
[----:B------:R-:W-:Y:S01]  /*12890*/  F2FP.F16.E4M3.UNPACK_B R10, R10.H1 ;  /* 0x0000000aff0a723e */ /* 0x000fe200030006ff */
[----:B------:R-:W-:Y:S01]  /*128a0*/  FFMA.FTZ R13, R4, R7, -R11 ;  /* 0x00000007040d7223 */ /* 0x000fe2000001080b */
[----:B------:R-:W-:Y:S01]  /*128b0*/  F2FP.F16.E4M3.UNPACK_B R5, R31.H1 ;  /* 0x0000001fff05723e */ /* 0x000fe200030006ff */
[----:B------:R-:W-:Y:S01]  /*128c0*/  FMUL.FTZ R12, R12, R21 ;  /* 0x000000150c0c7220 */ /* 0x000fe20000410000 */
[----:B------:R-:W-:-:S02]  /*128d0*/  HADD2.F32 R9, -RZ, R8.H0_H0 ;  /* 0x20000008ff097230 */ /* 0x000fc40000004100 */
        /* <DEDUP_REMOVED lines=10> */
[----:B------:R-:W-:Y:S01]  /*12980*/  FFMA.FTZ R21, R3, R7, -R12 ;  /* 0x0000000703157223 */ /* 0x000fe2000001080c */
[----:B------:R-:W-:Y:S01]  /*12990*/  HADD2.F32 R5, -RZ, R5.H1_H1 ;  /* 0x30000005ff057230 */ /* 0x000fe20000004100 */
[----:B------:R-:W-:Y:S01]  /*129a0*/  F2FP.F16.E4M3.UNPACK_B R39, R39 ;  /* 0x00000027ff27723e */ /* 0x000fe200020006ff */
[----:B------:R-:W-:Y:S02]  /*129b0*/  HADD2.F32 R10, -RZ, R10.H1_H1 ;  /* 0x3000000aff0a7230 */ /* 0x000fe40000004100 */
[C---:B------:R-:W-:Y:S01]  /*129c0*/  FMUL.FTZ R7, R26.reuse, R11 ;  /* 0x0000000b1a077220 */ /* 0x040fe20000410000 */
[----:B------:R-:W-:Y:S01]  /*129d0*/  F2FP.SATFINITE.E4M3.F32.PACK_AB_MERGE_C R41, R41, R48, RZ ;  /* 0x000000302929723e */ /* 0x000fe200048070ff */
[----:B------:R-:W-:Y:S01]  /*129e0*/  FMUL.FTZ R8, R26, R5 ;  /* 0x000000051a087220 */ /* 0x000fe20000410000 */
[----:B------:R-:W-:Y:S01]  /*129f0*/  FFMA.FTZ R26, R3, R9, R4 ;  /* 0x00000009031a7223 */ /* 0x000fe20000010004 */
[----:B------:R-:W-:Y:S01]  /*12a00*/  FFMA.FTZ R32, R10, R5, -R7 ;  /* 0x000000050a207223 */ /* 0x000fe20000010807 */
[----:B------:R-:W-:-:S02]  /*12a10*/  HADD2.F32 R5, -RZ, R31.H0_H0 ;  /* 0x2000001fff057230 */ /* 0x000fc40000004100 */
[----:B------:R-:W-:Y:S01]  /*12a20*/  FFMA.FTZ R11, R10, R11, R8 ;  /* 0x0000000b0a0b7223 */ /* 0x000fe20000010008 */
[----:B------:R-:W-:Y:S02]  /*12a30*/  HADD2.F32 R7, -RZ, R39.H0_H0 ;  /* 0x20000027ff077230 */ /* 0x000fe40000004100 */
[----:B------:R-:W-:Y:S02]  /*12a40*/  HADD2.F32 R4, -RZ, R15.H0_H0 ;  /* 0x2000000fff047230 */ /* 0x000fe40000004100 */
[----:B------:R-:W-:Y:S01]  /*12a50*/  HADD2.F32 R31, -RZ, R31.H1_H1 ;  /* 0x3000001fff1f7230 */ /* 0x000fe20000004100 */
[----:B------:R-:W-:Y:S01]  /*12a60*/  F2FP.SATFINITE.E4M3.F32.PACK_AB_MERGE_C R26, R11, R26, RZ ;  /* 0x0000001a0b1a723e */ /* 0x000fe200048070ff */
[----:B------:R-:W-:Y:S02]  /*12a70*/  HADD2.F32 R39, -RZ, R39.H1_H1 ;  /* 0x30000027ff277230 */ /* 0x000fe40000004100 */
[----:B------:R-:W-:Y:S01]  /*12a80*/  FMUL.FTZ R8, R4, R7 ;  /* 0x0000000704087220 */ /* 0x000fe20000410000 */
[----:B------:R-:W-:-:S02]  /*12a90*/  HADD2.F32 R15, -RZ, R15.H1_H1 ;  /* 0x3000000fff0f7230 */ /* 0x000fc40000004100 */
[----:B------:R-:W-:Y:S01]  /*12aa0*/  FMUL.FTZ R4, R4, R5 ;  /* 0x0000000504047220 */ /* 0x000fe20000410000 */
[--C-:B------:R-:W-:Y:S01]  /*12ab0*/  HADD2.F32 R3, -RZ, R6.reuse.H0_H0 ;  /* 0x20000006ff037230 */ /* 0x100fe20000004100 */
[----:B------:R-:W-:Y:S01]  /*12ac0*/  F2FP.SATFINITE.E4M3.F32.PACK_AB_MERGE_C R11, R29, R34, R41 ;  /* 0x000000221d0b723e */ /* 0x000fe20004807029 */
        /* <DEDUP_REMOVED lines=13> */
[----:B------:R-:W-:-:S02]  /*12ba0*/  F2FP.SATFINITE.E4M3.F32.PACK_AB_MERGE_C R5, R45, R38, R5 ;  /* 0x000000262d05723e */ /* 0x000fc40004807005 */
[----:B------:R-:W-:Y:S02]  /*12bb0*/  F2FP.SATFINITE.E4M3.F32.PACK_AB_MERGE_C R7, R44, R49, R7 ;  /* 0x000000312c07723e */ /* 0x000fe40004807007 */
[----:B------:R-:W-:Y:S02]  /*12bc0*/  F2FP.SATFINITE.E4M3.F32.PACK_AB_MERGE_C R4, R20, R13, R4 ;  /* 0x0000000d1404723e */ /* 0x000fe40004807004 */
[----:B------:R-:W-:Y:S02]  /*12bd0*/  F2FP.SATFINITE.E4M3.F32.PACK_AB_MERGE_C R6, R31, R10, R6 ;  /* 0x0000000a1f06723e */ /* 0x000fe40004807006 */
[----:B------:R-:W-:Y:S02]  /*12be0*/  F2FP.SATFINITE.E4M3.F32.PACK_AB_MERGE_C R9, R40, R43, R9 ;  /* 0x0000002b2809723e */ /* 0x000fe40004807009 */
[----:B------:R-:W-:Y:S01]  /*12bf0*/  F2FP.SATFINITE.E4M3.F32.PACK_AB_MERGE_C R8, R35, R14, R8 ;  /* 0x0000000e2308723e */ /* 0x000fe20004807008 */
[----:B------:R2:W-:Y:S01]  /*12c00*/  STS.128 [R50+0x1c400], R4 ;  /* 0x01c4000432007388 */ /* 0x0005e20000000c00 */
[----:B------:R-:W-:-:S05]  /*12c10*/  F2FP.SATFINITE.E4M3.F32.PACK_AB_MERGE_C R10, R12, R3, R26 ;  /* 0x000000030c0a723e */ /* 0x000fca000480701a */
[----:B------:R2:W-:Y:S02]  /*12c20*/  STS.128 [R0+0x1c400], R8 ;  /* 0x01c4000800007388 */ /* 0x0005e40000000c00 */
.L_x_1451:
[----:B------:R-:W-:Y:S05]  /*12c30*/  BSYNC B0 ;  /* 0x0000000000007941 */ /* 0x000fea0003800000 */
.L_x_1437:
        /* <DEDUP_REMOVED lines=8> */
.L_x_1434:
[----:B-123--:R-:W2:Y:S02]  /*12cc0*/  LDL R0, [R1+0x6c] ;  /* 0x00006c0001007983 */ /* 0x00eea40000100800 */
[----:B--2---:R-:W-:-:S13]  /*12cd0*/  R2UR UR4, R0 ;  /* 0x00000000000472ca */ /* 0x004fda00000e0000 */
[----:B------:R-:W-:-:S05]  /*12ce0*/  IMAD.U32 R0, RZ, RZ, UR4 ;  /* 0x00000004ff007e24 */ /* 0x000fca000f8e00ff */
[----:B------:R-:W-:-:S13]  /*12cf0*/  ISETP.NE.AND P0, PT, R0, 0x3, PT ;  /* 0x000000030000780c */ /* 0x000fda0003f05270 */
[----:B------:R-:W-:Y:S05]  /*12d00*/  @!P0 BRA `(.L_x_1461) ;  /* 0x0000000000048947 */ /* 0x000fea0003800000 */
[----:B------:R-:W-:Y:S01]  /*12d10*/  BPT.TRAP 0x1 ;  /* 0x000000040000795c */ /* 0x000fe20000300000 */
.L_x_1461:
[----:B------:R-:W-:Y:S01]  /*12d20*/  IMAD R0, R233, 0x8, R18 ;  /* 0x00000008e9007824 */ /* 0x000fe200078e0212 */
[----:B0----5:R-:W-:-:S04]  /*12d30*/  SHF.L.U32 R5, R232, 0x1f, RZ ;  /* 0x0000001fe8057819 */ /* 0x021fc800000006ff */
[----:B------:R0:W1:Y:S01]  /*12d40*/  SYNCS.PHASECHK.TRANS64.TRYWAIT P2, [R0+URZ+0x2e830], R5 ;  /* 0x02e83005000075a7 */ /* 0x000062000804017f */
[----:B------:R-:W-:Y:S05]  /*12d50*/  @!P0 BRA `(.L_x_1462) ;  /* 0x0000000000048947 */ /* 0x000fea0003800000 */
[----:B------:R-:W-:Y:S01]  /*12d60*/  BPT.TRAP 0x1 ;  /* 0x000000040000795c */ /* 0x000fe20000300000 */
.L_x_1462:
[----:B------:R-:W2:Y:S02]  /*12d70*/  S2R R3, SR_TID.X ;  /* 0x0000000000037919 */ /* 0x000ea40000002100 */
[----:B--2---:R-:W-:Y:S01]  /*12d80*/  LOP3.LUT R4, R3, 0x7f, RZ, 0xc0, !PT ;  /* 0x0000007f03047812 */ /* 0x004fe200078ec0ff */
[----:B------:R-:W-:-:S03]  /*12d90*/  VIADD R3, R18, 0x20400 ;  /* 0x0002040012037836 */ /* 0x000fc60000000000 */
[----:B------:R-:W-:Y:S02]  /*12da0*/  ISETP.NE.AND P1, PT, R4, RZ, PT ;  /* 0x000000ff0400720c */ /* 0x000fe40003f25270 */
[----:B------:R-:W-:-:S04]  /*12db0*/  SHF.R.U32.HI R3, RZ, 0x4, R3 ;  /* 0x00000004ff037819 */ /* 0x000fc80000011603 */
[----:B------:R-:W-:Y:S01]  /*12dc0*/  LOP3.LUT R3, R3, 0x3fff, RZ, 0xc0, !PT ;  /* 0x00003fff03037812 */ /* 0x000fe200078ec0ff */
[----:B-1----:R-:W-:Y:S06]  /*12dd0*/  @P2 BRA `(.L_x_1463) ;  /* 0x0000000000082947 */ /* 0x002fec0003800000 */
[----:B------:R-:W1:Y:S02]  /*12de0*/  SYNCS.PHASECHK.TRANS64.TRYWAIT P2, [R0+URZ+0x2e830], R5 ;  /* 0x02e83005000075a7 */ /* 0x000e64000804017f */
[----:B-1----:R-:W-:Y:S05]  /*12df0*/  @!P2 BRA `(.L_x_1464) ;  /* 0x0000024400f4a947 */ /* 0x002fea0003800000 */
.L_x_1463:
[----:B------:R-:W-:Y:S01]  /*12e00*/  LOP3.LUT R3, R3, 0x10000, RZ, 0xfc, !PT ;  /* 0x0001000003037812 */ /* 0x000fe200078efcff */
[----:B------:R-:W-:Y:S05]  /*12e10*/  WARPSYNC.ALL ;  /* 0x0000000000007948 */ /* 0x000fea0003800000 */
[----:B------:R2:W-:Y:S01]  /*12e20*/  STL [R1+0x5c], R3 ;  /* 0x00005c0301007387 */ /* 0x0005e20000100800 */
[----:B------:R-:W-:-:S03]  /*12e30*/  IMAD R12, R233, 0x700, R3 ;  /* 0x00000700e90c7824 */ /* 0x000fc600078e0203 */
[----:B------:R-:W3:Y:S01]  /*12e40*/  LDL R192, [R1+0x64] ;  /* 0x0000640001c07983 */ /* 0x000ee20000100800 */
[----:B------:R-:W-:Y:S02]  /*12e50*/  IMAD.MOV.U32 R13, RZ, RZ, 0x40000040 ;  /* 0x40000040ff0d7424 */ /* 0x000fe400078e00ff */
[----:B------:R-:W-:Y:S01]  /*12e60*/  IMAD.MOV.U32 R9, RZ, RZ, 0x40000040 ;  /* 0x40000040ff097424 */ /* 0x000fe200078e00ff */
[----:B------:R-:W-:Y:S01]  /*12e70*/  WARPGROUP.ARRIVE ;  /* 0x00000000000079c5 */ /* 0x000fe20000000000 */
[----:B------:R-:W-:Y:S01]  /*12e80*/  VIADD R8, R12, 0x300 ;  /* 0x000003000c087836 */ /* 0x000fe20000000000 */
[----:B--2---:R-:W3:Y:S01]  /*12e90*/  LDL R3, [R1+0x70] ;  /* 0x0000700001037983 */ /* 0x004ee20000100800 */
[----:B01----:R-:W-:Y:S01]  /*12ea0*/  IMAD.MOV.U32 R5, RZ, RZ, 0x40000040 ;  /* 0x40000040ff057424 */ /* 0x003fe200078e00ff */
[----:B------:R-:W0:Y:S02]  /*12eb0*/  LDC R193, c[0x0][0x448] ;  /* 0x00011200ffc17b82 */ /* 0x000e240000000800 */
[----:B------:R-:W-:Y:S01]  /*12ec0*/  R2UR UR18, R8 ;  /* 0x00000000081272ca */ /* 0x000fe200000e0000 */
[----:B------:R-:W2:Y:S01]  /*12ed0*/  LDL R142, [R1+0x50] ;  /* 0x00005000018e7983 */ /* 0x000ea20000100800 */
[----:B------:R-:W-:-:S02]  /*12ee0*/  LOP3.LUT R8, R36, 0x10000, RZ, 0xfc, !PT ;  /* 0x0001000024087812 */ /* 0x000fc400078efcff */
[----:B------:R-:W-:Y:S01]  /*12ef0*/  R2UR UR6, R12 ;  /* 0x000000000c0672ca */ /* 0x000fe200000e0000 */
[----:B------:R-:W4:Y:S01]  /*12f00*/  LDL R195, [R1+0x14] ;  /* 0x0000140001c37983 */ /* 0x000f220000100800 */
[----:B------:R-:W-:Y:S02]  /*12f10*/  R2UR UR7, R13 ;  /* 0x000000000d0772ca */ /* 0x000fe400000e0000 */
[----:B------:R-:W-:Y:S01]  /*12f20*/  R2UR UR4, R8 ;  /* 0x00000000080472ca */ /* 0x000fe200000e0000 */
[----:B------:R-:W5:Y:S01]  /*12f30*/  LDL R194, [R1+0x10] ;  /* 0x0000100001c27983 */ /* 0x000f620000100800 */
[----:B------:R-:W-:-:S13]  /*12f40*/  R2UR UR5, R9 ;  /* 0x00000000090572ca */ /* 0x000fda00000e0000 */
[----:B------:R-:W-:Y:S01]  /*12f50*/  QGMMA.64x32x32.F32.E4M3.E4M3 R120, gdesc[UR4], RZ, !UPT, gsb0 ;  /* 0x00600000047879f3 */ /* 0x000fe2000c0008ff */
[----:B------:R-:W-:Y:S01]  /*12f60*/  VIADD R4, R12, 0x100 ;  /* 0x000001000c047836 */ /* 0x000fe20000000000 */
[----:B------:R-:W-:Y:S02]  /*12f70*/  R2UR UR11, R5 ;  /* 0x00000000050b72ca */ /* 0x000fe400000e0000 */
[----:B------:R-:W-:Y:S02]  /*12f80*/  R2UR UR8, R8 ;  /* 0x00000000080872ca */ /* 0x000fe400000e0000 */
[----:B------:R-:W-:Y:S02]  /*12f90*/  R2UR UR10, R4 ;  /* 0x00000000040a72ca */ /* 0x000fe400000e0000 */
[----:B------:R-:W-:Y:S01]  /*12fa0*/  R2UR UR9, R9 ;  /* 0x00000000090972ca */ /* 0x000fe200000e0000 */
[----:B------:R-:W-:Y:S02]  /*12fb0*/  WARPGROUP.DEPBAR.LE gsb0, 0x0 ;  /* 0x00008000000079c5 */ /* 0x000fe40000010000 */
[----:B------:R-:W-:-:S10]  /*12fc0*/  WARPGROUP.ARRIVE ;  /* 0x00000000000079c5 */ /* 0x000fd40000000000 */
[----:B------:R-:W-:Y:S01]  /*12fd0*/  QGMMA.64x32x32.F32.E4M3.E4M3 R104, gdesc[UR8], RZ, !UPT, gsb0 ;  /* 0x00600000086879f3 */ /* 0x000fe2000c0008ff */
[----:B------:R-:W-:Y:S02]  /*12fe0*/  VIADD R6, R12, 0x200 ;  /* 0x000002000c067836 */ /* 0x000fe40000000000 */
[----:B------:R-:W-:Y:S01]  /*12ff0*/  IMAD.MOV.U32 R7, RZ, RZ, 0x40000040 ;  /* 0x40000040ff077424 */ /* 0x000fe200078e00ff */
[----:B------:R-:W-:Y:S02]  /*13000*/  R2UR UR12, R8 ;  /* 0x00000000080c72ca */ /* 0x000fe400000e0000 */
[----:B------:R-:W-:Y:S02]  /*13010*/  R2UR UR14, R6 ;  /* 0x00000000060e72ca */ /* 0x000fe400000e0000 */
[----:B------:R-:W-:Y:S02]  /*13020*/  R2UR UR15, R7 ;  /* 0x00000000070f72ca */ /* 0x000fe400000e0000 */
[----:B------:R-:W-:Y:S01]  /*13030*/  R2UR UR13, R9 ;  /* 0x00000000090d72ca */ /* 0x000fe200000e0000 */
[----:B------:R-:W-:-:S02]  /*13040*/  WARPGROUP.DEPBAR.LE gsb0, 0x0 ;  /* 0x00008000000079c5 */ /* 0x000fc40000010000 */
[----:B------:R-:W-:-:S10]  /*13050*/  WARPGROUP.ARRIVE ;  /* 0x00000000000079c5 */ /* 0x000fd40000000000 */
[----:B------:R-:W-:Y:S01]  /*13060*/  QGMMA.64x32x32.F32.E4M3.E4M3 R88, gdesc[UR12], RZ, !UPT, gsb0 ;  /* 0x006000000c5879f3 */ /* 0x000fe2000c0008ff */
[C---:B------:R-:W-:Y:S02]  /*13070*/  R2UR UR19, R9.reuse ;  /* 0x00000000091372ca */ /* 0x040fe400000e0000 */
[----:B------:R-:W-:Y:S02]  /*13080*/  R2UR UR16, R8 ;  /* 0x00000000081072ca */ /* 0x000fe400000e0000 */
[----:B------:R-:W-:Y:S01]  /*13090*/  R2UR UR17, R9 ;  /* 0x00000000091172ca */ /* 0x000fe200000e0000 */
[----:B------:R-:W-:Y:S02]  /*130a0*/  WARPGROUP.DEPBAR.LE gsb0, 0x0 ;  /* 0x00008000000079c5 */ /* 0x000fe40000010000 */
[----:B------:R-:W-:-:S10]  /*130b0*/  WARPGROUP.ARRIVE ;  /* 0x00000000000079c5 */ /* 0x000fd40000000000 */
        /* <DEDUP_REMOVED lines=22> */
[----:B------:R-:W-:Y:S01]  /*13220*/  VIADD R10, R12, 0x302 ;  /* 0x000003020c0a7836 */ /* 0x000fe20000000000 */
[----:B------:R-:W-:-:S02]  /*13230*/  WARPGROUP.DEPBAR.LE gsb0, 0x0 ;  /* 0x00008000000079c5 */ /* 0x000fc40000010000 */
[----:B------:R-:W-:-:S09]  /*13240*/  WARPGROUP.ARRIVE ;  /* 0x00000000000079c5 */ /* 0x000fd20000000000 */
[----:B------:R-:W-:Y:S01]  /*13250*/  QGMMA.64x32x32.F32.E4M3.E4M3 R24, gdesc[UR28], RZ, !UPT, gsb0 ;  /* 0x006000001c1879f3 */ /* 0x000fe2000c0008ff */
[----:B------:R-:W-:Y:S01]  /*13260*/  IMAD.MOV.U32 R11, RZ, RZ, 0x40000040 ;  /* 0x40000040ff0b7424 */ /* 0x000fe200078e00ff */
[----:B------:R-:W-:Y:S01]  /*13270*/  R2UR UR18, R10 ;  /* 0x000000000a1272ca */ /* 0x000fe200000e0000 */
[----:B------:R-:W-:Y:S02]  /*13280*/  VIADD R4, R12, 0x2 ;  /* 0x000000020c047836 */ /* 0x000fe40000000000 */
[----:B------:R-:W-:Y:S01]  /*13290*/  IMAD.MOV.U32 R5, RZ, RZ, 0x40000040 ;  /* 0x40000040ff057424 */ /* 0x000fe200078e00ff */
[----:B------:R-:W-:Y:S01]  /*132a0*/  R2UR UR19, R11 ;  /* 0x000000000b1372ca */ /* 0x000fe200000e0000 */
[----:B------:R-:W-:Y:S02]  /*132b0*/  VIADD R10, R8, 0x2 ;  /* 0x00000002080a7836 */ /* 0x000fe40000000000 */
[----:B------:R-:W-:Y:S01]  /*132c0*/  IMAD.MOV.U32 R11, RZ, RZ, 0x40000040 ;  /* 0x40000040ff0b7424 */ /* 0x000fe200078e00ff */
[----:B------:R-:W-:-:S02]  /*132d0*/  R2UR UR6, R4 ;  /* 0x00000000040672ca */ /* 0x000fc400000e0000 */
[----:B------:R-:W-:Y:S02]  /*132e0*/  R2UR UR7, R5 ;  /* 0x00000000050772ca */ /* 0x000fe400000e0000 */
[----:B------:R-:W-:Y:S02]  /*132f0*/  R2UR UR4, R10 ;  /* 0x000000000a0472ca */ /* 0x000fe400000e0000 */
[----:B------:R-:W-:Y:S01]  /*13300*/  R2UR UR5, R11 ;  /* 0x000000000b0572ca */ /* 0x000fe200000e0000 */
[----:B------:R-:W-:Y:S02]  /*13310*/  WARPGROUP.DEPBAR.LE gsb0, 0x0 ;  /* 0x00008000000079c5 */ /* 0x000fe40000010000 */
[----:B------:R-:W-:-:S10]  /*13320*/  WARPGROUP.ARRIVE ;  /* 0x00000000000079c5 */ /* 0x000fd40000000000 */
[----:B------:R-:W-:Y:S01]  /*13330*/  QGMMA.64x32x32.F32.E4M3.E4M3 R120, gdesc[UR4], R120, gsb0 ;  /* 0x00600000047879f3 */ /* 0x000fe20008000878 */
        /* <DEDUP_REMOVED lines=18> */
[----:B------:R-:W-:Y:S02]  /*13460*/  R2UR UR16, R10 ;  /* 0x000000000a1072ca */ /* 0x000fe400000e0000 */
[----:B------:R-:W-:Y:S01]  /*13470*/  R2UR UR17, R11 ;  /* 0x000000000b1172ca */ /* 0x000fe200000e0000 */
[----:B------:R-:W-:Y:S01]  /*13480*/  VIADD R6, R12, 0x402 ;  /* 0x000004020c067836 */ /* 0x000fe20000000000 */
[----:B------:R-:W-:Y:S02]  /*13490*/  WARPGROUP.DEPBAR.LE gsb0, 0x0 ;  /* 0x00008000000079c5 */ /* 0x000fe40000010000 */
[----:B------:R-:W-:-:S09]  /*134a0*/  WARPGROUP.ARRIVE ;  /* 0x00000000000079c5 */ /* 0x000fd20000000000 */
[----:B------:R-:W-:Y:S01]  /*134b0*/  QGMMA.64x32x32.F32.E4M3.E4M3 R72, gdesc[UR16], R72, gsb0 ;  /* 0x00600000104879f3 */ /* 0x000fe20008000848 */
[----:B------:R-:W-:Y:S01]  /*134c0*/  IMAD.MOV.U32 R7, RZ, RZ, 0x40000040 ;  /* 0x40000040ff077424 */ /* 0x000fe200078e00ff */
[----:B------:R-:W-:Y:S02]  /*134d0*/  R2UR UR22, R6 ;  /* 0x00000000061672ca */ /* 0x000fe400000e0000 */
        /* <DEDUP_REMOVED lines=24> */
[C---:B------:R-:W-:Y:S02]  /*13660*/  VIADD R6, R12.reuse, 0x104 ;  /* 0x000001040c067836 */ /* 0x040fe40000000000 */
[----:B------:R-:W-:Y:S02]  /*13670*/  IMAD.MOV.U32 R7, RZ, RZ, 0x40000040 ;  /* 0x40000040ff077424 */ /* 0x000fe400078e00ff */
[----:B------:R-:W-:Y:S01]  /*13680*/  VIADD R4, R12, 0x4 ;  /* 0x000000040c047836 */ /* 0x000fe20000000000 */
[----:B------:R-:W-:Y:S01]  /*13690*/  R2UR UR10, R6 ;  /* 0x00000000060a72ca */ /* 0x000fe200000e0000 */
        /* <DEDUP_REMOVED lines=58> */
[----:B------:R-:W-:-:S02]  /*13a40*/  VIADD R4, R12, 0x6 ;  /* 0x000000060c047836 */ /* 0x000fc40000000000 */
[----:B------:R-:W-:Y:S01]  /*13a50*/  IMAD.MOV.U32 R5, RZ, RZ, 0x40000040 ;  /* 0x40000040ff057424 */ /* 0x000fe200078e00ff */
[----:B------:R-:W-:Y:S02]  /*13a60*/  WARPGROUP.DEPBAR.LE gsb0, 0x0 ;  /* 0x00008000000079c5 */ /* 0x000fe40000010000 */
[----:B------:R-:W-:-:S07]  /*13a70*/  WARPGROUP.ARRIVE ;  /* 0x00000000000079c5 */ /* 0x000fce0000000000 */
[----:B------:R-:W-:Y:S01]  /*13a80*/  QGMMA.64x32x32.F32.E4M3.E4M3 R24, gdesc[UR28], R24, gsb0 ;  /* 0x006000001c1879f3 */ /* 0x000fe20008000818 */
[----:B------:R-:W-:Y:S01]  /*13a90*/  R2UR UR6, R4 ;  /* 0x00000000040672ca */ /* 0x000fe200000e0000 */
[----:B------:R-:W-:Y:S01]  /*13aa0*/  VIADD R4, R12, 0x206 ;  /* 0x000002060c047836 */ /* 0x000fe20000000000 */
[----:B------:R-:W-:Y:S01]  /*13ab0*/  R2UR UR7, R5 ;  /* 0x00000000050772ca */ /* 0x000fe200000e0000 */
[----:B------:R-:W-:-:S03]  /*13ac0*/  IMAD.MOV.U32 R5, RZ, RZ, 0x40000040 ;  /* 0x40000040ff057424 */ /* 0x000fc600078e00ff */
[----:B------:R-:W-:Y:S01]  /*13ad0*/  R2UR UR14, R4 ;  /* 0x00000000040e72ca */ /* 0x000fe200000e0000 */
[----:B------:R-:W-:Y:S01]  /*13ae0*/  VIADD R4, R8, 0x6 ;  /* 0x0000000608047836 */ /* 0x000fe20000000000 */
[----:B------:R-:W-:Y:S01]  /*13af0*/  R2UR UR15, R5 ;  /* 0x00000000050f72ca */ /* 0x000fe200000e0000 */
[----:B------:R-:W-:-:S03]  /*13b00*/  IMAD.MOV.U32 R5, RZ, RZ, 0x40000040 ;  /* 0x40000040ff057424 */ /* 0x000fc600078e00ff */
[----:B------:R-:W-:Y:S02]  /*13b10*/  R2UR UR4, R4 ;  /* 0x00000000040472ca */ /* 0x000fe400000e0000 */
[----:B------:R-:W-:Y:S01]  /*13b20*/  R2UR UR5, R5 ;  /* 0x00000000050572ca */ /* 0x000fe200000e0000 */
[----:B------:R-:W-:Y:S02]  /*13b30*/  WARPGROUP.DEPBAR.LE gsb0, 0x0 ;  /* 0x00008000000079c5 */ /* 0x000fe40000010000 */
[----:B------:R-:W-:-:S10]  /*13b40*/  WARPGROUP.ARRIVE ;  /* 0x00000000000079c5 */ /* 0x000fd40000000000 */
[----:B------:R-:W-:Y:S01]  /*13b50*/  QGMMA.64x32x32.F32.E4M3.E4M3 R120, gdesc[UR4], R120, gsb0 ;  /* 0x00600000047879f3 */ /* 0x000fe20008000878 */
[----:B------:R-:W-:Y:S02]  /*13b60*/  VIADD R14, R12, 0x106 ;  /* 0x000001060c0e7836 */ /* 0x000fe40000000000 */
[----:B------:R-:W-:Y:S01]  /*13b70*/  IMAD.MOV.U32 R15, RZ, RZ, 0x40000040 ;  /* 0x40000040ff0f7424 */ /* 0x000fe200078e00ff */
[----:B------:R-:W-:Y:S01]  /*13b80*/  R2UR UR8, R4 ;  /* 0x00000000040872ca */ /* 0x000fe200000e0000 */
[----:B------:R-:W-:Y:S01]  /*13b90*/  VIADD R20, R12, 0x306 ;  /* 0x000003060c147836 */ /* 0x000fe20000000000 */
[----:B------:R-:W-:Y:S01]  /*13ba0*/  R2UR UR10, R14 ;  /* 0x000000000e0a72ca */ /* 0x000fe200000e0000 */
[----:B------:R-:W-:Y:S01]  /*13bb0*/  IMAD.MOV.U32 R21, RZ, RZ, 0x40000040 ;  /* 0x40000040ff157424 */ /* 0x000fe200078e00ff */
[----:B------:R-:W-:Y:S01]  /*13bc0*/  R2UR UR11, R15 ;  /* 0x000000000f0b72ca */ /* 0x000fe200000e0000 */
[----:B------:R-:W-:Y:S01]  /*13bd0*/  IMAD.MOV.U32 R13, RZ, RZ, 0x40000040 ;  /* 0x40000040ff0d7424 */ /* 0x000fe200078e00ff */
[----:B------:R-:W-:Y:S01]  /*13be0*/  R2UR UR9, R5 ;  /* 0x00000000050972ca */ /* 0x000fe200000e0000 */
[----:B---3--:R-:W-:Y:S01]  /*13bf0*/  IMAD.IADD R141, R3, 0x1, R192 ;  /* 0x00000001038d7824 */ /* 0x008fe200078e02c0 */
[----:B------:R-:W-:Y:S01]  /*13c00*/  R2UR UR12, R4 ;  /* 0x00000000040c72ca */ /* 0x000fe200000e0000 */
[----:B------:R-:W-:Y:S01]  /*13c10*/  @!P1 VIADD R0, R0, 0x2e840 ;  /* 0x0002e84000009836 */ /* 0x000fe20000000000 */
[----:B------:R-:W-:Y:S01]  /*13c20*/  R2UR UR13, R5 ;  /* 0x00000000050d72ca */ /* 0x000fe200000e0000 */
[----:B------:R-:W-:Y:S01]  /*13c30*/  IMAD.MOV.U32 R139, RZ, RZ, -0xe0 ;  /* 0xffffff20ff8b7424 */ /* 0x000fe200078e00ff */
[----:B------:R-:W-:Y:S01]  /*13c40*/  R2UR UR16, R4 ;  /* 0x00000000041072ca */ /* 0x000fe200000e0000 */
[----:B------:R-:W-:Y:S01]  /*13c50*/  ULDC UR4, c[0x0][0x9dc] ;  /* 0x0002770000047ab9 */ /* 0x000fe20000000800 */
[----:B------:R-:W-:-:S02]  /*13c60*/  WARPGROUP.DEPBAR.LE gsb0, 0x0 ;  /* 0x00008000000079c5 */ /* 0x000fc40000010000 */
        /* <DEDUP_REMOVED lines=8> */
[----:B------:R-:W-:Y:S02]  /*13cf0*/  VIADD R14, R12, 0x406 ;  /* 0x000004060c0e7836 */ /* 0x000fe40000000000 */
[----:B------:R-:W-:Y:S01]  /*13d00*/  IMAD.MOV.U32 R15, RZ, RZ, 0x40000040 ;  /* 0x40000040ff0f7424 */ /* 0x000fe200078e00ff */
[----:B------:R-:W-:Y:S01]  /*13d10*/  R2UR UR20, R4 ;  /* 0x00000000041472ca */ /* 0x000fe200000e0000 */
[----:B------:R-:W1:Y:S01]  /*13d20*/  LDC.64 R20, c[0x0][0x9e0] ;  /* 0x00027800ff147b82 */ /* 0x000e620000000a00 */
[----:B------:R-:W-:-:S02]  /*13d30*/  WARPGROUP.DEPBAR.LE gsb0, 0x0 ;  /* 0x00008000000079c5 */ /* 0x000fc40000010000 */
[----:B------:R-:W-:-:S06]  /*13d40*/  WARPGROUP.ARRIVE ;  /* 0x00000000000079c5 */ /* 0x000fcc0000000000 */
[----:B------:R-:W-:Y:S01]  /*13d50*/  QGMMA.64x32x32.F32.E4M3.E4M3 R72, gdesc[UR16], R72, gsb0 ;  /* 0x00600000104879f3 */ /* 0x000fe20008000848 */
        /* <DEDUP_REMOVED lines=15> */
[----:B------:R-:W-:Y:S01]  /*13e50*/  VIADD R12, R12, 0x606 ;  /* 0x000006060c0c7836 */ /* 0x000fe20000000000 */
[----:B------:R-:W-:Y:S02]  /*13e60*/  R2UR UR31, R13 ;  /* 0x000000000d1f72ca */ /* 0x000fe400000e0000 */
[----:B------:R-:W-:Y:S02]  /*13e70*/  R2UR UR28, R4 ;  /* 0x00000000041c72ca */ /* 0x000fe400000e0000 */
[----:B------:R-:W-:Y:S02]  /*13e80*/  R2UR UR30, R12 ;  /* 0x000000000c1e72ca */ /* 0x000fe400000e0000 */
[----:B------:R-:W-:Y:S02]  /*13e90*/  R2UR UR29, R5 ;  /* 0x00000000051d72ca */ /* 0x000fe400000e0000 */
[----:B0-----:R-:W-:-:S13]  /*13ea0*/  ISETP.NE.AND P2, PT, R193, 0x1, PT ;  /* 0x00000001c100780c */ /* 0x001fda0003f45270 */
[----:B------:R-:W0:Y:S08]  /*13eb0*/  @P2 LDC R12, c[0x0][0x44c] ;  /* 0x00011300ff0c2b82 */ /* 0x000e300000000800 */
[----:B------:R-:W3:Y:S01]  /*13ec0*/  @P2 LDC R14, c[0x0][0x450] ;  /* 0x00011400ff0e2b82 */ /* 0x000ee20000000800 */
[----:B------:R-:W-:Y:S02]  /*13ed0*/  WARPGROUP.DEPBAR.LE gsb0, 0x0 ;  /* 0x00008000000079c5 */ /* 0x000fe40000010000 */
[----:B------:R-:W-:-:S06]  /*13ee0*/  WARPGROUP.ARRIVE ;  /* 0x00000000000079c5 */ /* 0x000fcc0000000000 */
[----:B------:R-:W-:Y:S01]  /*13ef0*/  QGMMA.64x32x32.F32.E4M3.E4M3 R24, gdesc[UR28], R24, gsb0 ;  /* 0x006000001c1879f3 */ /* 0x000fe20008000818 */
[----:B0-----:R-:W-:-:S05]  /*13f00*/  @P2 IMAD.HI.U32 R3, R141, R12, RZ ;  /* 0x0000000c8d032227 */ /* 0x001fca00078e00ff */
[----:B---3--:R-:W-:Y:S01]  /*13f10*/  @P2 SHF.R.U32.HI R141, RZ, R14, R3 ;  /* 0x0000000eff8d2219 */ /* 0x008fe20000011603 */
[----:B------:R-:W-:-:S04]  /*13f20*/  IMAD R139, R136, R139, 0xe1 ;  /* 0x000000e1888b7424 */ /* 0x000fc800078e028b */
[----:B------:R-:W0:Y:S01]  /*13f30*/  SHFL.IDX PT, R3, R141, RZ, 0x1c1f ;  /* 0x001c1fff8d037589 */ /* 0x000e2200000e0000 */
[----:B------:R-:W-:Y:S02]  /*13f40*/  LOP3.LUT R17, R17, 0xffdfffff, RZ, 0xc0, !PT ;  /* 0xffdfffff11117812 */ /* 0x000fe400078ec0ff */
[----:B------:R-:W-:Y:S01]  /*13f50*/  @!P1 PRMT R0, RZ, 0x654, R0 ;  /* 0x00000654ff009816 */ /* 0x000fe20000000000 */
[----:B------:R-:W-:Y:S01]  /*13f60*/  IMAD.U32 R14, RZ, RZ, UR4 ;  /* 0x00000004ff0e7e24 */ /* 0x000fe2000f8e00ff */
[----:B------:R-:W-:Y:S02]  /*13f70*/  @P2 LOP3.LUT R17, R17, 0x200000, RZ, 0xfc, !PT ;  /* 0x0020000011112812 */ /* 0x000fe400078efcff */
[----:B-1----:R-:W-:Y:S02]  /*13f80*/  ISETP.GE.AND P2, PT, R21, 0x1, PT ;  /* 0x000000011500780c */ /* 0x002fe40003f46270 */
[----:B------:R-:W-:Y:S01]  /*13f90*/  LOP3.LUT R138, RZ, R14, RZ, 0x33, !PT ;  /* 0x0000000eff8a7212 */ /* 0x000fe200078e33ff */
[----:B----4-:R-:W-:Y:S01]  /*13fa0*/  IMAD R140, R136, -0xe0, R195 ;  /* 0xffffff20888c7824 */ /* 0x010fe200078e02c3 */
[----:B------:R-:W-:-:S04]  /*13fb0*/  LOP3.LUT R17, R17, 0xffefffff, RZ, 0xc0, !PT ;  /* 0xffefffff11117812 */ /* 0x000fc800078ec0ff */
[----:B--2---:R-:W-:-:S05]  /*13fc0*/  IADD3 R140, -R142, 0xe0, R140 ;  /* 0x000000e08e8c7810 */ /* 0x004fca0007ffe18c */
[----:B------:R-:W-:Y:S01]  /*13fd0*/  @P2 LOP3.LUT R17, R17, 0x100000, RZ, 0xfc, !PT ;  /* 0x0010000011112812 */ /* 0x000fe200078efcff */
[----:B------:R-:W-:Y:S02]  /*13fe0*/  WARPGROUP.DEPBAR.LE gsb0, 0x0 ;  /* 0x00008000000079c5 */ /* 0x000fe40000010000 */
[----:B------:R1:W-:Y:S02]  /*13ff0*/  @!P1 SYNCS.ARRIVE.TRANS64.RED.A1T0 RZ, [R0+URZ], RZ ;  /* 0x000000ff00ff99a7 */ /* 0x0003e4000810043f */
[----:B-1----:R-:W-:-:S05]  /*14000*/  IADD3 R0, R195, R139, -R142 ;  /* 0x0000008bc3007210 */ /* 0x002fca0007ffe88e */
[----:B-----5:R-:W-:Y:S02]  /*14010*/  IMAD.IADD R15, R0, 0x1, -R194 ;  /* 0x00000001000f7824 */ /* 0x020fe400078e0ac2 */
[----:B------:R-:W-:Y:S02]  /*14020*/  VIADD R139, R139, 0xffffffff ;  /* 0xffffffff8b8b7836 */ /* 0x000fe40000000000 */
[C---:B------:R-:W-:Y:S02]  /*14030*/  IMAD.IADD R138, R15.reuse, 0x1, R138 ;  /* 0x000000010f8a7824 */ /* 0x040fe400078e028a */
[----:B------:R-:W-:Y:S02]  /*14040*/  IMAD.IADD R15, R15, 0x1, R20 ;  /* 0x000000010f0f7824 */ /* 0x000fe400078e0214 */
[----:B------:R-:W-:Y:S02]  /*14050*/  IMAD.IADD R0, R139, 0x1, -R142 ;  /* 0x000000018b007824 */ /* 0x000fe400078e0a8e */
[----:B0-----:R-:W-:Y:S01]  /*14060*/  IMAD.IADD R13, R138, 0x1, R3 ;  /* 0x000000018a0d7824 */ /* 0x001fe200078e0203 */
[----:B------:R-:W-:Y:S01]  /*14070*/  VIADDMNMX R12, R3, R15, R140, PT ;  /* 0x0000000f030c7246 */ /* 0x000fe2000380018c */
[----:B------:R-:W-:Y:S06]  /*14080*/  @!P2 BRA `(.L_x_1465) ;  /* 0x00000000004ca947 */ /* 0x000fec0003800000 */
[----:B------:R-:W-:Y:S01]  /*14090*/  IADD3 R3, -R194, R195, R3 ;  /* 0x000000c3c2037210 */ /* 0x000fe20007ffe103 */
[----:B------:R-:W-:Y:S03]  /*140a0*/  BSSY B0, `(.L_x_1466) ;  /* 0x000000e000007945 */ /* 0x000fe60003800000 */
        /* <DEDUP_REMOVED lines=9> */
.L_x_1467:
[----:B------:R-:W-:-:S13]  /*14140*/  ISETP.NE.AND P2, PT, R21, 0x1, PT ;  /* 0x000000011500780c */ /* 0x000fda0003f45270 */
[----:B------:R-:W0:Y:S02]  /*14150*/  @P2 LDC.64 R142, c[0x0][0x9e8] ;  /* 0x00027a00ff8e2b82 */ /* 0x000e240000000a00 */
[----:B0-----:R-:W-:-:S05]  /*14160*/  @P2 IMAD.HI.U32 R142, R3, R142, RZ ;  /* 0x0000008e038e2227 */ /* 0x001fca00078e00ff */
[----:B------:R-:W-:-:S07]  /*14170*/  @P2 SHF.R.U32.HI R3, RZ, R143, R142 ;  /* 0x0000008fff032219 */ /* 0x000fce000001168e */
.L_x_1468:
[----:B------:R-:W-:Y:S05]  /*14180*/  BSYNC B0 ;  /* 0x0000000000007941 */ /* 0x000fea0003800000 */
.L_x_1466:
[----:B------:R-:W-:-:S05]  /*14190*/  IMAD R142, R3, R21, R0 ;  /* 0x00000015038e7224 */ /* 0x000fca00078e0200 */
[----:B------:R-:W-:Y:S02]  /*141a0*/  VIMNMX R13, R13, R142, !PT ;  /* 0x0000008e0d0d7248 */ /* 0x000fe40007fe0100 */
[----:B------:R-:W-:-:S07]  /*141b0*/  VIADDMNMX R12, R142, R21, R12, PT ;  /* 0x000000158e0c7246 */ /* 0x000fce000380010c */
.L_x_1465:
[C---:B------:R-:W-:Y:S01]  /*141c0*/  ISETP.GE.AND P2, PT, R139.reuse, 0x2, PT ;  /* 0x000000028b00780c */ /* 0x040fe20003f46270 */
[----:B------:R-:W0:Y:S01]  /*141d0*/  SHFL.IDX PT, R141, R141, 0x1, 0x1c1f ;  /* 0x003c1f008d8d7f89 */ /* 0x000e2200000e0000 */
[----:B------:R-:W-:Y:S02]  /*141e0*/  ISETP.GE.AND P3, PT, R139, 0x9, PT ;  /* 0x000000098b00780c */ /* 0x000fe40003f66270 */
[----:B------:R-:W-:Y:S02]  /*141f0*/  P2R R3, PR, RZ, 0x4 ;  /* 0x00000004ff037803 */ /* 0x000fe40000000000 */
[----:B------:R-:W-:Y:S02]  /*14200*/  ISETP.GT.AND P2, PT, R13, 0x1, !P2 ;  /* 0x000000010d00780c */ /* 0x000fe40005744270 */
[----:B------:R-:W-:Y:S02]  /*14210*/  P2R R142, PR, RZ, 0x8 ;  /* 0x00000008ff8e7803 */ /* 0x000fe40000000000 */
[----:B------:R-:W-:-:S02]  /*14220*/  ISETP.LT.OR P2, PT, R12, 0x2, P2 ;  /* 0x000000020c00780c */ /* 0x000fc40001741670 */
[----:B------:R-:W-:Y:S02]  /*14230*/  ISETP.GE.AND P5, PT, R139, 0x29, PT ;  /* 0x000000298b00780c */ /* 0x000fe40003fa6270 */
[----:B------:R-:W-:Y:S02]  /*14240*/  FSEL R121, R121, -INF , !P2 ;  /* 0xff80000079797808 */ /* 0x000fe40005000000 */
[----:B------:R-:W-:Y:S02]  /*14250*/  ISETP.GT.AND P2, PT, R13, 0x8, !P3 ;  /* 0x000000080d00780c */ /* 0x000fe40005f44270 */
[----:B------:R-:W-:Y:S02]  /*14260*/  ISETP.GE.AND P3, PT, R139, 0xa, PT ;  /* 0x0000000a8b00780c */ /* 0x000fe40003f66270 */
[----:B------:R-:W-:Y:S02]  /*14270*/  ISETP.LT.OR P2, PT, R12, 0x9, P2 ;  /* 0x000000090c00780c */ /* 0x000fe40001741670 */
[----:B------:R-:W-:-:S02]  /*14280*/  P2R R143, PR, RZ, 0x8 ;  /* 0x00000008ff8f7803 */ /* 0x000fc40000000000 */
[----:B------:R-:W-:Y:S01]  /*14290*/  FSEL R124, R124, -INF , !P2 ;  /* 0xff8000007c7c7808 */ /* 0x000fe20005000000 */
[----:B0-----:R-:W-:Y:S01]  /*142a0*/  IMAD.IADD R138, R138, 0x1, R141 ;  /* 0x000000018a8a7824 */ /* 0x001fe200078e028d */
        /* <DEDUP_REMOVED lines=21> */
[----:B------:R-:W-:Y:S02]  /*14400*/  P2R R148, PR, RZ, 0x20 ;  /* 0x00000020ff947803 */ /* 0x000fe40000000000 */
[----:B------:R-:W-:-:S02]  /*14410*/  ISETP.LT.OR P2, PT, R12, 0x1a, P2 ;  /* 0x0000001a0c00780c */ /* 0x000fc40001741670 */
[----:B------:R-:W-:Y:S02]  /*14420*/  VIADDMNMX R140, R141, R15, R140, PT ;  /* 0x0000000f8d8c7246 */ /* 0x000fe4000380018c */
        /* <DEDUP_REMOVED lines=26> */
[C---:B------:R-:W-:Y:S02]  /*145d0*/  ISETP.LT.OR P4, PT, R12.reuse, 0x32, P4 ;  /* 0x000000320c00780c */ /* 0x040fe40002781670 */
        /* <DEDUP_REMOVED lines=213> */
[----:B------:R-:W-:-:S13]  /*15330*/  ISETP.GE.AND P6, PT, R21, 0x1, PT ;  /* 0x000000011500780c */ /* 0x000fda0003fc6270 */
[----:B------:R-:W-:Y:S05]  /*15340*/  @!P6 BRA `(.L_x_1469) ;  /* 0x00000000004ce947 */ /* 0x000fea0003800000 */
        /* <DEDUP_REMOVED lines=11> */
.L_x_1471:
[----:B------:R-:W-:-:S13]  /*15400*/  ISETP.NE.AND P6, PT, R21, 0x1, PT ;  /* 0x000000011500780c */ /* 0x000fda0003fc5270 */
[----:B------:R-:W0:Y:S02]  /*15410*/  @P6 LDC.64 R12, c[0x0][0x9e8] ;  /* 0x00027a00ff0c6b82 */ /* 0x000e240000000a00 */
[----:B0-----:R-:W-:-:S05]  /*15420*/  @P6 IMAD.HI.U32 R12, R15, R12, RZ ;  /* 0x0000000c0f0c6227 */ /* 0x001fca00078e00ff */
[----:B------:R-:W-:-:S07]  /*15430*/  @P6 SHF.R.U32.HI R15, RZ, R13, R12 ;  /* 0x0000000dff0f6219 */ /* 0x000fce000001160c */
.L_x_1472:
[----:B------:R-:W-:Y:S05]  /*15440*/  BSYNC B0 ;  /* 0x0000000000007941 */ /* 0x000fea0003800000 */
.L_x_1470:
[----:B------:R-:W-:-:S05]  /*15450*/  IMAD R15, R15, R21, R0 ;  /* 0x000000150f0f7224 */ /* 0x000fca00078e0200 */
[----:B------:R-:W-:Y:S02]  /*15460*/  VIMNMX R138, R138, R15, !PT ;  /* 0x0000000f8a8a7248 */ /* 0x000fe40007fe0100 */
[----:B------:R-:W-:-:S07]  /*15470*/  VIADDMNMX R140, R15, R21, R140, PT ;  /* 0x000000150f8c7246 */ /* 0x000fce000380018c */
.L_x_1469:
[C---:B------:R-:W-:Y:S02]  /*15480*/  ISETP.GT.AND P2, PT, R138.reuse, 0x20, !P2 ;  /* 0x000000208a00780c */ /* 0x040fe40005744270 */
[----:B------:R-:W-:Y:S02]  /*15490*/  ISETP.GT.AND P3, PT, R138, 0x21, !P3 ;  /* 0x000000218a00780c */ /* 0x000fe40005f64270 */
[C---:B------:R-:W-:Y:S02]  /*154a0*/  ISETP.LT.OR P2, PT, R140.reuse, 0x21, P2 ;  /* 0x000000218c00780c */ /* 0x040fe40001741670 */
[----:B------:R-:W-:Y:S02]  /*154b0*/  ISETP.LT.OR P3, PT, R140, 0x22, P3 ;  /* 0x000000228c00780c */ /* 0x000fe40001f61670 */
[----:B------:R-:W-:Y:S02]  /*154c0*/  FSEL R13, R106, -INF , !P2 ;  /* 0xff8000006a0d7808 */ /* 0x000fe40005000000 */
[----:B------:R-:W-:-:S02]  /*154d0*/  ISETP.NE.AND P2, PT, R148, RZ, PT ;  /* 0x000000ff9400720c */ /* 0x000fc40003f45270 */
[----:B------:R-:W-:Y:S02]  /*154e0*/  FSEL R107, R107, -INF , !P3 ;  /* 0xff8000006b6b7808 */ /* 0x000fe40005800000 */
[----:B------:R-:W-:Y:S02]  /*154f0*/  ISETP.GT.AND P2, PT, R138, 0x28, !P2 ;  /* 0x000000288a00780c */ /* 0x000fe40005744270 */
[----:B------:R-:W-:Y:S02]  /*15500*/  ISETP.NE.AND P3, PT, R153, RZ, PT ;  /* 0x000000ff9900720c */ /* 0x000fe40003f65270 */
[----:B------:R-:W-:Y:S02]  /*15510*/  ISETP.LT.OR P2, PT, R140, 0x29, P2 ;  /* 0x000000298c00780c */ /* 0x000fe40001741670 */
[----:B------:R-:W-:Y:S02]  /*15520*/  ISETP.NE.AND P6, PT, R154, RZ, PT ;  /* 0x000000ff9a00720c */ /* 0x000fe40003fc5270 */
[----:B------:R-:W-:-:S02]  /*15530*/  FSEL R15, R110, -INF , !P2 ;  /* 0xff8000006e0f7808 */ /* 0x000fc40005000000 */
[----:B------:R-:W-:Y:S02]  /*15540*/  ISETP.NE.AND P2, PT, R149, RZ, PT ;  /* 0x000000ff9500720c */ /* 0x000fe40003f45270 */
[C---:B------:R-:W-:Y:S02]  /*15550*/  ISETP.GT.AND P5, PT, R138.reuse, RZ, !P5 ;  /* 0x000000ff8a00720c */ /* 0x040fe40006fa4270 */
[----:B------:R-:W-:Y:S02]  /*15560*/  ISETP.GT.AND P2, PT, R138, 0x29, !P2 ;  /* 0x000000298a00780c */ /* 0x000fe40005744270 */
[C---:B------:R-:W-:Y:S02]  /*15570*/  ISETP.LT.OR P5, PT, R140.reuse, 0x1, P5 ;  /* 0x000000018c00780c */ /* 0x040fe40002fa1670 */
[----:B------:R-:W-:Y:S02]  /*15580*/  ISETP.LT.OR P2, PT, R140, 0x2a, P2 ;  /* 0x0000002a8c00780c */ /* 0x000fe40001741670 */
[----:B------:R-:W-:-:S02]  /*15590*/  FSEL R122, R122, -INF , !P5 ;  /* 0xff8000007a7a7808 */ /* 0x000fc40006800000 */
[----:B------:R-:W-:Y:S02]  /*155a0*/  FSEL R111, R111, -INF , !P2 ;  /* 0xff8000006f6f7808 */ /* 0x000fe40005000000 */
[----:B------:R-:W-:Y:S02]  /*155b0*/  ISETP.NE.AND P2, PT, R150, RZ, PT ;  /* 0x000000ff9600720c */ /* 0x000fe40003f45270 */
[----:B------:R-:W-:Y:S02]  /*155c0*/  ISETP.NE.AND P5, PT, R188, RZ, PT ;  /* 0x000000ffbc00720c */ /* 0x000fe40003fa5270 */
[C---:B------:R-:W-:Y:S02]  /*155d0*/  ISETP.GT.AND P2, PT, R138.reuse, 0x30, !P2 ;  /* 0x000000308a00780c */ /* 0x040fe40005744270 */
[----:B------:R-:W-:Y:S02]  /*155e0*/  ISETP.GT.AND P4, PT, R138, 0xd8, !P4 ;  /* 0x000000d88a00780c */ /* 0x000fe40006784270 */
[----:B------:R-:W-:-:S02]  /*155f0*/  ISETP.LT.OR P2, PT, R140, 0x31, P2 ;  /* 0x000000318c00780c */ /* 0x000fc40001741670 */
[----:B------:R-:W-:Y:S02]  /*15600*/  ISETP.LT.OR P4, PT, R140, 0xd9, P4 ;  /* 0x000000d98c00780c */ /* 0x000fe40002781670 */
        /* <DEDUP_REMOVED lines=99> */
[----:B------:R-:W-:Y:S02]  /*15c40*/  FMNMX.FTZ R3, R120, R121, !PT ;  /* 0x0000007978037209 */ /* 0x000fe40007810000 */
[----:B------:R-:W-:Y:S02]  /*15c50*/  ISETP.LT.OR P2, PT, R140, 0x92, P2 ;  /* 0x000000928c00780c */ /* 0x000fe40001741670 */
[----:B------:R-:W-:-:S02]  /*15c60*/  FMNMX.FTZ R0, R124, R3, !PT ;  /* 0x000000037c007209 */ /* 0x000fc40007810000 */
[----:B------:R-:W-:Y:S02]  /*15c70*/  FSEL R67, R67, -INF , !P2 ;  /* 0xff80000043437808 */ /* 0x000fe40005000000 */
[----:B------:R-:W-:Y:S02]  /*15c80*/  FMNMX.FTZ R3, R125, R0, !PT ;  /* 0x000000007d037209 */ /* 0x000fe40007810000 */
[----:B------:R-:W-:Y:S02]  /*15c90*/  ISETP.GT.AND P2, PT, R138, 0x98, !P6 ;  /* 0x000000988a00780c */ /* 0x000fe40007744270 */
[----:B------:R-:W-:Y:S02]  /*15ca0*/  FMNMX.FTZ R0, R128, R3, !PT ;  /* 0x0000000380007209 */ /* 0x000fe40007810000 */
[----:B------:R-:W-:Y:S02]  /*15cb0*/  ISETP.LT.OR P2, PT, R140, 0x99, P2 ;  /* 0x000000998c00780c */ /* 0x000fe40001741670 */
[----:B------:R-:W-:-:S02]  /*15cc0*/  FMNMX.FTZ R3, R129, R0, !PT ;  /* 0x0000000081037209 */ /* 0x000fc40007810000 */
[----:B------:R-:W-:Y:S02]  /*15cd0*/  FSEL R173, R70, -INF , !P2 ;  /* 0xff80000046ad7808 */ /* 0x000fe40005000000 */
[----:B------:R-:W-:Y:S02]  /*15ce0*/  FMNMX.FTZ R0, R132, R3, !PT ;  /* 0x0000000384007209 */ /* 0x000fe40007810000 */
[----:B------:R-:W-:Y:S02]  /*15cf0*/  ISETP.NE.AND P2, PT, R177, RZ, PT ;  /* 0x000000ffb100720c */ /* 0x000fe40003f45270 */
[----:B------:R-:W-:Y:S02]  /*15d00*/  FMNMX.FTZ R3, R133, R0, !PT ;  /* 0x0000000085037209 */ /* 0x000fe40007810000 */
[----:B------:R-:W-:Y:S02]  /*15d10*/  ISETP.GT.AND P2, PT, R138, 0x99, !P2 ;  /* 0x000000998a00780c */ /* 0x000fe40005744270 */
[----:B------:R-:W-:-:S02]  /*15d20*/  FMNMX.FTZ R0, R104, R3, !PT ;  /* 0x0000000368007209 */ /* 0x000fc40007810000 */
[----:B------:R-:W-:Y:S02]  /*15d30*/  ISETP.LT.OR P2, PT, R140, 0x9a, P2 ;  /* 0x0000009a8c00780c */ /* 0x000fe40001741670 */
[----:B------:R-:W-:Y:S02]  /*15d40*/  FMNMX.FTZ R3, R105, R0, !PT ;  /* 0x0000000069037209 */ /* 0x000fe40007810000 */
[----:B------:R-:W-:Y:S02]  /*15d50*/  FSEL R71, R71, -INF , !P2 ;  /* 0xff80000047477808 */ /* 0x000fe40005000000 */
[----:B------:R-:W-:Y:S02]  /*15d60*/  FMNMX.FTZ R0, R108, R3, !PT ;  /* 0x000000036c007209 */ /* 0x000fe40007810000 */
[----:B------:R-:W-:Y:S02]  /*15d70*/  ISETP.NE.AND P2, PT, R178, RZ, PT ;  /* 0x000000ffb200720c */ /* 0x000fe40003f45270 */
[----:B------:R-:W-:-:S02]  /*15d80*/  FMNMX.FTZ R3, R109, R0, !PT ;  /* 0x000000006d037209 */ /* 0x000fc40007810000 */
[----:B------:R-:W-:Y:S02]  /*15d90*/  ISETP.GT.AND P2, PT, R138, 0xa0, !P2 ;  /* 0x000000a08a00780c */ /* 0x000fe40005744270 */
[----:B------:R-:W-:Y:S02]  /*15da0*/  FMNMX.FTZ R0, R112, R3, !PT ;  /* 0x0000000370007209 */ /* 0x000fe40007810000 */
[----:B------:R-:W-:Y:S02]  /*15db0*/  ISETP.LT.OR P2, PT, R140, 0xa1, P2 ;  /* 0x000000a18c00780c */ /* 0x000fe40001741670 */
[----:B------:R-:W-:Y:S02]  /*15dc0*/  FMNMX.FTZ R3, R113, R0, !PT ;  /* 0x0000000071037209 */ /* 0x000fe40007810000 */
[----:B------:R-:W-:Y:S02]  /*15dd0*/  FSEL R175, R42, -INF , !P2 ;  /* 0xff8000002aaf7808 */ /* 0x000fe40005000000 */
[----:B------:R-:W-:-:S02]  /*15de0*/  FMNMX.FTZ R0, R116, R3, !PT ;  /* 0x0000000374007209 */ /* 0x000fc40007810000 */
[----:B------:R-:W-:Y:S02]  /*15df0*/  ISETP.NE.AND P2, PT, R179, RZ, PT ;  /* 0x000000ffb300720c */ /* 0x000fe40003f45270 */
        /* <DEDUP_REMOVED lines=21> */
[----:B------:R-:W-:Y:S02]  /*15f50*/  FMNMX.FTZ R3, R73, R0, !PT ;  /* 0x0000000049037209 */ /* 0x000fe40007810000 */
        /* <DEDUP_REMOVED lines=29> */
[----:B------:R-:W-:Y:S02]  /*16130*/  ISETP.GT.AND P2, PT, R138, 0x1, !P3 ;  /* 0x000000018a00780c */ /* 0x000fe40005f44270 */
[----:B------:R-:W-:-:S02]  /*16140*/  FMNMX.FTZ R3, R69, R0, !PT ;  /* 0x0000000045037209 */ /* 0x000fc40007810000 */
[----:B------:R-:W-:Y:S02]  /*16150*/  ISETP.LT.OR P2, PT, R140, 0x2, P2 ;  /* 0x000000028c00780c */ /* 0x000fe40001741670 */
[----:B------:R-:W-:Y:S02]  /*16160*/  ISETP.NE.AND P6, PT, R142, RZ, PT ;  /* 0x000000ff8e00720c */ /* 0x000fe40003fc5270 */
[----:B------:R-:W-:Y:S02]  /*16170*/  FMNMX.FTZ R0, R40, R3, !PT ;  /* 0x0000000328007209 */ /* 0x000fe40007810000 */
[----:B------:R-:W-:Y:S02]  /*16180*/  FSEL R123, R123, -INF , !P2 ;  /* 0xff8000007b7b7808 */ /* 0x000fe40005000000 */
        /* <DEDUP_REMOVED lines=34> */
[----:B------:R-:W-:Y:S01]  /*163b0*/  ISETP.NE.AND P2, PT, R147, RZ, PT ;  /* 0x000000ff9300720c */ /* 0x000fe20003f45270 */
[----:B------:R-:W0:Y:S01]  /*163c0*/  SHFL.BFLY PT, R3, R0, 0x2, 0x1f ;  /* 0x0c401f0000037f89 */ /* 0x000e2200000e0000 */
[----:B------:R-:W-:Y:S02]  /*163d0*/  ISETP.NE.AND P3, PT, R189, RZ, PT ;  /* 0x000000ffbd00720c */ /* 0x000fe40003f65270 */
[----:B------:R-:W-:Y:S02]  /*163e0*/  ISETP.GT.AND P2, PT, R138, 0x19, !P2 ;  /* 0x000000198a00780c */ /* 0x000fe40005744270 */
[----:B------:R-:W-:-:S02]  /*163f0*/  ISETP.NE.AND P6, PT, R190, RZ, PT ;  /* 0x000000ffbe00720c */ /* 0x000fc40003fc5270 */
[----:B------:R-:W-:-:S04]  /*16400*/  ISETP.LT.OR P2, PT, R140, 0x1a, P2 ;  /* 0x0000001a8c00780c */ /* 0x000fc80001741670 */
[----:B------:R-:W-:Y:S02]  /*16410*/  FSEL R135, R135, -INF , !P2 ;  /* 0xff80000087877808 */ /* 0x000fe40005000000 */
[----:B------:R-:W-:-:S04]  /*16420*/  ISETP.NE.AND P2, PT, R186, RZ, PT ;  /* 0x000000ffba00720c */ /* 0x000fc80003f45270 */
[----:B------:R-:W-:-:S04]  /*16430*/  ISETP.GT.AND P2, PT, R138, 0xc0, !P2 ;  /* 0x000000c08a00780c */ /* 0x000fc80005744270 */
[----:B------:R-:W-:-:S04]  /*16440*/  ISETP.LT.OR P2, PT, R140, 0xc1, P2 ;  /* 0x000000c18c00780c */ /* 0x000fc80001741670 */
[----:B------:R-:W-:Y:S02]  /*16450*/  FSEL R147, R26, -INF , !P2 ;  /* 0xff8000001a937808 */ /* 0x000fe40005000000 */
[----:B0-----:R-:W-:Y:S02]  /*16460*/  FMNMX.FTZ R26, R0, R3, !PT ;  /* 0x00000003001a7209 */ /* 0x001fe40007810000 */
[----:B------:R-:W-:Y:S02]  /*16470*/  FMNMX.FTZ R0, R122, R123, !PT ;  /* 0x0000007b7a007209 */ /* 0x000fe40007810000 */
[----:B------:R-:W-:Y:S01]  /*16480*/  ISETP.NE.AND P2, PT, R187, RZ, PT ;  /* 0x000000ffbb00720c */ /* 0x000fe20003f45270 */
[----:B------:R-:W0:Y:S01]  /*16490*/  SHFL.BFLY PT, R3, R26, 0x1, 0x1f ;  /* 0x0c201f001a037f89 */ /* 0x000e2200000e0000 */
[----:B------:R-:W-:Y:S02]  /*164a0*/  FMNMX.FTZ R0, R183, R0, !PT ;  /* 0x00000000b7007209 */ /* 0x000fe40007810000 */
[----:B------:R-:W-:-:S02]  /*164b0*/  ISETP.GT.AND P2, PT, R138, 0xc1, !P2 ;  /* 0x000000c18a00780c */ /* 0x000fc40005744270 */
[----:B------:R-:W-:Y:S02]  /*164c0*/  FMNMX.FTZ R0, R127, R0, !PT ;  /* 0x000000007f007209 */ /* 0x000fe40007810000 */
[----:B------:R-:W-:Y:S02]  /*164d0*/  ISETP.LT.OR P2, PT, R140, 0xc2, P2 ;  /* 0x000000c28c00780c */ /* 0x000fe40001741670 */
[----:B------:R-:W-:Y:S02]  /*164e0*/  FMNMX.FTZ R0, R143, R0, !PT ;  /* 0x000000008f007209 */ /* 0x000fe40007810000 */
[----:B------:R-:W-:Y:S02]  /*164f0*/  FSEL R27, R27, -INF , !P2 ;  /* 0xff8000001b1b7808 */ /* 0x000fe40005000000 */
        /* <DEDUP_REMOVED lines=15> */
[----:B0-----:R-:W-:Y:S02]  /*165f0*/  FMNMX.FTZ R3, R26, R3, !PT ;  /* 0x000000031a037209 */ /* 0x001fe40007810000 */
[----:B------:R-:W-:Y:S02]  /*16600*/  FMNMX.FTZ R0, R115, R0, !PT ;  /* 0x0000000073007209 */ /* 0x000fe40007810000 */
[----:B------:R-:W-:Y:S01]  /*16610*/  ISETP.LT.OR P2, PT, R140, 0xd1, P2 ;  /* 0x000000d18c00780c */ /* 0x000fe20001741670 */
[----:B------:R-:W-:-:S01]  /*16620*/  FFMA.FTZ R189, R2, R3, -8 ;  /* 0xc100000002bd7423 */ /* 0x000fc20000010003 */
[----:B------:R-:W-:Y:S02]  /*16630*/  FMNMX.FTZ R0, R149, R0, !PT ;  /* 0x0000000095007209 */ /* 0x000fe40007810000 */
[----:B------:R-:W-:-:S02]  /*16640*/  FSEL R187, R34, -INF , !P2 ;  /* 0xff80000022bb7808 */ /* 0x000fc40005000000 */
[----:B------:R-:W-:Y:S02]  /*16650*/  FMNMX.FTZ R0, R119, R0, !PT ;  /* 0x0000000077007209 */ /* 0x000fe40007810000 */
[----:B------:R-:W-:Y:S02]  /*16660*/  FSETP.NEU.FTZ.AND P2, PT, R3, -INF , PT ;  /* 0xff8000000300780b */ /* 0x000fe40003f5d000 */
[----:B------:R-:W-:Y:S02]  /*16670*/  FMNMX.FTZ R0, R151, R0, !PT ;  /* 0x0000000097007209 */ /* 0x000fe40007810000 */
[----:B------:R-:W-:Y:S02]  /*16680*/  ISETP.NE.AND P6, PT, R191, RZ, PT ;  /* 0x000000ffbf00720c */ /* 0x000fe40003fc5270 */
[----:B------:R-:W-:Y:S02]  /*16690*/  FMNMX.FTZ R0, R91, R0, !PT ;  /* 0x000000005b007209 */ /* 0x000fe40007810000 */
[----:B------:R-:W-:-:S02]  /*166a0*/  FSEL R189, R189, RZ, P2 ;  /* 0x000000ffbdbd7208 */ /* 0x000fc40001000000 */
[----:B------:R-:W-:Y:S02]  /*166b0*/  FMNMX.FTZ R0, R153, R0, !PT ;  /* 0x0000000099007209 */ /* 0x000fe40007810000 */
[----:B------:R-:W-:Y:S01]  /*166c0*/  ISETP.GT.AND P2, PT, R138, 0xd1, !P6 ;  /* 0x000000d18a00780c */ /* 0x000fe20007744270 */
[C-C-:B------:R-:W-:Y:S01]  /*166d0*/  FFMA.FTZ R12, R2.reuse, R120, -R189.reuse ;  /* 0x00000078020c7223 */ /* 0x140fe200000108bd */
[----:B------:R-:W-:Y:S01]  /*166e0*/  FMNMX.FTZ R0, R95, R0, !PT ;  /* 0x000000005f007209 */ /* 0x000fe20007810000 */
[--C-:B------:R-:W-:Y:S01]  /*166f0*/  FFMA.FTZ R121, R2, R121, -R189.reuse ;  /* 0x0000007902797223 */ /* 0x100fe200000108bd */
[----:B------:R-:W-:Y:S01]  /*16700*/  ISETP.LT.OR P2, PT, R140, 0xd2, P2 ;  /* 0x000000d28c00780c */ /* 0x000fe20001741670 */
[C-C-:B------:R-:W-:Y:S01]  /*16710*/  FFMA.FTZ R26, R2.reuse, R124, -R189.reuse ;  /* 0x0000007c021a7223 */ /* 0x140fe200000108bd */
[----:B------:R-:W-:Y:S01]  /*16720*/  FMNMX.FTZ R0, R155, R0, !PT ;  /* 0x000000009b007209 */ /* 0x000fe20007810000 */
[----:B------:R-:W-:Y:S01]  /*16730*/  MUFU.EX2 R12, R12 ;  /* 0x0000000c000c7308 */ /* 0x000fe20000000800 */
[----:B------:R-:W-:Y:S01]  /*16740*/  ISETP.NE.AND P6, PT, R139, RZ, PT ;  /* 0x000000ff8b00720c */ /* 0x000fe20003fc5270 */
[C-C-:B------:R-:W-:Y:S01]  /*16750*/  FFMA.FTZ R139, R2.reuse, R41, -R189.reuse ;  /* 0x00000029028b7223 */ /* 0x140fe200000108bd */
[----:B------:R-:W-:Y:S01]  /*16760*/  FMNMX.FTZ R0, R99, R0, !PT ;  /* 0x0000000063007209 */ /* 0x000fe20007810000 */
[C-C-:B------:R-:W-:Y:S01]  /*16770*/  FFMA.FTZ R125, R2.reuse, R125, -R189.reuse ;  /* 0x0000007d027d7223 */ /* 0x140fe200000108bd */
[----:B------:R-:W-:Y:S01]  /*16780*/  FSEL R35, R35, -INF , !P2 ;  /* 0xff80000023237808 */ /* 0x000fe20005000000 */
[--C-:B------:R-:W-:Y:S01]  /*16790*/  FFMA.FTZ R74, R2, R76, -R189.reuse ;  /* 0x0000004c024a7223 */ /* 0x100fe200000108bd */
[----:B------:R-:W-:Y:S01]  /*167a0*/  FMNMX.FTZ R0, R157, R0, !PT ;  /* 0x000000009d007209 */ /* 0x000fe20007810000 */
[----:B------:R-:W-:Y:S01]  /*167b0*/  MUFU.EX2 R121, R121 ;  /* 0x0000007900797308 */ /* 0x000fe20000000800 */
[----:B------:R-:W-:Y:S01]  /*167c0*/  ISETP.GT.AND P2, PT, R138, 0xd9, !P6 ;  /* 0x000000d98a00780c */ /* 0x000fe20007744270 */
[C-C-:B------:R-:W-:Y:S01]  /*167d0*/  FFMA.FTZ R76, R2.reuse, R80, -R189.reuse ;  /* 0x00000050024c7223 */ /* 0x140fe200000108bd */
[----:B------:R-:W-:Y:S01]  /*167e0*/  FMNMX.FTZ R0, R103, R0, !PT ;  /* 0x0000000067007209 */ /* 0x000fe20007810000 */
[--C-:B------:R-:W-:Y:S01]  /*167f0*/  FFMA.FTZ R30, R2, R128, -R189.reuse ;  /* 0x00000080021e7223 */ /* 0x100fe200000108bd */
[----:B------:R-:W-:Y:S01]  /*16800*/  ISETP.LT.OR P2, PT, R140, 0xda, P2 ;  /* 0x000000da8c00780c */ /* 0x000fe20001741670 */
[--C-:B------:R-:W-:Y:S01]  /*16810*/  FFMA.FTZ R129, R2, R129, -R189.reuse ;  /* 0x0000008102817223 */ /* 0x100fe200000108bd */
[----:B------:R-:W-:Y:S01]  /*16820*/  FMNMX.FTZ R0, R159, R0, !PT ;  /* 0x000000009f007209 */ /* 0x000fe20007810000 */
[----:B------:R-:W-:Y:S01]  /*16830*/  MUFU.EX2 R26, R26 ;  /* 0x0000001a001a7308 */ /* 0x000fe20000000800 */
[----:B------:R-:W-:Y:S01]  /*16840*/  FSEL R41, R38, -INF , !P4 ;  /* 0xff80000026297808 */ /* 0x000fe20006000000 */
[C-C-:B------:R-:W-:Y:S01]  /*16850*/  FFMA.FTZ R34, R2.reuse, R132, -R189.reuse ;  /* 0x0000008402227223 */ /* 0x140fe200000108bd */
[----:B------:R-:W-:Y:S01]  /*16860*/  FMNMX.FTZ R0, R75, R0, !PT ;  /* 0x000000004b007209 */ /* 0x000fe20007810000 */
[C-C-:B------:R-:W-:Y:S01]  /*16870*/  FFMA.FTZ R38, R2.reuse, R44, -R189.reuse ;  /* 0x0000002c02267223 */ /* 0x140fe200000108bd */
[----:B------:R-:W-:Y:S01]  /*16880*/  FSEL R39, R39, -INF , !P2 ;  /* 0xff80000027277808 */ /* 0x000fe20005000000 */
[C-C-:B------:R-:W-:Y:S01]  /*16890*/  FFMA.FTZ R44, R2.reuse, R48, -R189.reuse ;  /* 0x00000030022c7223 */ /* 0x140fe200000108bd */
[----:B------:R-:W-:Y:S01]  /*168a0*/  FMNMX.FTZ R0, R161, R0, !PT ;  /* 0x00000000a1007209 */ /* 0x000fe20007810000 */
[----:B------:R-:W-:Y:S01]  /*168b0*/  MUFU.EX2 R125, R125 ;  /* 0x0000007d007d7308 */ /* 0x000fe20000000800 */
[----:B------:R-:W-:-:S01]  /*168c0*/  FFMA.FTZ R133, R2, R133, -R189 ;  /* 0x0000008502857223 */ /* 0x000fc200000108bd */
[C-C-:B------:R-:W-:Y:S01]  /*168d0*/  FFMA.FTZ R48, R2.reuse, R52, -R189.reuse ;  /* 0x0000003402307223 */ /* 0x140fe200000108bd */
[----:B------:R-:W-:Y:S01]  /*168e0*/  FMNMX.FTZ R0, R79, R0, !PT ;  /* 0x000000004f007209 */ /* 0x000fe20007810000 */
[C-C-:B------:R-:W-:Y:S01]  /*168f0*/  FFMA.FTZ R42, R2.reuse, R104, -R189.reuse ;  /* 0x00000068022a7223 */ /* 0x140fe200000108bd */
[----:B------:R-:W-:-:S01]  /*16900*/  FFMA.FTZ R46, R2, R108, -R189 ;  /* 0x0000006c022e7223 */ /* 0x000fc200000108bd */
        /* <DEDUP_REMOVED lines=26> */
[----:B------:R-:W0:Y:S01]  /*16ab0*/  MUFU.EX2 R133, R133 ;  /* 0x0000008500857308 */ /* 0x000e220000000800 */
        /* <DEDUP_REMOVED lines=16> */
[----:B0-----:R-:W-:Y:S01]  /*16bc0*/  F2FP.SATFINITE.E4M3.F32.PACK_AB_MERGE_C R226, R133, R34, RZ ;  /* 0x0000002285e2723e */ /* 0x001fe200048070ff */
[C-C-:B------:R-:W-:Y:S01]  /*16bd0*/  FFMA.FTZ R64, R2.reuse, R64, -R189.reuse ;  /* 0x0000004002407223 */ /* 0x140fe200000108bd */
[----:B------:R-:W-:Y:S01]  /*16be0*/  FMNMX.FTZ R0, R71, R0, !PT ;  /* 0x0000000047007209 */ /* 0x000fe20007810000 */
[C-C-:B------:R-:W-:Y:S01]  /*16bf0*/  FFMA.FTZ R65, R2.reuse, R65, -R189.reuse ;  /* 0x0000004102417223 */ /* 0x140fe200000108bd */
[----:B------:R-:W-:Y:S01]  /*16c00*/  F2FP.SATFINITE.E4M3.F32.PACK_AB_MERGE_C R224, R125, R26, RZ ;  /* 0x0000001a7de0723e */ /* 0x000fe200048070ff */
[C-C-:B------:R-:W-:Y:S01]  /*16c10*/  FFMA.FTZ R45, R2.reuse, R45, -R189.reuse ;  /* 0x0000002d022d7223 */ /* 0x140fe200000108bd */
[----:B------:R-:W-:Y:S01]  /*16c20*/  FMNMX.FTZ R0, R175, R0, !PT ;  /* 0x00000000af007209 */ /* 0x000fe20007810000 */
[----:B------:R-:W-:Y:S01]  /*16c30*/  MUFU.EX2 R46, R46 ;  /* 0x0000002e002e7308 */ /* 0x000fe20000000800 */
[----:B------:R-:W-:Y:S01]  /*16c40*/  F2FP.SATFINITE.E4M3.F32.PACK_AB_MERGE_C R224, R121, R12, R224 ;  /* 0x0000000c79e0723e */ /* 0x000fe200048070e0 */
[C-C-:B------:R-:W-:Y:S01]  /*16c50*/  FFMA.FTZ R40, R2.reuse, R40, -R189.reuse ;  /* 0x0000002802287223 */ /* 0x140fe200000108bd */
[----:B------:R-:W-:Y:S01]  /*16c60*/  FMNMX.FTZ R0, R43, R0, !PT ;  /* 0x000000002b007209 */ /* 0x000fe20007810000 */
[C-C-:B------:R-:W-:Y:S01]  /*16c70*/  FFMA.FTZ R53, R2.reuse, R53, -R189.reuse ;  /* 0x0000003502357223 */ /* 0x140fe200000108bd */
[----:B------:R-:W-:Y:S01]  /*16c80*/  F2FP.SATFINITE.E4M3.F32.PACK_AB_MERGE_C R226, R129, R30, R226 ;  /* 0x0000001e81e2723e */ /* 0x000fe200048070e2 */
        /* <DEDUP_REMOVED lines=14> */
[----:B------:R-:W-:Y:S01]  /*16d70*/  FFMA.FTZ R33, R2, R33, -R189 ;  /* 0x0000002102217223 */ /* 0x000fe200000108bd */
[----:B------:R-:W-:-:S02]  /*16d80*/  ISETP.NE.AND P6, PT, R193, 0x1, PT ;  /* 0x00000001c100780c */ /* 0x000fc40003fc5270 */
        /* <DEDUP_REMOVED lines=18> */
[----:B------:R-:W-:-:S03]  /*16eb0*/  F2FP.SATFINITE.E4M3.F32.PACK_AB_MERGE_C R222, R113, R50, R222 ;  /* 0x0000003271de723e */ /* 0x000fc600048070de */
[----:B------:R-:W0:Y:S01]  /*16ec0*/  SHFL.BFLY PT, R191, R0, 0x2, 0x1f ;  /* 0x0c401f0000bf7f89 */ /* 0x000e2200000e0000 */
[----:B------:R-:W-:Y:S08]  /*16ed0*/  MUFU.EX2 R62, R62 ;  /* 0x0000003e003e7308 */ /* 0x000ff00000000800 */
[----:B------:R-:W1:Y:S08]  /*16ee0*/  MUFU.EX2 R93, R93 ;  /* 0x0000005d005d7308 */ /* 0x000e700000000800 */
[----:B------:R-:W-:Y:S01]  /*16ef0*/  MUFU.EX2 R66, R66 ;  /* 0x0000004200427308 */ /* 0x000fe20000000800 */
[----:B0-----:R-:W-:-:S07]  /*16f00*/  FMNMX.FTZ R191, R0, R191, !PT ;  /* 0x000000bf00bf7209 */ /* 0x001fce0007810000 */
[----:B------:R-:W-:Y:S01]  /*16f10*/  MUFU.EX2 R97, R97 ;  /* 0x0000006100617308 */ /* 0x000fe20000000800 */
[----:B-1----:R-:W-:Y:S01]  /*16f20*/  F2FP.SATFINITE.E4M3.F32.PACK_AB_MERGE_C R216, R93, R62, RZ ;  /* 0x0000003e5dd8723e */ /* 0x002fe200048070ff */
[----:B------:R-:W0:Y:S03]  /*16f30*/  SHFL.BFLY PT, R0, R191, 0x1, 0x1f ;  /* 0x0c201f00bf007f89 */ /* 0x000e2600000e0000 */
[----:B------:R-:W-:-:S03]  /*16f40*/  F2FP.SATFINITE.E4M3.F32.PACK_AB_MERGE_C R216, R89, R58, R216 ;  /* 0x0000003a59d8723e */ /* 0x000fc600048070d8 */
[----:B------:R-:W-:Y:S08]  /*16f50*/  MUFU.EX2 R70, R70 ;  /* 0x0000004600467308 */ /* 0x000ff00000000800 */
[----:B------:R-:W1:Y:S08]  /*16f60*/  MUFU.EX2 R101, R101 ;  /* 0x0000006500657308 */ /* 0x000e700000000800 */
[----:B------:R-:W-:Y:S01]  /*16f70*/  MUFU.EX2 R72, R72 ;  /* 0x0000004800487308 */ /* 0x000fe20000000800 */
[----:B0-----:R-:W-:-:S04]  /*16f80*/  FMNMX.FTZ R0, R191, R0, !PT ;  /* 0x00000000bf007209 */ /* 0x001fc80007810000 */
[----:B------:R-:W-:Y:S01]  /*16f90*/  FSETP.NEU.FTZ.AND P2, PT, R0, -INF , PT ;  /* 0xff8000000000780b */ /* 0x000fe20003f5d000 */
[----:B------:R-:W-:-:S02]  /*16fa0*/  FFMA.FTZ R80, R2, R0, -8 ;  /* 0xc100000002507423 */ /* 0x000fc40000010000 */
[----:B------:R-:W-:Y:S01]  /*16fb0*/  MUFU.EX2 R73, R73 ;  /* 0x0000004900497308 */ /* 0x000fe20000000800 */
[----:B-1----:R-:W-:Y:S02]  /*16fc0*/  F2FP.SATFINITE.E4M3.F32.PACK_AB_MERGE_C R218, R101, R70, RZ ;  /* 0x0000004665da723e */ /* 0x002fe400048070ff */
[----:B------:R-:W-:Y:S02]  /*16fd0*/  FSEL R80, R80, RZ, P2 ;  /* 0x000000ff50507208 */ /* 0x000fe40001000000 */
[----:B------:R-:W-:-:S03]  /*16fe0*/  F2FP.SATFINITE.E4M3.F32.PACK_AB_MERGE_C R218, R97, R66, R218 ;  /* 0x0000004261da723e */ /* 0x000fc600048070da */
[----:B------:R-:W-:Y:S01]  /*16ff0*/  MUFU.EX2 R74, R74 ;  /* 0x0000004a004a7308 */ /* 0x000fe20000000800 */
[----:B------:R-:W-:-:S01]  /*17000*/  FFMA.FTZ R90, R2, R111, -R80 ;  /* 0x0000006f025a7223 */ /* 0x000fc20000010850 */
[----:B------:R-:W-:Y:S01]  /*17010*/  FFMA.FTZ R111, R2, R119, -R80 ;  /* 0x00000077026f7223 */ /* 0x000fe20000010850 */
[----:B------:R-:W-:-:S01]  /*17020*/  FADD.FTZ R119, R12, R121 ;  /* 0x000000790c777221 */ /* 0x000fc20000010000 */
[C-C-:B------:R-:W-:Y:S01]  /*17030*/  FFMA.FTZ R52, R2.reuse, R122, -R80.reuse ;  /* 0x0000007a02347223 */ /* 0x140fe20000010850 */
[----:B------:R-:W-:-:S01]  /*17040*/  FFMA.FTZ R123, R2, R123, -R80 ;  /* 0x0000007b027b7223 */ /* 0x000fc20000010850 */
[----:B------:R-:W-:Y:S01]  /*17050*/  FFMA.FTZ R82, R2, R183, -R80 ;  /* 0x000000b702527223 */ /* 0x000fe20000010850 */
[----:B------:R-:W-:-:S01]  /*17060*/  FADD.FTZ R110, R26, R119 ;  /* 0x000000771a6e7221 */ /* 0x000fc20000010000 */
[C-C-:B------:R-:W-:Y:S01]  /*17070*/  FFMA.FTZ R108, R2.reuse, R83, -R80.reuse ;  /* 0x00000053026c7223 */ /* 0x140fe20000010850 */
[----:B------:R-:W-:-:S01]  /*17080*/  FFMA.FTZ R127, R2, R127, -R80 ;  /* 0x0000007f027f7223 */ /* 0x000fc20000010850 */
[----:B------:R-:W-:Y:S01]  /*17090*/  MUFU.EX2 R52, R52 ;  /* 0x0000003400347308 */ /* 0x000fe20000000800 */
[----:B------:R-:W-:-:S01]  /*170a0*/  FADD.FTZ R83, R125, R110 ;  /* 0x0000006e7d537221 */ /* 0x000fc20000010000 */
[C-C-:B------:R-:W-:Y:S01]  /*170b0*/  FFMA.FTZ R84, R2.reuse, R143, -R80.reuse ;  /* 0x0000008f02547223 */ /* 0x140fe20000010850 */
[----:B------:R-:W-:-:S01]  /*170c0*/  FFMA.FTZ R131, R2, R131, -R80 ;  /* 0x0000008302837223 */ /* 0x000fc20000010850 */
[----:B------:R-:W-:Y:S01]  /*170d0*/  FFMA.FTZ R86, R2, R145, -R80 ;  /* 0x0000009102567223 */ /* 0x000fe20000010850 */
[----:B------:R-:W-:-:S01]  /*170e0*/  FADD.FTZ R110, R30, R83 ;  /* 0x000000531e6e7221 */ /* 0x000fc20000010000 */
[C-C-:B------:R-:W-:Y:S01]  /*170f0*/  FFMA.FTZ R135, R2.reuse, R135, -R80.reuse ;  /* 0x0000008702877223 */ /* 0x140fe20000010850 */
[----:B------:R-:W-:-:S01]  /*17100*/  FFMA.FTZ R13, R2, R13, -R80 ;  /* 0x0000000d020d7223 */ /* 0x000fc20000010850 */
[----:B------:R-:W0:Y:S01]  /*17110*/  MUFU.EX2 R123, R123 ;  /* 0x0000007b007b7308 */ /* 0x000e220000000800 */
[----:B------:R-:W-:-:S01]  /*17120*/  FADD.FTZ R119, R129, R110 ;  /* 0x0000006e81777221 */ /* 0x000fc20000010000 */
[C-C-:B------:R-:W-:Y:S01]  /*17130*/  FFMA.FTZ R110, R2.reuse, R87, -R80.reuse ;  /* 0x00000057026e7223 */ /* 0x140fe20000010850 */
[----:B------:R-:W-:-:S01]  /*17140*/  FFMA.FTZ R92, R2, R141, -R80 ;  /* 0x0000008d025c7223 */ /* 0x000fc20000010850 */
[----:B------:R-:W-:Y:S01]  /*17150*/  FFMA.FTZ R88, R2, R107, -R80 ;  /* 0x0000006b02587223 */ /* 0x000fe20000010850 */
[----:B------:R-:W-:-:S01]  /*17160*/  FADD.FTZ R112, R34, R119 ;  /* 0x0000007722707221 */ /* 0x000fc20000010000 */
[C-C-:B------:R-:W-:Y:S01]  /*17170*/  FFMA.FTZ R15, R2.reuse, R15, -R80.reuse ;  /* 0x0000000f020f7223 */ /* 0x140fe20000010850 */
[----:B------:R-:W-:-:S01]  /*17180*/  FFMA.FTZ R107, R2, R115, -R80 ;  /* 0x00000073026b7223 */ /* 0x000fc20000010850 */
[----:B------:R-:W1:Y:S01]  /*17190*/  MUFU.EX2 R82, R82 ;  /* 0x0000005200527308 */ /* 0x000e620000000800 */
[----:B------:R-:W-:-:S01]  /*171a0*/  FADD.FTZ R119, R133, R112 ;  /* 0x0000007085777221 */ /* 0x000fc20000010000 */
[C-C-:B------:R-:W-:Y:S01]  /*171b0*/  FFMA.FTZ R94, R2.reuse, R149, -R80.reuse ;  /* 0x00000095025e7223 */ /* 0x140fe20000010850 */
[----:B------:R-:W-:-:S01]  /*171c0*/  FFMA.FTZ R96, R2, R151, -R80 ;  /* 0x0000009702607223 */ /* 0x000fc20000010850 */
[----:B------:R-:W-:Y:S01]  /*171d0*/  FFMA.FTZ R91, R2, R91, -R80 ;  /* 0x0000005b025b7223 */ /* 0x000fe20000010850 */
[----:B------:R-:W-:-:S01]  /*171e0*/  FADD.FTZ R114, R42, R119 ;  /* 0x000000772a727221 */ /* 0x000fc20000010000 */
[C-C-:B------:R-:W-:Y:S01]  /*171f0*/  FFMA.FTZ R98, R2.reuse, R153, -R80.reuse ;  /* 0x0000009902627223 */ /* 0x140fe20000010850 */
[----:B------:R-:W-:-:S01]  /*17200*/  FFMA.FTZ R95, R2, R95, -R80 ;  /* 0x0000005f025f7223 */ /* 0x000fc20000010850 */
[----:B------:R-:W2:Y:S01]  /*17210*/  MUFU.EX2 R127, R127 ;  /* 0x0000007f007f7308 */ /* 0x000ea20000000800 */
[----:B0-----:R-:W-:-:S01]  /*17220*/  FADD.FTZ R87, R52, R123 ;  /* 0x0000007b34577221 */ /* 0x001fc20000010000 */
[----:B------:R-:W-:Y:S01]  /*17230*/  FADD.FTZ R141, R105, R114 ;  /* 0x00000072698d7221 */ /* 0x000fe20000010000 */
[----:B------:R-:W-:-:S01]  /*17240*/  FFMA.FTZ R100, R2, R155, -R80 ;  /* 0x0000009b02647223 */ /* 0x000fc20000010850 */
[C-C-:B------:R-:W-:Y:S01]  /*17250*/  FFMA.FTZ R99, R2.reuse, R99, -R80.reuse ;  /* 0x0000006302637223 */ /* 0x140fe20000010850 */
[----:B------:R-:W-:-:S01]  /*17260*/  FFMA.FTZ R102, R2, R157, -R80 ;  /* 0x0000009d02667223 */ /* 0x000fc20000010850 */
[----:B------:R-:W-:Y:S01]  /*17270*/  FADD.FTZ R116, R46, R141 ;  /* 0x0000008d2e747221 */ /* 0x000fe20000010000 */
        /* <DEDUP_REMOVED lines=19> */
[----:B------:R-:W-:Y:S01]  /*173b0*/  FADD.FTZ R119, R109, R116 ;  /* 0x000000746d777221 */ /* 0x000fe20000010000 */
[----:B------:R-:W-:-:S01]  /*173c0*/  FFMA.FTZ R43, R2, R43, -R80 ;  /* 0x0000002b022b7223 */ /* 0x000fc20000010850 */
[--C-:B------:R-:W-:Y:S01]  /*173d0*/  FFMA.FTZ R177, R2, R177, -R80.reuse ;  /* 0x000000b102b17223 */ /* 0x100fe20000010850 */
[----:B------:R-:W-:Y:S01]  /*173e0*/  F2FP.SATFINITE.E4M3.F32.PACK_AB_MERGE_C R82, R127, R82, RZ ;  /* 0x000000527f52723e */ /* 0x000fe200048070ff */
[----:B------:R-:W-:Y:S01]  /*173f0*/  FADD.FTZ R116, R50, R119 ;  /* 0x0000007732747221 */ /* 0x000fe20000010000 */
[----:B------:R-:W-:-:S01]  /*17400*/  FFMA.FTZ R179, R2, R179, -R80 ;  /* 0x000000b302b37223 */ /* 0x000fc20000010850 */
[----:B------:R-:W0:Y:S01]  /*17410*/  MUFU.EX2 R135, R135 ;  /* 0x0000008700877308 */ /* 0x000e220000000800 */
[----:B-1----:R-:W-:-:S01]  /*17420*/  FADD.FTZ R59, R131, R114 ;  /* 0x00000072833b7221 */ /* 0x002fc20000010000 */
[----:B------:R-:W-:Y:S01]  /*17430*/  F2FP.SATFINITE.E4M3.F32.PACK_AB_MERGE_C R225, R123, R52, R82 ;  /* 0x000000347be1723e */ /* 0x000fe20004807052 */
[----:B------:R-:W-:-:S01]  /*17440*/  FFMA.FTZ R181, R2, R181, -R80 ;  /* 0x000000b502b57223 */ /* 0x000fc20000010850 */
[C-C-:B------:R-:W-:Y:S01]  /*17450*/  FFMA.FTZ R55, R2.reuse, R55, -R80.reuse ;  /* 0x0000003702377223 */ /* 0x140fe20000010850 */
[----:B------:R-:W-:-:S01]  /*17460*/  FFMA.FTZ R147, R2, R147, -R80 ;  /* 0x0000009302937223 */ /* 0x000fc20000010850 */
[C-C-:B------:R-:W-:Y:S01]  /*17470*/  FFMA.FTZ R185, R2.reuse, R185, -R80.reuse ;  /* 0x000000b902b97223 */ /* 0x140fe20000010850 */
[----:B------:R-:W-:-:S01]  /*17480*/  FFMA.FTZ R31, R2, R31, -R80 ;  /* 0x0000001f021f7223 */ /* 0x000fc20000010850 */
[----:B------:R-:W1:Y:S01]  /*17490*/  MUFU.EX2 R13, R13 ;  /* 0x0000000d000d7308 */ /* 0x000e620000000800 */
[----:B--2---:R-:W-:-:S01]  /*174a0*/  FADD.FTZ R114, R86, R59 ;  /* 0x0000003b56727221 */ /* 0x004fc20000010000 */
[----:B------:R-:W-:Y:S01]  /*174b0*/  FADD.FTZ R59, R113, R116 ;  /* 0x00000074713b7221 */ /* 0x000fe20000010000 */
[----:B------:R-:W-:-:S01]  /*174c0*/  FFMA.FTZ R187, R2, R187, -R80 ;  /* 0x000000bb02bb7223 */ /* 0x000fc20000010850 */
[C-C-:B------:R-:W-:Y:S01]  /*174d0*/  FFMA.FTZ R35, R2.reuse, R35, -R80.reuse ;  /* 0x0000002302237223 */ /* 0x140fe20000010850 */
[----:B------:R-:W-:-:S01]  /*174e0*/  FFMA.FTZ R41, R2, R41, -R80 ;  /* 0x0000002902297223 */ /* 0x000fc20000010850 */
[----:B------:R-:W-:Y:S01]  /*174f0*/  FADD.FTZ R116, R54, R59 ;  /* 0x0000003b36747221 */ /* 0x000fe20000010000 */
[----:B------:R-:W-:-:S01]  /*17500*/  FFMA.FTZ R59, R2, R63, -R80 ;  /* 0x0000003f023b7223 */ /* 0x000fc20000010850 */
[----:B------:R-:W2:Y:S01]  /*17510*/  MUFU.EX2 R88, R88 ;  /* 0x0000005800587308 */ /* 0x000ea20000000800 */
[----:B0-----:R-:W-:-:S01]  /*17520*/  FADD.FTZ R114, R135, R114 ;  /* 0x0000007287727221 */ /* 0x001fc20000010000 */
[----:B------:R-:W-:Y:S01]  /*17530*/  FADD.FTZ R63, R117, R116 ;  /* 0x00000074753f7221 */ /* 0x000fe20000010000 */
[----:B------:R-:W-:-:S01]  /*17540*/  FFMA.FTZ R39, R2, R39, -R80 ;  /* 0x0000002702277223 */ /* 0x000fc20000010850 */
[----:B------:R-:W-:-:S02]  /*17550*/  F2FP.SATFINITE.E4M3.F32.PACK_AB_MERGE_C R86, R135, R86, RZ ;  /* 0x000000568756723e */ /* 0x000fc400048070ff */
[----:B------:R-:W-:-:S02]  /*17560*/  FADD.FTZ R46, R58, R63 ;  /* 0x0000003f3a2e7221 */ /* 0x000fc40000010000 */
[----:B------:R-:W0:Y:S01]  /*17570*/  MUFU.EX2 R15, R15 ;  /* 0x0000000f000f7308 */ /* 0x000e220000000800 */
[----:B-1----:R-:W-:-:S01]  /*17580*/  FADD.FTZ R119, R13, R114 ;  /* 0x000000720d777221 */ /* 0x002fc20000010000 */
[----:B------:R-:W-:Y:S01]  /*17590*/  FADD.FTZ R109, R89, R46 ;  /* 0x0000002e596d7221 */ /* 0x000fe20000010000 */
[----:B------:R-:W-:-:S03]  /*175a0*/  F2FP.SATFINITE.E4M3.F32.PACK_AB_MERGE_C R227, R131, R84, R86 ;  /* 0x0000005483e3723e */ /* 0x000fc60004807056 */
        /* <DEDUP_REMOVED lines=11> */
[----:B------:R-:W-:Y:S01]  /*17660*/  FADD.FTZ R101, R101, R42 ;  /* 0x0000002a65657221 */ /* 0x000fe20000010000 */
[----:B------:R-:W-:-:S03]  /*17670*/  F2FP.SATFINITE.E4M3.F32.PACK_AB_MERGE_C R90, R90, R15, RZ ;  /* 0x0000000f5a5a723e */ /* 0x000fc600048070ff */
[----:B------:R-:W-:Y:S01]  /*17680*/  FADD.FTZ R46, R72, R101 ;  /* 0x00000065482e7221 */ /* 0x000fe20000010000 */
[----:B------:R-:W-:Y:S01]  /*17690*/  F2FP.SATFINITE.E4M3.F32.PACK_AB_MERGE_C R221, R88, R13, R90 ;  /* 0x0000000d58dd723e */ /* 0x000fe2000480705a */
[----:B------:R-:W1:Y:S01]  /*176a0*/  MUFU.EX2 R94, R94 ;  /* 0x0000005e005e7308 */ /* 0x000e620000000800 */
[----:B--2---:R-:W-:-:S01]  /*176b0*/  FADD.FTZ R34, R92, R63 ;  /* 0x0000003f5c227221 */ /* 0x004fc20000010000 */
[----:B------:R-:W-:Y:S01]  /*176c0*/  FFMA.FTZ R63, R2, R67, -R80 ;  /* 0x00000043023f7223 */ /* 0x000fe20000010850 */
[----:B------:R-:W-:-:S05]  /*176d0*/  FADD.FTZ R89, R73, R46 ;  /* 0x0000002e49597221 */ /* 0x000fca0000010000 */
        /* <DEDUP_REMOVED lines=8> */
[----:B------:R-:W2:Y:S01]  /*17760*/  MUFU.EX2 R98, R98 ;  /* 0x0000006200627308 */ /* 0x000ea20000000800 */
[----:B0-----:R-:W-:-:S01]  /*17770*/  FADD.FTZ R34, R96, R67 ;  /* 0x0000004360227221 */ /* 0x001fc20000010000 */
[----:B------:R-:W-:-:S06]  /*17780*/  FFMA.FTZ R67, R2, R71, -R80 ;  /* 0x0000004702437223 */ /* 0x000fcc0000010850 */
[----:B------:R-:W0:Y:S01]  /*17790*/  MUFU.EX2 R95, R95 ;  /* 0x0000005f005f7308 */ /* 0x000e220000000800 */
[----:B-1----:R-:W-:-:S01]  /*177a0*/  FADD.FTZ R71, R91, R34 ;  /* 0x000000225b477221 */ /* 0x002fc20000010000 */
[----:B------:R-:W-:-:S06]  /*177b0*/  FFMA.FTZ R34, R2, R175, -R80 ;  /* 0x000000af02227223 */ /* 0x000fcc0000010850 */
        /* <DEDUP_REMOVED lines=9> */
[----:B--2---:R-:W-:Y:S01]  /*17850*/  F2FP.SATFINITE.E4M3.F32.PACK_AB_MERGE_C R212, R77, R74, RZ ;  /* 0x0000004a4dd4723e */ /* 0x004fe200048070ff */
[----:B------:R-:W-:-:S03]  /*17860*/  FADD.FTZ R74, R74, R89 ;  /* 0x000000594a4a7221 */ /* 0x000fc60000010000 */
[----:B------:R-:W-:Y:S01]  /*17870*/  F2FP.SATFINITE.E4M3.F32.PACK_AB_MERGE_C R212, R73, R72, R212 ;  /* 0x0000004849d4723e */ /* 0x000fe200048070d4 */
[----:B------:R-:W-:-:S02]  /*17880*/  FADD.FTZ R77, R77, R74 ;  /* 0x0000004a4d4d7221 */ /* 0x000fc40000010000 */
[----:B------:R-:W-:Y:S01]  /*17890*/  MUFU.EX2 R78, R78 ;  /* 0x0000004e004e7308 */ /* 0x000fe20000000800 */
[----:B0-----:R-:W-:-:S07]  /*178a0*/  FADD.FTZ R71, R99, R42 ;  /* 0x0000002a63477221 */ /* 0x001fce0000010000 */
        /* <DEDUP_REMOVED lines=8> */
[----:B--2---:R-:W-:-:S01]  /*17930*/  FADD.FTZ R71, R103, R42 ;  /* 0x0000002a67477221 */ /* 0x004fc20000010000 */
[C-C-:B------:R-:W-:Y:S01]  /*17940*/  FFMA.FTZ R42, R2.reuse, R51, -R80.reuse ;  /* 0x00000033022a7223 */ /* 0x140fe20000010850 */
[----:B------:R-:W-:-:S01]  /*17950*/  FFMA.FTZ R51, R2, R27, -R80 ;  /* 0x0000001b02337223 */ /* 0x000fc20000010850 */
[----:B------:R-:W-:-:S04]  /*17960*/  F2FP.SATFINITE.E4M3.F32.PACK_AB_MERGE_C R102, R103, R102, RZ ;  /* 0x000000666766723e */ /* 0x000fc800048070ff */
[----:B------:R-:W2:Y:S01]  /*17970*/  MUFU.EX2 R75, R75 ;  /* 0x0000004b004b7308 */ /* 0x000ea20000000800 */
[C---:B0-----:R-:W-:Y:S01]  /*17980*/  F2FP.SATFINITE.E4M3.F32.PACK_AB_MERGE_C R214, R81.reuse, R76, R214 ;  /* 0x0000004c51d6723e */ /* 0x041fe200048070d6 */
[----:B------:R-:W-:Y:S01]  /*17990*/  FADD.FTZ R81, R81, R46 ;  /* 0x0000002e51517221 */ /* 0x000fe20000010000 */
[----:B------:R-:W-:-:S03]  /*179a0*/  F2FP.SATFINITE.E4M3.F32.PACK_AB_MERGE_C R219, R99, R100, R102 ;  /* 0x0000006463db723e */ /* 0x000fc60004807066 */
[----:B------:R-:W-:Y:S02]  /*179b0*/  FADD.FTZ R78, R78, R81 ;  /* 0x000000514e4e7221 */ /* 0x000fe40000010000 */
[----:B------:R-:W0:Y:S01]  /*179c0*/  MUFU.EX2 R106, R106 ;  /* 0x0000006a006a7308 */ /* 0x000e220000000800 */
[----:B-1----:R-:W-:-:S01]  /*179d0*/  FADD.FTZ R46, R104, R71 ;  /* 0x00000047682e7221 */ /* 0x002fc20000010000 */
[----:B------:R-:W-:-:S06]  /*179e0*/  FADD.FTZ R85, R85, R78 ;  /* 0x0000004e55557221 */ /* 0x000fcc0000010000 */
[----:B------:R-:W1:Y:S01]  /*179f0*/  MUFU.EX2 R115, R115 ;  /* 0x0000007300737308 */ /* 0x000e620000000800 */
[----:B--2---:R-:W-:-:S07]  /*17a00*/  FADD.FTZ R71, R75, R46 ;  /* 0x0000002e4b477221 */ /* 0x004fce0000010000 */
[----:B------:R-:W-:Y:S01]  /*17a10*/  MUFU.EX2 R79, R79 ;  /* 0x0000004f004f7308 */ /* 0x000fe20000000800 */
[----:B0-----:R-:W-:-:S07]  /*17a20*/  FADD.FTZ R50, R106, R71 ;  /* 0x000000476a327221 */ /* 0x001fce0000010000 */
[----:B------:R-:W-:Y:S01]  /*17a30*/  MUFU.EX2 R108, R108 ;  /* 0x0000006c006c7308 */ /* 0x000fe20000000800 */
[----:B-1----:R-:W-:-:S01]  /*17a40*/  FADD.FTZ R50, R115, R50 ;  /* 0x0000003273327221 */ /* 0x002fc20000010000 */
[----:B------:R-:W-:-:S04]  /*17a50*/  F2FP.SATFINITE.E4M3.F32.PACK_AB_MERGE_C R106, R115, R106, RZ ;  /* 0x0000006a736a723e */ /* 0x000fc800048070ff */
[----:B------:R-:W-:Y:S02]  /*17a60*/  F2FP.SATFINITE.E4M3.F32.PACK_AB_MERGE_C R213, R75, R104, R106 ;  /* 0x000000684bd5723e */ /* 0x000fe4000480706a */
[----:B------:R-:W-:Y:S08]  /*17a70*/  MUFU.EX2 R60, R60 ;  /* 0x0000003c003c7308 */ /* 0x000ff00000000800 */
[----:B------:R-:W0:Y:S08]  /*17a80*/  MUFU.EX2 R61, R61 ;  /* 0x0000003d003d7308 */ /* 0x000e300000000800 */
[----:B------:R-:W-:Y:S08]  /*17a90*/  MUFU.EX2 R83, R83 ;  /* 0x0000005300537308 */ /* 0x000ff00000000800 */
[----:B------:R-:W-:Y:S01]  /*17aa0*/  MUFU.EX2 R56, R56 ;  /* 0x0000003800387308 */ /* 0x000fe20000000800 */
[----:B0-----:R-:W-:-:S07]  /*17ab0*/  F2FP.SATFINITE.E4M3.F32.PACK_AB_MERGE_C R208, R61, R60, RZ ;  /* 0x0000003c3dd0723e */ /* 0x001fce00048070ff */
[----:B------:R-:W0:Y:S08]  /*17ac0*/  MUFU.EX2 R57, R57 ;  /* 0x0000003900397308 */ /* 0x000e300000000800 */
[----:B------:R-:W1:Y:S08]  /*17ad0*/  MUFU.EX2 R110, R110 ;  /* 0x0000006e006e7308 */ /* 0x000e700000000800 */
[----:B------:R-:W2:Y:S01]  /*17ae0*/  MUFU.EX2 R87, R87 ;  /* 0x0000005700577308 */ /* 0x000ea20000000800 */
[----:B0-----:R-:W-:Y:S01]  /*17af0*/  F2FP.SATFINITE.E4M3.F32.PACK_AB_MERGE_C R208, R57, R56, R208 ;  /* 0x0000003839d0723e */ /* 0x001fe200048070d0 */
[----:B------:R-:W-:-:S04]  /*17b00*/  FADD.FTZ R56, R56, R85 ;  /* 0x0000005538387221 */ /* 0x000fc80000010000 */
[----:B------:R-:W-:Y:S02]  /*17b10*/  FADD.FTZ R57, R57, R56 ;  /* 0x0000003839397221 */ /* 0x000fe40000010000 */
[----:B------:R0:W-:Y:S02]  /*17b20*/  MUFU.EX2 R46, R47 ;  /* 0x0000002f002e7308 */ /* 0x0001e40000000800 */
[----:B------:R-:W-:-:S04]  /*17b30*/  FADD.FTZ R60, R60, R57 ;  /* 0x000000393c3c7221 */ /* 0x000fc80000010000 */
[----:B------:R-:W-:Y:S02]  /*17b40*/  FADD.FTZ R61, R61, R60 ;  /* 0x0000003c3d3d7221 */ /* 0x000fe40000010000 */
[----:B------:R-:W3:Y:S01]  /*17b50*/  MUFU.EX2 R112, R112 ;  /* 0x0000007000707308 */ /* 0x000ee20000000800 */
[----:B0-----:R-:W-:-:S04]  /*17b60*/  FADD.FTZ R47, R79, R50 ;  /* 0x000000324f2f7221 */ /* 0x001fc80000010000 */
[----:B------:R-:W-:-:S03]  /*17b70*/  FADD.FTZ R50, R108, R47 ;  /* 0x0000002f6c327221 */ /* 0x000fc60000010000 */
[----:B------:R-:W-:Y:S01]  /*17b80*/  MUFU.EX2 R68, R68 ;  /* 0x0000004400447308 */ /* 0x000fe20000000800 */
[----:B------:R-:W-:-:S01]  /*17b90*/  FADD.FTZ R47, R83, R50 ;  /* 0x00000032532f7221 */ /* 0x000fc20000010000 */
[----:B-1----:R-:W-:-:S03]  /*17ba0*/  F2FP.SATFINITE.E4M3.F32.PACK_AB_MERGE_C R83, R110, R83, RZ ;  /* 0x000000536e53723e */ /* 0x002fc600048070ff */
[----:B------:R-:W-:Y:S01]  /*17bb0*/  FADD.FTZ R50, R110, R47 ;  /* 0x0000002f6e327221 */ /* 0x000fe20000010000 */
[----:B------:R-:W-:Y:S02]  /*17bc0*/  F2FP.SATFINITE.E4M3.F32.PACK_AB_MERGE_C R215, R108, R79, R83 ;  /* 0x0000004f6cd7723e */ /* 0x000fe40004807053 */
[----:B------:R-:W0:Y:S01]  /*17bd0*/  MUFU.EX2 R69, R69 ;  /* 0x0000004500457308 */ /* 0x000e220000000800 */
[----:B--2---:R-:W-:-:S04]  /*17be0*/  FADD.FTZ R15, R87, R50 ;  /* 0x00000032570f7221 */ /* 0x004fc80000010000 */
[----:B---3--:R-:W-:-:S03]  /*17bf0*/  FADD.FTZ R15, R112, R15 ;  /* 0x0000000f700f7221 */ /* 0x008fc60000010000 */
        /* <DEDUP_REMOVED lines=31> */
[C---:B0-----:R-:W-:Y:S01]  /*17df0*/  F2FP.SATFINITE.E4M3.F32.PACK_AB_MERGE_C R15, R67.reuse, R30, RZ ;  /* 0x0000001e430f723e */ /* 0x041fe200048070ff */
[----:B------:R-:W-:Y:S01]  /*17e00*/  FADD.FTZ R67, R67, R52 ;  /* 0x0000003443437221 */ /* 0x000fe20000010000 */
[----:B------:R-:W-:-:S02]  /*17e10*/  FADD.FTZ R40, R38, R139 ;  /* 0x0000008b26287221 */ /* 0x000fc40000010000 */
[----:B------:R-:W-:Y:S02]  /*17e20*/  F2FP.SATFINITE.E4M3.F32.PACK_AB_MERGE_C R211, R63, R12, R15 ;  /* 0x0000000c3fd3723e */ /* 0x000fe4000480700f */
[----:B------:R-:W-:-:S01]  /*17e30*/  FADD.FTZ R45, R45, R40 ;  /* 0x000000282d2d7221 */ /* 0x000fc20000010000 */
[----:B------:R-:W0:Y:S01]  /*17e40*/  MUFU.EX2 R177, R177 ;  /* 0x000000b100b17308 */ /* 0x000e220000000800 */
[----:B--2---:R-:W-:-:S07]  /*17e50*/  FADD.FTZ R30, R34, R67 ;  /* 0x00000043221e7221 */ /* 0x004fce0000010000 */
[----:B------:R-:W-:Y:S01]  /*17e60*/  MUFU.EX2 R48, R48 ;  /* 0x0000003000307308 */ /* 0x000fe20000000800 */
[----:B-1----:R-:W-:-:S07]  /*17e70*/  FADD.FTZ R38, R43, R30 ;  /* 0x0000001e2b267221 */ /* 0x002fce0000010000 */
[----:B------:R-:W1:Y:S01]  /*17e80*/  MUFU.EX2 R53, R53 ;  /* 0x0000003500357308 */ /* 0x000e620000000800 */
[----:B0-----:R-:W-:-:S01]  /*17e90*/  FADD.FTZ R13, R177, R38 ;  /* 0x00000026b10d7221 */ /* 0x001fc20000010000 */
[----:B------:R-:W-:-:S03]  /*17ea0*/  F2FP.SATFINITE.E4M3.F32.PACK_AB_MERGE_C R177, R46, R177, RZ ;  /* 0x000000b12eb1723e */ /* 0x000fc600048070ff */
[----:B------:R-:W-:Y:S01]  /*17eb0*/  FADD.FTZ R46, R46, R13 ;  /* 0x0000000d2e2e7221 */ /* 0x000fe20000010000 */
[----:B------:R-:W-:Y:S02]  /*17ec0*/  F2FP.SATFINITE.E4M3.F32.PACK_AB_MERGE_C R205, R43, R34, R177 ;  /* 0x000000222bcd723e */ /* 0x000fe400048070b1 */
[----:B------:R-:W-:Y:S08]  /*17ed0*/  MUFU.EX2 R44, R44 ;  /* 0x0000002c002c7308 */ /* 0x000ff00000000800 */
[----:B------:R-:W0:Y:S01]  /*17ee0*/  MUFU.EX2 R49, R49 ;  /* 0x0000003100317308 */ /* 0x000e220000000800 */
[----:B-1----:R-:W-:-:S07]  /*17ef0*/  F2FP.SATFINITE.E4M3.F32.PACK_AB_MERGE_C R47, R53, R48, RZ ;  /* 0x00000030352f723e */ /* 0x002fce00048070ff */
        /* <DEDUP_REMOVED lines=11> */
[----:B------:R-:W-:Y:S01]  /*17fb0*/  MUFU.EX2 R29, R29 ;  /* 0x0000001d001d7308 */ /* 0x000fe20000000800 */
[----:B0-----:R-:W-:-:S02]  /*17fc0*/  FADD.FTZ R13, R181, R40 ;  /* 0x00000028b50d7221 */ /* 0x001fc40000010000 */
[----:B------:R-:W0:Y:S05]  /*17fd0*/  @P6 LDC R40, c[0x0][0x44c] ;  /* 0x00011300ff286b82 */ /* 0x000e2a0000000800 */
[----:B------:R-:W1:Y:S08]  /*17fe0*/  MUFU.EX2 R50, R55 ;  /* 0x0000003700327308 */ /* 0x000e700000000800 */
[----:B------:R-:W-:Y:S08]  /*17ff0*/  MUFU.EX2 R24, R24 ;  /* 0x0000001800187308 */ /* 0x000ff00000000800 */
[----:B------:R-:W-:Y:S01]  /*18000*/  MUFU.EX2 R25, R25 ;  /* 0x0000001900197308 */ /* 0x000fe20000000800 */
[C---:B-1----:R-:W-:Y:S01]  /*18010*/  F2FP.SATFINITE.E4M3.F32.PACK_AB_MERGE_C R181, R50.reuse, R181, RZ ;  /* 0x000000b532b5723e */ /* 0x042fe200048070ff */
[----:B------:R-:W-:Y:S01]  /*18020*/  FADD.FTZ R50, R50, R13 ;  /* 0x0000000d32327221 */ /* 0x000fe20000010000 */
[----:B0-----:R-:W-:-:S02]  /*18030*/  @P6 IMAD.HI.U32 R40, R192, R40, RZ ;  /* 0x00000028c0286227 */ /* 0x001fc400078e00ff */
[----:B------:R-:W-:-:S03]  /*18040*/  F2FP.SATFINITE.E4M3.F32.PACK_AB_MERGE_C R207, R42, R27, R181 ;  /* 0x0000001b2acf723e */ /* 0x000fc600048070b5 */
[----:B------:R-:W0:Y:S08]  /*18050*/  MUFU.EX2 R147, R147 ;  /* 0x0000009300937308 */ /* 0x000e300000000800 */
[----:B------:R-:W-:Y:S08]  /*18060*/  MUFU.EX2 R26, R51 ;  /* 0x00000033001a7308 */ /* 0x000ff00000000800 */
[----:B------:R-:W-:Y:S01]  /*18070*/  MUFU.EX2 R185, R185 ;  /* 0x000000b900b97308 */ /* 0x000fe20000000800 */
[----:B0-----:R-:W-:-:S07]  /*18080*/  FADD.FTZ R13, R147, R50 ;  /* 0x00000032930d7221 */ /* 0x001fce0000010000 */
[----:B------:R-:W-:Y:S08]  /*18090*/  MUFU.EX2 R36, R36 ;  /* 0x0000002400247308 */ /* 0x000ff00000000800 */
[----:B------:R-:W0:Y:S08]  /*180a0*/  MUFU.EX2 R37, R37 ;  /* 0x0000002500257308 */ /* 0x000e300000000800 */
[----:B------:R1:W2:Y:S08]  /*180b0*/  MUFU.EX2 R30, R31 ;  /* 0x0000001f001e7308 */ /* 0x0002b00000000800 */
[----:B------:R-:W-:Y:S01]  /*180c0*/  MUFU.EX2 R32, R32 ;  /* 0x0000002000207308 */ /* 0x000fe20000000800 */
[----:B-1----:R-:W-:-:S02]  /*180d0*/  F2FP.SATFINITE.E4M3.F32.PACK_AB_MERGE_C R31, R29, R28, RZ ;  /* 0x0000001c1d1f723e */ /* 0x002fc400048070ff */
[----:B0-----:R-:W-:Y:S02]  /*180e0*/  F2FP.SATFINITE.E4M3.F32.PACK_AB_MERGE_C R15, R37, R36, RZ ;  /* 0x00000024250f723e */ /* 0x001fe400048070ff */
[C---:B------:R-:W-:Y:S01]  /*180f0*/  F2FP.SATFINITE.E4M3.F32.PACK_AB_MERGE_C R200, R25.reuse, R24, R31 ;  /* 0x0000001819c8723e */ /* 0x040fe2000480701f */
[----:B------:R-:W-:Y:S01]  /*18100*/  FADD.FTZ R24, R24, R53 ;  /* 0x0000003518187221 */ /* 0x000fe20000010000 */
[----:B------:R-:W0:Y:S01]  /*18110*/  @P6 LDC R31, c[0x0][0x450] ;  /* 0x00011400ff1f6b82 */ /* 0x000e220000000800 */
[----:B------:R-:W1:Y:S02]  /*18120*/  MUFU.EX2 R33, R33 ;  /* 0x0000002100217308 */ /* 0x000e640000000800 */
[----:B------:R-:W-:-:S01]  /*18130*/  FADD.FTZ R25, R25, R24 ;  /* 0x0000001819197221 */ /* 0x000fc20000010000 */
[----:B------:R-:W-:-:S03]  /*18140*/  FADD.FTZ R24, R26, R13 ;  /* 0x0000000d1a187221 */ /* 0x000fc60000010000 */
[----:B------:R-:W-:Y:S01]  /*18150*/  FADD.FTZ R28, R28, R25 ;  /* 0x000000191c1c7221 */ /* 0x000fe20000010000 */
[----:B------:R-:W-:-:S01]  /*18160*/  FADD.FTZ R13, R185, R24 ;  /* 0x00000018b90d7221 */ /* 0x000fc20000010000 */
[----:B------:R-:W3:Y:S01]  /*18170*/  MUFU.EX2 R187, R187 ;  /* 0x000000bb00bb7308 */ /* 0x000ee20000000800 */
[C---:B--2---:R-:W-:Y:S01]  /*18180*/  F2FP.SATFINITE.E4M3.F32.PACK_AB_MERGE_C R185, R30.reuse, R185, RZ ;  /* 0x000000b91eb9723e */ /* 0x044fe200048070ff */
[----:B------:R-:W-:Y:S01]  /*18190*/  FADD.FTZ R29, R29, R28 ;  /* 0x0000001c1d1d7221 */ /* 0x000fe20000010000 */
[----:B------:R-:W-:-:S02]  /*181a0*/  FADD.FTZ R30, R30, R13 ;  /* 0x0000000d1e1e7221 */ /* 0x000fc40000010000 */
[----:B------:R-:W-:Y:S01]  /*181b0*/  F2FP.SATFINITE.E4M3.F32.PACK_AB_MERGE_C R201, R26, R147, R185 ;  /* 0x000000931ac9723e */ /* 0x000fe200048070b9 */
[----:B------:R-:W-:Y:S02]  /*181c0*/  IMAD.MOV.U32 R26, RZ, RZ, R192 ;  /* 0x000000ffff1a7224 */ /* 0x000fe400078e00c0 */
[----:B------:R-:W2:Y:S01]  /*181d0*/  MUFU.EX2 R38, R35 ;  /* 0x0000002300267308 */ /* 0x000ea20000000800 */
[----:B-1----:R-:W-:Y:S01]  /*181e0*/  F2FP.SATFINITE.E4M3.F32.PACK_AB_MERGE_C R202, R33, R32, R15 ;  /* 0x0000002021ca723e */ /* 0x002fe2000480700f */
[----:B------:R-:W-:-:S04]  /*181f0*/  FADD.FTZ R32, R32, R29 ;  /* 0x0000001d20207221 */ /* 0x000fc80000010000 */
[----:B------:R-:W-:Y:S01]  /*18200*/  FADD.FTZ R33, R33, R32 ;  /* 0x0000002021217221 */ /* 0x000fe20000010000 */
[----:B0-----:R-:W-:Y:S01]  /*18210*/  @P6 SHF.R.U32.HI R26, RZ, R31, R40 ;  /* 0x0000001fff1a6219 */ /* 0x001fe20000011628 */
[----:B------:R-:W-:Y:S01]  /*18220*/  MUFU.EX2 R41, R41 ;  /* 0x0000002900297308 */ /* 0x000fe20000000800 */
[----:B---3--:R-:W-:-:S01]  /*18230*/  FADD.FTZ R13, R187, R30 ;  /* 0x0000001ebb0d7221 */ /* 0x008fc20000010000 */
[----:B------:R-:W-:Y:S01]  /*18240*/  FADD.FTZ R36, R36, R33 ;  /* 0x0000002124247221 */ /* 0x000fe20000010000 */
[----:B------:R-:W-:Y:S01]  /*18250*/  ISETP.GE.AND P6, PT, R21, 0x1, PT ;  /* 0x000000011500780c */ /* 0x000fe20003fc6270 */
[----:B------:R-:W-:-:S04]  /*18260*/  IMAD.IADD R137, R137, 0x1, R26 ;  /* 0x0000000189897824 */ /* 0x000fc800078e021a */
[----:B------:R-:W0:Y:S01]  /*18270*/  MUFU.EX2 R12, R39 ;  /* 0x00000027000c7308 */ /* 0x000e220000000800 */
[----:B--2---:R-:W-:-:S01]  /*18280*/  FADD.FTZ R24, R38, R13 ;  /* 0x0000000d26187221 */ /* 0x004fc20000010000 */
[----:B0-----:R-:W-:-:S03]  /*18290*/  F2FP.SATFINITE.E4M3.F32.PACK_AB_MERGE_C R13, R12, R41, RZ ;  /* 0x000000290c0d723e */ /* 0x001fc600048070ff */
[----:B------:R-:W-:Y:S01]  /*182a0*/  FADD.FTZ R41, R41, R24 ;  /* 0x0000001829297221 */ /* 0x000fe20000010000 */
[----:B------:R-:W-:Y:S01]  /*182b0*/  F2FP.SATFINITE.E4M3.F32.PACK_AB_MERGE_C R203, R38, R187, R13 ;  /* 0x000000bb26cb723e */ /* 0x000fe2000480700d */
[----:B------:R-:W-:Y:S02]  /*182c0*/  FADD.FTZ R13, R37, R36 ;  /* 0x00000024250d7221 */ /* 0x000fe40000010000 */
[----:B------:R-:W-:-:S01]  /*182d0*/  FADD.FTZ R15, R12, R41 ;  /* 0x000000290c0f7221 */ /* 0x000fc20000010000 */
[----:B------:R-:W-:Y:S02]  /*182e0*/  VIADD R12, R136, 0xfffffffe ;  /* 0xfffffffe880c7836 */ /* 0x000fe40000000000 */
[----:B------:R0:W-:Y:S04]  /*182f0*/  STL [R1+0x4], R13 ;  /* 0x0000040d01007387 */ /* 0x0001e80000100800 */
[----:B------:R1:W-:Y:S01]  /*18300*/  STL [R1], R15 ;  /* 0x0000000f01007387 */ /* 0x0003e20000100800 */
[----:B0-----:R-:W-:Y:S01]  /*18310*/  IMAD.IADD R13, R137, 0x1, R20 ;  /* 0x00000001890d7824 */ /* 0x001fe200078e0214 */
[----:B------:R-:W-:Y:S06]  /*18320*/  @!P6 BRA `(.L_x_1473) ;  /* 0x000000000048e947 */ /* 0x000fec0003800000 */
[C---:B------:R-:W-:Y:S01]  /*18330*/  ISETP.GT.AND P2, PT, R137.reuse, RZ, PT ;  /* 0x000000ff8900720c */ /* 0x040fe20003f44270 */
[----:B------:R-:W-:Y:S01]  /*18340*/  BSSY B0, `(.L_x_1474) ;  /* 0x000000e000007945 */ /* 0x000fe20003800000 */
[----:B-1----:R-:W-:-:S11]  /*18350*/  VIADD R15, R137, 0xffffffff ;  /* 0xffffffff890f7836 */ /* 0x002fd60000000000 */
        /* <DEDUP_REMOVED lines=8> */
.L_x_1475:
[----:B------:R-:W-:-:S13]  /*183e0*/  ISETP.NE.AND P2, PT, R21, 0x1, PT ;  /* 0x000000011500780c */ /* 0x000fda0003f45270 */
[----:B------:R-:W0:Y:S02]  /*183f0*/  @P2 LDC.64 R24, c[0x0][0x9e8] ;  /* 0x00027a00ff182b82 */ /* 0x000e240000000a00 */
[----:B0-----:R-:W-:-:S05]  /*18400*/  @P2 IMAD.HI.U32 R20, R15, R24, RZ ;  /* 0x000000180f142227 */ /* 0x001fca00078e00ff */
[----:B------:R-:W-:-:S07]  /*18410*/  @P2 SHF.R.U32.HI R15, RZ, R25, R20 ;  /* 0x00000019ff0f2219 */ /* 0x000fce0000011614 */
.L_x_1476:
[----:B------:R-:W-:Y:S05]  /*18420*/  BSYNC B0 ;  /* 0x0000000000007941 */ /* 0x000fea0003800000 */
.L_x_1474:
[----:B------:R-:W-:-:S05]  /*18430*/  IMAD R20, R15, R21, R21 ;  /* 0x000000150f147224 */ /* 0x000fca00078e0215 */
[----:B------:R-:W-:-:S07]  /*18440*/  VIMNMX R13, R13, R20, PT ;  /* 0x000000140d0d7248 */ /* 0x000fce0003fe0100 */
.L_x_1473:
[----:B-1----:R-:W2:Y:S01]  /*18450*/  LDL R15, [R1+0x74] ;  /* 0x00007400010f7983 */ /* 0x002ea20000100800 */
[----:B------:R-:W-:Y:S01]  /*18460*/  IMAD.MOV.U32 R20, RZ, RZ, RZ ;  /* 0x000000ffff147224 */ /* 0x000fe200078e00ff */
[----:B------:R-:W-:Y:S01]  /*18470*/  CS2R R24, SRZ ;  /* 0x0000000000187805 */ /* 0x000fe2000001ff00 */
[----:B------:R-:W-:Y:S01]  /*18480*/  IMAD.MOV.U32 R21, RZ, RZ, R13 ;  /* 0x000000ffff157224 */ /* 0x000fe200078e000d */
[----:B------:R-:W-:Y:S02]  /*18490*/  CS2R R26, SRZ ;  /* 0x00000000001a7805 */ /* 0x000fe4000001ff00 */
[----:B------:R-:W-:Y:S02]  /*184a0*/  CS2R R28, SRZ ;  /* 0x00000000001c7805 */ /* 0x000fe4000001ff00 */
[----:B------:R-:W-:Y:S01]  /*184b0*/  CS2R R30, SRZ ;  /* 0x00000000001e7805 */ /* 0x000fe2000001ff00 */
[----:B------:R-:W-:Y:S01]  /*184c0*/  IMAD.HI R13, R13, -0x6db6db6d, R20 ;  /* 0x924924930d0d7827 */ /* 0x000fe200078e0214 */
[----:B------:R-:W-:-:S02]  /*184d0*/  CS2R R32, SRZ ;  /* 0x0000000000207805 */ /* 0x000fc4000001ff00 */
[----:B------:R-:W-:Y:S02]  /*184e0*/  CS2R R34, SRZ ;  /* 0x0000000000227805 */ /* 0x000fe4000001ff00 */
[----:B------:R-:W-:Y:S02]  /*184f0*/  CS2R R36, SRZ ;  /* 0x0000000000247805 */ /* 0x000fe4000001ff00 */
[----:B------:R-:W-:Y:S02]  /*18500*/  CS2R R38, SRZ ;  /* 0x0000000000267805 */ /* 0x000fe4000001ff00 */
[----:B------:R-:W-:Y:S02]  /*18510*/  SHF.R.U32.HI R20, RZ, 0x1f, R13 ;  /* 0x0000001fff147819 */ /* 0x000fe4000001160d */
[----:B------:R-:W-:Y:S02]  /*18520*/  CS2R R40, SRZ ;  /* 0x0000000000287805 */ /* 0x000fe4000001ff00 */
[----:B------:R-:W-:-:S02]  /*18530*/  CS2R R42, SRZ ;  /* 0x00000000002a7805 */ /* 0x000fc4000001ff00 */
[----:B------:R-:W-:Y:S02]  /*18540*/  CS2R R44, SRZ ;  /* 0x00000000002c7805 */ /* 0x000fe4000001ff00 */
[----:B------:R-:W-:Y:S02]  /*18550*/  LEA.HI.SX32 R20, R13, R20, 0x19 ;  /* 0x000000140d147211 */ /* 0x000fe400078fcaff */
        /* <DEDUP_REMOVED lines=21> */
[----:B--2---:R-:W-:-:S04]  /*186b0*/  VIMNMX R15, R15, R20, !PT ;  /* 0x000000140f0f7248 */ /* 0x004fc80007fe0100 */
[----:B------:R-:W-:Y:S01]  /*186c0*/  ISETP.GE.AND P2, PT, R12, R15, PT ;  /* 0x0000000f0c00720c */ /* 0x000fe20003f46270 */
[----:B------:R0:W-:-:S12]  /*186d0*/  STL [R1+0x60], R15 ;  /* 0x0000600f01007387 */ /* 0x0001d80000100800 */
[----:B0-----:R-:W-:Y:S05]  /*186e0*/  @!P2 BRA `(.L_x_1477) ;  /* 0x000000680068a947 */ /* 0x001fea0003800000 */
        /* <DEDUP_REMOVED lines=32> */
.L_x_1496:
[----:B------:R-:W2:Y:S01]  /*188f0*/  LDL R14, [R1+0x58] ;  /* 0x00005800010e7983 */ /* 0x000ea20000100800 */
[----:B------:R-:W-:Y:S01]  /*18900*/  VIADD R13, R233, 0x1 ;  /* 0x00000001e90d7836 */ /* 0x000fe20000000000 */
[----:B------:R-:W-:Y:S05]  /*18910*/  YIELD ;  /* 0x0000000000007946 */ /* 0x000fea0003800000 */
[----:B------:R-:W-:-:S04]  /*18920*/  ISETP.NE.AND P2, PT, R13, 0x2, PT ;  /* 0x000000020d00780c */ /* 0x000fc80003f45270 */
[----:B------:R-:W-:Y:S02]  /*18930*/  SEL R235, RZ, 0x1, P2 ;  /* 0x00000001ffeb7807 */ /* 0x000fe40001000000 */
[----:B------:R-:W-:Y:S02]  /*18940*/  SEL R13, R13, RZ, P2 ;  /* 0x000000ff0d0d7207 */ /* 0x000fe40001000000 */
[----:B------:R-:W-:Y:S02]  /*18950*/  LOP3.LUT R235, R232, R235, RZ, 0x3c, !PT ;  /* 0x000000ebe8eb7212 */ /* 0x000fe400078e3cff */
[----:B--2---:R-:W-:-:S13]  /*18960*/  ISETP.NE.AND P2, PT, R14, RZ, PT ;  /* 0x000000ff0e00720c */ /* 0x004fda0003f45270 */
[----:B0-----:R-:W-:Y:S05]  /*18970*/  @P2 BRA `(.L_x_1478) ;  /* 0x0000000000302947 */ /* 0x001fea0003800000 */
[----:B------:R-:W-:Y:S05]  /*18980*/  @!P0 BRA `(.L_x_1479) ;  /* 0x0000000000048947 */ /* 0x000fea0003800000 */
[----:B------:R-:W-:Y:S01]  /*18990*/  BPT.TRAP 0x1 ;  /* 0x000000040000795c */ /* 0x000fe20000300000 */
.L_x_1479:
[----:B------:R-:W-:Y:S01]  /*189a0*/  IMAD R15, R13, 0x8, R18 ;  /* 0x000000080d0f7824 */ /* 0x000fe200078e0212 */
[----:B------:R-:W-:-:S04]  /*189b0*/  SHF.L.U32 R14, R235, 0x1f, RZ ;  /* 0x0000001feb0e7819 */ /* 0x000fc800000006ff */
[----:B------:R0:W1:Y:S01]  /*189c0*/  SYNCS.PHASECHK.TRANS64.TRYWAIT P3, [R15+URZ+0x2e830], R14 ;  /* 0x02e8300e0f0075a7 */ /* 0x000062000806017f */
[----:B------:R-:W-:Y:S05]  /*189d0*/  @!P0 BRA `(.L_x_1480) ;  /* 0x0000000000048947 */ /* 0x000fea0003800000 */
[----:B------:R-:W-:Y:S01]  /*189e0*/  BPT.TRAP 0x1 ;  /* 0x000000040000795c */ /* 0x000fe20000300000 */
.L_x_1480:
[----:B------:R-:W-:Y:S04]  /*189f0*/  BSSY B0, `(.L_x_1478) ;  /* 0x0000004000007945 */ /* 0x000fe80003800000 */
[----:B-1----:R-:W-:Y:S05]  /*18a00*/  @P3 BRA `(.L_x_1481) ;  /* 0x0000000000083947 */ /* 0x002fea0003800000 */
[----:B------:R-:W1:Y:S02]  /*18a10*/  SYNCS.PHASECHK.TRANS64.TRYWAIT P3, [R15+URZ+0x2e830], R14 ;  /* 0x02e8300e0f0075a7 */ /* 0x000e64000806017f */
[----:B-1----:R-:W-:Y:S05]  /*18a20*/  @!P3 BRA `(.L_x_1482) ;  /* 0x000001e800fcb947 */ /* 0x002fea0003800000 */
.L_x_1481:
[----:B------:R-:W-:Y:S05]  /*18a30*/  BSYNC B0 ;  /* 0x0000000000007941 */ /* 0x000fea0003800000 */
.L_x_1478:
[----:B------:R-:W2:Y:S01]  /*18a40*/  LDL R20, [R1+0x5c] ;  /* 0x00005c0001147983 */ /* 0x000ea20000100800 */
[----:B------:R-:W-:Y:S05]  /*18a50*/  WARPSYNC.ALL ;  /* 0x0000000000007948 */ /* 0x000fea0003800000 */
[----:B01----:R-:W0:Y:S01]  /*18a60*/  S2R R14, SR_TID.X ;  /* 0x00000000000e7919 */ /* 0x003e220000002100 */
[----:B------:R-:W-:Y:S01]  /*18a70*/  IMAD.MOV.U32 R89, RZ, RZ, 0x40000040 ;  /* 0x40000040ff597424 */ /* 0x000fe200078e00ff */
[C---:B------:R-:W-:Y:S01]  /*18a80*/  R2UR UR12, R8.reuse ;  /* 0x00000000080c72ca */ /* 0x040fe200000e0000 */
[----:B------:R-:W-:Y:S01]  /*18a90*/  IMAD.MOV.U32 R15, RZ, RZ, 0x40000040 ;  /* 0x40000040ff0f7424 */ /* 0x000fe200078e00ff */
[----:B------:R-:W-:Y:S01]  /*18aa0*/  R2UR UR13, R9 ;  /* 0x00000000090d72ca */ /* 0x000fe200000e0000 */
[----:B------:R-:W-:Y:S01]  /*18ab0*/  IMAD.MOV.U32 R21, RZ, RZ, 0x40000040 ;  /* 0x40000040ff157424 */ /* 0x000fe200078e00ff */
[----:B------:R-:W-:Y:S01]  /*18ac0*/  R2UR UR15, R89 ;  /* 0x00000000590f72ca */ /* 0x000fe200000e0000 */
[----:B------:R-:W-:Y:S01]  /*18ad0*/  IMAD.MOV.U32 R91, RZ, RZ, 0x40000040 ;  /* 0x40000040ff5b7424 */ /* 0x000fe200078e00ff */
[----:B------:R-:W-:Y:S01]  /*18ae0*/  R2UR UR23, R15 ;  /* 0x000000000f1772ca */ /* 0x000fe200000e0000 */
[----:B------:R-:W-:Y:S01]  /*18af0*/  STL [R1+0xd8], R23 ;  /* 0x0000d81701007387 */ /* 0x000fe20000100800 */
[----:B------:R-:W-:Y:S01]  /*18b00*/  R2UR UR20, R8 ;  /* 0x00000000081472ca */ /* 0x000fe200000e0000 */
[----:B------:R-:W-:Y:S01]  /*18b10*/  IMAD.MOV.U32 R89, RZ, RZ, 0x40000040 ;  /* 0x40000040ff597424 */ /* 0x000fe200078e00ff */
[----:B------:R-:W-:Y:S01]  /*18b20*/  R2UR UR21, R9 ;  /* 0x00000000091572ca */ /* 0x000fe200000e0000 */
[----:B------:R-:W-:Y:S01]  /*18b30*/  STL [R1+0xd4], R22 ;  /* 0x0000d41601007387 */ /* 0x000fe20000100800 */
[----:B------:R-:W-:-:S02]  /*18b40*/  R2UR UR7, R15 ;  /* 0x000000000f0772ca */ /* 0x000fc400000e0000 */
[----:B------:R-:W-:Y:S01]  /*18b50*/  R2UR UR11, R21 ;  /* 0x00000000150b72ca */ /* 0x000fe200000e0000 */
[----:B------:R-:W-:Y:S01]  /*18b60*/  STL [R1+0xd0], R19 ;  /* 0x0000d01301007387 */ /* 0x000fe20000100800 */
[----:B------:R-:W-:Y:S02]  /*18b70*/  R2UR UR25, R15 ;  /* 0x000000000f1972ca */ /* 0x000fe400000e0000 */
[C---:B------:R-:W-:Y:S01]  /*18b80*/  R2UR UR27, R21.reuse ;  /* 0x00000000151b72ca */ /* 0x040fe200000e0000 */
[----:B------:R-:W-:Y:S01]  /*18b90*/  STL [R1+0xcc], R18 ;  /* 0x0000cc1201007387 */ /* 0x000fe20000100800 */
[----:B------:R-:W-:Y:S02]  /*18ba0*/  R2UR UR29, R21 ;  /* 0x00000000151d72ca */ /* 0x000fe400000e0000 */
[----:B------:R-:W-:Y:S01]  /*18bb0*/  R2UR UR31, R91 ;  /* 0x000000005b1f72ca */ /* 0x000fe200000e0000 */
[----:B------:R1:W-:Y:S01]  /*18bc0*/  STL [R1+0xc8], R17 ;  /* 0x0000c81101007387 */ /* 0x0003e20000100800 */
[----:B------:R-:W-:-:S02]  /*18bd0*/  R2UR UR39, R15 ;  /* 0x000000000f2772ca */ /* 0x000fc400000e0000 */
[----:B------:R-:W-:Y:S01]  /*18be0*/  MOV R237, UR7 ;  /* 0x0000000700ed7c02 */ /* 0x000fe20008000f00 */
[----:B------:R-:W-:Y:S01]  /*18bf0*/  UMOV UR7, UR11 ;  /* 0x0000000b00077c82 */ /* 0x000fe20008000000 */
[----:B------:R-:W-:Y:S01]  /*18c00*/  R2UR UR11, R91 ;  /* 0x000000005b0b72ca */ /* 0x000fe200000e0000 */
[----:B------:R-:W-:Y:S01]  /*18c10*/  STL [R1+0xc4], R16 ;  /* 0x0000c41001007387 */ /* 0x000fe20000100800 */
[----:B0-----:R-:W-:Y:S02]  /*18c20*/  SHF.R.U32.HI R14, RZ, 0x7, R14 ;  /* 0x00000007ff0e7819 */ /* 0x001fe4000001160e */
[----:B------:R-:W-:Y:S01]  /*18c30*/  R2UR UR36, R8 ;  /* 0x00000000082472ca */ /* 0x000fe200000e0000 */
[----:B------:R-:W-:Y:S01]  /*18c40*/  STL [R1+0xc0], R12 ;  /* 0x0000c00c01007387 */ /* 0x000fe20000100800 */
[----:B-1----:R-:W-:Y:S01]  /*18c50*/  MOV R17, UR7 ;  /* 0x0000000700117c02 */ /* 0x002fe20008000f00 */
[----:B------:R-:W-:Y:S01]  /*18c60*/  VIADD R92, R14, 0x8 ;  /* 0x000000080e5c7836 */ /* 0x000fe20000000000 */
[----:B------:R-:W-:Y:S01]  /*18c70*/  UMOV UR7, UR29 ;  /* 0x0000001d00077c82 */ /* 0x000fe20008000000 */
[----:B------:R-:W-:Y:S01]  /*18c80*/  STL [R1+0xbc], R3 ;  /* 0x0000bc0301007387 */ /* 0x000fe20000100800 */
[----:B------:R-:W-:-:S02]  /*18c90*/  R2UR UR29, R9 ;  /* 0x00000000091d72ca */ /* 0x000fc400000e0000 */
[----:B------:R-:W-:Y:S01]  /*18ca0*/  R2UR UR37, R9 ;  /* 0x00000000092572ca */ /* 0x000fe200000e0000 */
[----:B------:R0:W-:Y:S01]  /*18cb0*/  BAR.SYNC.DEFER_BLOCKING R92, 0x100 ;  /* 0x0004005c0000751d */ /* 0x0001e20000010000 */
[----:B------:R-:W-:Y:S02]  /*18cc0*/  R2UR UR47, R21 ;  /* 0x00000000152f72ca */ /* 0x000fe400000e0000 */
[----:B------:R-:W-:Y:S02]  /*18cd0*/  R2UR UR44, R8 ;  /* 0x00000000082c72ca */ /* 0x000fe400000e0000 */
[----:B------:R-:W-:Y:S02]  /*18ce0*/  R2UR UR45, R9 ;  /* 0x00000000092d72ca */ /* 0x000fe400000e0000 */
[C---:B------:R-:W-:Y:S01]  /*18cf0*/  R2UR UR19, R15.reuse ;  /* 0x000000000f1372ca */ /* 0x040fe200000e0000 */
[----:B------:R1:W-:Y:S01]  /*18d00*/  STL [R1+0xb8], R2 ;  /* 0x0000b80201007387 */ /* 0x0003e20000100800 */
[----:B------:R-:W-:Y:S01]  /*18d10*/  R2UR UR5, R15 ;  /* 0x000000000f0572ca */ /* 0x000fe200000e0000 */
[----:B------:R-:W-:Y:S01]  /*18d20*/  IMAD.MOV.U32 R15, RZ, RZ, 0x40000040 ;  /* 0x40000040ff0f7424 */ /* 0x000fe200078e00ff */
[----:B------:R-:W-:Y:S01]  /*18d30*/  R2UR UR17, R21 ;  /* 0x00000000151172ca */ /* 0x000fe200000e0000 */
[----:B------:R3:W-:Y:S01]  /*18d40*/  STL [R1+0xb4], R0 ;  /* 0x0000b40001007387 */ /* 0x0007e20000100800 */
[----:B------:R-:W-:-:S02]  /*18d50*/  R2UR UR9, R91 ;  /* 0x000000005b0972ca */ /* 0x000fc400000e0000 */
[----:B------:R-:W-:Y:S02]  /*18d60*/  MOV R96, UR7 ;  /* 0x0000000700607c02 */ /* 0x000fe40008000f00 */
[----:B------:R-:W-:Y:S01]  /*18d70*/  R2UR UR33, R91 ;  /* 0x000000005b2172ca */ /* 0x000fe200000e0000 */
[----:B------:R-:W-:Y:S01]  /*18d80*/  IMAD.MOV.U32 R91, RZ, RZ, 0x40000040 ;  /* 0x40000040ff5b7424 */ /* 0x000fe200078e00ff */
[----:B-1----:R-:W-:Y:S01]  /*18d90*/  MOV R2, UR11 ;  /* 0x0000000b00027c02 */ /* 0x002fe20008000f00 */
[----:B------:R-:W-:Y:S01]  /*18da0*/  UMOV UR11, UR25 ;  /* 0x00000019000b7c82 */ /* 0x000fe20008000000 */
[----:B------:R-:W-:Y:S02]  /*18db0*/  R2UR UR25, R9 ;  /* 0x00000000091972ca */ /* 0x000fe400000e0000 */
[----:B------:R-:W-:Y:S01]  /*18dc0*/  MOV R19, UR11 ;  /* 0x0000000b00137c02 */ /* 0x000fe20008000f00 */
[----:B------:R-:W-:Y:S01]  /*18dd0*/  WARPGROUP.ARRIVE ;  /* 0x00000000000079c5 */ /* 0x000fe20000000000 */
[----:B------:R-:W-:Y:S01]  /*18de0*/  UMOV UR11, UR19 ;  /* 0x00000013000b7c82 */ /* 0x000fe20008000000 */
[----:B------:R-:W-:Y:S01]  /*18df0*/  R2UR UR19, R15 ;  /* 0x000000000f1372ca */ /* 0x000fe200000e0000 */
[----:B------:R-:W-:Y:S01]  /*18e00*/  IMAD.MOV.U32 R15, RZ, RZ, 0x40000040 ;  /* 0x40000040ff0f7424 */ /* 0x000fe200078e00ff */
[----:B------:R-:W-:Y:S01]  /*18e10*/  UMOV UR7, UR9 ;  /* 0x0000000900077c82 */ /* 0x000fe20008000000 */
[----:B------:R-:W-:-:S02]  /*18e20*/  R2UR UR9, R9 ;  /* 0x00000000090972ca */ /* 0x000fc400000e0000 */
[----:B------:R-:W-:Y:S01]  /*18e30*/  MOV R94, UR11 ;  /* 0x0000000b005e7c02 */ /* 0x000fe20008000f00 */
[----:B------:R-:W-:Y:S01]  /*18e40*/  UMOV UR11, UR5 ;  /* 0x00000005000b7c82 */ /* 0x000fe20008000000 */
[----:B------:R-:W-:Y:S02]  /*18e50*/  R2UR UR43, R91 ;  /* 0x000000005b2b72ca */ /* 0x000fe400000e0000 */
[----:B------:R-:W-:Y:S02]  /*18e60*/  R2UR UR59, R89 ;  /* 0x00000000593b72ca */ /* 0x000fe400000e0000 */
[----:B------:R-:W-:Y:S01]  /*18e70*/  R2UR UR5, R11 ;  /* 0x000000000b0572ca */ /* 0x000fe200000e0000 */
[----:B--2---:R-:W-:-:S04]  /*18e80*/  IMAD R88, R13, 0x700, R20 ;  /* 0x000007000d587824 */ /* 0x004fc800078e0214 */
[C---:B------:R-:W-:Y:S01]  /*18e90*/  VIADD R14, R88.reuse, 0x100 ;  /* 0x00000100580e7836 */ /* 0x040fe20000000000 */
[C---:B------:R-:W-:Y:S01]  /*18ea0*/  R2UR UR14, R88.reuse ;  /* 0x00000000580e72ca */ /* 0x040fe200000e0000 */
[C---:B------:R-:W-:Y:S02]  /*18eb0*/  VIADD R20, R88.reuse, 0x200 ;  /* 0x0000020058147836 */ /* 0x040fe40000000000 */
        /* <DEDUP_REMOVED lines=10> */
[----:B------:R-:W-:Y:S01]  /*18f60*/  QGMMA.64x32x32.F32.E4M3.E4M3 R184, gdesc[UR12], RZ, !UPT, gsb0 ;  /* 0x006000000cb879f3 */ /* 0x000fe2000c0008ff */
        /* <DEDUP_REMOVED lines=19> */
[----:B------:R-:W-:-:S02]  /*190a0*/  R2UR UR12, R10 ;  /* 0x000000000a0c72ca */ /* 0x000fc400000e0000 */
[----:B------:R-:W-:Y:S01]  /*190b0*/  R2UR UR6, R14 ;  /* 0x000000000e0672ca */ /* 0x000fe200000e0000 */
[----:B------:R-:W-:Y:S01]  /*190c0*/  VIADD R14, R88, 0x304 ;  /* 0x00000304580e7836 */ /* 0x000fe20000000000 */
[----:B------:R-:W-:Y:S01]  /*190d0*/  R2UR UR14, R20 ;  /* 0x00000000140e72ca */ /* 0x000fe200000e0000 */
[----:B------:R-:W-:Y:S01]  /*190e0*/  VIADD R20, R88, 0x404 ;  /* 0x0000040458147836 */ /* 0x000fe20000000000 */
[----:B------:R-:W-:Y:S02]  /*190f0*/  R2UR UR13, R11 ;  /* 0x000000000b0d72ca */ /* 0x000fe400000e0000 */
[----:B------:R-:W-:Y:S01]  /*19100*/  MOV R12, UR15 ;  /* 0x0000000f000c7c02 */ /* 0x000fe20008000f00 */
[----:B------:R-:W-:Y:S02]  /*19110*/  UMOV UR15, UR33 ;  /* 0x00000021000f7c82 */ /* 0x000fe40008000000 */
[----:B------:R-:W-:Y:S01]  /*19120*/  MOV R23, UR15 ;  /* 0x0000000f00177c02 */ /* 0x000fe20008000f00 */
[----:B------:R-:W-:-:S03]  /*19130*/  UMOV UR15, UR17 ;  /* 0x00000011000f7c82 */ /* 0x000fc60008000000 */
[----:B------:R-:W-:Y:S01]  /*19140*/  MOV R236, UR6 ;  /* 0x0000000600ec7c02 */ /* 0x000fe20008000f00 */
[----:B------:R-:W-:Y:S01]  /*19150*/  UMOV UR6, UR10 ;  /* 0x0000000a00067c82 */ /* 0x000fe20008000000 */
[----:B------:R-:W-:Y:S01]  /*19160*/  R2UR UR10, R90 ;  /* 0x000000005a0a72ca */ /* 0x000fe200000e0000 */
[----:B------:R-:W-:Y:S01]  /*19170*/  VIADD R90, R88, 0x206 ;  /* 0x00000206585a7836 */ /* 0x000fe20000000000 */
[----:B------:R-:W-:Y:S01]  /*19180*/  MOV R16, UR6 ;  /* 0x0000000600107c02 */ /* 0x000fe20008000f00 */
[----:B------:R-:W-:Y:S01]  /*19190*/  UMOV UR6, UR28 ;  /* 0x0000001c00067c82 */ /* 0x000fe20008000000 */
[C---:B------:R-:W-:Y:S02]  /*191a0*/  R2UR UR28, R8.reuse ;  /* 0x00000000081c72ca */ /* 0x040fe400000e0000 */
[----:B------:R-:W-:Y:S01]  /*191b0*/  MOV R95, UR6 ;  /* 0x00000006005f7c02 */ /* 0x000fe20008000f00 */
[----:B------:R-:W-:Y:S01]  /*191c0*/  UMOV UR6, UR8 ;  /* 0x0000000800067c82 */ /* 0x000fe20008000000 */
[----:B------:R-:W-:-:S02]  /*191d0*/  R2UR UR8, R8 ;  /* 0x00000000080872ca */ /* 0x000fc400000e0000 */
[----:B------:R-:W-:Y:S02]  /*191e0*/  R2UR UR42, R90 ;  /* 0x000000005a2a72ca */ /* 0x000fe400000e0000 */
[----:B------:R-:W-:Y:S01]  /*191f0*/  MOV R3, UR14 ;  /* 0x0000000e00037c02 */ /* 0x000fe20008000f00 */
[----:B------:R-:W-:Y:S01]  /*19200*/  UMOV UR14, UR32 ;  /* 0x00000020000e7c82 */ /* 0x000fe20008000000 */
[----:B---3--:R-:W-:Y:S01]  /*19210*/  MOV R0, UR10 ;  /* 0x0000000a00007c02 */ /* 0x008fe20008000f00 */
[----:B------:R-:W-:Y:S01]  /*19220*/  UMOV UR10, UR24 ;  /* 0x00000018000a7c82 */ /* 0x000fe20008000000 */
[----:B------:R-:W-:Y:S02]  /*19230*/  R2UR UR24, R8 ;  /* 0x00000000081872ca */ /* 0x000fe400000e0000 */
[----:B------:R-:W-:Y:S01]  /*19240*/  MOV R18, UR10 ;  /* 0x0000000a00127c02 */ /* 0x000fe20008000f00 */
[----:B------:R-:W-:Y:S01]  /*19250*/  UMOV UR10, UR18 ;  /* 0x00000012000a7c82 */ /* 0x000fe20008000000 */
[----:B------:R-:W-:Y:S01]  /*19260*/  R2UR UR18, R14 ;  /* 0x000000000e1272ca */ /* 0x000fe200000e0000 */
[----:B------:R-:W-:Y:S01]  /*19270*/  VIADD R14, R88, 0x504 ;  /* 0x00000504580e7836 */ /* 0x000fe20000000000 */
[----:B------:R-:W-:Y:S01]  /*19280*/  MOV R93, UR10 ;  /* 0x0000000a005d7c02 */ /* 0x000fe20008000f00 */
[----:B------:R-:W-:-:S02]  /*19290*/  WARPGROUP.DEPBAR.LE gsb0, 0x0 ;  /* 0x00008000000079c5 */ /* 0x000fc40000010000 */
[----:B------:R-:W-:Y:S01]  /*192a0*/  WARPGROUP.ARRIVE ;  /* 0x00000000000079c5 */ /* 0x000fe20000000000 */
[----:B------:R-:W-:Y:S01]  /*192b0*/  UMOV UR10, UR4 ;  /* 0x00000004000a7c82 */ /* 0x000fe20008000000 */
[----:B------:R-:W-:Y:S02]  /*192c0*/  R2UR UR4, R10 ;  /* 0x000000000a0472ca */ /* 0x000fe400000e0000 */
[----:B------:R-:W-:Y:S01]  /*192d0*/  MOV R22, UR14 ;  /* 0x0000000e00167c02 */ /* 0x000fe20008000f00 */
[----:B------:R-:W-:Y:S01]  /*192e0*/  UMOV UR14, UR16 ;  /* 0x00000010000e7c82 */ /* 0x000fe20008000000 */
[----:B------:R-:W-:Y:S01]  /*192f0*/  QGMMA.64x32x32.F32.E4M3.E4M3 R168, gdesc[UR20], RZ, !UPT, gsb0 ;  /* 0x0060000014a879f3 */ /* 0x000fe2000c0008ff */
[----:B------:R-:W-:Y:S01]  /*19300*/  R2UR UR22, R20 ;  /* 0x00000000141672ca */ /* 0x000fe200000e0000 */
[----:B------:R-:W-:Y:S01]  /*19310*/  VIADD R20, R88, 0x604 ;  /* 0x0000060458147836 */ /* 0x000fe20000000000 */
[----:B------:R-:W-:Y:S01]  /*19320*/  R2UR UR23, R21 ;  /* 0x00000000151772ca */ /* 0x000fe200000e0000 */
[----:B------:R-:W-:Y:S01]  /*19330*/  IMAD.MOV.U32 R21, RZ, RZ, 0x40000040 ;  /* 0x40000040ff157424 */ /* 0x000fe200078e00ff */
[----:B------:R-:W-:-:S02]  /*19340*/  WARPGROUP.DEPBAR.LE gsb0, 0x0 ;  /* 0x00008000000079c5 */ /* 0x000fc40000010000 */
[----:B------:R-:W-:-:S06]  /*19350*/  WARPGROUP.ARRIVE ;  /* 0x00000000000079c5 */ /* 0x000fcc0000000000 */
[----:B------:R-:W-:Y:S01]  /*19360*/  QGMMA.64x32x32.F32.E4M3.E4M3 R152, gdesc[UR24], RZ, !UPT, gsb0 ;  /* 0x00600000189879f3 */ /* 0x000fe2000c0008ff */
        /* <DEDUP_REMOVED lines=21> */
[----:B------:R-:W-:-:S03]  /*194c0*/  IMAD.MOV.U32 R21, RZ, RZ, 0x40000040 ;  /* 0x40000040ff157424 */ /* 0x000fc600078e00ff */
[----:B------:R-:W-:Y:S01]  /*194d0*/  R2UR UR50, R20 ;  /* 0x00000000143272ca */ /* 0x000fe200000e0000 */
[----:B------:R-:W-:Y:S01]  /*194e0*/  IMAD.MOV.U32 R20, RZ, RZ, R96 ;  /* 0x000000ffff147224 */ /* 0x000fe200078e0060 */
[----:B------:R-:W-:Y:S01]  /*194f0*/  R2UR UR51, R21 ;  /* 0x00000000153372ca */ /* 0x000fe200000e0000 */
[----:B------:R-:W-:Y:S01]  /*19500*/  IMAD.MOV.U32 R21, RZ, RZ, R95 ;  /* 0x000000ffff157224 */ /* 0x000fe200078e005f */
[----:B------:R-:W-:Y:S02]  /*19510*/  WARPGROUP.DEPBAR.LE gsb0, 0x0 ;  /* 0x00008000000079c5 */ /* 0x000fe40000010000 */
[----:B------:R-:W-:-:S06]  /*19520*/  WARPGROUP.ARRIVE ;  /* 0x00000000000079c5 */ /* 0x000fcc0000000000 */
[----:B------:R-:W-:Y:S01]  /*19530*/  QGMMA.64x32x32.F32.E4M3.E4M3 R104, gdesc[UR44], RZ, !UPT, gsb0 ;  /* 0x006000002c6879f3 */ /* 0x000fe2000c0008ff */
[----:B------:R-:W-:Y:S01]  /*19540*/  R2UR UR46, R14 ;  /* 0x000000000e2e72ca */ /* 0x000fe200000e0000 */
[C---:B------:R-:W-:Y:S01]  /*19550*/  VIADD R14, R88.reuse, 0x506 ;  /* 0x00000506580e7836 */ /* 0x040fe20000000000 */
[----:B------:R-:W-:Y:S01]  /*19560*/  R2UR UR47, R15 ;  /* 0x000000000f2f72ca */ /* 0x000fe200000e0000 */
[----:B------:R-:W-:Y:S02]  /*19570*/  IMAD.MOV.U32 R15, RZ, RZ, 0x40000040 ;  /* 0x40000040ff0f7424 */ /* 0x000fe400078e00ff */
[----:B------:R-:W-:Y:S01]  /*19580*/  VIADD R88, R88, 0x606 ;  /* 0x0000060658587836 */ /* 0x000fe20000000000 */
[----:B------:R-:W-:Y:S01]  /*19590*/  R2UR UR54, R14 ;  /* 0x000000000e3672ca */ /* 0x000fe200000e0000 */
[----:B------:R-:W-:Y:S01]  /*195a0*/  IMAD.MOV.U32 R14, RZ, RZ, R94 ;  /* 0x000000ffff0e7224 */ /* 0x000fe200078e005e */
[----:B------:R-:W-:Y:S01]  /*195b0*/  R2UR UR55, R15 ;  /* 0x000000000f3772ca */ /* 0x000fe200000e0000 */
[----:B------:R-:W-:Y:S01]  /*195c0*/  IMAD.MOV.U32 R15, RZ, RZ, R93 ;  /* 0x000000ffff0f7224 */ /* 0x000fe200078e005d */
[----:B------:R-:W-:Y:S01]  /*195d0*/  R2UR UR58, R88 ;  /* 0x00000000583a72ca */ /* 0x000fe200000e0000 */
[----:B------:R-:W-:-:S02]  /*195e0*/  WARPGROUP.DEPBAR.LE gsb0, 0x0 ;  /* 0x00008000000079c5 */ /* 0x000fc40000010000 */
[----:B0-----:R-:W-:-:S06]  /*195f0*/  WARPGROUP.ARRIVE ;  /* 0x00000000000079c5 */ /* 0x001fcc0000000000 */
[----:B------:R-:W-:Y:S01]  /*19600*/  QGMMA.64x32x32.F32.E4M3.E4M3 R88, gdesc[UR8], RZ, !UPT, gsb0 ;  /* 0x00600000085879f3 */ /* 0x000fe2000c0008ff */
[----:B------:R-:W-:Y:S02]  /*19610*/  R2UR UR11, R14 ;  /* 0x000000000e0b72ca */ /* 0x000fe400000e0000 */
[----:B------:R-:W-:Y:S01]  /*19620*/  R2UR UR10, R15 ;  /* 0x000000000f0a72ca */ /* 0x000fe200000e0000 */
[----:B------:R-:W-:Y:S02]  /*19630*/  WARPGROUP.DEPBAR.LE gsb0, 0x0 ;  /* 0x00008000000079c5 */ /* 0x000fe40000010000 */
[----:B------:R-:W-:-:S06]  /*19640*/  WARPGROUP.ARRIVE ;  /* 0x00000000000079c5 */ /* 0x000fcc0000000000 */
[----:B------:R-:W-:Y:S01]  /*19650*/  QGMMA.64x32x32.F32.E4M3.E4M3 R184, gdesc[UR4], R184, gsb0 ;  /* 0x0060000004b879f3 */ /* 0x000fe200080008b8 */
[----:B------:R-:W-:Y:S02]  /*19660*/  R2UR UR8, R10 ;  /* 0x000000000a0872ca */ /* 0x000fe400000e0000 */
[----:B------:R-:W-:Y:S02]  /*19670*/  R2UR UR9, R11 ;  /* 0x000000000b0972ca */ /* 0x000fe400000e0000 */
        /* <DEDUP_REMOVED lines=9> */
[----:B------:R0:W5:Y:S01]  /*19710*/  LDL.LU R23, [R1+0xd8] ;  /* 0x0000d80001177983 */ /* 0x0001620000300800 */
[----:B------:R-:W-:Y:S02]  /*19720*/  R2UR UR12, R10 ;  /* 0x000000000a0c72ca */ /* 0x000fe400000e0000 */
[----:B------:R-:W-:Y:S01]  /*19730*/  R2UR UR13, R11 ;  /* 0x000000000b0d72ca */ /* 0x000fe200000e0000 */
        /* <DEDUP_REMOVED lines=107> */
[----:B------:R-:W-:Y:S03]  /*19df0*/  QGMMA.64x32x32.F32.E4M3.E4M3 R88, gdesc[UR56], R88, gsb0 ;  /* 0x00600000385879f3 */ /* 0x000fe60008000858 */
[----:B------:R-:W-:Y:S02]  /*19e00*/  WARPGROUP.DEPBAR.LE gsb0, 0x0 ;  /* 0x00008000000079c5 */ /* 0x000fe40000010000 */
[----:B0-----:R-:W-:Y:S05]  /*19e10*/  @P2 BRA `(.L_x_1483) ;  /* 0x0000000000282947 */ /* 0x001fea0003800000 */
[----:B------:R-:W-:Y:S05]  /*19e20*/  @!P0 BRA `(.L_x_1484) ;  /* 0x0000000000048947 */ /* 0x000fea0003800000 */
[----:B------:R-:W-:Y:S01]  /*19e30*/  BPT.TRAP 0x1 ;  /* 0x000000040000795c */ /* 0x000fe20000300000 */
.L_x_1484:
[----:B------:R-:W-:Y:S01]  /*19e40*/  SHF.L.U32 R14, R232, 0x1f, RZ ;  /* 0x0000001fe80e7819 */ /* 0x000fe200000006ff */
[----:B-----5:R-:W-:-:S04]  /*19e50*/  IMAD R15, R233, 0x8, R18 ;  /* 0x00000008e90f7824 */ /* 0x020fc800078e0212 */
[----:B------:R0:W1:Y:S01]  /*19e60*/  SYNCS.PHASECHK.TRANS64.TRYWAIT P2, [R15+URZ+0x2e850], R14 ;  /* 0x02e8500e0f0075a7 */ /* 0x000062000804017f */
[----:B------:R-:W-:Y:S05]  /*19e70*/  @!P0 BRA `(.L_x_1485) ;  /* 0x0000000000048947 */ /* 0x000fea0003800000 */
[----:B------:R-:W-:Y:S01]  /*19e80*/  BPT.TRAP 0x1 ;  /* 0x000000040000795c */ /* 0x000fe20000300000 */
.L_x_1485:
[----:B-1----:R-:W-:Y:S05]  /*19e90*/  @P2 BRA `(.L_x_1483) ;  /* 0x0000000000082947 */ /* 0x002fea0003800000 */
[----:B------:R-:W1:Y:S02]  /*19ea0*/  SYNCS.PHASECHK.TRANS64.TRYWAIT P2, [R15+URZ+0x2e850], R14 ;  /* 0x02e8500e0f0075a7 */ /* 0x000e64000804017f */
[----:B-1----:R-:W-:Y:S05]  /*19eb0*/  @!P2 BRA `(.L_x_1486) ;  /* 0x000001d400eca947 */ /* 0x002fea0003800000 */
.L_x_1483:
[----:B01---5:R-:W-:Y:S01]  /*19ec0*/  VIADD R14, R18, 0x400 ;  /* 0x00000400120e7836 */ /* 0x023fe20000000000 */
[----:B------:R-:W2:Y:S01]  /*19ed0*/  LDL R232, [R1+0x10] ;  /* 0x0000100001e87983 */ /* 0x000ea20000100800 */
[----:B------:R-:W-:Y:S01]  /*19ee0*/  IMAD.MOV.U32 R15, RZ, RZ, -0x3ffffff0 ;  /* 0xc0000010ff0f7424 */ /* 0x000fe200078e00ff */
[----:B------:R-:W-:Y:S05]  /*19ef0*/  WARPSYNC.ALL ;  /* 0x0000000000007948 */ /* 0x000fea0003800000 */
[----:B------:R-:W-:Y:S01]  /*19f00*/  SHF.R.U32.HI R14, RZ, 0x4, R14 ;  /* 0x00000004ff0e7819 */ /* 0x000fe2000001160e */
[----:B------:R-:W-:Y:S01]  /*19f10*/  WARPGROUP.ARRIVE ;  /* 0x00000000000079c5 */ /* 0x000fe20000000000 */
[----:B------:R-:W-:Y:S01]  /*19f20*/  R2UR UR7, R15 ;  /* 0x000000000f0772ca */ /* 0x000fe200000e0000 */
[----:B------:R-:W-:Y:S01]  /*19f30*/  IMAD.MOV.U32 R21, RZ, RZ, -0x3ffffff0 ;  /* 0xc0000010ff157424 */ /* 0x000fe200078e00ff */
[----:B------:R-:W-:Y:S01]  /*19f40*/  LOP3.LUT R14, R14, 0x3fff, RZ, 0xc0, !PT ;  /* 0x00003fff0e0e7812 */ /* 0x000fe200078ec0ff */
[----:B------:R-:W-:Y:S01]  /*19f50*/  ULDC UR5, c[0x0][0x9dc] ;  /* 0x0002770000057ab9 */ /* 0x000fe20000000800 */
[----:B------:R-:W-:Y:S01]  /*19f60*/  LOP3.LUT P2, RZ, R17, 0x100000, RZ, 0xc0, !PT ;  /* 0x0010000011ff7812 */ /* 0x000fe2000784c0ff */
[----:B------:R-:W-:Y:S01]  /*19f70*/  ULDC UR4, c[0x0][0x9e0] ;  /* 0x0002780000047ab9 */ /* 0x000fe20000000800 */
[----:B------:R-:W-:-:S05]  /*19f80*/  LOP3.LUT R14, R14, 0x10000, RZ, 0xfc, !PT ;  /* 0x000100000e0e7812 */ /* 0x000fca00078efcff */
[----:B------:R-:W-:-:S05]  /*19f90*/  IMAD R14, R233, 0x700, R14 ;  /* 0x00000700e90e7824 */ /* 0x000fca00078e020e */
[----:B------:R-:W-:-:S13]  /*19fa0*/  R2UR UR6, R14 ;  /* 0x000000000e0672ca */ /* 0x000fda00000e0000 */
[----:B------:R-:W-:Y:S01]  /*19fb0*/  QGMMA.64x128x32.F32.E4M3.E4M3 R24, R224, gdesc[UR4], R24, gsb0 ;  /* 0x01e00004e0187df3 */ /* 0x000fe20008000818 */
[----:B------:R-:W-:Y:S01]  /*19fc0*/  VIADD R20, R14, 0x100 ;  /* 0x000001000e147836 */ /* 0x000fe20000000000 */
[----:B------:R-:W-:-:S04]  /*19fd0*/  R2UR UR7, R21 ;  /* 0x00000000150772ca */ /* 0x000fc800000e0000 */
[----:B------:R-:W-:Y:S01]  /*19fe0*/  R2UR UR6, R20 ;  /* 0x00000000140672ca */ /* 0x000fe200000e0000 */
[----:B------:R-:W-:Y:S02]  /*19ff0*/  VIADD R20, R14, 0x200 ;  /* 0x000002000e147836 */ /* 0x000fe40000000000 */
[----:B------:R-:W-:Y:S01]  /*1a000*/  IMAD.MOV.U32 R21, RZ, RZ, -0x3ffffff0 ;  /* 0xc0000010ff157424 */ /* 0x000fe200078e00ff */
[----:B------:R-:W-:Y:S02]  /*1a010*/  WARPGROUP.DEPBAR.LE gsb0, 0x0 ;  /* 0x00008000000079c5 */ /* 0x000fe40000010000 */
[----:B------:R-:W-:Y:S01]  /*1a020*/  WARPGROUP.ARRIVE ;  /* 0x00000000000079c5 */ /* 0x000fe20000000000 */
[----:B------:R-:W3:Y:S01]  /*1a030*/  LDL R224, [R1+0x70] ;  /* 0x0000700001e07983 */ /* 0x000ee20000100800 */
[----:B------:R-:W-:Y:S01]  /*1a040*/  IMAD.MOV.U32 R15, RZ, RZ, -0x3ffffff0 ;  /* 0xc0000010ff0f7424 */ /* 0x000fe200078e00ff */
[----:B------:R-:W0:Y:S02]  /*1a050*/  LDC R225, c[0x0][0x448] ;  /* 0x00011200ffe17b82 */ /* 0x000e240000000800 */
[----:B------:R-:W4:Y:S02]  /*1a060*/  LDL R226, [R1+0x50] ;  /* 0x0000500001e27983 */ /* 0x000f240000100800 */
[----:B------:R-:W-:Y:S01]  /*1a070*/  QGMMA.64x128x32.F32.E4M3.E4M3 R24, R220, gdesc[UR4], R24, gsb0 ;  /* 0x01e00004dc187df3 */ /* 0x000fe20008000818 */
[----:B------:R-:W-:-:S02]  /*1a080*/  R2UR UR6, R20 ;  /* 0x00000000140672ca */ /* 0x000fc400000e0000 */
[----:B------:R-:W-:Y:S01]  /*1a090*/  R2UR UR7, R21 ;  /* 0x00000000150772ca */ /* 0x000fe200000e0000 */
[----:B------:R-:W-:Y:S01]  /*1a0a0*/  VIADD R20, R14, 0x300 ;  /* 0x000003000e147836 */ /* 0x000fe20000000000 */
[----:B------:R-:W2:Y:S01]  /*1a0b0*/  LDL R227, [R1+0x14] ;  /* 0x0000140001e37983 */ /* 0x000ea20000100800 */
[----:B------:R-:W-:Y:S01]  /*1a0c0*/  IMAD.MOV.U32 R21, RZ, RZ, -0x3ffffff0 ;  /* 0xc0000010ff157424 */ /* 0x000fe200078e00ff */
[----:B------:R-:W-:Y:S02]  /*1a0d0*/  WARPGROUP.DEPBAR.LE gsb0, 0x0 ;  /* 0x00008000000079c5 */ /* 0x000fe40000010000 */
[----:B------:R-:W-:Y:S01]  /*1a0e0*/  WARPGROUP.ARRIVE ;  /* 0x00000000000079c5 */ /* 0x000fe20000000000 */
[----:B------:R-:W3:Y:S01]  /*1a0f0*/  LDL R223, [R1+0x64] ;  /* 0x0000640001df7983 */ /* 0x000ee20000100800 */
[----:B0-----:R-:W-:-:S04]  /*1a100*/  ISETP.NE.AND P3, PT, R225, 0x1, PT ;  /* 0x00000001e100780c */ /* 0x001fc80003f65270 */
[----:B------:R-:W0:Y:S01]  /*1a110*/  S2R R225, SR_TID.X ;  /* 0x0000000000e17919 */ /* 0x000e220000002100 */
[----:B------:R-:W-:Y:S01]  /*1a120*/  QGMMA.64x128x32.F32.E4M3.E4M3 R24, R216, gdesc[UR4], R24, gsb0 ;  /* 0x01e00004d8187df3 */ /* 0x000fe20008000818 */
[----:B------:R-:W-:Y:S01]  /*1a130*/  R2UR UR6, R20 ;  /* 0x00000000140672ca */ /* 0x000fe200000e0000 */
[----:B------:R-:W-:Y:S01]  /*1a140*/  VIADD R20, R14, 0x400 ;  /* 0x000004000e147836 */ /* 0x000fe20000000000 */
[----:B------:R-:W-:Y:S01]  /*1a150*/  R2UR UR7, R21 ;  /* 0x00000000150772ca */ /* 0x000fe200000e0000 */
[----:B------:R-:W-:Y:S01]  /*1a160*/  IMAD.MOV.U32 R21, RZ, RZ, -0x3ffffff0 ;  /* 0xc0000010ff157424 */ /* 0x000fe200078e00ff */
[----:B0-----:R-:W-:Y:S01]  /*1a170*/  SHF.R.U32.HI R225, RZ, 0x7, R225 ;  /* 0x00000007ffe17819 */ /* 0x001fe200000116e1 */
[----:B------:R-:W-:Y:S02]  /*1a180*/  WARPGROUP.DEPBAR.LE gsb0, 0x0 ;  /* 0x00008000000079c5 */ /* 0x000fe40000010000 */
[----:B------:R-:W-:-:S08]  /*1a190*/  WARPGROUP.ARRIVE ;  /* 0x00000000000079c5 */ /* 0x000fd00000000000 */
[----:B------:R-:W-:Y:S01]  /*1a1a0*/  QGMMA.64x128x32.F32.E4M3.E4M3 R24, R212, gdesc[UR4], R24, gsb0 ;  /* 0x01e00004d4187df3 */ /* 0x000fe20008000818 */
[----:B------:R-:W-:Y:S01]  /*1a1b0*/  R2UR UR6, R20 ;  /* 0x00000000140672ca */ /* 0x000fe200000e0000 */
[C---:B------:R-:W-:Y:S01]  /*1a1c0*/  VIADD R20, R14.reuse, 0x500 ;  /* 0x000005000e147836 */ /* 0x040fe20000000000 */
[----:B------:R-:W-:Y:S01]  /*1a1d0*/  R2UR UR7, R21 ;  /* 0x00000000150772ca */ /* 0x000fe200000e0000 */
[----:B------:R-:W-:Y:S02]  /*1a1e0*/  IMAD.MOV.U32 R21, RZ, RZ, -0x3ffffff0 ;  /* 0xc0000010ff157424 */ /* 0x000fe400078e00ff */
[----:B------:R-:W-:Y:S01]  /*1a1f0*/  VIADD R14, R14, 0x600 ;  /* 0x000006000e0e7836 */ /* 0x000fe20000000000 */
[----:B------:R-:W-:Y:S02]  /*1a200*/  WARPGROUP.DEPBAR.LE gsb0, 0x0 ;  /* 0x00008000000079c5 */ /* 0x000fe40000010000 */
[----:B------:R-:W-:-:S07]  /*1a210*/  WARPGROUP.ARRIVE ;  /* 0x00000000000079c5 */ /* 0x000fce0000000000 */
[----:B------:R-:W-:Y:S01]  /*1a220*/  QGMMA.64x128x32.F32.E4M3.E4M3 R24, R208, gdesc[UR4], R24, gsb0 ;  /* 0x01e00004d0187df3 */ /* 0x000fe20008000818 */
[----:B------:R-:W-:Y:S02]  /*1a230*/  R2UR UR6, R20 ;  /* 0x00000000140672ca */ /* 0x000fe400000e0000 */
[----:B------:R-:W-:Y:S01]  /*1a240*/  R2UR UR7, R21 ;  /* 0x00000000150772ca */ /* 0x000fe200000e0000 */
[----:B------:R-:W0:Y:S08]  /*1a250*/  @P3 LDC R20, c[0x0][0x450] ;  /* 0x00011400ff143b82 */ /* 0x000e300000000800 */
[----:B------:R-:W1:Y:S01]  /*1a260*/  @P3 LDC R21, c[0x0][0x44c] ;  /* 0x00011300ff153b82 */ /* 0x000e620000000800 */
[----:B------:R-:W-:-:S02]  /*1a270*/  WARPGROUP.DEPBAR.LE gsb0, 0x0 ;  /* 0x00008000000079c5 */ /* 0x000fc40000010000 */
[----:B------:R-:W-:-:S06]  /*1a280*/  WARPGROUP.ARRIVE ;  /* 0x00000000000079c5 */ /* 0x000fcc0000000000 */
[----:B------:R-:W-:Y:S01]  /*1a290*/  QGMMA.64x128x32.F32.E4M3.E4M3 R24, R204, gdesc[UR4], R24, gsb0 ;  /* 0x01e00004cc187df3 */ /* 0x000fe20008000818 */
[----:B------:R-:W-:Y:S01]  /*1a2a0*/  R2UR UR6, R14 ;  /* 0x000000000e0672ca */ /* 0x000fe200000e0000 */
[----:B------:R-:W-:Y:S01]  /*1a2b0*/  @!P1 IMAD R14, R13, 0x8, R18 ;  /* 0x000000080d0e9824 */ /* 0x000fe200078e0212 */
[----:B------:R-:W-:Y:S01]  /*1a2c0*/  R2UR UR7, R15 ;  /* 0x000000000f0772ca */ /* 0x000fe200000e0000 */
[----:B---3--:R-:W-:Y:S02]  /*1a2d0*/  IMAD.IADD R15, R224, 0x1, R223 ;  /* 0x00000001e00f7824 */ /* 0x008fe400078e02df */
[----:B------:R-:W-:Y:S02]  /*1a2e0*/  @!P1 VIADD R14, R14, 0x2e840 ;  /* 0x0002e8400e0e9836 */ /* 0x000fe40000000000 */
[----:B-1----:R-:W-:-:S03]  /*1a2f0*/  @P3 IMAD.HI.U32 R21, R15, R21, RZ ;  /* 0x000000150f153227 */ /* 0x002fc600078e00ff */
[----:B------:R-:W-:Y:S02]  /*1a300*/  @!P1 PRMT R14, RZ, 0x654, R14 ;  /* 0x00000654ff0e9816 */ /* 0x000fe4000000000e */
[----:B0-----:R-:W-:Y:S02]  /*1a310*/  @P3 SHF.R.U32.HI R15, RZ, R20, R21 ;  /* 0x00000014ff0f3219 */ /* 0x001fe40000011615 */
[----:B------:R-:W-:Y:S01]  /*1a320*/  IADD3 R20, -R225, 0xb, RZ ;  /* 0x0000000be1147810 */ /* 0x000fe20007ffe1ff */
[----:B------:R-:W-:Y:S02]  /*1a330*/  WARPGROUP.DEPBAR.LE gsb0, 0x0 ;  /* 0x00008000000079c5 */ /* 0x000fe40000010000 */
[----:B------:R-:W-:Y:S01]  /*1a340*/  WARPGROUP.ARRIVE ;  /* 0x00000000000079c5 */ /* 0x000fe20000000000 */
[----:B------:R-:W0:Y:S05]  /*1a350*/  SHFL.IDX PT, R206, R15, RZ, 0x1c1f ;  /* 0x001c1fff0fce7589 */ /* 0x000e2a00000e0000 */
[----:B------:R-:W-:Y:S03]  /*1a360*/  QGMMA.64x128x32.F32.E4M3.E4M3 R24, R200, gdesc[UR4], R24, gsb0 ;  /* 0x01e00004c8187df3 */ /* 0x000fe60008000818 */
[----:B------:R-:W-:-:S02]  /*1a370*/  WARPGROUP.DEPBAR.LE gsb0, 0x0 ;  /* 0x00008000000079c5 */ /* 0x000fc40000010000 */
[----:B------:R-:W-:Y:S01]  /*1a380*/  IMAD R200, R12, -0xe0, RZ ;  /* 0xffffff200cc87824 */ /* 0x000fe200078e02ff */
[----:B------:R1:W-:Y:S06]  /*1a390*/  BAR.ARV R20, 0x100 ;  /* 0x000400140000751d */ /* 0x0003ec0000002000 */
[----:B------:R3:W-:Y:S01]  /*1a3a0*/  @!P1 SYNCS.ARRIVE.TRANS64.RED.A1T0 RZ, [R14+URZ], RZ ;  /* 0x000000ff0eff99a7 */ /* 0x0007e2000810043f */
[----:B----4-:R-:W-:Y:S01]  /*1a3b0*/  IADD3 R202, -R226, 0x1, R200 ;  /* 0x00000001e2ca7810 */ /* 0x010fe20007ffe1c8 */
[----:B------:R-:W-:-:S03]  /*1a3c0*/  IMAD.IADD R203, R200, 0x1, -R226 ;  /* 0x00000001c8cb7824 */ /* 0x000fc600078e0ae2 */
[----:B--2---:R-:W-:Y:S01]  /*1a3d0*/  IADD3 R202, -R232, R202, R227 ;  /* 0x000000cae8ca7210 */ /* 0x004fe20007ffe1e3 */
[----:B---3--:R-:W-:-:S04]  /*1a3e0*/  IMAD.U32 R14, RZ, RZ, UR5 ;  /* 0x00000005ff0e7e24 */ /* 0x008fc8000f8e00ff */
[----:B------:R-:W-:Y:S01]  /*1a3f0*/  VIADD R201, R202, UR4 ;  /* 0x00000004cac97c36 */ /* 0x000fe20008000000 */
[----:B-1----:R-:W-:-:S03]  /*1a400*/  LOP3.LUT R20, RZ, R14, RZ, 0x33, !PT ;  /* 0x0000000eff147212 */ /* 0x002fc600078e33ff */
[----:B0-----:R-:W-:Y:S02]  /*1a410*/  IMAD.IADD R204, R201, 0x1, R206 ;  /* 0x00000001c9cc7824 */ /* 0x001fe400078e02ce */
[----:B------:R-:W-:-:S04]  /*1a420*/  IMAD.IADD R202, R20, 0x1, R202 ;  /* 0x0000000114ca7824 */ /* 0x000fc800078e02ca */
[----:B------:R-:W-:Y:S01]  /*1a430*/  IMAD.IADD R205, R202, 0x1, R206 ;  /* 0x00000001cacd7824 */ /* 0x000fe200078e02ce */
[----:B------:R-:W-:Y:S06]  /*1a440*/  @!P2 BRA `(.L_x_1487) ;  /* 0x00000000005ca947 */ /* 0x000fec0003800000 */
[----:B------:R-:W-:Y:S01]  /*1a450*/  IADD3 R206, -R232, R227, R206 ;  /* 0x000000e3e8ce7210 */ /* 0x000fe20007ffe1ce */
[----:B------:R-:W-:Y:S03]  /*1a460*/  BSSY B0, `(.L_x_1488) ;  /* 0x0000012000007945 */ /* 0x000fe60003800000 */
[----:B------:R-:W-:-:S13]  /*1a470*/  ISETP.GT.AND P2, PT, R206, -0x1, PT ;  /* 0xffffffffce00780c */ /* 0x000fda0003f44270 */
[----:B------:R-:W-:Y:S05]  /*1a480*/  @P2 BRA `(.L_x_1489) ;  /* 0x0000000000242947 */ /* 0x000fea0003800000 */
[----:B------:R-:W-:Y:S01]  /*1a490*/  ULDC UR4, c[0x0][0x9e4] ;  /* 0x0002790000047ab9 */ /* 0x000fe20000000800 */
[----:B------:R-:W-:Y:S01]  /*1a4a0*/  LOP3.LUT R206, RZ, R206, RZ, 0x33, !PT ;  /* 0x000000ceffce7212 */ /* 0x000fe200078e33ff */
[----:B------:R-:W-:-:S05]  /*1a4b0*/  IMAD.U32 R207, RZ, RZ, UR4 ;  /* 0x00000004ffcf7e24 */ /* 0x000fca000f8e00ff */
[----:B------:R-:W-:-:S13]  /*1a4c0*/  ISETP.NE.AND P2, PT, R207, 0x1, PT ;  /* 0x00000001cf00780c */ /* 0x000fda0003f45270 */
[----:B------:R-:W0:Y:S02]  /*1a4d0*/  @P2 LDC.64 R20, c[0x0][0x9e8] ;  /* 0x00027a00ff142b82 */ /* 0x000e240000000a00 */
[----:B0-----:R-:W-:-:S05]  /*1a4e0*/  @P2 IMAD.HI.U32 R20, R206, R20, RZ ;  /* 0x00000014ce142227 */ /* 0x001fca00078e00ff */
[----:B------:R-:W-:-:S04]  /*1a4f0*/  @P2 SHF.R.U32.HI R206, RZ, R21, R20 ;  /* 0x00000015ffce2219 */ /* 0x000fc80000011614 */
[----:B------:R-:W-:Y:S01]  /*1a500*/  LOP3.LUT R206, RZ, R206, RZ, 0x33, !PT ;  /* 0x000000ceffce7212 */ /* 0x000fe200078e33ff */
[----:B------:R-:W-:Y:S06]  /*1a510*/  BRA `(.L_x_1490) ;  /* 0x0000000000187947 */ /* 0x000fec0003800000 */
.L_x_1489:
[----:B------:R-:W-:Y:S02]  /*1a520*/  ULDC UR4, c[0x0][0x9e4] ;  /* 0x0002790000047ab9 */ /* 0x000fe40000000800 */
[----:B------:R-:W-:-:S05]  /*1a530*/  IMAD.U32 R207, RZ, RZ, UR4 ;  /* 0x00000004ffcf7e24 */ /* 0x000fca000f8e00ff */
[----:B------:R-:W-:-:S13]  /*1a540*/  ISETP.NE.AND P2, PT, R207, 0x1, PT ;  /* 0x00000001cf00780c */ /* 0x000fda0003f45270 */
[----:B------:R-:W0:Y:S02]  /*1a550*/  @P2 LDC.64 R20, c[0x0][0x9e8] ;  /* 0x00027a00ff142b82 */ /* 0x000e240000000a00 */
[----:B0-----:R-:W-:-:S05]  /*1a560*/  @P2 IMAD.HI.U32 R20, R206, R20, RZ ;  /* 0x00000014ce142227 */ /* 0x001fca00078e00ff */
[----:B------:R-:W-:-:S07]  /*1a570*/  @P2 SHF.R.U32.HI R206, RZ, R21, R20 ;  /* 0x00000015ffce2219 */ /* 0x000fce0000011614 */
.L_x_1490:
[----:B------:R-:W-:Y:S05]  /*1a580*/  BSYNC B0 ;  /* 0x0000000000007941 */ /* 0x000fea0003800000 */
.L_x_1488:
[----:B------:R-:W-:-:S05]  /*1a590*/  IMAD R206, R206, R207, R203 ;  /* 0x000000cfcece7224 */ /* 0x000fca00078e02cb */
[----:B------:R-:W-:Y:S02]  /*1a5a0*/  VIMNMX R205, R205, R206, !PT ;  /* 0x000000cecdcd7248 */ /* 0x000fe40007fe0100 */
[----:B------:R-:W-:-:S07]  /*1a5b0*/  VIADDMNMX R204, R206, R207, R204, PT ;  /* 0x000000cfcecc7246 */ /* 0x000fce00038001cc */
.L_x_1487:
[C---:B------:R-:W-:Y:S01]  /*1a5c0*/  ISETP.GE.AND P2, PT, R200.reuse, 0x2, PT ;  /* 0x00000002c800780c */ /* 0x040fe20003f46270 */
[----:B------:R-:W0:Y:S01]  /*1a5d0*/  SHFL.IDX PT, R15, R15, 0x1, 0x1c1f ;  /* 0x003c1f000f0f7f89 */ /* 0x000e2200000e0000 */
[----:B------:R-:W-:Y:S02]  /*1a5e0*/  LOP3.LUT R17, R17, 0xffffdfff, RZ, 0xc0, !PT ;  /* 0xffffdfff11117812 */ /* 0x000fe400078ec0ff */
[----:B------:R-:W-:Y:S02]  /*1a5f0*/  ISETP.GE.AND P3, PT, R200, 0x9, PT ;  /* 0x00000009c800780c */ /* 0x000fe40003f66270 */
[----:B------:R-:W-:-:S07]  /*1a600*/  LOP3.LUT R16, R16, 0x7fffffff, RZ, 0xc0, !PT ;  /* 0x7fffffff10107812 */ /* 0x000fce00078ec0ff */
[----:B------:R-:W-:Y:S02]  /*1a610*/  @P2 LOP3.LUT R17, R17, 0x2000, RZ, 0xfc, !PT ;  /* 0x0000200011112812 */ /* 0x000fe400078efcff */
[----:B------:R-:W-:Y:S02]  /*1a620*/  ISETP.GT.AND P2, PT, R205, 0x1, !P2 ;  /* 0x00000001cd00780c */ /* 0x000fe40005744270 */
[----:B------:R-:W-:Y:S02]  /*1a630*/  LOP3.LUT R17, R17, 0xffffbfff, RZ, 0xc0, !PT ;  /* 0xffffbfff11117812 */ /* 0x000fe400078ec0ff */
[----:B------:R-:W-:Y:S02]  /*1a640*/  ISETP.LT.OR P2, PT, R204, 0x2, P2 ;  /* 0x00000002cc00780c */ /* 0x000fe40001741670 */
[----:B------:R-:W-:Y:S02]  /*1a650*/  @P3 LOP3.LUT R17, R17, 0x4000, RZ, 0xfc, !PT ;  /* 0x0000400011113812 */ /* 0x000fe400078efcff */
[----:B------:R-:W-:-:S02]  /*1a660*/  FSEL R185, R185, -INF , !P2 ;  /* 0xff800000b9b97808 */ /* 0x000fc40005000000 */
[----:B------:R-:W-:Y:S01]  /*1a670*/  ISETP.GT.AND P2, PT, R205, 0x8, !P3 ;  /* 0x00000008cd00780c */ /* 0x000fe20005f44270 */
[--C-:B0-----:R-:W-:Y:S01]  /*1a680*/  IMAD.IADD R201, R201, 0x1, R15.reuse ;  /* 0x00000001c9c97824 */ /* 0x101fe200078e020f */
[----:B------:R-:W-:Y:S01]  /*1a690*/  ISETP.GE.AND P3, PT, R200, 0xa, PT ;  /* 0x0000000ac800780c */ /* 0x000fe20003f66270 */
[----:B------:R-:W-:Y:S01]  /*1a6a0*/  IMAD.IADD R202, R202, 0x1, R15 ;  /* 0x00000001caca7824 */ /* 0x000fe200078e020f */
[----:B------:R-:W-:Y:S02]  /*1a6b0*/  ISETP.LT.OR P2, PT, R204, 0x9, P2 ;  /* 0x00000009cc00780c */ /* 0x000fe40001741670 */
[----:B------:R-:W-:Y:S02]  /*1a6c0*/  LOP3.LUT R17, R17, 0xffff7fff, RZ, 0xc0, !PT ;  /* 0xffff7fff11117812 */ /* 0x000fe400078ec0ff */
        /* <DEDUP_REMOVED lines=18> */
[----:B------:R-:W-:Y:S02]  /*1a7f0*/  LOP3.LUT R17, R17, 0xfffbffff, RZ, 0xc0, !PT ;  /* 0xfffbffff11117812 */ /* 0x000fe400078ec0ff */
        /* <DEDUP_REMOVED lines=29> */
[----:B------:R-:W-:Y:S02]  /*1a9d0*/  ISETP.GT.AND P6, PT, R205, 0x30, !P6 ;  /* 0x00000030cd00780c */ /* 0x000fe400077c4270 */
[----:B------:R-:W-:Y:S02]  /*1a9e0*/  LOP3.LUT R17, R17, 0xffffffbf, RZ, 0xc0, !PT ;  /* 0xffffffbf11117812 */ /* 0x000fe400078ec0ff */
        /* <DEDUP_REMOVED lines=262> */
[----:B------:R-:W-:-:S04]  /*1ba50*/  ISETP.LT.OR P6, PT, R204, 0xda, P6 ;  /* 0x000000dacc00780c */ /* 0x000fc800037c1670 */
[----:B------:R-:W-:Y:S02]  /*1ba60*/  FSEL R101, R101, -INF , !P6 ;  /* 0xff80000065657808 */ /* 0x000fe40007000000 */
[----:B------:R-:W-:-:S13]  /*1ba70*/  LOP3.LUT P6, RZ, R17, 0x100000, RZ, 0xc0, !PT ;  /* 0x0010000011ff7812 */ /* 0x000fda00078cc0ff */
[----:B------:R-:W-:Y:S05]  /*1ba80*/  @!P6 BRA `(.L_x_1491) ;  /* 0x00000000005ce947 */ /* 0x000fea0003800000 */
        /* <DEDUP_REMOVED lines=13> */
.L_x_1493:
[----:B------:R-:W-:Y:S02]  /*1bb60*/  ULDC UR4, c[0x0][0x9e4] ;  /* 0x0002790000047ab9 */ /* 0x000fe40000000800 */
[----:B------:R-:W-:-:S05]  /*1bb70*/  IMAD.U32 R200, RZ, RZ, UR4 ;  /* 0x00000004ffc87e24 */ /* 0x000fca000f8e00ff */
[----:B------:R-:W-:-:S13]  /*1bb80*/  ISETP.NE.AND P6, PT, R200, 0x1, PT ;  /* 0x00000001c800780c */ /* 0x000fda0003fc5270 */
[----:B------:R-:W0:Y:S02]  /*1bb90*/  @P6 LDC.64 R20, c[0x0][0x9e8] ;  /* 0x00027a00ff146b82 */ /* 0x000e240000000a00 */
[----:B0-----:R-:W-:-:S05]  /*1bba0*/  @P6 IMAD.HI.U32 R20, R15, R20, RZ ;  /* 0x000000140f146227 */ /* 0x001fca00078e00ff */
[----:B------:R-:W-:-:S07]  /*1bbb0*/  @P6 SHF.R.U32.HI R15, RZ, R21, R20 ;  /* 0x00000015ff0f6219 */ /* 0x000fce0000011614 */
.L_x_1494:
[----:B------:R-:W-:Y:S05]  /*1bbc0*/  BSYNC B0 ;  /* 0x0000000000007941 */ /* 0x000fea0003800000 */
.L_x_1492:
[----:B------:R-:W-:-:S05]  /*1bbd0*/  IMAD R15, R15, R200, R203 ;  /* 0x000000c80f0f7224 */ /* 0x000fca00078e02cb */
[----:B------:R-:W-:Y:S02]  /*1bbe0*/  VIMNMX R202, R202, R15, !PT ;  /* 0x0000000fcaca7248 */ /* 0x000fe40007fe0100 */
[----:B------:R-:W-:-:S07]  /*1bbf0*/  VIADDMNMX R201, R15, R200, R201, PT ;  /* 0x000000c80fc97246 */ /* 0x000fce00038001c9 */
.L_x_1491:
[----:B------:R-:W-:Y:S01]  /*1bc00*/  LOP3.LUT R17, R17, 0xfeffffff, RZ, 0xc0, !PT ;  /* 0xfeffffff11117812 */ /* 0x000fe200078ec0ff */
[----:B------:R-:W2:Y:S03]  /*1bc10*/  LDL.LU R203, [R1+0x4] ;  /* 0x0000040001cb7983 */ /* 0x000ea60000300800 */
[----:B------:R-:W-:Y:S01]  /*1bc20*/  @P0 LOP3.LUT R17, R17, 0x1000000, RZ, 0xfc, !PT ;  /* 0x0100000011110812 */ /* 0x000fe200078efcff */
[----:B------:R-:W3:Y:S01]  /*1bc30*/  LDL.LU R200, [R1] ;  /* 0x0000000001c87983 */ /* 0x000ee20000300800 */
[----:B------:R-:W-:Y:S02]  /*1bc40*/  ISETP.GT.AND P2, PT, R202, 0x20, !P2 ;  /* 0x00000020ca00780c */ /* 0x000fe40005744270 */
[C---:B------:R-:W-:Y:S02]  /*1bc50*/  LOP3.LUT P0, RZ, R17.reuse, 0x1, RZ, 0xc0, !PT ;  /* 0x0000000111ff7812 */ /* 0x040fe4000780c0ff */
[----:B------:R-:W-:-:S02]  /*1bc60*/  LOP3.LUT R17, R17, 0xff7fffff, RZ, 0xc0, !PT ;  /* 0xff7fffff11117812 */ /* 0x000fc400078ec0ff */
[----:B------:R-:W-:Y:S02]  /*1bc70*/  ISETP.LT.OR P2, PT, R201, 0x21, P2 ;  /* 0x00000021c900780c */ /* 0x000fe40001741670 */
[----:B------:R-:W-:Y:S02]  /*1bc80*/  @P1 LOP3.LUT R17, R17, 0x800000, RZ, 0xfc, !PT ;  /* 0x0080000011111812 */ /* 0x000fe400078efcff */
[----:B------:R-:W-:Y:S02]  /*1bc90*/  FSEL R170, R170, -INF , !P2 ;  /* 0xff800000aaaa7808 */ /* 0x000fe40005000000 */
[----:B------:R-:W-:Y:S02]  /*1bca0*/  LOP3.LUT P2, RZ, R17, 0x80, RZ, 0xc0, !PT ;  /* 0x0000008011ff7812 */ /* 0x000fe4000784c0ff */
[C---:B------:R-:W-:Y:S02]  /*1bcb0*/  ISETP.GT.AND P5, PT, R202.reuse, 0x29, !P5 ;  /* 0x00000029ca00780c */ /* 0x040fe40006fa4270 */
[----:B------:R-:W-:-:S02]  /*1bcc0*/  ISETP.GT.AND P2, PT, R202, 0x30, !P2 ;  /* 0x00000030ca00780c */ /* 0x000fc40005744270 */
[C---:B------:R-:W-:Y:S02]  /*1bcd0*/  ISETP.LT.OR P5, PT, R201.reuse, 0x2a, P5 ;  /* 0x0000002ac900780c */ /* 0x040fe40002fa1670 */
[----:B------:R-:W-:Y:S02]  /*1bce0*/  ISETP.LT.OR P2, PT, R201, 0x31, P2 ;  /* 0x00000031c900780c */ /* 0x000fe40001741670 */
[----:B------:R-:W-:Y:S02]  /*1bcf0*/  FSEL R175, R175, -INF , !P5 ;  /* 0xff800000afaf7808 */ /* 0x000fe40006800000 */
[----:B------:R-:W-:Y:S02]  /*1bd00*/  FSEL R178, R178, -INF , !P2 ;  /* 0xff800000b2b27808 */ /* 0x000fe40005000000 */
[----:B------:R-:W-:Y:S02]  /*1bd10*/  LOP3.LUT P2, RZ, R17, 0x40, RZ, 0xc0, !PT ;  /* 0x0000004011ff7812 */ /* 0x000fe4000784c0ff */
[----:B------:R-:W-:-:S02]  /*1bd20*/  ISETP.GT.AND P4, PT, R202, 0x28, !P4 ;  /* 0x00000028ca00780c */ /* 0x000fc40006784270 */
[C---:B------:R-:W-:Y:S02]  /*1bd30*/  ISETP.GT.AND P2, PT, R202.reuse, 0x31, !P2 ;  /* 0x00000031ca00780c */ /* 0x040fe40005744270 */
[----:B------:R-:W-:Y:S02]  /*1bd40*/  LOP3.LUT P5, RZ, R17, 0x20, RZ, 0xc0, !PT ;  /* 0x0000002011ff7812 */ /* 0x000fe400078ac0ff */
[C---:B------:R-:W-:Y:S02]  /*1bd50*/  ISETP.LT.OR P2, PT, R201.reuse, 0x32, P2 ;  /* 0x00000032c900780c */ /* 0x040fe40001741670 */
[----:B------:R-:W-:Y:S02]  /*1bd60*/  ISETP.LT.OR P4, PT, R201, 0x29, P4 ;  /* 0x00000029c900780c */ /* 0x000fe40002781670 */
[----:B------:R-:W-:Y:S02]  /*1bd70*/  FSEL R179, R179, -INF , !P2 ;  /* 0xff800000b3b37808 */ /* 0x000fe40005000000 */
[----:B------:R-:W-:-:S02]  /*1bd80*/  ISETP.GT.AND P2, PT, R202, 0x38, !P5 ;  /* 0x00000038ca00780c */ /* 0x000fc40006f44270 */
[----:B------:R-:W-:Y:S02]  /*1bd90*/  FSEL R174, R174, -INF , !P4 ;  /* 0xff800000aeae7808 */ /* 0x000fe40006000000 */
[----:B------:R-:W-:Y:S02]  /*1bda0*/  ISETP.LT.OR P2, PT, R201, 0x39, P2 ;  /* 0x00000039c900780c */ /* 0x000fe40001741670 */
[----:B------:R-:W-:Y:S02]  /*1bdb0*/  ISETP.GT.AND P3, PT, R202, 0x21, !P3 ;  /* 0x00000021ca00780c */ /* 0x000fe40005f64270 */
[----:B------:R-:W-:Y:S02]  /*1bdc0*/  LOP3.LUT P4, RZ, R17, 0x10, RZ, 0xc0, !PT ;  /* 0x0000001011ff7812 */ /* 0x000fe4000788c0ff */
[----:B------:R-:W-:Y:S02]  /*1bdd0*/  FSEL R182, R182, -INF , !P2 ;  /* 0xff800000b6b67808 */ /* 0x000fe40005000000 */
[----:B------:R-:W-:-:S02]  /*1bde0*/  ISETP.LT.OR P3, PT, R201, 0x22, P3 ;  /* 0x00000022c900780c */ /* 0x000fc40001f61670 */
[C---:B------:R-:W-:Y:S02]  /*1bdf0*/  ISETP.GT.AND P2, PT, R202.reuse, 0x39, !P4 ;  /* 0x00000039ca00780c */ /* 0x040fe40006744270 */
[----:B------:R-:W-:Y:S02]  /*1be00*/  FSEL R171, R171, -INF , !P3 ;  /* 0xff800000abab7808 */ /* 0x000fe40005800000 */
[----:B------:R-:W-:Y:S02]  /*1be10*/  ISETP.LT.OR P2, PT, R201, 0x3a, P2 ;  /* 0x0000003ac900780c */ /* 0x000fe40001741670 */
[----:B------:R-:W-:Y:S02]  /*1be20*/  LOP3.LUT P3, RZ, R17, 0x8, RZ, 0xc0, !PT ;  /* 0x0000000811ff7812 */ /* 0x000fe4000786c0ff */
[----:B------:R-:W-:Y:S02]  /*1be30*/  FSEL R183, R183, -INF , !P2 ;  /* 0xff800000b7b77808 */ /* 0x000fe40005000000 */
[----:B------:R-:W-:-:S02]  /*1be40*/  ISETP.GT.AND P2, PT, R202, 0x40, !P3 ;  /* 0x00000040ca00780c */ /* 0x000fc40005f44270 */
[----:B------:R-:W-:Y:S02]  /*1be50*/  LOP3.LUT P1, RZ, R17, 0x4, RZ, 0xc0, !PT ;  /* 0x0000000411ff7812 */ /* 0x000fe4000782c0ff */
[----:B------:R-:W-:Y:S02]  /*1be60*/  ISETP.LT.OR P2, PT, R201, 0x41, P2 ;  /* 0x00000041c900780c */ /* 0x000fe40001741670 */
[----:B------:R-:W-:Y:S02]  /*1be70*/  LOP3.LUT P6, RZ, R16, 0x80000000, RZ, 0xc0, !PT ;  /* 0x8000000010ff7812 */ /* 0x000fe400078cc0ff */
[----:B------:R-:W-:Y:S02]  /*1be80*/  FSEL R154, R154, -INF , !P2 ;  /* 0xff8000009a9a7808 */ /* 0x000fe40005000000 */
[----:B------:R-:W-:Y:S02]  /*1be90*/  ISETP.GT.AND P2, PT, R202, 0x41, !P1 ;  /* 0x00000041ca00780c */ /* 0x000fe40004f44270 */
[----:B------:R-:W-:-:S02]  /*1bea0*/  LOP3.LUT P5, RZ, R16, 0x10000000, RZ, 0xc0, !PT ;  /* 0x1000000010ff7812 */ /* 0x000fc400078ac0ff */
[----:B------:R-:W-:Y:S02]  /*1beb0*/  ISETP.LT.OR P2, PT, R201, 0x42, P2 ;  /* 0x00000042c900780c */ /* 0x000fe40001741670 */
[C---:B------:R-:W-:Y:S02]  /*1bec0*/  LOP3.LUT P4, RZ, R16.reuse, 0x8000000, RZ, 0xc0, !PT ;  /* 0x0800000010ff7812 */ /* 0x040fe4000788c0ff */
[----:B------:R-:W-:Y:S02]  /*1bed0*/  FSEL R155, R155, -INF , !P2 ;  /* 0xff8000009b9b7808 */ /* 0x000fe40005000000 */
[----:B------:R-:W-:Y:S02]  /*1bee0*/  LOP3.LUT P2, RZ, R17, 0x2, RZ, 0xc0, !PT ;  /* 0x0000000211ff7812 */ /* 0x000fe4000784c0ff */
[----:B------:R-:W-:Y:S02]  /*1bef0*/  LOP3.LUT P3, RZ, R16, 0x4000000, RZ, 0xc0, !PT ;  /* 0x0400000010ff7812 */ /* 0x000fe4000786c0ff */
[----:B------:R-:W-:-:S02]  /*1bf00*/  ISETP.GT.AND P2, PT, R202, 0x48, !P2 ;  /* 0x00000048ca00780c */ /* 0x000fc40005744270 */
[----:B------:R-:W-:Y:S02]  /*1bf10*/  LOP3.LUT P1, RZ, R16, 0x2000000, RZ, 0xc0, !PT ;  /* 0x0200000010ff7812 */ /* 0x000fe4000782c0ff */
        /* <DEDUP_REMOVED lines=37> */
[----:B------:R-:W-:Y:S02]  /*1c170*/  ISETP.GT.AND P2, PT, R202, 0x61, !P3 ;  /* 0x00000061ca00780c */ /* 0x000fe40005f44270 */
[----:B------:R-:W-:Y:S02]  /*1c180*/  LOP3.LUT P3, RZ, R16, 0x10000, RZ, 0xc0, !PT ;  /* 0x0001000010ff7812 */ /* 0x000fe4000786c0ff */
        /* <DEDUP_REMOVED lines=20> */
[----:B------:R-:W-:Y:S02]  /*1c2d0*/  ISETP.GT.AND P2, PT, R202, 0x71, !P6 ;  /* 0x00000071ca00780c */ /* 0x000fe40007744270 */
[C---:B------:R-:W-:Y:S02]  /*1c2e0*/  LOP3.LUT P6, RZ, R16.reuse, 0x2000, RZ, 0xc0, !PT ;  /* 0x0000200010ff7812 */ /* 0x040fe400078cc0ff */
        /* <DEDUP_REMOVED lines=35> */
[----:B------:R-:W-:Y:S02]  /*1c520*/  FMNMX.FTZ R15, R148, R15, !PT ;  /* 0x0000000f940f7209 */ /* 0x000fe40007810000 */
[----:B------:R-:W-:Y:S02]  /*1c530*/  ISETP.LT.OR P2, PT, R201, 0x8a, P2 ;  /* 0x0000008ac900780c */ /* 0x000fe40001741670 */
[----:B------:R-:W-:Y:S02]  /*1c540*/  LOP3.LUT P4, RZ, R16, 0x40, RZ, 0xc0, !PT ;  /* 0x0000004010ff7812 */ /* 0x000fe4000788c0ff */
[----:B------:R-:W-:Y:S02]  /*1c550*/  FSEL R127, R127, -INF , !P2 ;  /* 0xff8000007f7f7808 */ /* 0x000fe40005000000 */
[----:B------:R-:W-:-:S02]  /*1c560*/  ISETP.GT.AND P2, PT, R202, 0x90, !P1 ;  /* 0x00000090ca00780c */ /* 0x000fc40004f44270 */
[----:B------:R-:W-:Y:S02]  /*1c570*/  FMNMX.FTZ R15, R149, R15, !PT ;  /* 0x0000000f950f7209 */ /* 0x000fe40007810000 */
[----:B------:R-:W-:Y:S02]  /*1c580*/  ISETP.LT.OR P2, PT, R201, 0x91, P2 ;  /* 0x00000091c900780c */ /* 0x000fe40001741670 */
[----:B------:R-:W-:Y:S02]  /*1c590*/  FMNMX.FTZ R15, R120, R15, !PT ;  /* 0x0000000f780f7209 */ /* 0x000fe40007810000 */
[----:B------:R-:W-:Y:S02]  /*1c5a0*/  FSEL R130, R130, -INF , !P2 ;  /* 0xff80000082827808 */ /* 0x000fe40005000000 */
[----:B------:R-:W-:Y:S02]  /*1c5b0*/  ISETP.GT.AND P2, PT, R202, 0x91, !P0 ;  /* 0x00000091ca00780c */ /* 0x000fe40004744270 */
[----:B------:R-:W-:-:S02]  /*1c5c0*/  FMNMX.FTZ R15, R121, R15, !PT ;  /* 0x0000000f790f7209 */ /* 0x000fc40007810000 */
[----:B------:R-:W-:Y:S02]  /*1c5d0*/  ISETP.LT.OR P2, PT, R201, 0x92, P2 ;  /* 0x00000092c900780c */ /* 0x000fe40001741670 */
[----:B------:R-:W-:Y:S02]  /*1c5e0*/  LOP3.LUT P3, RZ, R16, 0x20, RZ, 0xc0, !PT ;  /* 0x0000002010ff7812 */ /* 0x000fe4000786c0ff */
[----:B------:R-:W-:Y:S02]  /*1c5f0*/  FSEL R131, R131, -INF , !P2 ;  /* 0xff80000083837808 */ /* 0x000fe40005000000 */
[----:B------:R-:W-:Y:S02]  /*1c600*/  ISETP.GT.AND P2, PT, R202, 0x98, !P6 ;  /* 0x00000098ca00780c */ /* 0x000fe40007744270 */
[----:B------:R-:W-:Y:S02]  /*1c610*/  FMNMX.FTZ R15, R124, R15, !PT ;  /* 0x0000000f7c0f7209 */ /* 0x000fe40007810000 */
[----:B------:R-:W-:-:S02]  /*1c620*/  ISETP.LT.OR P2, PT, R201, 0x99, P2 ;  /* 0x00000099c900780c */ /* 0x000fc40001741670 */
[----:B------:R-:W-:Y:S02]  /*1c630*/  FMNMX.FTZ R15, R125, R15, !PT ;  /* 0x0000000f7d0f7209 */ /* 0x000fe40007810000 */
[----:B------:R-:W-:Y:S02]  /*1c640*/  FSEL R134, R134, -INF , !P2 ;  /* 0xff80000086867808 */ /* 0x000fe40005000000 */
[C---:B------:R-:W-:Y:S02]  /*1c650*/  LOP3.LUT P2, RZ, R16.reuse, 0x1000, RZ, 0xc0, !PT ;  /* 0x0000100010ff7812 */ /* 0x040fe4000784c0ff */
[----:B------:R-:W-:Y:S02]  /*1c660*/  LOP3.LUT P1, RZ, R16, 0x10, RZ, 0xc0, !PT ;  /* 0x0000001010ff7812 */ /* 0x000fe4000782c0ff */
[----:B------:R-:W-:Y:S02]  /*1c670*/  ISETP.GT.AND P2, PT, R202, 0x99, !P2 ;  /* 0x00000099ca00780c */ /* 0x000fe40005744270 */
[----:B------:R-:W-:-:S02]  /*1c680*/  FMNMX.FTZ R15, R128, R15, !PT ;  /* 0x0000000f800f7209 */ /* 0x000fc40007810000 */
[----:B------:R-:W-:Y:S02]  /*1c690*/  ISETP.LT.OR P2, PT, R201, 0x9a, P2 ;  /* 0x0000009ac900780c */ /* 0x000fe40001741670 */
[----:B------:R-:W-:Y:S02]  /*1c6a0*/  FMNMX.FTZ R15, R129, R15, !PT ;  /* 0x0000000f810f7209 */ /* 0x000fe40007810000 */
[----:B------:R-:W-:Y:S02]  /*1c6b0*/  FSEL R135, R135, -INF , !P2 ;  /* 0xff80000087877808 */ /* 0x000fe40005000000 */
[----:B------:R-:W-:Y:S02]  /*1c6c0*/  LOP3.LUT P2, RZ, R16, 0x800, RZ, 0xc0, !PT ;  /* 0x0000080010ff7812 */ /* 0x000fe4000784c0ff */
[----:B------:R-:W-:Y:S02]  /*1c6d0*/  LOP3.LUT P0, RZ, R17, 0x2000, RZ, 0xc0, !PT ;  /* 0x0000200011ff7812 */ /* 0x000fe4000780c0ff */
[----:B------:R-:W-:-:S02]  /*1c6e0*/  ISETP.GT.AND P2, PT, R202, 0xa0, !P2 ;  /* 0x000000a0ca00780c */ /* 0x000fc40005744270 */
[----:B------:R-:W-:Y:S02]  /*1c6f0*/  FMNMX.FTZ R15, R132, R15, !PT ;  /* 0x0000000f840f7209 */ /* 0x000fe40007810000 */
[----:B------:R-:W-:Y:S02]  /*1c700*/  ISETP.LT.OR P2, PT, R201, 0xa1, P2 ;  /* 0x000000a1c900780c */ /* 0x000fe40001741670 */
[----:B------:R-:W-:Y:S02]  /*1c710*/  FMNMX.FTZ R15, R133, R15, !PT ;  /* 0x0000000f850f7209 */ /* 0x000fe40007810000 */
[----:B------:R-:W-:Y:S02]  /*1c720*/  FSEL R106, R106, -INF , !P2 ;  /* 0xff8000006a6a7808 */ /* 0x000fe40005000000 */
[----:B------:R-:W-:Y:S02]  /*1c730*/  LOP3.LUT P2, RZ, R16, 0x400, RZ, 0xc0, !PT ;  /* 0x0000040010ff7812 */ /* 0x000fe4000784c0ff */
[----:B------:R-:W-:-:S02]  /*1c740*/  LOP3.LUT P6, RZ, R17, 0x4000, RZ, 0xc0, !PT ;  /* 0x0000400011ff7812 */ /* 0x000fc400078cc0ff */
        /* <DEDUP_REMOVED lines=20> */
[----:B------:R-:W-:Y:S02]  /*1c890*/  FMNMX.FTZ R15, R88, R15, !PT ;  /* 0x0000000f580f7209 */ /* 0x000fe40007810000 */
[----:B------:R-:W-:Y:S02]  /*1c8a0*/  ISETP.LT.OR P2, PT, R201, 0xb1, P2 ;  /* 0x000000b1c900780c */ /* 0x000fe40001741670 */
[----:B------:R-:W-:Y:S02]  /*1c8b0*/  FMNMX.FTZ R15, R89, R15, !PT ;  /* 0x0000000f590f7209 */ /* 0x000fe40007810000 */
[----:B------:R-:W-:-:S02]  /*1c8c0*/  FSEL R114, R114, -INF , !P2 ;  /* 0xff80000072727808 */ /* 0x000fc40005000000 */
[----:B------:R-:W-:Y:S02]  /*1c8d0*/  ISETP.GT.AND P2, PT, R202, 0xb1, !P4 ;  /* 0x000000b1ca00780c */ /* 0x000fe40006744270 */
[----:B------:R-:W-:Y:S02]  /*1c8e0*/  FMNMX.FTZ R15, R92, R15, !PT ;  /* 0x0000000f5c0f7209 */ /* 0x000fe40007810000 */
[----:B------:R-:W-:Y:S02]  /*1c8f0*/  ISETP.LT.OR P2, PT, R201, 0xb2, P2 ;  /* 0x000000b2c900780c */ /* 0x000fe40001741670 */
[----:B------:R-:W-:Y:S02]  /*1c900*/  FMNMX.FTZ R15, R93, R15, !PT ;  /* 0x0000000f5d0f7209 */ /* 0x000fe40007810000 */
        /* <DEDUP_REMOVED lines=9> */
[----:B------:R-:W-:Y:S02]  /*1c9a0*/  FMNMX.FTZ R15, R101, R15, !PT ;  /* 0x0000000f650f7209 */ /* 0x000fe40007810000 */
[----:B------:R-:W-:Y:S02]  /*1c9b0*/  FSEL R119, R119, -INF , !P2 ;  /* 0xff80000077777808 */ /* 0x000fe40005000000 */
[----:B------:R-:W-:Y:S01]  /*1c9c0*/  ISETP.GT.AND P2, PT, R202, 0x1, !P0 ;  /* 0x00000001ca00780c */ /* 0x000fe20004744270 */
[----:B------:R-:W0:Y:S01]  /*1c9d0*/  SHFL.BFLY PT, R20, R15, 0x2, 0x1f ;  /* 0x0c401f000f147f89 */ /* 0x000e2200000e0000 */
[----:B------:R-:W-:Y:S02]  /*1c9e0*/  LOP3.LUT P5, RZ, R17, 0x100, RZ, 0xc0, !PT ;  /* 0x0000010011ff7812 */ /* 0x000fe400078ac0ff */
[----:B------:R-:W-:-:S02]  /*1c9f0*/  ISETP.LT.OR P2, PT, R201, 0x2, P2 ;  /* 0x00000002c900780c */ /* 0x000fc40001741670 */
[----:B------:R-:W-:Y:S02]  /*1ca00*/  LOP3.LUT P1, RZ, R16, 0x2, RZ, 0xc0, !PT ;  /* 0x0000000210ff7812 */ /* 0x000fe4000782c0ff */
[----:B------:R-:W-:Y:S02]  /*1ca10*/  FSEL R187, R187, -INF , !P2 ;  /* 0xff800000bbbb7808 */ /* 0x000fe40005000000 */
[C---:B------:R-:W-:Y:S02]  /*1ca20*/  ISETP.GT.AND P2, PT, R202.reuse, 0x8, !P6 ;  /* 0x00000008ca00780c */ /* 0x040fe40007744270 */
[----:B------:R-:W-:Y:S02]  /*1ca30*/  LOP3.LUT P0, RZ, R17, 0x200, RZ, 0xc0, !PT ;  /* 0x0000020011ff7812 */ /* 0x000fe4000780c0ff */
[----:B------:R-:W-:Y:S02]  /*1ca40*/  ISETP.LT.OR P2, PT, R201, 0x9, P2 ;  /* 0x00000009c900780c */ /* 0x000fe40001741670 */
[----:B------:R-:W-:-:S02]  /*1ca50*/  ISETP.GT.AND P0, PT, R202, 0xc8, !P0 ;  /* 0x000000c8ca00780c */ /* 0x000fc40004704270 */
[----:B------:R-:W-:Y:S02]  /*1ca60*/  FSEL R190, R190, -INF , !P2 ;  /* 0xff800000bebe7808 */ /* 0x000fe40005000000 */
[----:B------:R-:W-:Y:S02]  /*1ca70*/  LOP3.LUT P2, RZ, R17, 0x8000, RZ, 0xc0, !PT ;  /* 0x0000800011ff7812 */ /* 0x000fe4000784c0ff */
[----:B------:R-:W-:Y:S02]  /*1ca80*/  LOP3.LUT P3, RZ, R16, 0x8, RZ, 0xc0, !PT ;  /* 0x0000000810ff7812 */ /* 0x000fe4000786c0ff */
[----:B------:R-:W-:Y:S02]  /*1ca90*/  ISETP.GT.AND P2, PT, R202, 0x9, !P2 ;  /* 0x00000009ca00780c */ /* 0x000fe40005744270 */
[----:B0-----:R-:W-:Y:S02]  /*1caa0*/  FMNMX.FTZ R15, R15, R20, !PT ;  /* 0x000000140f0f7209 */ /* 0x001fe40007810000 */
[----:B------:R-:W-:-:S02]  /*1cab0*/  ISETP.LT.OR P2, PT, R201, 0xa, P2 ;  /* 0x0000000ac900780c */ /* 0x000fc40001741670 */
[----:B------:R-:W-:Y:S01]  /*1cac0*/  ISETP.LT.OR P0, PT, R201, 0xc9, P0 ;  /* 0x000000c9c900780c */ /* 0x000fe20000701670 */
[----:B------:R-:W0:Y:S01]  /*1cad0*/  SHFL.BFLY PT, R20, R15, 0x1, 0x1f ;  /* 0x0c201f000f147f89 */ /* 0x000e2200000e0000 */
[----:B------:R-:W-:Y:S02]  /*1cae0*/  FSEL R191, R191, -INF , !P2 ;  /* 0xff800000bfbf7808 */ /* 0x000fe40005000000 */
[----:B------:R-:W-:Y:S02]  /*1caf0*/  LOP3.LUT P2, RZ, R17, 0x10000, RZ, 0xc0, !PT ;  /* 0x0001000011ff7812 */ /* 0x000fe4000784c0ff */
[----:B------:R-:W-:Y:S02]  /*1cb00*/  LOP3.LUT P4, RZ, R16, 0x4, RZ, 0xc0, !PT ;  /* 0x0000000410ff7812 */ /* 0x000fe4000788c0ff */
[C---:B------:R-:W-:Y:S02]  /*1cb10*/  ISETP.GT.AND P2, PT, R202.reuse, 0x10, !P2 ;  /* 0x00000010ca00780c */ /* 0x040fe40005744270 */
[----:B------:R-:W-:-:S02]  /*1cb20*/  ISETP.GT.AND P3, PT, R202, 0xd0, !P3 ;  /* 0x000000d0ca00780c */ /* 0x000fc40005f64270 */
[----:B------:R-:W-:Y:S02]  /*1cb30*/  ISETP.LT.OR P2, PT, R201, 0x11, P2 ;  /* 0x00000011c900780c */ /* 0x000fe40001741670 */
[----:B------:R-:W-:Y:S02]  /*1cb40*/  FSEL R94, R94, -INF , !P0 ;  /* 0xff8000005e5e7808 */ /* 0x000fe40004000000 */
[----:B------:R-:W-:Y:S02]  /*1cb50*/  FSEL R194, R194, -INF , !P2 ;  /* 0xff800000c2c27808 */ /* 0x000fe40005000000 */
[----:B------:R-:W-:Y:S02]  /*1cb60*/  LOP3.LUT P2, RZ, R17, 0x80000, RZ, 0xc0, !PT ;  /* 0x0008000011ff7812 */ /* 0x000fe4000784c0ff */
[C---:B------:R-:W-:Y:S02]  /*1cb70*/  ISETP.GT.AND P4, PT, R202.reuse, 0xd1, !P4 ;  /* 0x000000d1ca00780c */ /* 0x040fe40006784270 */
[----:B------:R-:W-:-:S02]  /*1cb80*/  ISETP.GT.AND P2, PT, R202, 0x11, !P2 ;  /* 0x00000011ca00780c */ /* 0x000fc40005744270 */
[C---:B------:R-:W-:Y:S02]  /*1cb90*/  ISETP.LT.OR P3, PT, R201.reuse, 0xd1, P3 ;  /* 0x000000d1c900780c */ /* 0x040fe40001f61670 */
[----:B------:R-:W-:Y:S02]  /*1cba0*/  ISETP.LT.OR P2, PT, R201, 0x12, P2 ;  /* 0x00000012c900780c */ /* 0x000fe40001741670 */
[----:B0-----:R-:W-:Y:S02]  /*1cbb0*/  FMNMX.FTZ R15, R15, R20, !PT ;  /* 0x000000140f0f7209 */ /* 0x001fe40007810000 */
[----:B------:R-:W-:Y:S02]  /*1cbc0*/  FSEL R195, R195, -INF , !P2 ;  /* 0xff800000c3c37808 */ /* 0x000fe40005000000 */
[----:B------:R-:W-:Y:S01]  /*1cbd0*/  LOP3.LUT P2, RZ, R17, 0x40000, RZ, 0xc0, !PT ;  /* 0x0004000011ff7812 */ /* 0x000fe2000784c0ff */
[----:B------:R-:W-:-:S01]  /*1cbe0*/  FFMA.FTZ R21, R2, R15, -8 ;  /* 0xc100000002157423 */ /* 0x000fc2000001000f */
[----:B------:R-:W-:-:S02]  /*1cbf0*/  LOP3.LUT P6, RZ, R17, 0x1000, RZ, 0xc0, !PT ;  /* 0x0000100011ff7812 */ /* 0x000fc400078cc0ff */
[----:B------:R-:W-:Y:S02]  /*1cc00*/  ISETP.GT.AND P2, PT, R202, 0x18, !P2 ;  /* 0x00000018ca00780c */ /* 0x000fe40005744270 */
[C---:B------:R-:W-:Y:S02]  /*1cc10*/  ISETP.LT.OR P4, PT, R201.reuse, 0xd2, P4 ;  /* 0x000000d2c900780c */ /* 0x040fe40002781670 */
[----:B------:R-:W-:Y:S02]  /*1cc20*/  ISETP.LT.OR P2, PT, R201, 0x19, P2 ;  /* 0x00000019c900780c */ /* 0x000fe40001741670 */
[----:B------:R-:W-:Y:S02]  /*1cc30*/  FSEL R98, R98, -INF , !P3 ;  /* 0xff80000062627808 */ /* 0x000fe40005800000 */
[----:B------:R-:W-:Y:S02]  /*1cc40*/  FSEL R198, R198, -INF , !P2 ;  /* 0xff800000c6c67808 */ /* 0x000fe40005000000 */
[----:B------:R-:W-:-:S02]  /*1cc50*/  LOP3.LUT P2, RZ, R17, 0x20000, RZ, 0xc0, !PT ;  /* 0x0002000011ff7812 */ /* 0x000fc4000784c0ff */
[C---:B------:R-:W-:Y:S02]  /*1cc60*/  ISETP.GT.AND P6, PT, R202.reuse, 0xd9, !P6 ;  /* 0x000000d9ca00780c */ /* 0x040fe400077c4270 */
[----:B------:R-:W-:Y:S02]  /*1cc70*/  ISETP.GT.AND P2, PT, R202, 0x19, !P2 ;  /* 0x00000019ca00780c */ /* 0x000fe40005744270 */
[----:B------:R-:W-:Y:S02]  /*1cc80*/  FSEL R99, R99, -INF , !P4 ;  /* 0xff80000063637808 */ /* 0x000fe40006000000 */
[C---:B------:R-:W-:Y:S02]  /*1cc90*/  ISETP.LT.OR P2, PT, R201.reuse, 0x1a, P2 ;  /* 0x0000001ac900780c */ /* 0x040fe40001741670 */
[----:B------:R-:W-:Y:S02]  /*1cca0*/  ISETP.LT.OR P6, PT, R201, 0xda, P6 ;  /* 0x000000dac900780c */ /* 0x000fe400037c1670 */
[----:B------:R-:W-:-:S02]  /*1ccb0*/  FSEL R199, R199, -INF , !P2 ;  /* 0xff800000c7c77808 */ /* 0x000fc40005000000 */
[----:B------:R-:W-:Y:S02]  /*1ccc0*/  LOP3.LUT P2, RZ, R16, 0x1, RZ, 0xc0, !PT ;  /* 0x0000000110ff7812 */ /* 0x000fe4000784c0ff */
[----:B------:R-:W-:Y:S02]  /*1ccd0*/  FSEL R103, R103, -INF , !P6 ;  /* 0xff80000067677808 */ /* 0x000fe40007000000 */
[----:B------:R-:W-:Y:S02]  /*1cce0*/  ISETP.GT.AND P2, PT, R202, RZ, !P2 ;  /* 0x000000ffca00720c */ /* 0x000fe40005744270 */
        /* <DEDUP_REMOVED lines=11> */
[C---:B------:R-:W-:Y:S02]  /*1cda0*/  ISETP.GT.AND P2, PT, R202.reuse, 0xc9, !P5 ;  /* 0x000000c9ca00780c */ /* 0x040fe40006f44270 */
[----:B------:R-:W-:Y:S02]  /*1cdb0*/  ISETP.GT.AND P5, PT, R202, 0xd8, !P1 ;  /* 0x000000d8ca00780c */ /* 0x000fe40004fa4270 */
[----:B------:R-:W-:Y:S02]  /*1cdc0*/  ISETP.LT.OR P1, PT, R201, 0xca, P2 ;  /* 0x000000cac900780c */ /* 0x000fe40001721670 */
[----:B------:R-:W-:Y:S02]  /*1cdd0*/  FSETP.NEU.FTZ.AND P2, PT, R15, -INF , PT ;  /* 0xff8000000f00780b */ /* 0x000fe40003f5d000 */
[----:B------:R-:W-:-:S02]  /*1cde0*/  FSEL R95, R95, -INF , !P1 ;  /* 0xff8000005f5f7808 */ /* 0x000fc40004800000 */
[----:B------:R-:W-:Y:S02]  /*1cdf0*/  FSEL R20, R15, RZ, P2 ;  /* 0x000000ff0f147208 */ /* 0x000fe40001000000 */
[----:B------:R-:W-:Y:S02]  /*1ce00*/  ISETP.LT.OR P5, PT, R201, 0xd9, P5 ;  /* 0x000000d9c900780c */ /* 0x000fe40002fa1670 */
[----:B------:R-:W-:Y:S01]  /*1ce10*/  FSEL R21, R21, RZ, P2 ;  /* 0x000000ff15157208 */ /* 0x000fe20001000000 */
[----:B------:R-:W-:-:S01]  /*1ce20*/  FADD.FTZ R3, -R20, R3 ;  /* 0x0000000314037221 */ /* 0x000fc20000010100 */
[----:B------:R-:W-:Y:S02]  /*1ce30*/  FMNMX.FTZ R20, R186, R0, !PT ;  /* 0x00000000ba147209 */ /* 0x000fe40007810000 */
[----:B------:R-:W-:Y:S01]  /*1ce40*/  FSEL R102, R102, -INF , !P5 ;  /* 0xff80000066667808 */ /* 0x000fe20006800000 */
[C-C-:B------:R-:W-:Y:S01]  /*1ce50*/  FFMA.FTZ R184, R2.reuse, R184, -R21.reuse ;  /* 0x000000b802b87223 */ /* 0x140fe20000010815 */
[----:B------:R-:W-:Y:S01]  /*1ce60*/  FMNMX.FTZ R20, R187, R20, !PT ;  /* 0x00000014bb147209 */ /* 0x000fe20007810000 */
[C-C-:B------:R-:W-:Y:S01]  /*1ce70*/  FFMA.FTZ R185, R2.reuse, R185, -R21.reuse ;  /* 0x000000b902b97223 */ /* 0x140fe20000010815 */
[----:B------:R-:W-:-:S01]  /*1ce80*/  FFMA.FTZ R188, R2, R188, -R21 ;  /* 0x000000bc02bc7223 */ /* 0x000fc20000010815 */
[--C-:B------:R-:W-:Y:S01]  /*1ce90*/  FFMA.FTZ R189, R2, R189, -R21.reuse ;  /* 0x000000bd02bd7223 */ /* 0x100fe20000010815 */
[----:B------:R-:W-:Y:S01]  /*1cea0*/  FMNMX.FTZ R20, R190, R20, !PT ;  /* 0x00000014be147209 */ /* 0x000fe20007810000 */
[C-C-:B------:R-:W-:Y:S01]  /*1ceb0*/  FFMA.FTZ R192, R2.reuse, R192, -R21.reuse ;  /* 0x000000c002c07223 */ /* 0x140fe20000010815 */
[----:B------:R-:W-:-:S01]  /*1cec0*/  FFMA.FTZ R193, R2, R193, -R21 ;  /* 0x000000c102c17223 */ /* 0x000fc20000010815 */
        /* <DEDUP_REMOVED lines=66> */
[C---:B------:R-:W-:Y:S01]  /*1d2f0*/  FFMA.FTZ R21, R2.reuse, R101, -R21 ;  /* 0x0000006502157223 */ /* 0x040fe20000010815 */
[----:B------:R-:W-:Y:S01]  /*1d300*/  FMUL.FTZ R3, R2, R3 ;  /* 0x0000000302037220 */ /* 0x000fe20000410000 */
[----:B------:R-:W-:Y:S01]  /*1d310*/  MUFU.EX2 R184, R184 ;  /* 0x000000b800b87308 */ /* 0x000fe20000000800 */
[----:B------:R-:W-:-:S02]  /*1d320*/  FMNMX.FTZ R20, R162, R20, !PT ;  /* 0x00000014a2147209 */ /* 0x000fc40007810000 */
[----:B------:R-:W-:Y:S02]  /*1d330*/  LOP3.LUT P1, RZ, R17, 0x800000, RZ, 0xc0, !PT ;  /* 0x0080000011ff7812 */ /* 0x000fe4000782c0ff */
        /* <DEDUP_REMOVED lines=52> */
[----:B------:R-:W-:Y:S02]  /*1d680*/  MUFU.EX2 R153, R153 ;  /* 0x0000009900997308 */ /* 0x000fe40000000800 */
[----:B------:R-:W0:Y:S06]  /*1d690*/  SHFL.BFLY PT, R101, R20, 0x2, 0x1f ;  /* 0x0c401f0014657f89 */ /* 0x000e2c00000e0000 */
[----:B------:R-:W-:Y:S08]  /*1d6a0*/  MUFU.EX2 R156, R156 ;  /* 0x0000009c009c7308 */ /* 0x000ff00000000800 */
[----:B------:R-:W-:Y:S08]  /*1d6b0*/  MUFU.EX2 R157, R157 ;  /* 0x0000009d009d7308 */ /* 0x000ff00000000800 */
[----:B------:R-:W-:Y:S01]  /*1d6c0*/  MUFU.EX2 R160, R160 ;  /* 0x000000a000a07308 */ /* 0x000fe20000000800 */
[----:B0-----:R-:W-:-:S05]  /*1d6d0*/  FMNMX.FTZ R20, R20, R101, !PT ;  /* 0x0000006514147209 */ /* 0x001fca0007810000 */
[----:B------:R-:W0:Y:S02]  /*1d6e0*/  SHFL.BFLY PT, R101, R20, 0x1, 0x1f ;  /* 0x0c201f0014657f89 */ /* 0x000e2400000e0000 */
[----:B------:R-:W-:Y:S08]  /*1d6f0*/  MUFU.EX2 R161, R161 ;  /* 0x000000a100a17308 */ /* 0x000ff00000000800 */
[----:B------:R-:W-:Y:S08]  /*1d700*/  MUFU.EX2 R164, R164 ;  /* 0x000000a400a47308 */ /* 0x000ff00000000800 */
[----:B------:R-:W-:Y:S01]  /*1d710*/  MUFU.EX2 R165, R165 ;  /* 0x000000a500a57308 */ /* 0x000fe20000000800 */
[----:B0-----:R-:W-:-:S07]  /*1d720*/  FMNMX.FTZ R20, R20, R101, !PT ;  /* 0x0000006514147209 */ /* 0x001fce0007810000 */
[----:B------:R-:W-:Y:S01]  /*1d730*/  MUFU.EX2 R136, R136 ;  /* 0x0000008800887308 */ /* 0x000fe20000000800 */
[----:B------:R-:W-:-:S04]  /*1d740*/  FSETP.NEU.FTZ.AND P2, PT, R20, -INF , PT ;  /* 0xff8000001400780b */ /* 0x000fc80003f5d000 */
[----:B------:R-:W-:-:S03]  /*1d750*/  FSEL R101, R20, RZ, P2 ;  /* 0x000000ff14657208 */ /* 0x000fc60001000000 */
[----:B------:R-:W-:Y:S02]  /*1d760*/  MUFU.EX2 R137, R137 ;  /* 0x0000008900897308 */ /* 0x000fe40000000800 */
[----:B------:R-:W-:-:S01]  /*1d770*/  FADD.FTZ R0, -R101, R0 ;  /* 0x0000000065007221 */ /* 0x000fc20000010100 */
[----:B------:R-:W-:-:S03]  /*1d780*/  FFMA.FTZ R101, R2, R20, -8 ;  /* 0xc100000002657423 */ /* 0x000fc60000010014 */
[----:B------:R-:W-:Y:S02]  /*1d790*/  FMUL.FTZ R0, R2, R0 ;  /* 0x0000000002007220 */ /* 0x000fe40000410000 */
[----:B------:R-:W-:Y:S01]  /*1d7a0*/  MUFU.EX2 R140, R140 ;  /* 0x0000008c008c7308 */ /* 0x000fe20000000800 */
[----:B------:R-:W-:-:S05]  /*1d7b0*/  FSEL R101, R101, RZ, P2 ;  /* 0x000000ff65657208 */ /* 0x000fca0001000000 */
        /* <DEDUP_REMOVED lines=34> */
[----:B------:R-:W4:Y:S01]  /*1d9e0*/  MUFU.EX2 R191, R191 ;  /* 0x000000bf00bf7308 */ /* 0x000f220000000800 */
        /* <DEDUP_REMOVED lines=25> */
[----:B------:R-:W-:Y:S01]  /*1db80*/  FFMA.FTZ R101, R2, R103, -R101 ;  /* 0x0000006702657223 */ /* 0x000fe20000010865 */
[----:B------:R-:W5:Y:S01]  /*1db90*/  MUFU.EX2 R194, R194 ;  /* 0x000000c200c27308 */ /* 0x000f620000000800 */
[----:B--2---:R-:W-:-:S01]  /*1dba0*/  FFMA.FTZ R103, R3, R203, R184 ;  /* 0x000000cb03677223 */ /* 0x004fc200000100b8 */
[----:B---3--:R-:W-:-:S03]  /*1dbb0*/  FFMA.FTZ R200, R0, R200, R186 ;  /* 0x000000c800c87223 */ /* 0x008fc600000100ba */
[----:B------:R-:W-:Y:S01]  /*1dbc0*/  FADD.FTZ R103, R185, R103 ;  /* 0x00000067b9677221 */ /* 0x000fe20000010000 */
[----:B0-----:R-:W-:-:S02]  /*1dbd0*/  FADD.FTZ R200, R187, R200 ;  /* 0x000000c8bbc87221 */ /* 0x001fc40000010000 */
[----:B------:R-:W0:Y:S01]  /*1dbe0*/  MUFU.EX2 R195, R195 ;  /* 0x000000c300c37308 */ /* 0x000e220000000800 */
[----:B------:R-:W-:-:S01]  /*1dbf0*/  FADD.FTZ R103, R188, R103 ;  /* 0x00000067bc677221 */ /* 0x000fc20000010000 */
[----:B-1----:R-:W-:-:S03]  /*1dc00*/  FADD.FTZ R200, R190, R200 ;  /* 0x000000c8bec87221 */ /* 0x002fc60000010000 */
[----:B------:R-:W-:Y:S01]  /*1dc10*/  FADD.FTZ R103, R189, R103 ;  /* 0x00000067bd677221 */ /* 0x000fe20000010000 */
[----:B----4-:R-:W-:-:S02]  /*1dc20*/  FADD.FTZ R200, R191, R200 ;  /* 0x000000c8bfc87221 */ /* 0x010fc40000010000 */
[----:B------:R-:W1:Y:S01]  /*1dc30*/  MUFU.EX2 R198, R198 ;  /* 0x000000c600c67308 */ /* 0x000e620000000800 */
[----:B------:R-:W-:-:S01]  /*1dc40*/  FADD.FTZ R103, R192, R103 ;  /* 0x00000067c0677221 */ /* 0x000fc20000010000 */
[----:B-----5:R-:W-:-:S03]  /*1dc50*/  FADD.FTZ R200, R194, R200 ;  /* 0x000000c8c2c87221 */ /* 0x020fc60000010000 */
[----:B------:R-:W-:-:S03]  /*1dc60*/  FADD.FTZ R103, R193, R103 ;  /* 0x00000067c1677221 */ /* 0x000fc60000010000 */
        /* <DEDUP_REMOVED lines=178> */
[----:B-1----:R-:W-:-:S05]  /*1e790*/  FADD.FTZ R103, R101, R200 ;  /* 0x000000c865677221 */ /* 0x002fca0000010000 */
[----:B------:R0:W-:Y:S04]  /*1e7a0*/  STL [R1], R103 ;  /* 0x0000006701007387 */ /* 0x0001e80000100800 */
[----:B------:R0:W-:Y:S01]  /*1e7b0*/  STL [R1+0x4], R201 ;  /* 0x000004c901007387 */ /* 0x0001e20000100800 */
[----:B------:R-:W-:Y:S05]  /*1e7c0*/  @!P0 BRA `(.L_x_1495) ;  /* 0x0000000000048947 */ /* 0x000fea0003800000 */
[----:B------:R-:W-:Y:S01]  /*1e7d0*/  BPT.TRAP 0x1 ;  /* 0x000000040000795c */ /* 0x000fe20000300000 */
.L_x_1495:
[----:B0-----:R-:W2:Y:S04]  /*1e7e0*/  LDL R103, [R1+0x68] ;  /* 0x0000680001677983 */ /* 0x001ea80000100800 */
[----:B------:R-:W3:Y:S01]  /*1e7f0*/  LDL R232, [R1+0x60] ;  /* 0x0000600001e87983 */ /* 0x000ee20000100800 */
[----:B------:R-:W-:Y:S02]  /*1e800*/  F2FP.SATFINITE.E4M3.F32.PACK_AB_MERGE_C R188, R189, R188, RZ ;  /* 0x000000bcbdbc723e */ /* 0x000fe400048070ff */
[----:B------:R-:W-:Y:S02]  /*1e810*/  F2FP.SATFINITE.E4M3.F32.PACK_AB_MERGE_C R190, R191, R190, RZ ;  /* 0x000000bebfbe723e */ /* 0x000fe400048070ff */
[----:B------:R-:W-:Y:S02]  /*1e820*/  F2FP.SATFINITE.E4M3.F32.PACK_AB_MERGE_C R196, R197, R196, RZ ;  /* 0x000000c4c5c4723e */ /* 0x000fe400048070ff */
[----:B------:R-:W-:-:S02]  /*1e830*/  F2FP.SATFINITE.E4M3.F32.PACK_AB_MERGE_C R198, R199, R198, RZ ;  /* 0x000000c6c7c6723e */ /* 0x000fc400048070ff */
[----:B------:R-:W-:Y:S02]  /*1e840*/  F2FP.SATFINITE.E4M3.F32.PACK_AB_MERGE_C R172, R173, R172, RZ ;  /* 0x000000acadac723e */ /* 0x000fe400048070ff */
[----:B------:R-:W-:Y:S02]  /*1e850*/  F2FP.SATFINITE.E4M3.F32.PACK_AB_MERGE_C R174, R175, R174, RZ ;  /* 0x000000aeafae723e */ /* 0x000fe400048070ff */
        /* <DEDUP_REMOVED lines=115> */
[----:B--2---:R-:W-:Y:S01]  /*1ef90*/  R2UR UR4, R103 ;  /* 0x00000000670472ca */ /* 0x004fe200000e0000 */
[----:B------:R-:W-:Y:S01]  /*1efa0*/  IMAD R103, R233, 0x8, R18 ;  /* 0x00000008e9677824 */ /* 0x000fe200078e0212 */
[----:B---3--:R-:W-:-:S03]  /*1efb0*/  ISETP.GT.AND P2, PT, R12, R232, PT ;  /* 0x000000e80c00720c */ /* 0x008fc60003f44270 */
[----:B------:R-:W-:-:S08]  /*1efc0*/  VIADD R103, R103, 0x2e860 ;  /* 0x0002e86067677836 */ /* 0x000fd00000000000 */
[----:B------:R-:W-:-:S05]  /*1efd0*/  IMAD.U32 R200, RZ, RZ, UR4 ;  /* 0x00000004ffc87e24 */ /* 0x000fca000f8e00ff */
[----:B------:R-:W-:Y:S01]  /*1efe0*/  PRMT R103, R200, 0x654, R103 ;  /* 0x00000654c8677816 */ /* 0x000fe20000000067 */
[----:B------:R-:W-:-:S03]  /*1eff0*/  VIADD R12, R12, 0xffffffff ;  /* 0xffffffff0c0c7836 */ /* 0x000fc60000000000 */
[----:B------:R0:W-:Y:S01]  /*1f000*/  SYNCS.ARRIVE.TRANS64.RED.A1T0 RZ, [R103+URZ], RZ ;  /* 0x000000ff67ff79a7 */ /* 0x0001e2000810043f */
[----:B------:R-:W-:Y:S01]  /*1f010*/  F2FP.SATFINITE.E4M3.F32.PACK_AB_MERGE_C R200, R89, R88, R92 ;  /* 0x0000005859c8723e */ /* 0x000fe2000480705c */
[----:B------:R-:W-:Y:S02]  /*1f020*/  IMAD.MOV.U32 R232, RZ, RZ, R235 ;  /* 0x000000ffffe87224 */ /* 0x000fe400078e00eb */
[----:B------:R-:W-:Y:S01]  /*1f030*/  IMAD.MOV.U32 R233, RZ, RZ, R13 ;  /* 0x000000ffffe97224 */ /* 0x000fe200078e000d */
[----:B------:R-:W-:Y:S06]  /*1f040*/  @P2 BRA `(.L_x_1496) ;  /* 0xffffff9800282947 */ /* 0x000fec000383ffff */
[----:B------:R-:W-:Y:S02]  /*1f050*/  IMAD.MOV.U32 R0, RZ, RZ, R20 ;  /* 0x000000ffff007224 */ /* 0x000fe400078e0014 */
[----:B------:R-:W-:Y:S02]  /*1f060*/  IMAD.MOV.U32 R3, RZ, RZ, R15 ;  /* 0x000000ffff037224 */ /* 0x000fe400078e000f */
[----:B------:R-:W-:Y:S02]  /*1f070*/  IMAD.MOV.U32 R233, RZ, RZ, R13 ;  /* 0x000000ffffe97224 */ /* 0x000fe400078e000d */
[----:B------:R-:W-:-:S07]  /*1f080*/  IMAD.MOV.U32 R232, RZ, RZ, R235 ;  /* 0x000000ffffe87224 */ /* 0x000fce00078e00eb */
.L_x_1477:
[----:B------:R-:W2:Y:S01]  /*1f090*/  LDL R13, [R1+0x64] ;  /* 0x00006400010d7983 */ /* 0x000ea20000100800 */
[----:B------:R-:W1:Y:S03]  /*1f0a0*/  LDC R15, c[0x0][0x448] ;  /* 0x00011200ff0f7b82 */ /* 0x000e660000000800 */
[----:B------:R-:W3:Y:S04]  /*1f0b0*/  LDL R88, [R1+0x10] ;  /* 0x0000100001587983 */ /* 0x000ee80000100800 */
[----:B------:R-:W3:Y:S01]  /*1f0c0*/  LDL R21, [R1+0x14] ;  /* 0x0000140001157983 */ /* 0x000ee20000100800 */
[----:B------:R-:W4:Y:S01]  /*1f0d0*/  LDC R89, c[0x0][0x9e4] ;  /* 0x00027900ff597b82 */ /* 0x000f220000000800 */
[----:B------:R-:W-:-:S02]  /*1f0e0*/  LOP3.LUT R17, R17, 0xffefffff, RZ, 0xc0, !PT ;  /* 0xffefffff11117812 */ /* 0x000fc400078ec0ff */
[----:B-1----:R-:W-:-:S13]  /*1f0f0*/  ISETP.NE.AND P2, PT, R15, 0x1, PT ;  /* 0x000000010f00780c */ /* 0x002fda0003f45270 */
[----:B------:R-:W1:Y:S01]  /*1f100*/  @P2 LDC R20, c[0x0][0x44c] ;  /* 0x00011300ff142b82 */ /* 0x000e620000000800 */
[----:B------:R-:W-:-:S04]  /*1f110*/  @P2 LOP3.LUT R17, R17, 0x100000, RZ, 0xfc, !PT ;  /* 0x0010000011112812 */ /* 0x000fc800078efcff */
[----:B------:R-:W-:-:S03]  /*1f120*/  LOP3.LUT R17, R17, 0xffdfffff, RZ, 0xc0, !PT ;  /* 0xffdfffff11117812 */ /* 0x000fc600078ec0ff */
[----:B------:R-:W5:Y:S01]  /*1f130*/  @P2 LDC R15, c[0x0][0x450] ;  /* 0x00011400ff0f2b82 */ /* 0x000f620000000800 */
[----:B--2---:R-:W-:-:S04]  /*1f140*/  VIADD R13, R13, 0x7f ;  /* 0x0000007f0d0d7836 */ /* 0x004fc80000000000 */
[----:B-1----:R-:W-:Y:S01]  /*1f150*/  @P2 IMAD.HI.U32 R20, R13, R20, RZ ;  /* 0x000000140d142227 */ /* 0x002fe200078e00ff */
[----:B---3--:R-:W-:-:S04]  /*1f160*/  IADD3 R88, R21, 0x1, -R88 ;  /* 0x0000000115587810 */ /* 0x008fc80007ffe858 */
[----:B-----5:R-:W-:Y:S02]  /*1f170*/  @P2 SHF.R.U32.HI R13, RZ, R15, R20 ;  /* 0x0000000fff0d2219 */ /* 0x020fe40000011614 */
[----:B----4-:R-:W-:-:S03]  /*1f180*/  ISETP.GE.AND P2, PT, R89, 0x1, PT ;  /* 0x000000015900780c */ /* 0x010fc60003f46270 */
[----:B------:R-:W-:-:S04]  /*1f190*/  IMAD.IADD R13, R13, 0x1, R88 ;  /* 0x000000010d0d7824 */ /* 0x000fc800078e0258 */
[----:B------:R-:W-:-:S06]  /*1f1a0*/  IMAD.IADD R14, R13, 0x1, -R14 ;  /* 0x000000010d0e7824 */ /* 0x000fcc00078e0a0e */
[----:B------:R-:W-:Y:S01]  /*1f1b0*/  @P2 LOP3.LUT R17, R17, 0x200000, RZ, 0xfc, !PT ;  /* 0x0020000011112812 */ /* 0x000fe200078efcff */
[----:B------:R-:W-:Y:S06]  /*1f1c0*/  @!P2 BRA `(.L_x_1497) ;  /* 0x000000000044a947 */ /* 0x000fec0003800000 */
[----:B------:R-:W-:Y:S01]  /*1f1d0*/  ISETP.GT.AND P2, PT, R13, -0x1, PT ;  /* 0xffffffff0d00780c */ /* 0x000fe20003f44270 */
[----:B------:R-:W-:-:S12]  /*1f1e0*/  BSSY B0, `(.L_x_1498) ;  /* 0x000000d000007945 */ /* 0x000fd80003800000 */
[----:B------:R-:W-:Y:S05]  /*1f1f0*/  @P2 BRA `(.L_x_1499) ;  /* 0x00000000001c2947 */ /* 0x000fea0003800000 */
[----:B------:R-:W-:Y:S02]  /*1f200*/  ISETP.NE.AND P2, PT, R89, 0x1, PT ;  /* 0x000000015900780c */ /* 0x000fe40003f45270 */
[----:B------:R-:W-:-:S11]  /*1f210*/  LOP3.LUT R13, RZ, R13, RZ, 0x33, !PT ;  /* 0x0000000dff0d7212 */ /* 0x000fd600078e33ff */
[----:B------:R-:W1:Y:S02]  /*1f220*/  @P2 LDC.64 R20, c[0x0][0x9e8] ;  /* 0x00027a00ff142b82 */ /* 0x000e640000000a00 */
[----:B-1----:R-:W-:-:S05]  /*1f230*/  @P2 IMAD.HI.U32 R20, R13, R20, RZ ;  /* 0x000000140d142227 */ /* 0x002fca00078e00ff */
[----:B------:R-:W-:-:S04]  /*1f240*/  @P2 SHF.R.U32.HI R13, RZ, R21, R20 ;  /* 0x00000015ff0d2219 */ /* 0x000fc80000011614 */
[----:B------:R-:W-:Y:S01]  /*1f250*/  LOP3.LUT R13, RZ, R13, RZ, 0x33, !PT ;  /* 0x0000000dff0d7212 */ /* 0x000fe200078e33ff */
[----:B------:R-:W-:Y:S06]  /*1f260*/  BRA `(.L_x_1500) ;  /* 0x0000000000107947 */ /* 0x000fec0003800000 */
.L_x_1499:
[----:B------:R-:W-:-:S13]  /*1f270*/  ISETP.NE.AND P2, PT, R89, 0x1, PT ;  /* 0x000000015900780c */ /* 0x000fda0003f45270 */
[----:B------:R-:W1:Y:S02]  /*1f280*/  @P2 LDC.64 R20, c[0x0][0x9e8] ;  /* 0x00027a00ff142b82 */ /* 0x000e640000000a00 */
[----:B-1----:R-:W-:-:S05]  /*1f290*/  @P2 IMAD.HI.U32 R20, R13, R20, RZ ;  /* 0x000000140d142227 */ /* 0x002fca00078e00ff */
[----:B------:R-:W-:-:S07]  /*1f2a0*/  @P2 SHF.R.U32.HI R13, RZ, R21, R20 ;  /* 0x00000015ff0d2219 */ /* 0x000fce0000011614 */
.L_x_1500:
[----:B------:R-:W-:Y:S05]  /*1f2b0*/  BSYNC B0 ;  /* 0x0000000000007941 */ /* 0x000fea0003800000 */
.L_x_1498:
[----:B------:R-:W-:-:S05]  /*1f2c0*/  IMAD R13, R13, R89, RZ ;  /* 0x000000590d0d7224 */ /* 0x000fca00078e02ff */
[----:B------:R-:W-:-:S07]  /*1f2d0*/  VIMNMX R14, R14, R13, !PT ;  /* 0x0000000d0e0e7248 */ /* 0x000fce0007fe0100 */
.L_x_1497:
[----:B------:R-:W2:Y:S01]  /*1f2e0*/  LDL R20, [R1+0x74] ;  /* 0x0000740001147983 */ /* 0x000ea20000100800 */
[----:B------:R-:W-:Y:S02]  /*1f2f0*/  VIADD R15, R14, 0xdf ;  /* 0x000000df0e0f7836 */ /* 0x000fe40000000000 */
[----:B------:R-:W-:-:S04]  /*1f300*/  IMAD.MOV.U32 R14, RZ, RZ, RZ ;  /* 0x000000ffff0e7224 */ /* 0x000fc800078e00ff */
[----:B------:R-:W-:-:S05]  /*1f310*/  IMAD.HI R14, R15, -0x6db6db6d, R14 ;  /* 0x924924930f0e7827 */ /* 0x000fca00078e020e */
[----:B------:R-:W-:-:S04]  /*1f320*/  SHF.R.U32.HI R13, RZ, 0x1f, R14 ;  /* 0x0000001fff0d7819 */ /* 0x000fc8000001160e */
[----:B------:R-:W-:-:S04]  /*1f330*/  LEA.HI.SX32 R13, R14, R13, 0x19 ;  /* 0x0000000d0e0d7211 */ /* 0x000fc800078fcaff */
[----:B--2---:R-:W-:-:S04]  /*1f340*/  VIMNMX R20, R20, R13, !PT ;  /* 0x0000000d14147248 */ /* 0x004fc80007fe0100 */
[----:B------:R-:W-:Y:S01]  /*1f350*/  ISETP.GE.AND P2, PT, R12, R20, PT ;  /* 0x000000140c00720c */ /* 0x000fe20003f46270 */
[----:B------:R1:W-:-:S12]  /*1f360*/  STL [R1+0x48], R20 ;  /* 0x0000481401007387 */ /* 0x0003d80000100800 */
[----:B-1----:R-:W-:Y:S05]  /*1f370*/  @!P2 BRA `(.L_x_1501) ;  /* 0x000000400004a947 */ /* 0x002fea0003800000 */
[----:B------:R-:W-:Y:S02]  /*1f380*/  IMAD.MOV.U32 R236, RZ, RZ, R12 ;  /* 0x000000ffffec7224 */ /* 0x000fe400078e000c */
[----:B------:R-:W-:Y:S02]  /*1f390*/  IMAD.MOV.U32 R235, RZ, RZ, R0 ;  /* 0x000000ffffeb7224 */ /* 0x000fe400078e0000 */
[----:B------:R-:W-:Y:S02]  /*1f3a0*/  IMAD.MOV.U32 R21, RZ, RZ, R3 ;  /* 0x000000ffff157224 */ /* 0x000fe400078e0003 */
[----:B------:R-:W-:Y:S02]  /*1f3b0*/  IMAD.MOV.U32 R12, RZ, RZ, R232 ;  /* 0x000000ffff0c7224 */ /* 0x000fe400078e00e8 */
[----:B------:R-:W-:-:S07]  /*1f3c0*/  IMAD.MOV.U32 R20, RZ, RZ, R233 ;  /* 0x000000ffff147224 */ /* 0x000fce00078e00e9 */
.L_x_1512:
        /* <DEDUP_REMOVED lines=9> */
.L_x_1503:
[----:B------:R-:W-:-:S05]  /*1f460*/  VIADD R0, R20, 0x1 ;  /* 0x0000000114007836 */ /* 0x000fca0000000000 */
[----:B------:R-:W-:-:S04]  /*1f470*/  ISETP.NE.AND P3, PT, R0, 0x2, PT ;  /* 0x000000020000780c */ /* 0x000fc80003f65270 */
[----:B------:R-:W-:Y:S02]  /*1f480*/  SEL R3, R0, RZ, P3 ;  /* 0x000000ff00037207 */ /* 0x000fe40001800000 */
[----:B------:R-:W-:-:S03]  /*1f490*/  SHF.L.U32 R0, R232, 0x1f, RZ ;  /* 0x0000001fe8007819 */ /* 0x000fc600000006ff */
[----:B------:R-:W-:-:S04]  /*1f4a0*/  IMAD R3, R3, 0x8, R18 ;  /* 0x0000000803037824 */ /* 0x000fc800078e0212 */
[----:B------:R1:W2:Y:S01]  /*1f4b0*/  SYNCS.PHASECHK.TRANS64.TRYWAIT P3, [R3+URZ+0x2e830], R0 ;  /* 0x02e83000030075a7 */ /* 0x0002a2000806017f */
[----:B------:R-:W-:Y:S05]  /*1f4c0*/  @!P0 BRA `(.L_x_1504) ;  /* 0x0000000000048947 */ /* 0x000fea0003800000 */
[----:B------:R-:W-:Y:S01]  /*1f4d0*/  BPT.TRAP 0x1 ;  /* 0x000000040000795c */ /* 0x000fe20000300000 */
.L_x_1504:
[----:B------:R-:W-:Y:S04]  /*1f4e0*/  BSSY B0, `(.L_x_1502) ;  /* 0x0000004000007945 */ /* 0x000fe80003800000 */
[----:B--2---:R-:W-:Y:S05]  /*1f4f0*/  @P3 BRA `(.L_x_1505) ;  /* 0x0000000000083947 */ /* 0x004fea0003800000 */
[----:B------:R-:W2:Y:S02]  /*1f500*/  SYNCS.PHASECHK.TRANS64.TRYWAIT P3, [R3+URZ+0x2e830], R0 ;  /* 0x02e83000030075a7 */ /* 0x000ea4000806017f */
[----:B--2---:R-:W-:Y:S05]  /*1f510*/  @!P3 BRA `(.L_x_1506) ;  /* 0x000001800068b947 */ /* 0x004fea0003800000 */
.L_x_1505:
[----:B------:R-:W-:Y:S05]  /*1f520*/  BSYNC B0 ;  /* 0x0000000000007941 */ /* 0x000fea0003800000 */
.L_x_1502:
[----:B-12---:R-:W2:Y:S01]  /*1f530*/  LDL R3, [R1+0x5c] ;  /* 0x00005c0001037983 */ /* 0x006ea20000100800 */
[----:B------:R-:W-:Y:S01]  /*1f540*/  VIADD R233, R20, 0x1 ;  /* 0x0000000114e97836 */ /* 0x000fe20000000000 */
[----:B------:R-:W-:Y:S05]  /*1f550*/  WARPSYNC.ALL ;  /* 0x0000000000007948 */ /* 0x000fea0003800000 */
[----:B------:R-:W1:Y:S01]  /*1f560*/  S2R R0, SR_TID.X ;  /* 0x0000000000007919 */ /* 0x000e620000002100 */
[C---:B------:R-:W-:Y:S01]  /*1f570*/  ISETP.NE.AND P3, PT, R233.reuse, 0x2, PT ;  /* 0x00000002e900780c */ /* 0x040fe20003f65270 */
[----:B------:R-:W-:Y:S01]  /*1f580*/  IMAD.MOV.U32 R91, RZ, RZ, 0x40000040 ;  /* 0x40000040ff5b7424 */ /* 0x000fe200078e00ff */
[C---:B------:R-:W-:Y:S01]  /*1f590*/  R2UR UR12, R8.reuse ;  /* 0x00000000080c72ca */ /* 0x040fe200000e0000 */
[----:B------:R-:W-:Y:S01]  /*1f5a0*/  IMAD.MOV.U32 R15, RZ, RZ, 0x40000040 ;  /* 0x40000040ff0f7424 */ /* 0x000fe200078e00ff */
[----:B------:R-:W-:Y:S01]  /*1f5b0*/  SEL R233, R233, RZ, P3 ;  /* 0x000000ffe9e97207 */ /* 0x000fe20001800000 */
        /* <DEDUP_REMOVED lines=13> */
[----:B------:R-:W-:Y:S01]  /*1f690*/  R2UR UR25, R15 ;  /* 0x000000000f1972ca */ /* 0x000fe200000e0000 */
[----:B------:R-:W-:Y:S01]  /*1f6a0*/  STL [R1+0xcc], R21 ;  /* 0x0000cc1501007387 */ /* 0x000fe20000100800 */
[C---:B------:R-:W-:Y:S02]  /*1f6b0*/  R2UR UR27, R89.reuse ;  /* 0x00000000591b72ca */ /* 0x040fe400000e0000 */
[----:B------:R-:W-:Y:S01]  /*1f6c0*/  R2UR UR29, R89 ;  /* 0x00000000591d72ca */ /* 0x000fe200000e0000 */
[----:B------:R-:W-:Y:S01]  /*1f6d0*/  STL [R1+0xc8], R19 ;  /* 0x0000c81301007387 */ /* 0x000fe20000100800 */
[----:B------:R-:W-:-:S02]  /*1f6e0*/  R2UR UR31, R93 ;  /* 0x000000005d1f72ca */ /* 0x000fc400000e0000 */
[----:B------:R-:W-:Y:S01]  /*1f6f0*/  R2UR UR39, R15 ;  /* 0x000000000f2772ca */ /* 0x000fe200000e0000 */
[----:B------:R-:W-:Y:S01]  /*1f700*/  STL [R1+0xc4], R18 ;  /* 0x0000c41201007387 */ /* 0x000fe20000100800 */
[----:B------:R-:W-:Y:S02]  /*1f710*/  R2UR UR36, R8 ;  /* 0x00000000082472ca */ /* 0x000fe400000e0000 */
[----:B-1----:R-:W-:Y:S01]  /*1f720*/  SHF.R.U32.HI R0, RZ, 0x7, R0 ;  /* 0x00000007ff007819 */ /* 0x002fe20000011600 */
[----:B------:R1:W-:Y:S01]  /*1f730*/  STL [R1+0xc0], R17 ;  /* 0x0000c01101007387 */ /* 0x0003e20000100800 */
[----:B------:R-:W-:Y:S02]  /*1f740*/  R2UR UR37, R9 ;  /* 0x00000000092572ca */ /* 0x000fe400000e0000 */
[----:B------:R-:W-:Y:S01]  /*1f750*/  R2UR UR47, R89 ;  /* 0x00000000592f72ca */ /* 0x000fe200000e0000 */
[----:B------:R-:W-:Y:S01]  /*1f760*/  VIADD R0, R0, 0x8 ;  /* 0x0000000800007836 */ /* 0x000fe20000000000 */
[----:B------:R3:W-:Y:S01]  /*1f770*/  STL [R1+0xbc], R16 ;  /* 0x0000bc1001007387 */ /* 0x0007e20000100800 */
[----:B------:R-:W-:-:S02]  /*1f780*/  R2UR UR44, R8 ;  /* 0x00000000082c72ca */ /* 0x000fc400000e0000 */
[----:B------:R-:W-:Y:S01]  /*1f790*/  R2UR UR45, R9 ;  /* 0x00000000092d72ca */ /* 0x000fe200000e0000 */
[----:B------:R4:W-:Y:S01]  /*1f7a0*/  BAR.SYNC.DEFER_BLOCKING R0, 0x100 ;  /* 0x000400000000751d */ /* 0x0009e20000010000 */
[C---:B------:R-:W-:Y:S02]  /*1f7b0*/  R2UR UR19, R15.reuse ;  /* 0x000000000f1372ca */ /* 0x040fe400000e0000 */
[----:B------:R-:W-:Y:S02]  /*1f7c0*/  R2UR UR5, R15 ;  /* 0x000000000f0572ca */ /* 0x000fe400000e0000 */
[----:B------:R-:W-:Y:S02]  /*1f7d0*/  R2UR UR17, R89 ;  /* 0x00000000591172ca */ /* 0x000fe400000e0000 */
[C---:B------:R-:W-:Y:S01]  /*1f7e0*/  R2UR UR9, R93.reuse ;  /* 0x000000005d0972ca */ /* 0x040fe200000e0000 */
[----:B------:R0:W-:Y:S01]  /*1f7f0*/  STL [R1+0xb8], R12 ;  /* 0x0000b80c01007387 */ /* 0x0001e20000100800 */
[----:B------:R-:W-:Y:S01]  /*1f800*/  R2UR UR33, R93 ;  /* 0x000000005d2172ca */ /* 0x000fe200000e0000 */
[----:B------:R-:W-:Y:S01]  /*1f810*/  IMAD.MOV.U32 R93, RZ, RZ, 0x40000040 ;  /* 0x40000040ff5d7424 */ /* 0x000fe200078e00ff */
[----:B------:R-:W-:Y:S01]  /*1f820*/  R2UR UR59, R91 ;  /* 0x000000005b3b72ca */ /* 0x000fe200000e0000 */
[----:B------:R0:W-:Y:S03]  /*1f830*/  STL [R1+0xb4], R2 ;  /* 0x0000b40201007387 */ /* 0x0001e60000100800 */
[----:B------:R-:W-:Y:S01]  /*1f840*/  R2UR UR43, R93 ;  /* 0x000000005d2b72ca */ /* 0x000fe200000e0000 */
[----:B------:R-:W-:Y:S01]  /*1f850*/  WARPGROUP.ARRIVE ;  /* 0x00000000000079c5 */ /* 0x000fe20000000000 */
[----:B--2---:R-:W-:Y:S01]  /*1f860*/  IMAD R90, R233, 0x700, R3 ;  /* 0x00000700e95a7824 */ /* 0x004fe200078e0203 */
[----:B------:R-:W-:Y:S01]  /*1f870*/  MOV R3, UR7 ;  /* 0x0000000700037c02 */ /* 0x000fe20008000f00 */
[----:B------:R-:W-:Y:S01]  /*1f880*/  UMOV UR7, UR11 ;  /* 0x0000000b00077c82 */ /* 0x000fe20008000000 */
[----:B------:R-:W-:Y:S01]  /*1f890*/  R2UR UR11, R15 ;  /* 0x000000000f0b72ca */ /* 0x000fe200000e0000 */
[C---:B------:R-:W-:Y:S01]  /*1f8a0*/  VIADD R14, R90.reuse, 0x100 ;  /* 0x000001005a0e7836 */ /* 0x040fe20000000000 */
[C---:B------:R-:W-:Y:S01]  /*1f8b0*/  R2UR UR14, R90.reuse ;  /* 0x000000005a0e72ca */ /* 0x040fe200000e0000 */
[C---:B------:R-:W-:Y:S01]  /*1f8c0*/  VIADD R88, R90.reuse, 0x200 ;  /* 0x000002005a587836 */ /* 0x040fe20000000000 */
[----:B-1----:R-:W-:Y:S01]  /*1f8d0*/  MOV R17, UR7 ;  /* 0x0000000700117c02 */ /* 0x002fe20008000f00 */
        /* <DEDUP_REMOVED lines=25> */
[----:B------:R-:W-:Y:S01]  /*1fa70*/  UMOV UR7, UR29 ;  /* 0x0000001d00077c82 */ /* 0x000fe20008000000 */
[----:B------:R-:W-:Y:S01]  /*1fa80*/  R2UR UR24, R14 ;  /* 0x000000000e1872ca */ /* 0x000fe200000e0000 */
[----:B------:R-:W-:Y:S01]  /*1fa90*/  VIADD R14, R90, 0x104 ;  /* 0x000001045a0e7836 */ /* 0x000fe20000000000 */
[----:B------:R-:W-:Y:S01]  /*1faa0*/  R2UR UR10, R88 ;  /* 0x00000000580a72ca */ /* 0x000fe200000e0000 */
[C---:B------:R-:W-:Y:S01]  /*1fab0*/  VIADD R88, R90.reuse, 0x204 ;  /* 0x000002045a587836 */ /* 0x040fe20000000000 */
[----:B------:R-:W-:Y:S01]  /*1fac0*/  MOV R237, UR11 ;  /* 0x0000000b00ed7c02 */ /* 0x000fe20008000f00 */
[----:B------:R-:W-:Y:S01]  /*1fad0*/  UMOV UR11, UR25 ;  /* 0x00000019000b7c82 */ /* 0x000fe20008000000 */
[C---:B------:R-:W-:Y:S01]  /*1fae0*/  R2UR UR25, R9.reuse ;  /* 0x00000000091972ca */ /* 0x040fe200000e0000 */
[----:B------:R-:W-:Y:S01]  /*1faf0*/  IMAD.MOV.U32 R15, RZ, RZ, 0x40000040 ;  /* 0x40000040ff0f7424 */ /* 0x000fe200078e00ff */
[----:B------:R-:W-:Y:S01]  /*1fb00*/  R2UR UR29, R9 ;  /* 0x00000000091d72ca */ /* 0x000fe200000e0000 */
[----:B------:R-:W-:Y:S01]  /*1fb10*/  VIADD R92, R90, 0x206 ;  /* 0x000002065a5c7836 */ /* 0x000fe20000000000 */
[----:B------:R-:W-:Y:S01]  /*1fb20*/  MOV R19, UR11 ;  /* 0x0000000b00137c02 */ /* 0x000fe20008000f00 */
[----:B------:R-:W-:Y:S01]  /*1fb30*/  UMOV UR11, UR19 ;  /* 0x00000013000b7c82 */ /* 0x000fe20008000000 */
[----:B----4-:R-:W-:-:S02]  /*1fb40*/  MOV R0, UR6 ;  /* 0x0000000600007c02 */ /* 0x010fc40008000f00 */
[----:B------:R-:W-:Y:S01]  /*1fb50*/  R2UR UR14, R88 ;  /* 0x00000000580e72ca */ /* 0x000fe200000e0000 */
[----:B------:R-:W-:Y:S01]  /*1fb60*/  UMOV UR6, UR10 ;  /* 0x0000000a00067c82 */ /* 0x000fe20008000000 */
[----:B------:R-:W-:Y:S01]  /*1fb70*/  R2UR UR10, R14 ;  /* 0x000000000e0a72ca */ /* 0x000fe200000e0000 */
[----:B------:R-:W-:Y:S01]  /*1fb80*/  VIADD R14, R90, 0x304 ;  /* 0x000003045a0e7836 */ /* 0x000fe20000000000 */
[----:B---3--:R-:W-:Y:S01]  /*1fb90*/  MOV R16, UR6 ;  /* 0x0000000600107c02 */ /* 0x008fe20008000f00 */
[----:B------:R-:W-:Y:S01]  /*1fba0*/  UMOV UR6, UR28 ;  /* 0x0000001c00067c82 */ /* 0x000fe20008000000 */
[----:B------:R-:W-:Y:S01]  /*1fbb0*/  R2UR UR28, R8 ;  /* 0x00000000081c72ca */ /* 0x000fe200000e0000 */
[----:B------:R-:W-:Y:S01]  /*1fbc0*/  VIADD R88, R90, 0x404 ;  /* 0x000004045a587836 */ /* 0x000fe20000000000 */
[----:B------:R-:W-:Y:S01]  /*1fbd0*/  R2UR UR19, R15 ;  /* 0x000000000f1372ca */ /* 0x000fe200000e0000 */
[----:B------:R-:W-:Y:S01]  /*1fbe0*/  IMAD.MOV.U32 R15, RZ, RZ, 0x40000040 ;  /* 0x40000040ff0f7424 */ /* 0x000fe200078e00ff */
[----:B------:R-:W-:Y:S01]  /*1fbf0*/  R2UR UR15, R89 ;  /* 0x00000000590f72ca */ /* 0x000fe200000e0000 */
[----:B------:R-:W-:Y:S01]  /*1fc00*/  IMAD.MOV.U32 R89, RZ, RZ, 0x40000040 ;  /* 0x40000040ff597424 */ /* 0x000fe200078e00ff */
        /* <DEDUP_REMOVED lines=9> */
[----:B------:R-:W-:Y:S01]  /*1fca0*/  R2UR UR18, R14 ;  /* 0x000000000e1272ca */ /* 0x000fe200000e0000 */
[----:B------:R-:W-:Y:S01]  /*1fcb0*/  VIADD R14, R90, 0x504 ;  /* 0x000005045a0e7836 */ /* 0x000fe20000000000 */
[----:B------:R-:W-:Y:S02]  /*1fcc0*/  R2UR UR8, R8 ;  /* 0x00000000080872ca */ /* 0x000fe400000e0000 */
[----:B------:R-:W-:Y:S02]  /*1fcd0*/  R2UR UR9, R9 ;  /* 0x00000000090972ca */ /* 0x000fe400000e0000 */
[----:B------:R-:W-:Y:S01]  /*1fce0*/  MOV R95, UR11 ;  /* 0x0000000b005f7c02 */ /* 0x000fe20008000f00 */
[----:B------:R-:W-:Y:S01]  /*1fcf0*/  UMOV UR11, UR5 ;  /* 0x00000005000b7c82 */ /* 0x000fe20008000000 */
[----:B------:R-:W-:-:S02]  /*1fd00*/  WARPGROUP.DEPBAR.LE gsb0, 0x0 ;  /* 0x00008000000079c5 */ /* 0x000fc40000010000 */
[----:B------:R-:W-:Y:S01]  /*1fd10*/  WARPGROUP.ARRIVE ;  /* 0x00000000000079c5 */ /* 0x000fe20000000000 */
[----:B------:R-:W-:Y:S01]  /*1fd20*/  MOV R94, UR10 ;  /* 0x0000000a005e7c02 */ /* 0x000fe20008000f00 */
[----:B------:R-:W-:Y:S01]  /*1fd30*/  UMOV UR10, UR4 ;  /* 0x00000004000a7c82 */ /* 0x000fe20008000000 */
[----:B------:R-:W-:Y:S02]  /*1fd40*/  R2UR UR42, R92 ;  /* 0x000000005c2a72ca */ /* 0x000fe400000e0000 */
[----:B------:R-:W-:Y:S01]  /*1fd50*/  R2UR UR4, R10 ;  /* 0x000000000a0472ca */ /* 0x000fe200000e0000 */
[----:B------:R-:W-:Y:S01]  /*1fd60*/  QGMMA.64x32x32.F32.E4M3.E4M3 R168, gdesc[UR20], RZ, !UPT, gsb0 ;  /* 0x0060000014a879f3 */ /* 0x000fe2000c0008ff */
[----:B------:R-:W-:Y:S01]  /*1fd70*/  R2UR UR22, R88 ;  /* 0x00000000581672ca */ /* 0x000fe200000e0000 */
[----:B------:R-:W-:Y:S01]  /*1fd80*/  VIADD R88, R90, 0x604 ;  /* 0x000006045a587836 */ /* 0x000fe20000000000 */
[----:B------:R-:W-:Y:S01]  /*1fd90*/  R2UR UR23, R89 ;  /* 0x00000000591772ca */ /* 0x000fe200000e0000 */
[----:B------:R-:W-:Y:S01]  /*1fda0*/  IMAD.MOV.U32 R89, RZ, RZ, 0x40000040 ;  /* 0x40000040ff597424 */ /* 0x000fe200078e00ff */
[----:B------:R-:W-:-:S02]  /*1fdb0*/  R2UR UR5, R11 ;  /* 0x000000000b0572ca */ /* 0x000fc400000e0000 */
[----:B------:R-:W-:Y:S02]  /*1fdc0*/  R2UR UR12, R10 ;  /* 0x000000000a0c72ca */ /* 0x000fe400000e0000 */
[----:B------:R-:W-:Y:S02]  /*1fdd0*/  R2UR UR13, R11 ;  /* 0x000000000b0d72ca */ /* 0x000fe400000e0000 */
[----:B0-----:R-:W-:Y:S01]  /*1fde0*/  MOV R12, UR15 ;  /* 0x0000000f000c7c02 */ /* 0x001fe20008000f00 */
[----:B------:R-:W-:Y:S01]  /*1fdf0*/  UMOV UR15, UR33 ;  /* 0x00000021000f7c82 */ /* 0x000fe20008000000 */
[----:B------:R-:W-:Y:S01]  /*1fe00*/  MOV R2, UR14 ;  /* 0x0000000e00027c02 */ /* 0x000fe20008000f00 */
[----:B------:R-:W-:Y:S01]  /*1fe10*/  UMOV UR14, UR32 ;  /* 0x00000020000e7c82 */ /* 0x000fe20008000000 */
[----:B------:R-:W-:Y:S01]  /*1fe20*/  MOV R22, UR15 ;  /* 0x0000000f00167c02 */ /* 0x000fe20008000f00 */
[----:B------:R-:W-:Y:S01]  /*1fe30*/  UMOV UR15, UR17 ;  /* 0x00000011000f7c82 */ /* 0x000fe20008000000 */
[----:B------:R-:W-:Y:S01]  /*1fe40*/  MOV R21, UR14 ;  /* 0x0000000e00157c02 */ /* 0x000fe20008000f00 */
[----:B------:R-:W-:Y:S01]  /*1fe50*/  UMOV UR14, UR16 ;  /* 0x00000010000e7c82 */ /* 0x000fe20008000000 */
        /* <DEDUP_REMOVED lines=25> */
[----:B------:R-:W-:Y:S02]  /*1fff0*/  R2UR UR50, R88 ;  /* 0x00000000583272ca */ /* 0x000fe400000e0000 */
[----:B------:R-:W-:Y:S01]  /*20000*/  R2UR UR51, R89 ;  /* 0x00000000593372ca */ /* 0x000fe200000e0000 */
        /* <DEDUP_REMOVED lines=14> */
[----:B------:R-:W-:-:S06]  /*200f0*/  WARPGROUP.ARRIVE ;  /* 0x00000000000079c5 */ /* 0x000fcc0000000000 */
        /* <DEDUP_REMOVED lines=132> */
.L_x_1508:
[----:B-----5:R-:W-:Y:S01]  /*20940*/  SHF.L.U32 R0, R12, 0x1f, RZ ;  /* 0x0000001f0c007819 */ /* 0x020fe200000006ff */
[----:B------:R-:W-:-:S04]  /*20950*/  IMAD R3, R20, 0x8, R18 ;  /* 0x0000000814037824 */ /* 0x000fc800078e0212 */
[----:B------:R0:W1:Y:S01]  /*20960*/  SYNCS.PHASECHK.TRANS64.TRYWAIT P2, [R3+URZ+0x2e850], R0 ;  /* 0x02e85000030075a7 */ /* 0x000062000804017f */
[----:B------:R-:W-:Y:S05]  /*20970*/  @!P0 BRA `(.L_x_1509) ;  /* 0x0000000000048947 */ /* 0x000fea0003800000 */
[----:B------:R-:W-:Y:S01]  /*20980*/  BPT.TRAP 0x1 ;  /* 0x000000040000795c */ /* 0x000fe20000300000 */
.L_x_1509:
[----:B-1----:R-:W-:Y:S05]  /*20990*/  @P2 BRA `(.L_x_1507) ;  /* 0x0000000000082947 */ /* 0x002fea0003800000 */
[----:B------:R-:W1:Y:S02]  /*209a0*/  SYNCS.PHASECHK.TRANS64.TRYWAIT P2, [R3+URZ+0x2e850], R0 ;  /* 0x02e85000030075a7 */ /* 0x000e64000804017f */
[----:B-1----:R-:W-:Y:S05]  /*209b0*/  @!P2 BRA `(.L_x_1510) ;  /* 0x0000016c0054a947 */ /* 0x002fea0003800000 */
.L_x_1507:
[----:B-----5:R-:W-:Y:S01]  /*209c0*/  VIADD R12, R18, 0x400 ;  /* 0x00000400120c7836 */ /* 0x020fe20000000000 */
[----:B------:R-:W-:Y:S05]  /*209d0*/  WARPSYNC.ALL ;  /* 0x0000000000007948 */ /* 0x000fea0003800000 */
[----:B------:R-:W-:Y:S01]  /*209e0*/  SHF.R.U32.HI R12, RZ, 0x4, R12 ;  /* 0x00000004ff0c7819 */ /* 0x000fe2000001160c */
[----:B------:R-:W-:Y:S01]  /*209f0*/  IMAD.MOV.U32 R13, RZ, RZ, -0x3ffffff0 ;  /* 0xc0000010ff0d7424 */ /* 0x000fe200078e00ff */
[----:B------:R-:W-:Y:S02]  /*20a00*/  WARPGROUP.ARRIVE ;  /* 0x00000000000079c5 */ /* 0x000fe40000000000 */
[----:B------:R-:W-:-:S02]  /*20a10*/  LOP3.LUT R12, R12, 0x3fff, RZ, 0xc0, !PT ;  /* 0x00003fff0c0c7812 */ /* 0x000fc400078ec0ff */
[----:B------:R-:W-:Y:S02]  /*20a20*/  R2UR UR7, R13 ;  /* 0x000000000d0772ca */ /* 0x000fe400000e0000 */
[----:B------:R-:W-:-:S05]  /*20a30*/  LOP3.LUT R12, R12, 0x10000, RZ, 0xfc, !PT ;  /* 0x000100000c0c7812 */ /* 0x000fca00078efcff */
[----:B------:R-:W-:-:S05]  /*20a40*/  IMAD R12, R20, 0x700, R12 ;  /* 0x00000700140c7824 */ /* 0x000fca00078e020c */
[----:B------:R-:W-:-:S13]  /*20a50*/  R2UR UR6, R12 ;  /* 0x000000000c0672ca */ /* 0x000fda00000e0000 */
[----:B------:R-:W-:Y:S01]  /*20a60*/  QGMMA.64x128x32.F32.E4M3.E4M3 R24, R224, gdesc[UR4], R24, gsb0 ;  /* 0x01e00004e0187df3 */ /* 0x000fe20008000818 */
[----:B------:R-:W-:Y:S02]  /*20a70*/  VIADD R14, R12, 0x100 ;  /* 0x000001000c0e7836 */ /* 0x000fe40000000000 */
[----:B------:R-:W-:-:S03]  /*20a80*/  IMAD.MOV.U32 R15, RZ, RZ, -0x3ffffff0 ;  /* 0xc0000010ff0f7424 */ /* 0x000fc600078e00ff */
[----:B------:R-:W-:Y:S02]  /*20a90*/  R2UR UR6, R14 ;  /* 0x000000000e0672ca */ /* 0x000fe400000e0000 */
[----:B------:R-:W-:Y:S02]  /*20aa0*/  R2UR UR7, R15 ;  /* 0x000000000f0772ca */ /* 0x000fe400000e0000 */
[----:B01----:R-:W-:-:S04]  /*20ab0*/  FMNMX.FTZ R0, R184, R21, !PT ;  /* 0x00000015b8007209 */ /* 0x003fc80007810000 */
[----:B------:R-:W-:-:S04]  /*20ac0*/  FMNMX.FTZ R0, R185, R0, !PT ;  /* 0x00000000b9007209 */ /* 0x000fc80007810000 */
[----:B------:R-:W-:-:S04]  /*20ad0*/  FMNMX.FTZ R13, R188, R0, !PT ;  /* 0x00000000bc0d7209 */ /* 0x000fc80007810000 */
[----:B------:R-:W-:-:S04]  /*20ae0*/  FMNMX.FTZ R13, R189, R13, !PT ;  /* 0x0000000dbd0d7209 */ /* 0x000fc80007810000 */
[----:B------:R-:W-:-:S04]  /*20af0*/  FMNMX.FTZ R13, R192, R13, !PT ;  /* 0x0000000dc00d7209 */ /* 0x000fc80007810000 */
[----:B------:R-:W-:-:S04]  /*20b00*/  FMNMX.FTZ R13, R193, R13, !PT ;  /* 0x0000000dc10d7209 */ /* 0x000fc80007810000 */
[----:B------:R-:W-:-:S04]  /*20b10*/  FMNMX.FTZ R13, R196, R13, !PT ;  /* 0x0000000dc40d7209 */ /* 0x000fc80007810000 */
[----:B------:R-:W-:-:S04]  /*20b20*/  FMNMX.FTZ R13, R197, R13, !PT ;  /* 0x0000000dc50d7209 */ /* 0x000fc80007810000 */
[----:B------:R-:W-:-:S04]  /*20b30*/  FMNMX.FTZ R13, R168, R13, !PT ;  /* 0x0000000da80d7209 */ /* 0x000fc80007810000 */
[----:B------:R-:W-:Y:S01]  /*20b40*/  FMNMX.FTZ R13, R169, R13, !PT ;  /* 0x0000000da90d7209 */ /* 0x000fe20007810000 */
[----:B------:R-:W-:Y:S01]  /*20b50*/  VIADD R14, R12, 0x200 ;  /* 0x000002000c0e7836 */ /* 0x000fe20000000000 */
[----:B------:R-:W-:Y:S02]  /*20b60*/  WARPGROUP.DEPBAR.LE gsb0, 0x0 ;  /* 0x00008000000079c5 */ /* 0x000fe40000010000 */
[----:B------:R-:W-:Y:S01]  /*20b70*/  WARPGROUP.ARRIVE ;  /* 0x00000000000079c5 */ /* 0x000fe20000000000 */
[----:B------:R-:W-:Y:S01]  /*20b80*/  IMAD.MOV.U32 R15, RZ, RZ, -0x3ffffff0 ;  /* 0xc0000010ff0f7424 */ /* 0x000fe200078e00ff */
[----:B------:R-:W-:Y:S01]  /*20b90*/  FMNMX.FTZ R13, R172, R13, !PT ;  /* 0x0000000dac0d7209 */ /* 0x000fe20007810000 */
[----:B------:R-:W2:Y:S03]  /*20ba0*/  LDL.LU R226, [R1+0x4] ;  /* 0x0000040001e27983 */ /* 0x000ea60000300800 */
[----:B------:R-:W-:Y:S01]  /*20bb0*/  QGMMA.64x128x32.F32.E4M3.E4M3 R24, R220, gdesc[UR4], R24, gsb0 ;  /* 0x01e00004dc187df3 */ /* 0x000fe20008000818 */
[----:B------:R-:W-:Y:S01]  /*20bc0*/  FMNMX.FTZ R13, R173, R13, !PT ;  /* 0x0000000dad0d7209 */ /* 0x000fe20007810000 */
[----:B------:R-:W3:Y:S01]  /*20bd0*/  LDL.LU R227, [R1] ;  /* 0x0000000001e37983 */ /* 0x000ee20000300800 */
        /* <DEDUP_REMOVED lines=71> */
[----:B------:R-:W-:Y:S01]  /*21050*/  FMNMX.FTZ R0, R123, R0, !PT ;  /* 0x000000007b007209 */ /* 0x000fe20007810000 */
[----:B------:R-:W-:Y:S02]  /*21060*/  WARPGROUP.DEPBAR.LE gsb0, 0x0 ;  /* 0x00008000000079c5 */ /* 0x000fe40000010000 */
[----:B------:R-:W-:Y:S01]  /*21070*/  WARPGROUP.ARRIVE ;  /* 0x00000000000079c5 */ /* 0x000fe20000000000 */
[----:B------:R-:W-:Y:S02]  /*21080*/  FMNMX.FTZ R13, R116, R13, !PT ;  /* 0x0000000d740d7209 */ /* 0x000fe40007810000 */
[----:B------:R-:W-:Y:S02]  /*21090*/  FMNMX.FTZ R0, R126, R0, !PT ;  /* 0x000000007e007209 */ /* 0x000fe40007810000 */
[----:B------:R-:W-:Y:S01]  /*210a0*/  FMNMX.FTZ R13, R117, R13, !PT ;  /* 0x0000000d750d7209 */ /* 0x000fe20007810000 */
[----:B------:R-:W-:Y:S01]  /*210b0*/  QGMMA.64x128x32.F32.E4M3.E4M3 R24, R216, gdesc[UR4], R24, gsb0 ;  /* 0x01e00004d8187df3 */ /* 0x000fe20008000818 */
[----:B------:R-:W-:-:S02]  /*210c0*/  R2UR UR6, R14 ;  /* 0x000000000e0672ca */ /* 0x000fc400000e0000 */
[----:B------:R-:W-:Y:S01]  /*210d0*/  R2UR UR7, R15 ;  /* 0x000000000f0772ca */ /* 0x000fe200000e0000 */
[----:B------:R-:W-:Y:S01]  /*210e0*/  IMAD.MOV.U32 R15, RZ, RZ, -0x3ffffff0 ;  /* 0xc0000010ff0f7424 */ /* 0x000fe200078e00ff */
        /* <DEDUP_REMOVED lines=15> */
[----:B------:R-:W-:-:S03]  /*211e0*/  FMNMX.FTZ R0, R110, R0, !PT ;  /* 0x000000006e007209 */ /* 0x000fc60007810000 */
[----:B------:R-:W0:Y:S01]  /*211f0*/  SHFL.BFLY PT, R14, R13, 0x2, 0x1f ;  /* 0x0c401f000d0e7f89 */ /* 0x000e2200000e0000 */
[----:B------:R-:W-:-:S04]  /*21200*/  FMNMX.FTZ R0, R111, R0, !PT ;  /* 0x000000006f007209 */ /* 0x000fc80007810000 */
[----:B------:R-:W-:-:S04]  /*21210*/  FMNMX.FTZ R0, R114, R0, !PT ;  /* 0x0000000072007209 */ /* 0x000fc80007810000 */
[----:B------:R-:W-:-:S04]  /*21220*/  FMNMX.FTZ R0, R115, R0, !PT ;  /* 0x0000000073007209 */ /* 0x000fc80007810000 */
[----:B------:R-:W-:-:S04]  /*21230*/  FMNMX.FTZ R0, R118, R0, !PT ;  /* 0x0000000076007209 */ /* 0x000fc80007810000 */
[----:B------:R-:W-:-:S04]  /*21240*/  FMNMX.FTZ R0, R119, R0, !PT ;  /* 0x0000000077007209 */ /* 0x000fc80007810000 */
[----:B------:R-:W-:Y:S02]  /*21250*/  FMNMX.FTZ R0, R90, R0, !PT ;  /* 0x000000005a007209 */ /* 0x000fe40007810000 */
[----:B0-----:R-:W-:Y:S01]  /*21260*/  FMNMX.FTZ R13, R13, R14, !PT ;  /* 0x0000000e0d0d7209 */ /* 0x001fe20007810000 */
[----:B------:R-:W-:Y:S01]  /*21270*/  VIADD R14, R12, 0x400 ;  /* 0x000004000c0e7836 */ /* 0x000fe20000000000 */
[----:B------:R-:W-:-:S04]  /*21280*/  FMNMX.FTZ R0, R91, R0, !PT ;  /* 0x000000005b007209 */ /* 0x000fc80007810000 */
[----:B------:R-:W-:-:S04]  /*21290*/  FMNMX.FTZ R0, R94, R0, !PT ;  /* 0x000000005e007209 */ /* 0x000fc80007810000 */
[----:B------:R-:W-:-:S04]  /*212a0*/  FMNMX.FTZ R0, R95, R0, !PT ;  /* 0x000000005f007209 */ /* 0x000fc80007810000 */
[----:B------:R-:W-:-:S04]  /*212b0*/  FMNMX.FTZ R0, R98, R0, !PT ;  /* 0x0000000062007209 */ /* 0x000fc80007810000 */
[----:B------:R-:W-:-:S04]  /*212c0*/  FMNMX.FTZ R0, R99, R0, !PT ;  /* 0x0000000063007209 */ /* 0x000fc80007810000 */
[----:B------:R-:W-:-:S04]  /*212d0*/  FMNMX.FTZ R0, R102, R0, !PT ;  /* 0x0000000066007209 */ /* 0x000fc80007810000 */
[----:B------:R-:W-:-:S05]  /*212e0*/  FMNMX.FTZ R0, R103, R0, !PT ;  /* 0x0000000067007209 */ /* 0x000fca0007810000 */
[----:B------:R-:W0:Y:S02]  /*212f0*/  SHFL.BFLY PT, R3, R0, 0x2, 0x1f ;  /* 0x0c401f0000037f89 */ /* 0x000e2400000e0000 */
[----:B0-----:R-:W-:Y:S02]  /*21300*/  FMNMX.FTZ R0, R0, R3, !PT ;  /* 0x0000000300007209 */ /* 0x001fe40007810000 */
[----:B------:R-:W0:Y:S01]  /*21310*/  SHFL.BFLY PT, R3, R13, 0x1, 0x1f ;  /* 0x0c201f000d037f89 */ /* 0x000e2200000e0000 */
[----:B------:R-:W-:Y:S02]  /*21320*/  WARPGROUP.DEPBAR.LE gsb0, 0x0 ;  /* 0x00008000000079c5 */ /* 0x000fe40000010000 */
[----:B------:R-:W-:Y:S01]  /*21330*/  WARPGROUP.ARRIVE ;  /* 0x00000000000079c5 */ /* 0x000fe20000000000 */
[----:B0-----:R-:W-:-:S05]  /*21340*/  FMNMX.FTZ R3, R13, R3, !PT ;  /* 0x000000030d037209 */ /* 0x001fca0007810000 */
[----:B------:R-:W-:Y:S01]  /*21350*/  QGMMA.64x128x32.F32.E4M3.E4M3 R24, R212, gdesc[UR4], R24, gsb0 ;  /* 0x01e00004d4187df3 */ /* 0x000fe20008000818 */
[----:B------:R-:W-:Y:S02]  /*21360*/  R2UR UR6, R14 ;  /* 0x000000000e0672ca */ /* 0x000fe400000e0000 */
[----:B------:R-:W-:Y:S01]  /*21370*/  R2UR UR7, R15 ;  /* 0x000000000f0772ca */ /* 0x000fe200000e0000 */
[----:B------:R-:W0:Y:S01]  /*21380*/  SHFL.BFLY PT, R14, R0, 0x1, 0x1f ;  /* 0x0c201f00000e7f89 */ /* 0x000e2200000e0000 */
[----:B------:R-:W-:-:S04]  /*21390*/  FFMA.FTZ R15, R2, R3, -8 ;  /* 0xc1000000020f7423 */ /* 0x000fc80000010003 */
        /* <DEDUP_REMOVED lines=19> */
[----:B0-----:R-:W-:Y:S01]  /*214d0*/  FMNMX.FTZ R0, R0, R14, !PT ;  /* 0x0000000e00007209 */ /* 0x001fe20007810000 */
[----:B------:R-:W-:Y:S01]  /*214e0*/  FADD.FTZ R14, -R3, R21 ;  /* 0x00000015030e7221 */ /* 0x000fe20000010100 */
        /* <DEDUP_REMOVED lines=13> */
[C---:B------:R-:W-:Y:S01]  /*215c0*/  FMUL.FTZ R14, R2.reuse, R14 ;  /* 0x0000000e020e7220 */ /* 0x040fe20000410000 */
[----:B------:R-:W-:Y:S01]  /*215d0*/  MUFU.EX2 R21, R21 ;  /* 0x0000001500157308 */ /* 0x000fe20000000800 */
[C---:B------:R-:W-:Y:S01]  /*215e0*/  FMUL.FTZ R13, R2.reuse, R13 ;  /* 0x0000000d020d7220 */ /* 0x040fe20000410000 */
        /* <DEDUP_REMOVED lines=80> */
[----:B------:R-:W-:-:S06]  /*21af0*/  FFMA.FTZ R119, R2, R119, -R101 ;  /* 0x0000007702777223 */ /* 0x000fcc0000010865 */
[----:B------:R-:W4:Y:S08]  /*21b00*/  MUFU.EX2 R194, R194 ;  /* 0x000000c200c27308 */ /* 0x000f300000000800 */
[----:B------:R-:W-:Y:S01]  /*21b10*/  MUFU.EX2 R192, R192 ;  /* 0x000000c000c07308 */ /* 0x000fe20000000800 */
[----:B------:R-:W-:Y:S02]  /*21b20*/  WARPGROUP.DEPBAR.LE gsb0, 0x0 ;  /* 0x00008000000079c5 */ /* 0x000fe40000010000 */
[----:B------:R-:W-:-:S05]  /*21b30*/  WARPGROUP.ARRIVE ;  /* 0x00000000000079c5 */ /* 0x000fca0000000000 */
[----:B------:R-:W4:Y:S01]  /*21b40*/  MUFU.EX2 R195, R195 ;  /* 0x000000c300c37308 */ /* 0x000f220000000800 */
[----:B------:R-:W-:Y:S07]  /*21b50*/  QGMMA.64x128x32.F32.E4M3.E4M3 R24, R208, gdesc[UR4], R24, gsb0 ;  /* 0x01e00004d0187df3 */ /* 0x000fee0008000818 */
[----:B------:R-:W-:Y:S08]  /*21b60*/  MUFU.EX2 R193, R193 ;  /* 0x000000c100c17308 */ /* 0x000ff00000000800 */
[----:B------:R-:W4:Y:S08]  /*21b70*/  MUFU.EX2 R198, R198 ;  /* 0x000000c600c67308 */ /* 0x000f300000000800 */
        /* <DEDUP_REMOVED lines=14> */
[----:B------:R-:W-:Y:S01]  /*21c60*/  MUFU.EX2 R180, R180 ;  /* 0x000000b400b47308 */ /* 0x000fe20000000800 */
[----:B------:R-:W-:-:S02]  /*21c70*/  WARPGROUP.DEPBAR.LE gsb0, 0x0 ;  /* 0x00008000000079c5 */ /* 0x000fc40000010000 */
[----:B------:R-:W-:Y:S01]  /*21c80*/  FFMA.FTZ R208, R2, R89, -R15 ;  /* 0x0000005902d07223 */ /* 0x000fe2000001080f */
[----:B------:R-:W-:-:S04]  /*21c90*/  IMAD.MOV.U32 R89, RZ, RZ, -0x3ffffff0 ;  /* 0xc0000010ff597424 */ /* 0x000fc800078e00ff */
[----:B------:R2:W-:Y:S01]  /*21ca0*/  MUFU.EX2 R15, R88 ;  /* 0x00000058000f7308 */ /* 0x0005e20000000800 */
[----:B------:R-:W-:Y:S01]  /*21cb0*/  WARPGROUP.ARRIVE ;  /* 0x00000000000079c5 */ /* 0x000fe20000000000 */
[----:B------:R-:W-:Y:S01]  /*21cc0*/  R2UR UR7, R89 ;  /* 0x00000000590772ca */ /* 0x000fe200000e0000 */
[----:B---3--:R-:W-:-:S04]  /*21cd0*/  FFMA.FTZ R89, R13, R227, R186 ;  /* 0x000000e30d597223 */ /* 0x008fc800000100ba */
[----:B------:R-:W3:Y:S01]  /*21ce0*/  S2R R227, SR_TID.X ;  /* 0x0000000000e37919 */ /* 0x000ee20000002100 */
[----:B------:R-:W3:Y:S01]  /*21cf0*/  MUFU.EX2 R182, R182 ;  /* 0x000000b600b67308 */ /* 0x000ee20000000800 */
[----:B--2---:R-:W-:Y:S02]  /*21d00*/  VIADD R88, R12, 0x500 ;  /* 0x000005000c587836 */ /* 0x004fe40000000000 */
[----:B0-----:R-:W-:-:S03]  /*21d10*/  FADD.FTZ R89, R187, R89 ;  /* 0x00000059bb597221 */ /* 0x001fc60000010000 */
[----:B------:R-:W-:Y:S01]  /*21d20*/  R2UR UR6, R88 ;  /* 0x00000000580672ca */ /* 0x000fe200000e0000 */
[----:B------:R-:W-:-:S01]  /*21d30*/  FFMA.FTZ R88, R14, R226, R21 ;  /* 0x000000e20e587223 */ /* 0x000fc20000010015 */
[----:B-1----:R-:W-:Y:S01]  /*21d40*/  FADD.FTZ R89, R190, R89 ;  /* 0x00000059be597221 */ /* 0x002fe20000010000 */
[----:B------:R-:W-:Y:S02]  /*21d50*/  MUFU.EX2 R181, R181 ;  /* 0x000000b500b57308 */ /* 0x000fe40000000800 */
[----:B------:R-:W-:-:S01]  /*21d60*/  FADD.FTZ R88, R184, R88 ;  /* 0x00000058b8587221 */ /* 0x000fc20000010000 */
[----:B----4-:R-:W-:-:S03]  /*21d70*/  FADD.FTZ R89, R191, R89 ;  /* 0x00000059bf597221 */ /* 0x010fc60000010000 */
[----:B------:R-:W-:Y:S01]  /*21d80*/  FADD.FTZ R88, R185, R88 ;  /* 0x00000058b9587221 */ /* 0x000fe20000010000 */
[----:B------:R-:W-:-:S01]  /*21d90*/  FADD.FTZ R89, R194, R89 ;  /* 0x00000059c2597221 */ /* 0x000fc20000010000 */
[----:B------:R-:W0:Y:S02]  /*21da0*/  MUFU.EX2 R183, R183 ;  /* 0x000000b700b77308 */ /* 0x000e240000000800 */
[----:B------:R-:W-:Y:S01]  /*21db0*/  QGMMA.64x128x32.F32.E4M3.E4M3 R24, R204, gdesc[UR4], R24, gsb0 ;  /* 0x01e00004cc187df3 */ /* 0x000fe20008000818 */
[----:B------:R-:W-:-:S01]  /*21dc0*/  FADD.FTZ R88, R188, R88 ;  /* 0x00000058bc587221 */ /* 0x000fc20000010000 */
[----:B------:R-:W-:-:S03]  /*21dd0*/  FADD.FTZ R89, R195, R89 ;  /* 0x00000059c3597221 */ /* 0x000fc60000010000 */
[----:B------:R-:W-:Y:S01]  /*21de0*/  FADD.FTZ R88, R189, R88 ;  /* 0x00000058bd587221 */ /* 0x000fe20000010000 */
[----:B------:R-:W-:-:S01]  /*21df0*/  FADD.FTZ R89, R198, R89 ;  /* 0x00000059c6597221 */ /* 0x000fc20000010000 */
[----:B------:R-:W-:Y:S02]  /*21e00*/  MUFU.EX2 R152, R152 ;  /* 0x0000009800987308 */ /* 0x000fe40000000800 */
[----:B------:R-:W-:-:S01]  /*21e10*/  FADD.FTZ R88, R192, R88 ;  /* 0x00000058c0587221 */ /* 0x000fc20000010000 */
[----:B------:R-:W-:-:S03]  /*21e20*/  FADD.FTZ R89, R199, R89 ;  /* 0x00000059c7597221 */ /* 0x000fc60000010000 */
[----:B------:R-:W-:Y:S01]  /*21e30*/  FADD.FTZ R88, R193, R88 ;  /* 0x00000058c1587221 */ /* 0x000fe20000010000 */
[----:B------:R-:W-:-:S01]  /*21e40*/  FADD.FTZ R89, R170, R89 ;  /* 0x00000059aa597221 */ /* 0x000fc20000010000 */
[----:B------:R-:W1:Y:S02]  /*21e50*/  MUFU.EX2 R154, R154 ;  /* 0x0000009a009a7308 */ /* 0x000e640000000800 */
        /* <DEDUP_REMOVED lines=9> */
[----:B------:R-:W2:Y:S02]  /*21ef0*/  MUFU.EX2 R155, R155 ;  /* 0x0000009b009b7308 */ /* 0x000ea40000000800 */
[----:B------:R-:W-:-:S01]  /*21f00*/  FADD.FTZ R88, R173, R88 ;  /* 0x00000058ad587221 */ /* 0x000fc20000010000 */
[----:B------:R-:W-:-:S03]  /*21f10*/  FADD.FTZ R89, R179, R89 ;  /* 0x00000059b3597221 */ /* 0x000fc60000010000 */
[----:B------:R-:W-:Y:S01]  /*21f20*/  FADD.FTZ R88, R176, R88 ;  /* 0x00000058b0587221 */ /* 0x000fe20000010000 */
[----:B---3--:R-:W-:-:S01]  /*21f30*/  FADD.FTZ R89, R182, R89 ;  /* 0x00000059b6597221 */ /* 0x008fc20000010000 */
[----:B------:R-:W3:Y:S02]  /*21f40*/  MUFU.EX2 R156, R156 ;  /* 0x0000009c009c7308 */ /* 0x000ee40000000800 */
[----:B------:R-:W-:-:S01]  /*21f50*/  FADD.FTZ R88, R177, R88 ;  /* 0x00000058b1587221 */ /* 0x000fc20000010000 */
[----:B0-----:R-:W-:-:S03]  /*21f60*/  FADD.FTZ R89, R183, R89 ;  /* 0x00000059b7597221 */ /* 0x001fc60000010000 */
[----:B------:R-:W-:Y:S01]  /*21f70*/  FADD.FTZ R88, R180, R88 ;  /* 0x00000058b4587221 */ /* 0x000fe20000010000 */
[----:B-1----:R-:W-:-:S01]  /*21f80*/  FADD.FTZ R89, R154, R89 ;  /* 0x000000599a597221 */ /* 0x002fc20000010000 */
[----:B------:R-:W0:Y:S02]  /*21f90*/  MUFU.EX2 R158, R158 ;  /* 0x0000009e009e7308 */ /* 0x000e240000000800 */
[----:B------:R-:W-:-:S01]  /*21fa0*/  FADD.FTZ R88, R181, R88 ;  /* 0x00000058b5587221 */ /* 0x000fc20000010000 */
[----:B--2---:R-:W-:-:S03]  /*21fb0*/  FADD.FTZ R89, R155, R89 ;  /* 0x000000599b597221 */ /* 0x004fc60000010000 */
[----:B------:R-:W-:Y:S02]  /*21fc0*/  FADD.FTZ R88, R152, R88 ;  /* 0x0000005898587221 */ /* 0x000fe40000010000 */
[----:B------:R-:W1:Y:S02]  /*21fd0*/  MUFU.EX2 R157, R157 ;  /* 0x0000009d009d7308 */ /* 0x000e640000000800 */
[----:B------:R-:W-:-:S04]  /*21fe0*/  FADD.FTZ R88, R153, R88 ;  /* 0x0000005899587221 */ /* 0x000fc80000010000 */
[----:B---3--:R-:W-:Y:S02]  /*21ff0*/  FADD.FTZ R88, R156, R88 ;  /* 0x000000589c587221 */ /* 0x008fe40000010000 */
        /* <DEDUP_REMOVED lines=22> */
[----:B-1----:R-:W-:-:S01]  /*22160*/  FADD.FTZ R89, R167, R89 ;  /* 0x00000059a7597221 */ /* 0x002fc20000010000 */
[----:B------:R-:W-:Y:S01]  /*22170*/  WARPGROUP.ARRIVE ;  /* 0x00000000000079c5 */ /* 0x000fe20000000000 */
[----:B------:R-:W-:-:S05]  /*22180*/  SHF.R.U32.HI R205, RZ, 0x7, R227 ;  /* 0x00000007ffcd7819 */ /* 0x000fca00000116e3 */
        /* <DEDUP_REMOVED lines=14> */
[----:B------:R-:W-:Y:S02]  /*22270*/  VIADD R88, R12, 0x600 ;  /* 0x000006000c587836 */ /* 0x000fe40000000000 */
[----:B------:R-:W-:-:S03]  /*22280*/  FFMA.FTZ R12, R2, R114, -R101 ;  /* 0x00000072020c7223 */ /* 0x000fc60000010865 */
[----:B------:R-:W-:Y:S01]  /*22290*/  R2UR UR6, R88 ;  /* 0x00000000580672ca */ /* 0x000fe200000e0000 */
[----:B------:R-:W2:Y:S01]  /*222a0*/  MUFU.EX2 R143, R143 ;  /* 0x0000008f008f7308 */ /* 0x000ea20000000800 */
[----:B0-----:R-:W-:-:S01]  /*222b0*/  FADD.FTZ R89, R144, R89 ;  /* 0x0000005990597221 */ /* 0x001fc20000010000 */
[----:B------:R-:W-:Y:S01]  /*222c0*/  FFMA.FTZ R88, R2, R118, -R101 ;  /* 0x0000007602587223 */ /* 0x000fe20000010865 */
[----:B------:R-:W-:-:S04]  /*222d0*/  @!P1 IMAD R118, R233, 0x8, R18 ;  /* 0x00000008e9769824 */ /* 0x000fc800078e0212 */
[----:B------:R-:W-:Y:S01]  /*222e0*/  @!P1 VIADD R118, R118, 0x2e840 ;  /* 0x0002e84076769836 */ /* 0x000fe20000000000 */
[----:B------:R-:W0:Y:S01]  /*222f0*/  MUFU.EX2 R146, R146 ;  /* 0x0000009200927308 */ /* 0x000e220000000800 */
[----:B-1----:R-:W-:-:S01]  /*22300*/  FADD.FTZ R114, R145, R89 ;  /* 0x0000005991727221 */ /* 0x002fc20000010000 */
[----:B------:R-:W-:Y:S02]  /*22310*/  IMAD.MOV.U32 R89, RZ, RZ, -0x3ffffff0 ;  /* 0xc0000010ff597424 */ /* 0x000fe400078e00ff */
[----:B------:R-:W-:-:S03]  /*22320*/  @!P1 PRMT R118, RZ, 0x654, R118 ;  /* 0x00000654ff769816 */ /* 0x000fc60000000076 */
        /* <DEDUP_REMOVED lines=13> */
[----:B------:R-:W-:Y:S01]  /*22400*/  QGMMA.64x128x32.F32.E4M3.E4M3 R24, R200, gdesc[UR4], R24, gsb0 ;  /* 0x01e00004c8187df3 */ /* 0x000fe20008000818 */
[----:B------:R-:W-:-:S03]  /*22410*/  IADD3 R102, -R205, 0xb, RZ ;  /* 0x0000000bcd667810 */ /* 0x000fc60007ffe1ff */
        /* <DEDUP_REMOVED lines=37> */
[----:B------:R0:W-:Y:S06]  /*22670*/  BAR.ARV R102, 0x100 ;  /* 0x000400660000751d */ /* 0x0001ec0000002000 */
[----:B------:R-:W3:Y:S01]  /*22680*/  MUFU.EX2 R135, R135 ;  /* 0x0000008700877308 */ /* 0x000ee20000000800 */
[----:B-1----:R-:W-:-:S01]  /*22690*/  FADD.FTZ R204, R134, R204 ;  /* 0x000000cc86cc7221 */ /* 0x002fc20000010000 */
[----:B------:R1:W-:Y:S01]  /*226a0*/  @!P1 SYNCS.ARRIVE.TRANS64.RED.A1T0 RZ, [R118+URZ], RZ ;  /* 0x000000ff76ff99a7 */ /* 0x0003e2000810043f */
[----:B--2---:R-:W-:-:S05]  /*226b0*/  FADD.FTZ R114, R133, R114 ;  /* 0x0000007285727221 */ /* 0x004fca0000010000 */
[----:B------:R-:W2:Y:S08]  /*226c0*/  MUFU.EX2 R104, R104 ;  /* 0x0000006800687308 */ /* 0x000eb00000000800 */
[----:B------:R-:W4:Y:S01]  /*226d0*/  MUFU.EX2 R106, R106 ;  /* 0x0000006a006a7308 */ /* 0x000f220000000800 */
[----:B---3--:R-:W-:-:S07]  /*226e0*/  FADD.FTZ R204, R135, R204 ;  /* 0x000000cc87cc7221 */ /* 0x008fce0000010000 */
[----:B------:R-:W3:Y:S01]  /*226f0*/  MUFU.EX2 R105, R105 ;  /* 0x0000006900697308 */ /* 0x000ee20000000800 */
[----:B--2---:R-:W-:-:S07]  /*22700*/  FADD.FTZ R114, R104, R114 ;  /* 0x0000007268727221 */ /* 0x004fce0000010000 */
[----:B------:R-:W2:Y:S01]  /*22710*/  MUFU.EX2 R107, R107 ;  /* 0x0000006b006b7308 */ /* 0x000ea20000000800 */
[----:B----4-:R-:W-:-:S07]  /*22720*/  FADD.FTZ R204, R106, R204 ;  /* 0x000000cc6acc7221 */ /* 0x010fce0000010000 */
        /* <DEDUP_REMOVED lines=49> */
[----:B---3--:R-:W-:-:S04]  /*22a40*/  FADD.FTZ R103, R97, R103 ;  /* 0x0000006761677221 */ /* 0x008fc80000010000 */
[----:B------:R-:W-:-:S03]  /*22a50*/  FADD.FTZ R103, R15, R103 ;  /* 0x000000670f677221 */ /* 0x000fc60000010000 */
[----:B------:R-:W3:Y:S01]  /*22a60*/  MUFU.EX2 R100, R100 ;  /* 0x0000006400647308 */ /* 0x000ee20000000800 */
[----:B--2---:R-:W-:-:S07]  /*22a70*/  FADD.FTZ R114, R98, R114 ;  /* 0x0000007262727221 */ /* 0x004fce0000010000 */
[----:B------:R-:W0:Y:S01]  /*22a80*/  MUFU.EX2 R101, R101 ;  /* 0x0000006500657308 */ /* 0x000e220000000800 */
[----:B----4-:R-:W-:-:S01]  /*22a90*/  FADD.FTZ R114, R99, R114 ;  /* 0x0000007263727221 */ /* 0x010fc20000010000 */
[----:B---3--:R-:W-:-:S05]  /*22aa0*/  FADD.FTZ R103, R100, R103 ;  /* 0x0000006764677221 */ /* 0x008fca0000010000 */
[----:B------:R1:W-:Y:S01]  /*22ab0*/  STL [R1+0x4], R103 ;  /* 0x0000046701007387 */ /* 0x0003e20000100800 */
[----:B0-----:R-:W-:-:S05]  /*22ac0*/  FADD.FTZ R102, R101, R114 ;  /* 0x0000007265667221 */ /* 0x001fca0000010000 */
[----:B------:R1:W-:Y:S01]  /*22ad0*/  STL [R1], R102 ;  /* 0x0000006601007387 */ /* 0x0003e20000100800 */
[----:B------:R-:W-:Y:S05]  /*22ae0*/  @!P0 BRA `(.L_x_1511) ;  /* 0x0000000000048947 */ /* 0x000fea0003800000 */
[----:B------:R-:W-:Y:S01]  /*22af0*/  BPT.TRAP 0x1 ;  /* 0x000000040000795c */ /* 0x000fe20000300000 */
.L_x_1511:
[----:B-1----:R-:W2:Y:S01]  /*22b00*/  LDL R102, [R1+0x68] ;  /* 0x0000680001667983 */ /* 0x002ea20000100800 */
[----:B------:R-:W-:Y:S02]  /*22b10*/  F2FP.SATFINITE.E4M3.F32.PACK_AB_MERGE_C R185, R188, R185, RZ ;  /* 0x000000b9bcb9723e */ /* 0x000fe400048070ff */
[----:B--2---:R-:W-:Y:S02]  /*22b20*/  R2UR UR4, R102 ;  /* 0x00000000660472ca */ /* 0x004fe400000e0000 */
[----:B------:R-:W2:Y:S01]  /*22b30*/  LDL R102, [R1+0x48] ;  /* 0x0000480001667983 */ /* 0x000ea20000100800 */
[----:B------:R-:W-:Y:S01]  /*22b40*/  IMAD R20, R20, 0x8, R18 ;  /* 0x0000000814147824 */ /* 0x000fe200078e0212 */
[----:B------:R-:W-:Y:S01]  /*22b50*/  F2FP.SATFINITE.E4M3.F32.PACK_AB_MERGE_C R224, R184, R21, R185 ;  /* 0x00000015b8e0723e */ /* 0x000fe200048070b9 */
[----:B------:R-:W-:Y:S01]  /*22b60*/  FMUL.FTZ R24, R24, R14 ;  /* 0x0000000e18187220 */ /* 0x000fe20000410000 */
[----:B------:R-:W-:Y:S01]  /*22b70*/  F2FP.SATFINITE.E4M3.F32.PACK_AB_MERGE_C R124, R125, R124, RZ ;  /* 0x0000007c7d7c723e */ /* 0x000fe200048070ff */
[----:B------:R-:W-:Y:S01]  /*22b80*/  VIADD R20, R20, 0x2e860 ;  /* 0x0002e86014147836 */ /* 0x000fe20000000000 */
[----:B------:R-:W-:Y:S01]  /*22b90*/  F2FP.SATFINITE.E4M3.F32.PACK_AB_MERGE_C R88, R119, R88, RZ ;  /* 0x000000587758723e */ /* 0x000fe200048070ff */
[----:B------:R-:W-:Y:S01]  /*22ba0*/  FMUL.FTZ R25, R25, R14 ;  /* 0x0000000e19197220 */ /* 0x000fe20000410000 */
[----:B------:R-:W-:Y:S01]  /*22bb0*/  F2FP.SATFINITE.E4M3.F32.PACK_AB_MERGE_C R92, R93, R92, RZ ;  /* 0x0000005c5d5c723e */ /* 0x000fe200048070ff */
[----:B------:R-:W-:Y:S01]  /*22bc0*/  FMUL.FTZ R28, R28, R14 ;  /* 0x0000000e1c1c7220 */ /* 0x000fe20000410000 */
[----:B------:R-:W-:Y:S01]  /*22bd0*/  F2FP.SATFINITE.E4M3.F32.PACK_AB_MERGE_C R124, R121, R120, R124 ;  /* 0x00000078797c723e */ /* 0x000fe2000480707c */
[----:B------:R-:W-:Y:S01]  /*22be0*/  IMAD.U32 R21, RZ, RZ, UR4 ;  /* 0x00000004ff157e24 */ /* 0x000fe2000f8e00ff */
[----:B------:R-:W-:Y:S01]  /*22bf0*/  F2FP.SATFINITE.E4M3.F32.PACK_AB_MERGE_C R190, R191, R190, RZ ;  /* 0x000000bebfbe723e */ /* 0x000fe200048070ff */
[-C--:B------:R-:W-:Y:S01]  /*22c00*/  FMUL.FTZ R29, R29, R14.reuse ;  /* 0x0000000e1d1d7220 */ /* 0x080fe20000410000 */
        /* <DEDUP_REMOVED lines=111> */
[----:B------:R-:W-:-:S02]  /*23300*/  IMAD.MOV.U32 R235, RZ, RZ, R0 ;  /* 0x000000ffffeb7224 */ /* 0x000fc400078e0000 */
[----:B------:R-:W-:Y:S02]  /*23310*/  IMAD.MOV.U32 R21, RZ, RZ, R3 ;  /* 0x000000ffff157224 */ /* 0x000fe400078e0003 */
[----:B------:R-:W-:Y:S02]  /*23320*/  IMAD.MOV.U32 R12, RZ, RZ, R232 ;  /* 0x000000ffff0c7224 */ /* 0x000fe400078e00e8 */
[----:B0-----:R-:W-:Y:S02]  /*23330*/  IMAD.MOV.U32 R20, RZ, RZ, R233 ;  /* 0x000000ffff147224 */ /* 0x001fe400078e00e9 */
[----:B------:R-:W-:Y:S01]  /*23340*/  IMAD.MOV.U32 R208, RZ, RZ, R124 ;  /* 0x000000ffffd07224 */ /* 0x000fe200078e007c */
[C---:B--2---:R-:W-:Y:S01]  /*23350*/  ISETP.GT.AND P2, PT, R236.reuse, R102, PT ;  /* 0x00000066ec00720c */ /* 0x044fe20003f44270 */
[----:B------:R-:W-:-:S12]  /*23360*/  VIADD R236, R236, 0xffffffff ;  /* 0xffffffffecec7836 */ /* 0x000fd80000000000 */
[----:B------:R-:W-:Y:S05]  /*23370*/  @P2 BRA `(.L_x_1512) ;  /* 0xffffffc000142947 */ /* 0x000fea000383ffff */
[----:B------:R-:W-:-:S07]  /*23380*/  IMAD.MOV.U32 R12, RZ, RZ, R236 ;  /* 0x000000ffff0c7224 */ /* 0x000fce00078e00ec */
.L_x_1501:
[----:B------:R-:W2:Y:S02]  /*23390*/  LDL R13, [R1+0x74] ;  /* 0x00007400010d7983 */ /* 0x000ea40000100800 */
[----:B--2---:R-:W-:-:S13]  /*233a0*/  ISETP.GE.AND P2, PT, R12, R13, PT ;  /* 0x0000000d0c00720c */ /* 0x004fda0003f46270 */
[----:B------:R-:W-:Y:S05]  /*233b0*/  @!P2 BRA `(.L_x_1513) ;  /* 0x0000006400e0a947 */ /* 0x000fea0003800000 */
[----:B------:R-:W-:Y:S02]  /*233c0*/  IMAD.MOV.U32 R237, RZ, RZ, R0 ;  /* 0x000000ffffed7224 */ /* 0x000fe400078e0000 */
[----:B------:R-:W-:Y:S02]  /*233d0*/  IMAD.MOV.U32 R236, RZ, RZ, R3 ;  /* 0x000000ffffec7224 */ /* 0x000fe400078e0003 */
[----:B------:R-:W-:Y:S02]  /*233e0*/  IMAD.MOV.U32 R235, RZ, RZ, R232 ;  /* 0x000000ffffeb7224 */ /* 0x000fe400078e00e8 */
[----:B------:R-:W-:-:S07]  /*233f0*/  IMAD.MOV.U32 R13, RZ, RZ, R233 ;  /* 0x000000ffff0d7224 */ /* 0x000fce00078e00e9 */
.L_x_1532:
        /* <DEDUP_REMOVED lines=9> */
.L_x_1515:
        /* <DEDUP_REMOVED lines=8> */
.L_x_1516:
[----:B------:R-:W-:Y:S04]  /*23510*/  BSSY B0, `(.L_x_1514) ;  /* 0x0000004000007945 */ /* 0x000fe80003800000 */
[----:B--2---:R-:W-:Y:S05]  /*23520*/  @P3 BRA `(.L_x_1517) ;  /* 0x0000000000083947 */ /* 0x004fea0003800000 */
[----:B------:R-:W2:Y:S02]  /*23530*/  SYNCS.PHASECHK.TRANS64.TRYWAIT P3, [R3+URZ+0x2e830], R0 ;  /* 0x02e83000030075a7 */ /* 0x000ea4000806017f */
[----:B--2---:R-:W-:Y:S05]  /*23540*/  @!P3 BRA `(.L_x_1518) ;  /* 0x000001400084b947 */ /* 0x004fea0003800000 */
.L_x_1517:
[----:B------:R-:W-:Y:S05]  /*23550*/  BSYNC B0 ;  /* 0x0000000000007941 */ /* 0x000fea0003800000 */
.L_x_1514:
        /* <DEDUP_REMOVED lines=26> */
[----:B------:R3:W-:Y:S01]  /*23700*/  STL [R1+0xc8], R19 ;  /* 0x0000c81301007387 */ /* 0x0007e20000100800 */
[----:B------:R-:W-:-:S02]  /*23710*/  R2UR UR31, R91 ;  /* 0x000000005b1f72ca */ /* 0x000fc400000e0000 */
[----:B------:R-:W-:Y:S01]  /*23720*/  R2UR UR39, R15 ;  /* 0x000000000f2772ca */ /* 0x000fe200000e0000 */
[----:B------:R-:W-:Y:S01]  /*23730*/  STL [R1+0xc4], R18 ;  /* 0x0000c41201007387 */ /* 0x000fe20000100800 */
[----:B------:R-:W-:Y:S02]  /*23740*/  R2UR UR36, R8 ;  /* 0x00000000082472ca */ /* 0x000fe400000e0000 */
[----:B-1----:R-:W-:Y:S01]  /*23750*/  SHF.R.U32.HI R0, RZ, 0x7, R0 ;  /* 0x00000007ff007819 */ /* 0x002fe20000011600 */
[----:B------:R-:W-:Y:S01]  /*23760*/  STL [R1+0xc0], R17 ;  /* 0x0000c01101007387 */ /* 0x000fe20000100800 */
[----:B------:R-:W-:Y:S02]  /*23770*/  R2UR UR37, R9 ;  /* 0x00000000092572ca */ /* 0x000fe400000e0000 */
[----:B------:R-:W-:Y:S01]  /*23780*/  R2UR UR47, R21 ;  /* 0x00000000152f72ca */ /* 0x000fe200000e0000 */
[----:B------:R-:W-:Y:S01]  /*23790*/  VIADD R0, R0, 0x8 ;  /* 0x0000000800007836 */ /* 0x000fe20000000000 */
[----:B------:R-:W-:Y:S01]  /*237a0*/  STL [R1+0xbc], R16 ;  /* 0x0000bc1001007387 */ /* 0x000fe20000100800 */
[----:B------:R-:W-:-:S02]  /*237b0*/  R2UR UR44, R8 ;  /* 0x00000000082c72ca */ /* 0x000fc400000e0000 */
[----:B------:R-:W-:Y:S01]  /*237c0*/  R2UR UR45, R9 ;  /* 0x00000000092d72ca */ /* 0x000fe200000e0000 */
[----:B------:R1:W-:Y:S01]  /*237d0*/  BAR.SYNC.DEFER_BLOCKING R0, 0x100 ;  /* 0x000400000000751d */ /* 0x0003e20000010000 */
[C---:B------:R-:W-:Y:S02]  /*237e0*/  R2UR UR19, R15.reuse ;  /* 0x000000000f1372ca */ /* 0x040fe400000e0000 */
[----:B------:R-:W-:Y:S01]  /*237f0*/  R2UR UR5, R15 ;  /* 0x000000000f0572ca */ /* 0x000fe200000e0000 */
[----:B------:R-:W-:Y:S01]  /*23800*/  IMAD.MOV.U32 R15, RZ, RZ, 0x40000040 ;  /* 0x40000040ff0f7424 */ /* 0x000fe200078e00ff */
[----:B------:R-:W-:Y:S02]  /*23810*/  R2UR UR17, R21 ;  /* 0x00000000151172ca */ /* 0x000fe400000e0000 */
[C---:B------:R-:W-:Y:S01]  /*23820*/  R2UR UR9, R91.reuse ;  /* 0x000000005b0972ca */ /* 0x040fe200000e0000 */
[----:B------:R4:W-:Y:S01]  /*23830*/  STL [R1+0xb8], R12 ;  /* 0x0000b80c01007387 */ /* 0x0009e20000100800 */
[----:B------:R-:W-:-:S02]  /*23840*/  R2UR UR33, R91 ;  /* 0x000000005b2172ca */ /* 0x000fc400000e0000 */
[----:B------:R-:W-:Y:S01]  /*23850*/  R2UR UR59, R89 ;  /* 0x00000000593b72ca */ /* 0x000fe200000e0000 */
[----:B------:R0:W-:Y:S01]  /*23860*/  STL [R1+0xb4], R2 ;  /* 0x0000b40201007387 */ /* 0x0001e20000100800 */
        /* <DEDUP_REMOVED lines=8> */
[----:B---3--:R-:W-:Y:S01]  /*238f0*/  MOV R19, UR7 ;  /* 0x0000000700137c02 */ /* 0x008fe20008000f00 */
        /* <DEDUP_REMOVED lines=24> */
[----:B----4-:R-:W-:Y:S01]  /*23a80*/  MOV R12, UR11 ;  /* 0x0000000b000c7c02 */ /* 0x010fe20008000f00 */
[----:B------:R-:W-:Y:S01]  /*23a90*/  UMOV UR11, UR25 ;  /* 0x00000019000b7c82 */ /* 0x000fe20008000000 */
[----:B------:R-:W-:Y:S01]  /*23aa0*/  R2UR UR24, R14 ;  /* 0x000000000e1872ca */ /* 0x000fe200000e0000 */
[----:B------:R-:W-:Y:S01]  /*23ab0*/  VIADD R14, R88, 0x4 ;  /* 0x00000004580e7836 */ /* 0x000fe20000000000 */
[----:B------:R-:W-:Y:S01]  /*23ac0*/  R2UR UR10, R20 ;  /* 0x00000000140a72ca */ /* 0x000fe200000e0000 */
[----:B------:R-:W-:Y:S01]  /*23ad0*/  UMOV UR7, UR29 ;  /* 0x0000001d00077c82 */ /* 0x000fe20008000000 */
[C---:B------:R-:W-:Y:S01]  /*23ae0*/  R2UR UR25, R9.reuse ;  /* 0x00000000091972ca */ /* 0x040fe200000e0000 */
[----:B------:R-:W-:Y:S01]  /*23af0*/  VIADD R20, R88, 0x204 ;  /* 0x0000020458147836 */ /* 0x000fe20000000000 */
[----:B------:R-:W-:Y:S01]  /*23b00*/  R2UR UR6, R14 ;  /* 0x000000000e0672ca */ /* 0x000fe200000e0000 */
[----:B------:R-:W-:Y:S01]  /*23b10*/  VIADD R14, R88, 0x304 ;  /* 0x00000304580e7836 */ /* 0x000fe20000000000 */
[----:B------:R-:W-:Y:S01]  /*23b20*/  R2UR UR29, R9 ;  /* 0x00000000091d72ca */ /* 0x000fe200000e0000 */
[----:B------:R-:W-:Y:S01]  /*23b30*/  IMAD.MOV.U32 R91, RZ, RZ, 0x40000040 ;  /* 0x40000040ff5b7424 */ /* 0x000fe200078e00ff */
[----:B------:R-:W-:Y:S01]  /*23b40*/  MOV R23, UR11 ;  /* 0x0000000b00177c02 */ /* 0x000fe20008000f00 */
        /* <DEDUP_REMOVED lines=9> */
[----:B-1----:R-:W-:Y:S01]  /*23be0*/  MOV R0, UR6 ;  /* 0x0000000600007c02 */ /* 0x002fe20008000f00 */
[----:B------:R-:W-:Y:S01]  /*23bf0*/  UMOV UR6, UR10 ;  /* 0x0000000a00067c82 */ /* 0x000fe20008000000 */
[----:B------:R-:W-:Y:S01]  /*23c00*/  R2UR UR10, R90 ;  /* 0x000000005a0a72ca */ /* 0x000fe200000e0000 */
[----:B------:R-:W-:Y:S01]  /*23c10*/  VIADD R90, R88, 0x206 ;  /* 0x00000206585a7836 */ /* 0x000fe20000000000 */
[----:B------:R-:W-:Y:S01]  /*23c20*/  MOV R18, UR6 ;  /* 0x0000000600127c02 */ /* 0x000fe20008000f00 */
[----:B------:R-:W-:Y:S01]  /*23c30*/  UMOV UR6, UR28 ;  /* 0x0000001c00067c82 */ /* 0x000fe20008000000 */
[----:B------:R-:W-:-:S02]  /*23c40*/  R2UR UR28, R8 ;  /* 0x00000000081c72ca */ /* 0x000fc400000e0000 */
[----:B------:R-:W-:Y:S01]  /*23c50*/  MOV R94, UR6 ;  /* 0x00000006005e7c02 */ /* 0x000fe20008000f00 */
[----:B------:R-:W-:Y:S01]  /*23c60*/  UMOV UR6, UR8 ;  /* 0x0000000800067c82 */ /* 0x000fe20008000000 */
[C---:B------:R-:W-:Y:S02]  /*23c70*/  R2UR UR8, R8.reuse ;  /* 0x00000000080872ca */ /* 0x040fe400000e0000 */
[----:B------:R-:W-:Y:S02]  /*23c80*/  R2UR UR9, R9 ;  /* 0x00000000090972ca */ /* 0x000fe400000e0000 */
[----:B------:R-:W-:Y:S01]  /*23c90*/  MOV R93, UR11 ;  /* 0x0000000b005d7c02 */ /* 0x000fe20008000f00 */
[----:B------:R-:W-:Y:S01]  /*23ca0*/  UMOV UR11, UR5 ;  /* 0x00000005000b7c82 */ /* 0x000fe20008000000 */
[----:B0-----:R-:W-:Y:S01]  /*23cb0*/  MOV R2, UR10 ;  /* 0x0000000a00027c02 */ /* 0x001fe20008000f00 */
[----:B------:R-:W-:Y:S01]  /*23cc0*/  UMOV UR10, UR24 ;  /* 0x00000018000a7c82 */ /* 0x000fe20008000000 */
[----:B------:R-:W-:-:S02]  /*23cd0*/  R2UR UR24, R8 ;  /* 0x00000000081872ca */ /* 0x000fc400000e0000 */
[----:B------:R-:W-:Y:S01]  /*23ce0*/  MOV R22, UR10 ;  /* 0x0000000a00167c02 */ /* 0x000fe20008000f00 */
[----:B------:R-:W-:Y:S01]  /*23cf0*/  UMOV UR10, UR18 ;  /* 0x00000012000a7c82 */ /* 0x000fe20008000000 */
[----:B------:R-:W-:Y:S01]  /*23d00*/  R2UR UR18, R14 ;  /* 0x000000000e1272ca */ /* 0x000fe200000e0000 */
[----:B------:R-:W-:Y:S01]  /*23d10*/  VIADD R14, R88, 0x504 ;  /* 0x00000504580e7836 */ /* 0x000fe20000000000 */
[----:B------:R-:W-:Y:S02]  /*23d20*/  WARPGROUP.DEPBAR.LE gsb0, 0x0 ;  /* 0x00008000000079c5 */ /* 0x000fe40000010000 */
        /* <DEDUP_REMOVED lines=11> */
[C---:B------:R-:W-:Y:S02]  /*23de0*/  R2UR UR5, R11.reuse ;  /* 0x000000000b0572ca */ /* 0x040fe400000e0000 */
[----:B------:R-:W-:Y:S02]  /*23df0*/  R2UR UR12, R10 ;  /* 0x000000000a0c72ca */ /* 0x000fe400000e0000 */
[----:B------:R-:W-:Y:S02]  /*23e00*/  R2UR UR13, R11 ;  /* 0x000000000b0d72ca */ /* 0x000fe400000e0000 */
[----:B------:R-:W-:Y:S01]  /*23e10*/  MOV R17, UR15 ;  /* 0x0000000f00117c02 */ /* 0x000fe20008000f00 */
        /* <DEDUP_REMOVED lines=183> */
.L_x_1520:
[----:B------:R-:W-:Y:S01]  /*24990*/  SHF.L.U32 R0, R235, 0x1f, RZ ;  /* 0x0000001feb007819 */ /* 0x000fe200000006ff */
[----:B-----5:R-:W-:-:S04]  /*249a0*/  IMAD R3, R13, 0x8, R18 ;  /* 0x000000080d037824 */ /* 0x020fc800078e0212 */
[----:B------:R0:W1:Y:S01]  /*249b0*/  SYNCS.PHASECHK.TRANS64.TRYWAIT P2, [R3+URZ+0x2e850], R0 ;  /* 0x02e85000030075a7 */ /* 0x000062000804017f */
[----:B------:R-:W-:Y:S05]  /*249c0*/  @!P0 BRA `(.L_x_1521) ;  /* 0x0000000000048947 */ /* 0x000fea0003800000 */
[----:B------:R-:W-:Y:S01]  /*249d0*/  BPT.TRAP 0x1 ;  /* 0x000000040000795c */ /* 0x000fe20000300000 */
.L_x_1521:
[----:B-1----:R-:W-:Y:S05]  /*249e0*/  @P2 BRA `(.L_x_1519) ;  /* 0x0000000000082947 */ /* 0x002fea0003800000 */
[----:B------:R-:W1:Y:S02]  /*249f0*/  SYNCS.PHASECHK.TRANS64.TRYWAIT P2, [R3+URZ+0x2e850], R0 ;  /* 0x02e85000030075a7 */ /* 0x000e64000804017f */
[----:B-1----:R-:W-:Y:S05]  /*24a00*/  @!P2 BRA `(.L_x_1522) ;  /* 0x0000012c0068a947 */ /* 0x002fea0003800000 */
.L_x_1519:
[----:B-----5:R-:W-:Y:S01]  /*24a10*/  VIADD R14, R18, 0x400 ;  /* 0x00000400120e7836 */ /* 0x020fe20000000000 */
[----:B------:R-:W-:Y:S05]  /*24a20*/  WARPSYNC.ALL ;  /* 0x0000000000007948 */ /* 0x000fea0003800000 */
[----:B------:R-:W-:Y:S01]  /*24a30*/  SHF.R.U32.HI R14, RZ, 0x4, R14 ;  /* 0x00000004ff0e7819 */ /* 0x000fe2000001160e */
[----:B------:R-:W-:Y:S01]  /*24a40*/  IMAD.MOV.U32 R15, RZ, RZ, -0x3ffffff0 ;  /* 0xc0000010ff0f7424 */ /* 0x000fe200078e00ff */
[----:B01----:R-:W2:Y:S01]  /*24a50*/  LDL R0, [R1+0x70] ;  /* 0x0000700001007983 */ /* 0x003ea20000100800 */
[----:B------:R-:W-:Y:S01]  /*24a60*/  IMAD.MOV.U32 R21, RZ, RZ, -0x3ffffff0 ;  /* 0xc0000010ff157424 */ /* 0x000fe200078e00ff */
[----:B------:R-:W-:Y:S01]  /*24a70*/  LOP3.LUT R14, R14, 0x3fff, RZ, 0xc0, !PT ;  /* 0x00003fff0e0e7812 */ /* 0x000fe200078ec0ff */
[----:B------:R-:W0:Y:S01]  /*24a80*/  LDC R3, c[0x0][0x448] ;  /* 0x00011200ff037b82 */ /* 0x000e220000000800 */
[----:B------:R-:W3:Y:S01]  /*24a90*/  LDL R235, [R1+0x10] ;  /* 0x0000100001eb7983 */ /* 0x000ee20000100800 */
[----:B------:R-:W-:Y:S01]  /*24aa0*/  R2UR UR7, R15 ;  /* 0x000000000f0772ca */ /* 0x000fe200000e0000 */
[----:B------:R-:W-:Y:S01]  /*24ab0*/  WARPGROUP.ARRIVE ;  /* 0x00000000000079c5 */ /* 0x000fe20000000000 */
[----:B------:R-:W-:Y:S01]  /*24ac0*/  LOP3.LUT R14, R14, 0x10000, RZ, 0xfc, !PT ;  /* 0x000100000e0e7812 */ /* 0x000fe200078efcff */
[----:B------:R-:W-:Y:S01]  /*24ad0*/  ULDC UR4, c[0x0][0x9dc] ;  /* 0x0002770000047ab9 */ /* 0x000fe20000000800 */
[----:B------:R-:W-:-:S03]  /*24ae0*/  ULDC UR5, c[0x0][0x9e0] ;  /* 0x0002780000057ab9 */ /* 0x000fc60000000800 */
        /* <DEDUP_REMOVED lines=10> */
[----:B------:R-:W2:Y:S04]  /*24b90*/  LDL R225, [R1+0x64] ;  /* 0x0000640001e17983 */ /* 0x000ea80000100800 */
[----:B------:R-:W4:Y:S02]  /*24ba0*/  LDL R226, [R1+0x50] ;  /* 0x0000500001e27983 */ /* 0x000f240000100800 */
[----:B------:R-:W-:Y:S01]  /*24bb0*/  QGMMA.64x128x32.F32.E4M3.E4M3 R24, R220, gdesc[UR4], R24, gsb0 ;  /* 0x01e00004dc187df3 */ /* 0x000fe20008000818 */
[----:B------:R-:W-:-:S02]  /*24bc0*/  R2UR UR6, R20 ;  /* 0x00000000140672ca */ /* 0x000fc400000e0000 */
[----:B------:R-:W-:Y:S01]  /*24bd0*/  R2UR UR7, R21 ;  /* 0x00000000150772ca */ /* 0x000fe200000e0000 */
[----:B------:R-:W-:Y:S01]  /*24be0*/  VIADD R20, R14, 0x300 ;  /* 0x000003000e147836 */ /* 0x000fe20000000000 */
[----:B------:R-:W3:Y:S01]  /*24bf0*/  LDL R227, [R1+0x14] ;  /* 0x0000140001e37983 */ /* 0x000ee20000100800 */
[----:B------:R-:W-:Y:S01]  /*24c00*/  IMAD.MOV.U32 R21, RZ, RZ, -0x3ffffff0 ;  /* 0xc0000010ff157424 */ /* 0x000fe200078e00ff */
[----:B0-----:R-:W-:Y:S01]  /*24c10*/  ISETP.NE.AND P2, PT, R3, 0x1, PT ;  /* 0x000000010300780c */ /* 0x001fe20003f45270 */
[----:B------:R-:W-:Y:S01]  /*24c20*/  IMAD.MOV.U32 R15, RZ, RZ, -0x3ffffff0 ;  /* 0xc0000010ff0f7424 */ /* 0x000fe200078e00ff */
[----:B------:R-:W-:-:S11]  /*24c30*/  ULOP3.LUT UR4, URZ, UR4, URZ, 0x33, !UPT ;  /* 0x000000043f047292 */ /* 0x000fd6000f8e333f */
[----:B------:R-:W0:Y:S01]  /*24c40*/  @P2 LDC R3, c[0x0][0x450] ;  /* 0x00011400ff032b82 */ /* 0x000e220000000800 */
[----:B------:R-:W-:Y:S02]  /*24c50*/  WARPGROUP.DEPBAR.LE gsb0, 0x0 ;  /* 0x00008000000079c5 */ /* 0x000fe40000010000 */
[----:B------:R-:W-:-:S06]  /*24c60*/  WARPGROUP.ARRIVE ;  /* 0x00000000000079c5 */ /* 0x000fcc0000000000 */
[----:B------:R-:W-:Y:S01]  /*24c70*/  QGMMA.64x128x32.F32.E4M3.E4M3 R24, R216, gdesc[UR4], R24, gsb0 ;  /* 0x01e00004d8187df3 */ /* 0x000fe20008000818 */
[----:B------:R-:W-:Y:S01]  /*24c80*/  R2UR UR6, R20 ;  /* 0x00000000140672ca */ /* 0x000fe200000e0000 */
[----:B------:R-:W-:Y:S01]  /*24c90*/  VIADD R20, R14, 0x400 ;  /* 0x000004000e147836 */ /* 0x000fe20000000000 */
[----:B------:R-:W-:Y:S01]  /*24ca0*/  R2UR UR7, R21 ;  /* 0x00000000150772ca */ /* 0x000fe200000e0000 */
[----:B------:R-:W-:Y:S01]  /*24cb0*/  IMAD.MOV.U32 R21, RZ, RZ, -0x3ffffff0 ;  /* 0xc0000010ff157424 */ /* 0x000fe200078e00ff */
[----:B------:R-:W-:Y:S02]  /*24cc0*/  WARPGROUP.DEPBAR.LE gsb0, 0x0 ;  /* 0x00008000000079c5 */ /* 0x000fe40000010000 */
[----:B------:R-:W-:Y:S01]  /*24cd0*/  WARPGROUP.ARRIVE ;  /* 0x00000000000079c5 */ /* 0x000fe20000000000 */
[----:B--2---:R-:W-:-:S05]  /*24ce0*/  IMAD.IADD R0, R0, 0x1, R225 ;  /* 0x0000000100007824 */ /* 0x004fca00078e02e1 */
[----:B------:R-:W1:Y:S03]  /*24cf0*/  S2R R225, SR_TID.X ;  /* 0x0000000000e17919 */ /* 0x000e660000002100 */
[----:B------:R-:W-:Y:S01]  /*24d00*/  QGMMA.64x128x32.F32.E4M3.E4M3 R24, R212, gdesc[UR4], R24, gsb0 ;  /* 0x01e00004d4187df3 */ /* 0x000fe20008000818 */
[----:B------:R-:W-:Y:S01]  /*24d10*/  R2UR UR6, R20 ;  /* 0x00000000140672ca */ /* 0x000fe200000e0000 */
[C---:B------:R-:W-:Y:S01]  /*24d20*/  VIADD R20, R14.reuse, 0x500 ;  /* 0x000005000e147836 */ /* 0x040fe20000000000 */
[----:B------:R-:W-:Y:S01]  /*24d30*/  R2UR UR7, R21 ;  /* 0x00000000150772ca */ /* 0x000fe200000e0000 */
[----:B------:R-:W-:Y:S02]  /*24d40*/  IMAD.MOV.U32 R21, RZ, RZ, -0x3ffffff0 ;  /* 0xc0000010ff157424 */ /* 0x000fe400078e00ff */
[----:B------:R-:W-:Y:S01]  /*24d50*/  VIADD R14, R14, 0x600 ;  /* 0x000006000e0e7836 */ /* 0x000fe20000000000 */
[----:B-1----:R-:W-:Y:S01]  /*24d60*/  SHF.R.U32.HI R225, RZ, 0x7, R225 ;  /* 0x00000007ffe17819 */ /* 0x002fe200000116e1 */
[----:B------:R-:W-:-:S02]  /*24d70*/  WARPGROUP.DEPBAR.LE gsb0, 0x0 ;  /* 0x00008000000079c5 */ /* 0x000fc40000010000 */
[----:B------:R-:W-:-:S06]  /*24d80*/  WARPGROUP.ARRIVE ;  /* 0x00000000000079c5 */ /* 0x000fcc0000000000 */
[----:B------:R-:W-:Y:S01]  /*24d90*/  QGMMA.64x128x32.F32.E4M3.E4M3 R24, R208, gdesc[UR4], R24, gsb0 ;  /* 0x01e00004d0187df3 */ /* 0x000fe20008000818 */
[----:B------:R-:W-:Y:S02]  /*24da0*/  R2UR UR6, R20 ;  /* 0x00000000140672ca */ /* 0x000fe400000e0000 */
[----:B------:R-:W-:Y:S01]  /*24db0*/  R2UR UR7, R21 ;  /* 0x00000000150772ca */ /* 0x000fe200000e0000 */
[----:B------:R-:W-:Y:S02]  /*24dc0*/  WARPGROUP.DEPBAR.LE gsb0, 0x0 ;  /* 0x00008000000079c5 */ /* 0x000fe40000010000 */
[----:B------:R-:W-:-:S10]  /*24dd0*/  WARPGROUP.ARRIVE ;  /* 0x00000000000079c5 */ /* 0x000fd40000000000 */
[----:B------:R-:W-:Y:S01]  /*24de0*/  QGMMA.64x128x32.F32.E4M3.E4M3 R24, R204, gdesc[UR4], R24, gsb0 ;  /* 0x01e00004cc187df3 */ /* 0x000fe20008000818 */
[----:B------:R-:W-:Y:S02]  /*24df0*/  R2UR UR6, R14 ;  /* 0x000000000e0672ca */ /* 0x000fe400000e0000 */
[----:B------:R-:W-:Y:S01]  /*24e00*/  R2UR UR7, R15 ;  /* 0x000000000f0772ca */ /* 0x000fe200000e0000 */
[----:B------:R-:W1:Y:S01]  /*24e10*/  @P2 LDC R14, c[0x0][0x44c] ;  /* 0x00011300ff0e2b82 */ /* 0x000e620000000800 */
[----:B------:R-:W-:-:S04]  /*24e20*/  @!P1 IMAD R15, R233, 0x8, R18 ;  /* 0x00000008e90f9824 */ /* 0x000fc800078e0212 */
[----:B------:R-:W-:-:S05]  /*24e30*/  @!P1 VIADD R15, R15, 0x2e840 ;  /* 0x0002e8400f0f9836 */ /* 0x000fca0000000000 */
[----:B------:R-:W-:Y:S01]  /*24e40*/  @!P1 PRMT R15, RZ, 0x654, R15 ;  /* 0x00000654ff0f9816 */ /* 0x000fe2000000000f */
[----:B-1----:R-:W-:-:S05]  /*24e50*/  @P2 IMAD.HI.U32 R14, R0, R14, RZ ;  /* 0x0000000e000e2227 */ /* 0x002fca00078e00ff */
[----:B0-----:R-:W-:Y:S01]  /*24e60*/  @P2 SHF.R.U32.HI R0, RZ, R3, R14 ;  /* 0x00000003ff002219 */ /* 0x001fe2000001160e */
[----:B------:R-:W-:Y:S01]  /*24e70*/  IMAD R3, R12, -0xe0, RZ ;  /* 0xffffff200c037824 */ /* 0x000fe200078e02ff */
[----:B------:R-:W-:Y:S01]  /*24e80*/  IADD3 R14, -R225, 0xb, RZ ;  /* 0x0000000be10e7810 */ /* 0x000fe20007ffe1ff */
[----:B------:R-:W-:Y:S02]  /*24e90*/  WARPGROUP.DEPBAR.LE gsb0, 0x0 ;  /* 0x00008000000079c5 */ /* 0x000fe40000010000 */
[----:B------:R-:W-:Y:S01]  /*24ea0*/  WARPGROUP.ARRIVE ;  /* 0x00000000000079c5 */ /* 0x000fe20000000000 */
[----:B------:R-:W0:Y:S05]  /*24eb0*/  LDC R205, c[0x0][0x9e4] ;  /* 0x00027900ffcd7b82 */ /* 0x000e2a0000000800 */
[----:B------:R-:W-:Y:S01]  /*24ec0*/  QGMMA.64x128x32.F32.E4M3.E4M3 R24, R200, gdesc[UR4], R24, gsb0 ;  /* 0x01e00004c8187df3 */ /* 0x000fe20008000818 */
[----:B0-----:R-:W-:-:S02]  /*24ed0*/  ISETP.GE.AND P2, PT, R205, 0x1, PT ;  /* 0x00000001cd00780c */ /* 0x001fc40003f46270 */
[----:B------:R-:W-:Y:S02]  /*24ee0*/  WARPGROUP.DEPBAR.LE gsb0, 0x0 ;  /* 0x00008000000079c5 */ /* 0x000fe40000010000 */
[----:B------:R-:W0:Y:S01]  /*24ef0*/  SHFL.IDX PT, R203, R0, RZ, 0x1c1f ;  /* 0x001c1fff00cb7589 */ /* 0x000e2200000e0000 */
[----:B----4-:R-:W-:Y:S01]  /*24f00*/  IMAD.IADD R200, R3, 0x1, -R226 ;  /* 0x0000000103c87824 */ /* 0x010fe200078e0ae2 */
[----:B------:R1:W-:Y:S06]  /*24f10*/  BAR.ARV R14, 0x100 ;  /* 0x0004000e0000751d */ /* 0x0003ec0000002000 */
[----:B------:R2:W-:Y:S01]  /*24f20*/  @!P1 SYNCS.ARRIVE.TRANS64.RED.A1T0 RZ, [R15+URZ], RZ ;  /* 0x000000ff0fff99a7 */ /* 0x0005e2000810043f */
[----:B-1----:R-:W-:-:S04]  /*24f30*/  IADD3 R14, -R226, 0x1, R3 ;  /* 0x00000001e20e7810 */ /* 0x002fc80007ffe103 */
[----:B---3--:R-:W-:-:S05]  /*24f40*/  IADD3 R14, -R235, R14, R227 ;  /* 0x0000000eeb0e7210 */ /* 0x008fca0007ffe1e3 */
[C---:B------:R-:W-:Y:S02]  /*24f50*/  VIADD R20, R14.reuse, UR5 ;  /* 0x000000050e147c36 */ /* 0x040fe40008000000 */
[----:B------:R-:W-:Y:S02]  /*24f60*/  VIADD R21, R14, UR4 ;  /* 0x000000040e157c36 */ /* 0x000fe40008000000 */
[--C-:B0-----:R-:W-:Y:S02]  /*24f70*/  IMAD.IADD R201, R20, 0x1, R203.reuse ;  /* 0x0000000114c97824 */ /* 0x101fe400078e02cb */
[----:B------:R-:W-:Y:S01]  /*24f80*/  IMAD.IADD R202, R21, 0x1, R203 ;  /* 0x0000000115ca7824 */ /* 0x000fe200078e02cb */
[----:B--2---:R-:W-:Y:S06]  /*24f90*/  @!P2 BRA `(.L_x_1523) ;  /* 0x00000000005ca947 */ /* 0x004fec0003800000 */
        /* <DEDUP_REMOVED lines=13> */
.L_x_1525:
[----:B------:R-:W-:Y:S02]  /*25070*/  ULDC UR4, c[0x0][0x9e4] ;  /* 0x0002790000047ab9 */ /* 0x000fe40000000800 */
[----:B------:R-:W-:-:S05]  /*25080*/  IMAD.U32 R204, RZ, RZ, UR4 ;  /* 0x00000004ffcc7e24 */ /* 0x000fca000f8e00ff */
[----:B------:R-:W-:-:S13]  /*25090*/  ISETP.NE.AND P2, PT, R204, 0x1, PT ;  /* 0x00000001cc00780c */ /* 0x000fda0003f45270 */
[----:B------:R-:W0:Y:S02]  /*250a0*/  @P2 LDC.64 R14, c[0x0][0x9e8] ;  /* 0x00027a00ff0e2b82 */ /* 0x000e240000000a00 */
[----:B0-----:R-:W-:-:S05]  /*250b0*/  @P2 IMAD.HI.U32 R14, R203, R14, RZ ;  /* 0x0000000ecb0e2227 */ /* 0x001fca00078e00ff */
[----:B------:R-:W-:-:S07]  /*250c0*/  @P2 SHF.R.U32.HI R203, RZ, R15, R14 ;  /* 0x0000000fffcb2219 */ /* 0x000fce000001160e */
.L_x_1526:
[----:B------:R-:W-:Y:S05]  /*250d0*/  BSYNC B0 ;  /* 0x0000000000007941 */ /* 0x000fea0003800000 */
.L_x_1524:
[----:B------:R-:W-:-:S05]  /*250e0*/  IMAD R203, R203, R204, R200 ;  /* 0x000000cccbcb7224 */ /* 0x000fca00078e02c8 */
[----:B------:R-:W-:Y:S02]  /*250f0*/  VIMNMX R202, R202, R203, !PT ;  /* 0x000000cbcaca7248 */ /* 0x000fe40007fe0100 */
[----:B------:R-:W-:-:S07]  /*25100*/  VIADDMNMX R201, R203, R204, R201, PT ;  /* 0x000000cccbc97246 */ /* 0x000fce00038001c9 */
.L_x_1523:
[----:B------:R-:W-:Y:S01]  /*25110*/  ISETP.GE.AND P2, PT, R3, 0x2, PT ;  /* 0x000000020300780c */ /* 0x000fe20003f46270 */
[----:B------:R-:W0:Y:S01]  /*25120*/  SHFL.IDX PT, R0, R0, 0x1, 0x1c1f ;  /* 0x003c1f0000007f89 */ /* 0x000e2200000e0000 */
[----:B------:R-:W-:Y:S02]  /*25130*/  LOP3.LUT R17, R17, 0xffffdfff, RZ, 0xc0, !PT ;  /* 0xffffdfff11117812 */ /* 0x000fe400078ec0ff */
[C---:B------:R-:W-:Y:S02]  /*25140*/  ISETP.GE.AND P3, PT, R3.reuse, 0x9, PT ;  /* 0x000000090300780c */ /* 0x040fe40003f66270 */
        /* <DEDUP_REMOVED lines=15> */
[----:B------:R-:W-:-:S02]  /*25240*/  ISETP.GT.AND P2, PT, R202, 0x9, !P3 ;  /* 0x00000009ca00780c */ /* 0x000fc40005f44270 */
[----:B------:R-:W-:Y:S02]  /*25250*/  @P4 LOP3.LUT R16, R16, 0x2, RZ, 0xfc, !PT ;  /* 0x0000000210104812 */ /* 0x000fe400078efcff */
[----:B------:R-:W-:Y:S02]  /*25260*/  ISETP.LT.OR P2, PT, R201, 0xa, P2 ;  /* 0x0000000ac900780c */ /* 0x000fe40001741670 */
[----:B------:R-:W-:Y:S02]  /*25270*/  @P3 LOP3.LUT R17, R17, 0x8000, RZ, 0xfc, !PT ;  /* 0x0000800011113812 */ /* 0x000fe400078efcff */
[----:B------:R-:W-:Y:S02]  /*25280*/  ISETP.GE.AND P3, PT, R3, 0x11, PT ;  /* 0x000000110300780c */ /* 0x000fe40003f66270 */
[----:B------:R-:W-:Y:S02]  /*25290*/  LOP3.LUT R17, R17, 0xfffeffff, RZ, 0xc0, !PT ;  /* 0xfffeffff11117812 */ /* 0x000fe400078ec0ff */
[----:B------:R-:W-:-:S02]  /*252a0*/  FSEL R189, R189, -INF , !P2 ;  /* 0xff800000bdbd7808 */ /* 0x000fc40005000000 */
[----:B------:R-:W-:Y:S02]  /*252b0*/  ISETP.GT.AND P2, PT, R202, 0x10, !P3 ;  /* 0x00000010ca00780c */ /* 0x000fe40005f44270 */
[----:B------:R-:W-:Y:S02]  /*252c0*/  LOP3.LUT R16, R16, 0xfffffffb, RZ, 0xc0, !PT ;  /* 0xfffffffb10107812 */ /* 0x000fe400078ec0ff */
        /* <DEDUP_REMOVED lines=26> */
[----:B------:R-:W-:Y:S02]  /*25470*/  ISETP.GT.AND P3, PT, R202, 0x21, !P4 ;  /* 0x00000021ca00780c */ /* 0x000fe40006764270 */
[----:B------:R-:W-:Y:S02]  /*25480*/  ISETP.GE.AND P4, PT, R3, 0x29, PT ;  /* 0x000000290300780c */ /* 0x000fe40003f86270 */
        /* <DEDUP_REMOVED lines=290> */
.L_x_1529:
[----:B------:R-:W-:Y:S02]  /*266b0*/  ULDC UR4, c[0x0][0x9e4] ;  /* 0x0002790000047ab9 */ /* 0x000fe40000000800 */
[----:B------:R-:W-:-:S05]  /*266c0*/  IMAD.U32 R3, RZ, RZ, UR4 ;  /* 0x00000004ff037e24 */ /* 0x000fca000f8e00ff */
[----:B------:R-:W-:-:S13]  /*266d0*/  ISETP.NE.AND P6, PT, R3, 0x1, PT ;  /* 0x000000010300780c */ /* 0x000fda0003fc5270 */
[----:B------:R-:W0:Y:S02]  /*266e0*/  @P6 LDC.64 R14, c[0x0][0x9e8] ;  /* 0x00027a00ff0e6b82 */ /* 0x000e240000000a00 */
[----:B0-----:R-:W-:-:S05]  /*266f0*/  @P6 IMAD.HI.U32 R14, R0, R14, RZ ;  /* 0x0000000e000e6227 */ /* 0x001fca00078e00ff */
[----:B------:R-:W-:-:S07]  /*26700*/  @P6 SHF.R.U32.HI R0, RZ, R15, R14 ;  /* 0x0000000fff006219 */ /* 0x000fce000001160e */
.L_x_1530:
[----:B------:R-:W-:Y:S05]  /*26710*/  BSYNC B0 ;  /* 0x0000000000007941 */ /* 0x000fea0003800000 */
.L_x_1528:
[----:B------:R-:W-:-:S05]  /*26720*/  IMAD R0, R0, R3, R200 ;  /* 0x0000000300007224 */ /* 0x000fca00078e02c8 */
[----:B------:R-:W-:Y:S02]  /*26730*/  VIADDMNMX R20, R0, R3, R20, PT ;  /* 0x0000000300147246 */ /* 0x000fe40003800114 */
[----:B------:R-:W-:-:S07]  /*26740*/  VIMNMX R21, R21, R0, !PT ;  /* 0x0000000015157248 */ /* 0x000fce0007fe0100 */
.L_x_1527:
[----:B------:R-:W-:Y:S01]  /*26750*/  ISETP.GT.AND P2, PT, R21, 0x20, !P2 ;  /* 0x000000201500780c */ /* 0x000fe20005744270 */
[----:B------:R-:W2:Y:S03]  /*26760*/  LDL.LU R201, [R1+0x4] ;  /* 0x0000040001c97983 */ /* 0x000ea60000300800 */
[----:B------:R-:W-:Y:S01]  /*26770*/  ISETP.LT.OR P2, PT, R20, 0x21, P2 ;  /* 0x000000211400780c */ /* 0x000fe20001741670 */
[----:B------:R-:W3:Y:S01]  /*26780*/  LDL.LU R200, [R1] ;  /* 0x0000000001c87983 */ /* 0x000ee20000300800 */
[----:B------:R-:W-:Y:S02]  /*26790*/  LOP3.LUT P6, RZ, R17, 0x10, RZ, 0xc0, !PT ;  /* 0x0000001011ff7812 */ /* 0x000fe400078cc0ff */
        /* <DEDUP_REMOVED lines=43> */
[----:B------:R-:W-:-:S02]  /*26a50*/  ISETP.GT.AND P2, PT, R21, 0x39, !P6 ;  /* 0x000000391500780c */ /* 0x000fc40007744270 */
[----:B------:R-:W-:Y:S02]  /*26a60*/  LOP3.LUT P6, RZ, R16, 0x2000000, RZ, 0xc0, !PT ;  /* 0x0200000010ff7812 */ /* 0x000fe400078cc0ff */
        /* <DEDUP_REMOVED lines=92> */
[----:B------:R-:W-:Y:S01]  /*27030*/  LOP3.LUT P2, RZ, R16, 0x400000, RZ, 0xc0, !PT ;  /* 0x0040000010ff7812 */ /* 0x000fe2000784c0ff */
[----:B------:R-:W0:Y:S01]  /*27040*/  SHFL.BFLY PT, R0, R3, 0x2, 0x1f ;  /* 0x0c401f0003007f89 */ /* 0x000e2200000e0000 */
[C---:B------:R-:W-:Y:S02]  /*27050*/  ISETP.GT.AND P3, PT, R21.reuse, 0xd0, !P3 ;  /* 0x000000d01500780c */ /* 0x040fe40005f64270 */
[----:B------:R-:W-:-:S02]  /*27060*/  ISETP.GT.AND P2, PT, R21, 0x71, !P2 ;  /* 0x000000711500780c */ /* 0x000fc40005744270 */
[C---:B------:R-:W-:Y:S02]  /*27070*/  ISETP.LT.OR P3, PT, R20.reuse, 0xd1, P3 ;  /* 0x000000d11400780c */ /* 0x040fe40001f61670 */
[----:B------:R-:W-:Y:S02]  /*27080*/  ISETP.LT.OR P2, PT, R20, 0x72, P2 ;  /* 0x000000721400780c */ /* 0x000fe40001741670 */
[----:B------:R-:W-:Y:S02]  /*27090*/  ISETP.GT.AND P4, PT, R21, 0xd1, !P4 ;  /* 0x000000d11500780c */ /* 0x000fe40006784270 */
[----:B------:R-:W-:Y:S02]  /*270a0*/  FSEL R147, R147, -INF , !P2 ;  /* 0xff80000093937808 */ /* 0x000fe40005000000 */
[----:B------:R-:W-:Y:S02]  /*270b0*/  LOP3.LUT P2, RZ, R16, 0x200000, RZ, 0xc0, !PT ;  /* 0x0020000010ff7812 */ /* 0x000fe4000784c0ff */
[----:B------:R-:W-:-:S02]  /*270c0*/  FSEL R98, R98, -INF , !P3 ;  /* 0xff80000062627808 */ /* 0x000fc40005800000 */
[C---:B------:R-:W-:Y:S02]  /*270d0*/  ISETP.GT.AND P2, PT, R21.reuse, 0x78, !P2 ;  /* 0x000000781500780c */ /* 0x040fe40005744270 */
[C---:B------:R-:W-:Y:S02]  /*270e0*/  ISETP.LT.OR P4, PT, R20.reuse, 0xd2, P4 ;  /* 0x000000d21400780c */ /* 0x040fe40002781670 */
[----:B------:R-:W-:Y:S02]  /*270f0*/  ISETP.LT.OR P2, PT, R20, 0x79, P2 ;  /* 0x000000791400780c */ /* 0x000fe40001741670 */
[----:B------:R-:W-:Y:S02]  /*27100*/  ISETP.GT.AND P5, PT, R21, 0xd8, !P5 ;  /* 0x000000d81500780c */ /* 0x000fe40006fa4270 */
[----:B------:R-:W-:Y:S02]  /*27110*/  FSEL R150, R150, -INF , !P2 ;  /* 0xff80000096967808 */ /* 0x000fe40005000000 */
[----:B------:R-:W-:-:S02]  /*27120*/  LOP3.LUT P2, RZ, R16, 0x100000, RZ, 0xc0, !PT ;  /* 0x0010000010ff7812 */ /* 0x000fc4000784c0ff */
[----:B0-----:R-:W-:Y:S02]  /*27130*/  FMNMX.FTZ R3, R3, R0, !PT ;  /* 0x0000000003037209 */ /* 0x001fe40007810000 */
[----:B------:R-:W-:Y:S02]  /*27140*/  ISETP.GT.AND P2, PT, R21, 0x79, !P2 ;  /* 0x000000791500780c */ /* 0x000fe40005744270 */
[----:B------:R-:W-:Y:S01]  /*27150*/  FSEL R99, R99, -INF , !P4 ;  /* 0xff80000063637808 */ /* 0x000fe20006000000 */
[----:B------:R-:W0:Y:S01]  /*27160*/  SHFL.BFLY PT, R14, R3, 0x1, 0x1f ;  /* 0x0c201f00030e7f89 */ /* 0x000e2200000e0000 */
[C---:B------:R-:W-:Y:S02]  /*27170*/  ISETP.LT.OR P2, PT, R20.reuse, 0x7a, P2 ;  /* 0x0000007a1400780c */ /* 0x040fe40001741670 */
[----:B------:R-:W-:Y:S02]  /*27180*/  ISETP.LT.OR P5, PT, R20, 0xd9, P5 ;  /* 0x000000d91400780c */ /* 0x000fe40002fa1670 */
[----:B------:R-:W-:-:S02]  /*27190*/  FSEL R151, R151, -INF , !P2 ;  /* 0xff80000097977808 */ /* 0x000fc40005000000 */
[----:B------:R-:W-:Y:S02]  /*271a0*/  LOP3.LUT P2, RZ, R16, 0x80000, RZ, 0xc0, !PT ;  /* 0x0008000010ff7812 */ /* 0x000fe4000784c0ff */
[----:B------:R-:W-:Y:S02]  /*271b0*/  FSEL R102, R102, -INF , !P5 ;  /* 0xff80000066667808 */ /* 0x000fe40006800000 */
[----:B------:R-:W-:-:S04]  /*271c0*/  ISETP.GT.AND P2, PT, R21, 0x80, !P2 ;  /* 0x000000801500780c */ /* 0x000fc80005744270 */
[----:B------:R-:W-:-:S04]  /*271d0*/  ISETP.LT.OR P2, PT, R20, 0x81, P2 ;  /* 0x000000811400780c */ /* 0x000fc80001741670 */
[----:B------:R-:W-:Y:S02]  /*271e0*/  FSEL R122, R122, -INF , !P2 ;  /* 0xff8000007a7a7808 */ /* 0x000fe40005000000 */
[----:B------:R-:W-:Y:S02]  /*271f0*/  LOP3.LUT P2, RZ, R16, 0x40000, RZ, 0xc0, !PT ;  /* 0x0004000010ff7812 */ /* 0x000fe4000784c0ff */
[----:B0-----:R-:W-:Y:S02]  /*27200*/  FMNMX.FTZ R3, R3, R14, !PT ;  /* 0x0000000e03037209 */ /* 0x001fe40007810000 */
[----:B------:R-:W-:Y:S02]  /*27210*/  ISETP.GT.AND P2, PT, R21, 0x81, !P2 ;  /* 0x000000811500780c */ /* 0x000fe40005744270 */
[----:B------:R-:W-:Y:S01]  /*27220*/  FSETP.NEU.FTZ.AND P3, PT, R3, -INF , PT ;  /* 0xff8000000300780b */ /* 0x000fe20003f7d000 */
[----:B------:R-:W-:-:S01]  /*27230*/  FFMA.FTZ R15, R2, R3, -8 ;  /* 0xc1000000020f7423 */ /* 0x000fc20000010003 */
[----:B------:R-:W-:-:S04]  /*27240*/  ISETP.LT.OR P2, PT, R20, 0x82, P2 ;  /* 0x000000821400780c */ /* 0x000fc80001741670 */
[----:B------:R-:W-:Y:S02]  /*27250*/  FSEL R123, R123, -INF , !P2 ;  /* 0xff8000007b7b7808 */ /* 0x000fe40005000000 */
[----:B------:R-:W-:Y:S02]  /*27260*/  LOP3.LUT P2, RZ, R16, 0x20000, RZ, 0xc0, !PT ;  /* 0x0002000010ff7812 */ /* 0x000fe4000784c0ff */
[----:B------:R-:W-:Y:S02]  /*27270*/  FSEL R15, R15, RZ, P3 ;  /* 0x000000ff0f0f7208 */ /* 0x000fe40001800000 */
[----:B------:R-:W-:-:S03]  /*27280*/  ISETP.GT.AND P2, PT, R21, 0x88, !P2 ;  /* 0x000000881500780c */ /* 0x000fc60005744270 */
[--C-:B------:R-:W-:Y:S01]  /*27290*/  FFMA.FTZ R14, R2, R184, -R15.reuse ;  /* 0x000000b8020e7223 */ /* 0x100fe2000001080f */
[----:B------:R-:W-:Y:S01]  /*272a0*/  ISETP.LT.OR P2, PT, R20, 0x89, P2 ;  /* 0x000000891400780c */ /* 0x000fe20001741670 */
[C-C-:B------:R-:W-:Y:S01]  /*272b0*/  FFMA.FTZ R184, R2.reuse, R189, -R15.reuse ;  /* 0x000000bd02b87223 */ /* 0x140fe2000001080f */
[----:B------:R-:W-:-:S01]  /*272c0*/  FFMA.FTZ R189, R2, R196, -R15 ;  /* 0x000000c402bd7223 */ /* 0x000fc2000001080f */
[--C-:B------:R-:W-:Y:S01]  /*272d0*/  FFMA.FTZ R168, R2, R168, -R15.reuse ;  /* 0x000000a802a87223 */ /* 0x100fe2000001080f */
[----:B------:R-:W-:Y:S01]  /*272e0*/  FSEL R126, R126, -INF , !P2 ;  /* 0xff8000007e7e7808 */ /* 0x000fe20005000000 */
[--C-:B------:R-:W-:Y:S01]  /*272f0*/  FFMA.FTZ R169, R2, R169, -R15.reuse ;  /* 0x000000a902a97223 */ /* 0x100fe2000001080f */
[----:B------:R-:W-:Y:S01]  /*27300*/  LOP3.LUT P2, RZ, R16, 0x10000, RZ, 0xc0, !PT ;  /* 0x0001000010ff7812 */ /* 0x000fe2000784c0ff */
[C-C-:B------:R-:W-:Y:S01]  /*27310*/  FFMA.FTZ R172, R2.reuse, R172, -R15.reuse ;  /* 0x000000ac02ac7223 */ /* 0x140fe2000001080f */
[----:B------:R-:W-:-:S01]  /*27320*/  FFMA.FTZ R173, R2, R173, -R15 ;  /* 0x000000ad02ad7223 */ /* 0x000fc2000001080f */
[C-C-:B------:R-:W-:Y:S01]  /*27330*/  FFMA.FTZ R176, R2.reuse, R176, -R15.reuse ;  /* 0x000000b002b07223 */ /* 0x140fe2000001080f */
[----:B------:R-:W-:Y:S01]  /*27340*/  ISETP.GT.AND P2, PT, R21, 0x89, !P2 ;  /* 0x000000891500780c */ /* 0x000fe20005744270 */
[C-C-:B------:R-:W-:Y:S01]  /*27350*/  FFMA.FTZ R177, R2.reuse, R177, -R15.reuse ;  /* 0x000000b102b17223 */ /* 0x140fe2000001080f */
[----:B------:R-:W-:-:S01]  /*27360*/  FFMA.FTZ R180, R2, R180, -R15 ;  /* 0x000000b402b47223 */ /* 0x000fc2000001080f */
[--C-:B------:R-:W-:Y:S01]  /*27370*/  FFMA.FTZ R181, R2, R181, -R15.reuse ;  /* 0x000000b502b57223 */ /* 0x100fe2000001080f */
[----:B------:R-:W-:Y:S01]  /*27380*/  ISETP.LT.OR P2, PT, R20, 0x8a, P2 ;  /* 0x0000008a1400780c */ /* 0x000fe20001741670 */
[C-C-:B------:R-:W-:Y:S01]  /*27390*/  FFMA.FTZ R152, R2.reuse, R152, -R15.reuse ;  /* 0x0000009802987223 */ /* 0x140fe2000001080f */
[----:B------:R-:W-:-:S01]  /*273a0*/  FFMA.FTZ R153, R2, R153, -R15 ;  /* 0x0000009902997223 */ /* 0x000fc2000001080f */
[C-C-:B------:R-:W-:Y:S01]  /*273b0*/  FFMA.FTZ R156, R2.reuse, R156, -R15.reuse ;  /* 0x0000009c029c7223 */ /* 0x140fe2000001080f */
        /* <DEDUP_REMOVED lines=13> */
[--C-:B------:R-:W-:Y:S01]  /*27490*/  FFMA.FTZ R144, R2, R144, -R15.reuse ;  /* 0x0000009002907223 */ /* 0x100fe2000001080f */
[----:B------:R-:W-:Y:S01]  /*274a0*/  FSEL R130, R130, -INF , !P2 ;  /* 0xff80000082827808 */ /* 0x000fe20005000000 */
[C-C-:B------:R-:W-:Y:S01]  /*274b0*/  FFMA.FTZ R145, R2.reuse, R145, -R15.reuse ;  /* 0x0000009102917223 */ /* 0x140fe2000001080f */
[----:B------:R-:W-:Y:S01]  /*274c0*/  ISETP.GT.AND P2, PT, R21, 0x91, !P6 ;  /* 0x000000911500780c */ /* 0x000fe20007744270 */
[C-C-:B------:R-:W-:Y:S01]  /*274d0*/  FFMA.FTZ R148, R2.reuse, R148, -R15.reuse ;  /* 0x0000009402947223 */ /* 0x140fe2000001080f */
[----:B------:R-:W-:Y:S01]  /*274e0*/  LOP3.LUT P6, RZ, R17, 0x2000, RZ, 0xc0, !PT ;  /* 0x0000200011ff7812 */ /* 0x000fe200078cc0ff */
        /* <DEDUP_REMOVED lines=32> */
[----:B------:R-:W-:Y:S01]  /*276f0*/  FFMA.FTZ R100, R2, R100, -R15 ;  /* 0x0000006402647223 */ /* 0x000fe2000001080f */
[----:B------:R-:W-:Y:S01]  /*27700*/  FSEL R135, R135, -INF , !P2 ;  /* 0xff80000087877808 */ /* 0x000fe20005000000 */
[----:B------:R-:W-:Y:S01]  /*27710*/  MUFU.EX2 R14, R14 ;  /* 0x0000000e000e7308 */ /* 0x000fe20000000800 */
[----:B------:R-:W-:-:S04]  /*27720*/  LOP3.LUT P2, RZ, R16, 0x800, RZ, 0xc0, !PT ;  /* 0x0000080010ff7812 */ /* 0x000fc8000784c0ff */
[----:B------:R-:W-:-:S03]  /*27730*/  ISETP.GT.AND P2, PT, R21, 0xa0, !P2 ;  /* 0x000000a01500780c */ /* 0x000fc60005744270 */
[----:B------:R-:W-:Y:S01]  /*27740*/  MUFU.EX2 R184, R184 ;  /* 0x000000b800b87308 */ /* 0x000fe20000000800 */
[----:B------:R-:W-:-:S04]  /*27750*/  ISETP.LT.OR P2, PT, R20, 0xa1, P2 ;  /* 0x000000a11400780c */ /* 0x000fc80001741670 */
[----:B------:R-:W-:Y:S02]  /*27760*/  FSEL R106, R106, -INF , !P2 ;  /* 0xff8000006a6a7808 */ /* 0x000fe40005000000 */
[----:B------:R-:W-:Y:S01]  /*27770*/  LOP3.LUT P2, RZ, R16, 0x400, RZ, 0xc0, !PT ;  /* 0x0000040010ff7812 */ /* 0x000fe2000784c0ff */
[----:B------:R-:W-:Y:S03]  /*27780*/  MUFU.EX2 R189, R189 ;  /* 0x000000bd00bd7308 */ /* 0x000fe60000000800 */
[----:B------:R-:W-:-:S04]  /*27790*/  ISETP.GT.AND P2, PT, R21, 0xa1, !P2 ;  /* 0x000000a11500780c */ /* 0x000fc80005744270 */
[----:B------:R-:W-:Y:S01]  /*277a0*/  ISETP.LT.OR P2, PT, R20, 0xa2, P2 ;  /* 0x000000a21400780c */ /* 0x000fe20001741670 */
[----:B------:R-:W-:Y:S03]  /*277b0*/  MUFU.EX2 R168, R168 ;  /* 0x000000a800a87308 */ /* 0x000fe60000000800 */
[----:B------:R-:W-:Y:S02]  /*277c0*/  FSEL R107, R107, -INF , !P2 ;  /* 0xff8000006b6b7808 */ /* 0x000fe40005000000 */
[----:B------:R-:W-:-:S03]  /*277d0*/  LOP3.LUT P2, RZ, R16, 0x200, RZ, 0xc0, !PT ;  /* 0x0000020010ff7812 */ /* 0x000fc6000784c0ff */
[----:B------:R-:W-:Y:S01]  /*277e0*/  MUFU.EX2 R169, R169 ;  /* 0x000000a900a97308 */ /* 0x000fe20000000800 */
[----:B------:R-:W-:-:S04]  /*277f0*/  ISETP.GT.AND P2, PT, R21, 0xa8, !P2 ;  /* 0x000000a81500780c */ /* 0x000fc80005744270 */
[----:B------:R-:W-:-:S03]  /*27800*/  ISETP.LT.OR P2, PT, R20, 0xa9, P2 ;  /* 0x000000a91400780c */ /* 0x000fc60001741670 */
[----:B------:R-:W-:Y:S01]  /*27810*/  MUFU.EX2 R172, R172 ;  /* 0x000000ac00ac7308 */ /* 0x000fe20000000800 */
[----:B------:R-:W-:Y:S02]  /*27820*/  FSEL R110, R110, -INF , !P2 ;  /* 0xff8000006e6e7808 */ /* 0x000fe40005000000 */
[----:B------:R-:W-:-:S04]  /*27830*/  LOP3.LUT P2, RZ, R16, 0x100, RZ, 0xc0, !PT ;  /* 0x0000010010ff7812 */ /* 0x000fc8000784c0ff */
[----:B------:R-:W-:Y:S01]  /*27840*/  ISETP.GT.AND P2, PT, R21, 0xa9, !P2 ;  /* 0x000000a91500780c */ /* 0x000fe20005744270 */
[----:B------:R-:W-:Y:S03]  /*27850*/  MUFU.EX2 R173, R173 ;  /* 0x000000ad00ad7308 */ /* 0x000fe60000000800 */
[----:B------:R-:W-:-:S04]  /*27860*/  ISETP.LT.OR P2, PT, R20, 0xaa, P2 ;  /* 0x000000aa1400780c */ /* 0x000fc80001741670 */
        /* <DEDUP_REMOVED lines=25> */
[----:B------:R-:W-:Y:S02]  /*27a00*/  ISETP.GT.AND P2, PT, R21, 0x1, !P6 ;  /* 0x000000011500780c */ /* 0x000fe40007744270 */
[----:B------:R-:W-:Y:S02]  /*27a10*/  LOP3.LUT P6, RZ, R17, 0x100, RZ, 0xc0, !PT ;  /* 0x0000010011ff7812 */ /* 0x000fe400078cc0ff */
        /* <DEDUP_REMOVED lines=39> */
[----:B------:R-:W-:-:S04]  /*27c90*/  ISETP.GT.AND P2, PT, R21, RZ, !P2 ;  /* 0x000000ff1500720c */ /* 0x000fc80005744270 */
[----:B------:R-:W-:Y:S01]  /*27ca0*/  ISETP.LT.OR P2, PT, R20, 0x1, P2 ;  /* 0x000000011400780c */ /* 0x000fe20001741670 */
[----:B------:R-:W-:Y:S03]  /*27cb0*/  MUFU.EX2 R120, R120 ;  /* 0x0000007800787308 */ /* 0x000fe60000000800 */
[----:B------:R-:W-:Y:S02]  /*27cc0*/  FSEL R186, R186, -INF , !P2 ;  /* 0xff800000baba7808 */ /* 0x000fe40005000000 */
[----:B------:R-:W-:Y:S02]  /*27cd0*/  LOP3.LUT P2, RZ, R17, 0x800, RZ, 0xc0, !PT ;  /* 0x0000080011ff7812 */ /* 0x000fe4000784c0ff */
[----:B------:R-:W-:Y:S01]  /*27ce0*/  FMNMX.FTZ R0, R186, R237, !PT ;  /* 0x000000edba007209 */ /* 0x000fe20007810000 */
[----:B------:R-:W-:Y:S01]  /*27cf0*/  MUFU.EX2 R121, R121 ;  /* 0x0000007900797308 */ /* 0x000fe20000000800 */
[----:B------:R-:W-:-:S02]  /*27d00*/  ISETP.GT.AND P2, PT, R21, 0xc0, !P2 ;  /* 0x000000c01500780c */ /* 0x000fc40005744270 */
[----:B------:R-:W-:Y:S02]  /*27d10*/  FMNMX.FTZ R0, R187, R0, !PT ;  /* 0x00000000bb007209 */ /* 0x000fe40007810000 */
[----:B------:R-:W-:Y:S02]  /*27d20*/  ISETP.LT.OR P2, PT, R20, 0xc1, P2 ;  /* 0x000000c11400780c */ /* 0x000fe40001741670 */
[----:B------:R-:W-:Y:S01]  /*27d30*/  FMNMX.FTZ R0, R190, R0, !PT ;  /* 0x00000000be007209 */ /* 0x000fe20007810000 */
[----:B------:R-:W-:Y:S01]  /*27d40*/  MUFU.EX2 R124, R124 ;  /* 0x0000007c007c7308 */ /* 0x000fe20000000800 */
[----:B------:R-:W-:Y:S02]  /*27d50*/  FSEL R90, R90, -INF , !P2 ;  /* 0xff8000005a5a7808 */ /* 0x000fe40005000000 */
[----:B------:R-:W-:Y:S02]  /*27d60*/  FMNMX.FTZ R0, R191, R0, !PT ;  /* 0x00000000bf007209 */ /* 0x000fe40007810000 */
[----:B------:R-:W-:-:S02]  /*27d70*/  LOP3.LUT P2, RZ, R17, 0x400, RZ, 0xc0, !PT ;  /* 0x0000040011ff7812 */ /* 0x000fc4000784c0ff */
[----:B------:R-:W-:Y:S01]  /*27d80*/  FMNMX.FTZ R0, R194, R0, !PT ;  /* 0x00000000c2007209 */ /* 0x000fe20007810000 */
[----:B------:R-:W-:Y:S01]  /*27d90*/  MUFU.EX2 R125, R125 ;  /* 0x0000007d007d7308 */ /* 0x000fe20000000800 */
[----:B------:R-:W-:Y:S02]  /*27da0*/  ISETP.GT.AND P2, PT, R21, 0xc1, !P2 ;  /* 0x000000c11500780c */ /* 0x000fe40005744270 */
[----:B------:R-:W-:Y:S02]  /*27db0*/  FMNMX.FTZ R0, R195, R0, !PT ;  /* 0x00000000c3007209 */ /* 0x000fe40007810000 */
[----:B------:R-:W-:Y:S02]  /*27dc0*/  ISETP.LT.OR P2, PT, R20, 0xc2, P2 ;  /* 0x000000c21400780c */ /* 0x000fe40001741670 */
[----:B------:R-:W-:Y:S01]  /*27dd0*/  FMNMX.FTZ R0, R198, R0, !PT ;  /* 0x00000000c6007209 */ /* 0x000fe20007810000 */
[----:B------:R-:W-:Y:S01]  /*27de0*/  MUFU.EX2 R128, R128 ;  /* 0x0000008000807308 */ /* 0x000fe20000000800 */
[----:B------:R-:W-:-:S02]  /*27df0*/  FSEL R91, R91, -INF , !P2 ;  /* 0xff8000005b5b7808 */ /* 0x000fc40005000000 */
[----:B------:R-:W-:Y:S02]  /*27e00*/  FMNMX.FTZ R0, R199, R0, !PT ;  /* 0x00000000c7007209 */ /* 0x000fe40007810000 */
[----:B------:R-:W-:Y:S02]  /*27e10*/  LOP3.LUT P2, RZ, R17, 0x200, RZ, 0xc0, !PT ;  /* 0x0000020011ff7812 */ /* 0x000fe4000784c0ff */
[----:B------:R-:W-:Y:S01]  /*27e20*/  FMNMX.FTZ R0, R170, R0, !PT ;  /* 0x00000000aa007209 */ /* 0x000fe20007810000 */
[----:B------:R-:W-:Y:S01]  /*27e30*/  MUFU.EX2 R129, R129 ;  /* 0x0000008100817308 */ /* 0x000fe20000000800 */
[----:B------:R-:W-:Y:S02]  /*27e40*/  ISETP.GT.AND P2, PT, R21, 0xc8, !P2 ;  /* 0x000000c81500780c */ /* 0x000fe40005744270 */
[----:B------:R-:W-:Y:S02]  /*27e50*/  FMNMX.FTZ R0, R171, R0, !PT ;  /* 0x00000000ab007209 */ /* 0x000fe40007810000 */
[----:B------:R-:W-:-:S02]  /*27e60*/  ISETP.LT.OR P2, PT, R20, 0xc9, P2 ;  /* 0x000000c91400780c */ /* 0x000fc40001741670 */
[----:B------:R-:W-:Y:S01]  /*27e70*/  FMNMX.FTZ R0, R174, R0, !PT ;  /* 0x00000000ae007209 */ /* 0x000fe20007810000 */
[----:B------:R-:W-:Y:S01]  /*27e80*/  MUFU.EX2 R132, R132 ;  /* 0x0000008400847308 */ /* 0x000fe20000000800 */
[----:B------:R-:W-:Y:S02]  /*27e90*/  FSEL R94, R94, -INF , !P2 ;  /* 0xff8000005e5e7808 */ /* 0x000fe40005000000 */
[----:B------:R-:W-:Y:S02]  /*27ea0*/  FMNMX.FTZ R0, R175, R0, !PT ;  /* 0x00000000af007209 */ /* 0x000fe40007810000 */
[----:B------:R-:W-:Y:S02]  /*27eb0*/  ISETP.GT.AND P2, PT, R21, 0xc9, !P6 ;  /* 0x000000c91500780c */ /* 0x000fe40007744270 */
[----:B------:R-:W-:Y:S01]  /*27ec0*/  FMNMX.FTZ R0, R178, R0, !PT ;  /* 0x00000000b2007209 */ /* 0x000fe20007810000 */
[----:B------:R-:W-:Y:S01]  /*27ed0*/  MUFU.EX2 R133, R133 ;  /* 0x0000008500857308 */ /* 0x000fe20000000800 */
[----:B------:R-:W-:-:S02]  /*27ee0*/  ISETP.LT.OR P2, PT, R20, 0xca, P2 ;  /* 0x000000ca1400780c */ /* 0x000fc40001741670 */
[----:B------:R-:W-:Y:S02]  /*27ef0*/  FMNMX.FTZ R0, R179, R0, !PT ;  /* 0x00000000b3007209 */ /* 0x000fe40007810000 */
[----:B------:R-:W-:Y:S02]  /*27f00*/  FSEL R95, R95, -INF , !P2 ;  /* 0xff8000005f5f7808 */ /* 0x000fe40005000000 */
[----:B------:R-:W-:Y:S01]  /*27f10*/  FMNMX.FTZ R0, R182, R0, !PT ;  /* 0x00000000b6007209 */ /* 0x000fe20007810000 */
[----:B------:R-:W-:Y:S01]  /*27f20*/  MUFU.EX2 R104, R104 ;  /* 0x0000006800687308 */ /* 0x000fe20000000800 */
[----:B------:R-:W-:Y:S02]  /*27f30*/  LOP3.LUT P6, RZ, R17, 0x1000, RZ, 0xc0, !PT ;  /* 0x0000100011ff7812 */ /* 0x000fe400078cc0ff */
[----:B------:R-:W-:Y:S02]  /*27f40*/  FMNMX.FTZ R0, R183, R0, !PT ;  /* 0x00000000b7007209 */ /* 0x000fe40007810000 */
[----:B------:R-:W-:Y:S01]  /*27f50*/  ISETP.GT.AND P2, PT, R21, 0xd9, !P6 ;  /* 0x000000d91500780c */ /* 0x000fe20007744270 */
[--C-:B------:R-:W-:Y:S01]  /*27f60*/  FFMA.FTZ R21, R2, R188, -R15.reuse ;  /* 0x000000bc02157223 */ /* 0x100fe2000001080f */
[----:B------:R-:W-:Y:S01]  /*27f70*/  FMNMX.FTZ R0, R154, R0, !PT ;  /* 0x000000009a007209 */ /* 0x000fe20007810000 */
[--C-:B------:R-:W-:Y:S01]  /*27f80*/  FFMA.FTZ R188, R2, R193, -R15.reuse ;  /* 0x000000c102bc7223 */ /* 0x100fe2000001080f */
[----:B------:R-:W-:Y:S01]  /*27f90*/  ISETP.LT.OR P2, PT, R20, 0xda, P2 ;  /* 0x000000da1400780c */ /* 0x000fe20001741670 */
[C-C-:B------:R-:W-:Y:S01]  /*27fa0*/  FFMA.FTZ R20, R2.reuse, R185, -R15.reuse ;  /* 0x000000b902147223 */ /* 0x140fe2000001080f */
[----:B------:R-:W-:Y:S01]  /*27fb0*/  FMNMX.FTZ R0, R155, R0, !PT ;  /* 0x000000009b007209 */ /* 0x000fe20007810000 */
[C-C-:B------:R-:W-:Y:S01]  /*27fc0*/  FFMA.FTZ R185, R2.reuse, R192, -R15.reuse ;  /* 0x000000c002b97223 */ /* 0x140fe2000001080f */
[----:B------:R-:W-:Y:S01]  /*27fd0*/  FSEL R103, R103, -INF , !P2 ;  /* 0xff80000067677808 */ /* 0x000fe20005000000 */
[--C-:B------:R-:W-:Y:S01]  /*27fe0*/  FFMA.FTZ R192, R2, R197, -R15.reuse ;  /* 0x000000c502c07223 */ /* 0x100fe2000001080f */
[----:B------:R-:W-:Y:S01]  /*27ff0*/  FMNMX.FTZ R0, R158, R0, !PT ;  /* 0x000000009e007209 */ /* 0x000fe20007810000 */
[----:B------:R-:W-:Y:S01]  /*28000*/  FFMA.FTZ R15, R2, R101, -R15 ;  /* 0x00000065020f7223 */ /* 0x000fe2000001080f */
[----:B------:R-:W-:Y:S01]  /*28010*/  FSEL R101, R3, RZ, P3 ;  /* 0x000000ff03657208 */ /* 0x000fe20001800000 */
[----:B------:R-:W-:Y:S01]  /*28020*/  MUFU.EX2 R20, R20 ;  /* 0x0000001400147308 */ /* 0x000fe20000000800 */
[----:B------:R-:W-:-:S03]  /*28030*/  FMNMX.FTZ R0, R159, R0, !PT ;  /* 0x000000009f007209 */ /* 0x000fc60007810000 */
[----:B------:R-:W-:Y:S01]  /*28040*/  FADD.FTZ R101, -R101, R236 ;  /* 0x000000ec65657221 */ /* 0x000fe20000010100 */
[----:B------:R-:W-:-:S03]  /*28050*/  FMNMX.FTZ R0, R162, R0, !PT ;  /* 0x00000000a2007209 */ /* 0x000fc60007810000 */
[----:B------:R-:W-:Y:S01]  /*28060*/  FMUL.FTZ R101, R2, R101 ;  /* 0x0000006502657220 */ /* 0x000fe20000410000 */
[----:B------:R-:W-:Y:S01]  /*28070*/  FMNMX.FTZ R0, R163, R0, !PT ;  /* 0x00000000a3007209 */ /* 0x000fe20007810000 */
[----:B------:R-:W-:Y:S03]  /*28080*/  MUFU.EX2 R21, R21 ;  /* 0x0000001500157308 */ /* 0x000fe60000000800 */
[----:B------:R-:W-:-:S04]  /*28090*/  FMNMX.FTZ R0, R166, R0, !PT ;  /* 0x00000000a6007209 */ /* 0x000fc80007810000 */
[----:B------:R-:W-:Y:S01]  /*280a0*/  FMNMX.FTZ R0, R167, R0, !PT ;  /* 0x00000000a7007209 */ /* 0x000fe20007810000 */
[----:B------:R-:W2:Y:S03]  /*280b0*/  MUFU.EX2 R101, R101 ;  /* 0x0000006500657308 */ /* 0x000ea60000000800 */
        /* <DEDUP_REMOVED lines=47> */
[----:B------:R-:W-:Y:S04]  /*283b0*/  MUFU.EX2 R97, R97 ;  /* 0x0000006100617308 */ /* 0x000fe80000000800 */
[----:B------:R-:W0:Y:S04]  /*283c0*/  SHFL.BFLY PT, R193, R0, 0x2, 0x1f ;  /* 0x0c401f0000c17f89 */ /* 0x000e2800000e0000 */
[----:B------:R-:W-:Y:S08]  /*283d0*/  MUFU.EX2 R100, R100 ;  /* 0x0000006400647308 */ /* 0x000ff00000000800 */
[----:B------:R-:W-:Y:S01]  /*283e0*/  MUFU.EX2 R15, R15 ;  /* 0x0000000f000f7308 */ /* 0x000fe20000000800 */
[----:B0-----:R-:W-:-:S05]  /*283f0*/  FMNMX.FTZ R0, R0, R193, !PT ;  /* 0x000000c100007209 */ /* 0x001fca0007810000 */
[----:B------:R-:W0:Y:S02]  /*28400*/  SHFL.BFLY PT, R193, R0, 0x1, 0x1f ;  /* 0x0c201f0000c17f89 */ /* 0x000e2400000e0000 */
[----:B0-----:R-:W-:-:S04]  /*28410*/  FMNMX.FTZ R0, R0, R193, !PT ;  /* 0x000000c100007209 */ /* 0x001fc80007810000 */
[----:B------:R-:W-:Y:S01]  /*28420*/  FSETP.NEU.FTZ.AND P2, PT, R0, -INF , PT ;  /* 0xff8000000000780b */ /* 0x000fe20003f5d000 */
[----:B------:R-:W-:-:S03]  /*28430*/  FFMA.FTZ R196, R2, R0, -8 ;  /* 0xc100000002c47423 */ /* 0x000fc60000010000 */
[----:B------:R-:W-:Y:S02]  /*28440*/  FSEL R193, R0, RZ, P2 ;  /* 0x000000ff00c17208 */ /* 0x000fe40001000000 */
[----:B------:R-:W-:-:S03]  /*28450*/  FSEL R197, R196, RZ, P2 ;  /* 0x000000ffc4c57208 */ /* 0x000fc60001000000 */
[----:B------:R-:W-:Y:S02]  /*28460*/  FADD.FTZ R193, -R193, R237 ;  /* 0x000000edc1c17221 */ /* 0x000fe40000010100 */
[----:B------:R-:W-:-:S01]  /*28470*/  FFMA.FTZ R186, R2, R186, -R197 ;  /* 0x000000ba02ba7223 */ /* 0x000fc200000108c5 */
[C-C-:B------:R-:W-:Y:S01]  /*28480*/  FFMA.FTZ R187, R2.reuse, R187, -R197.reuse ;  /* 0x000000bb02bb7223 */ /* 0x140fe200000108c5 */
[C---:B------:R-:W-:Y:S01]  /*28490*/  FMUL.FTZ R193, R2.reuse, R193 ;  /* 0x000000c102c17220 */ /* 0x040fe20000410000 */
        /* <DEDUP_REMOVED lines=221> */
[----:B-1----:R-:W-:-:S04]  /*29270*/  FADD.FTZ R199, R102, R199 ;  /* 0x000000c766c77221 */ /* 0x002fc80000010000 */
[----:B--2---:R-:W-:-:S05]  /*29280*/  FADD.FTZ R197, R103, R199 ;  /* 0x000000c767c57221 */ /* 0x004fca0000010000 */
[----:B------:R0:W-:Y:S04]  /*29290*/  STL [R1], R197 ;  /* 0x000000c501007387 */ /* 0x0001e80000100800 */
[----:B------:R0:W-:Y:S01]  /*292a0*/  STL [R1+0x4], R200 ;  /* 0x000004c801007387 */ /* 0x0001e20000100800 */
[----:B------:R-:W-:Y:S05]  /*292b0*/  @!P0 BRA `(.L_x_1531) ;  /* 0x0000000000048947 */ /* 0x000fea0003800000 */
[----:B------:R-:W-:Y:S01]  /*292c0*/  BPT.TRAP 0x1 ;  /* 0x000000040000795c */ /* 0x000fe20000300000 */
.L_x_1531:
[----:B0-----:R-:W2:Y:S01]  /*292d0*/  LDL R197, [R1+0x68] ;  /* 0x0000680001c57983 */ /* 0x001ea20000100800 */
        /* <DEDUP_REMOVED lines=9> */
[-C--:B------:R-:W-:Y:S01]  /*29370*/  FMUL.FTZ R25, R25, R101.reuse ;  /* 0x0000006519197220 */ /* 0x080fe20000410000 */
[----:B------:R-:W-:Y:S01]  /*29380*/  F2FP.SATFINITE.E4M3.F32.PACK_AB_MERGE_C R196, R198, R196, RZ ;  /* 0x000000c4c6c4723e */ /* 0x000fe200048070ff */
[-C--:B------:R-:W-:Y:S01]  /*29390*/  FMUL.FTZ R28, R28, R101.reuse ;  /* 0x000000651c1c7220 */ /* 0x080fe20000410000 */
[----:B------:R-:W-:Y:S01]  /*293a0*/  F2FP.SATFINITE.E4M3.F32.PACK_AB_MERGE_C R172, R173, R172, RZ ;  /* 0x000000acadac723e */ /* 0x000fe200048070ff */
[----:B------:R-:W-:Y:S01]  /*293b0*/  IMAD.U32 R14, RZ, RZ, UR4 ;  /* 0x00000004ff0e7e24 */ /* 0x000fe2000f8e00ff */
[----:B------:R-:W-:Y:S01]  /*293c0*/  F2FP.SATFINITE.E4M3.F32.PACK_AB_MERGE_C R174, R175, R174, RZ ;  /* 0x000000aeafae723e */ /* 0x000fe200048070ff */
[-C--:B------:R-:W-:Y:S01]  /*293d0*/  FMUL.FTZ R29, R29, R101.reuse ;  /* 0x000000651d1d7220 */ /* 0x080fe20000410000 */
[----:B------:R-:W-:Y:S01]  /*293e0*/  F2FP.SATFINITE.E4M3.F32.PACK_AB_MERGE_C R180, R181, R180, RZ ;  /* 0x000000b4b5b4723e */ /* 0x000fe200048070ff */
[-C--:B------:R-:W-:Y:S01]  /*293f0*/  FMUL.FTZ R32, R32, R101.reuse ;  /* 0x0000006520207220 */ /* 0x080fe20000410000 */
[----:B------:R-:W-:Y:S01]  /*29400*/  PRMT R13, R14, 0x654, R13 ;  /* 0x000006540e0d7816 */ /* 0x000fe2000000000d */
[-C--:B------:R-:W-:Y:S01]  /*29410*/  FMUL.FTZ R33, R33, R101.reuse ;  /* 0x0000006521217220 */ /* 0x080fe20000410000 */
[----:B------:R-:W-:Y:S01]  /*29420*/  F2FP.SATFINITE.E4M3.F32.PACK_AB_MERGE_C R182, R183, R182, RZ ;  /* 0x000000b6b7b6723e */ /* 0x000fe200048070ff */
[-C--:B------:R-:W-:Y:S01]  /*29430*/  FMUL.FTZ R36, R36, R101.reuse ;  /* 0x0000006524247220 */ /* 0x080fe20000410000 */
[----:B------:R-:W-:Y:S01]  /*29440*/  F2FP.SATFINITE.E4M3.F32.PACK_AB_MERGE_C R156, R157, R156, RZ ;  /* 0x0000009c9d9c723e */ /* 0x000fe200048070ff */
[----:B------:R0:W-:Y:S01]  /*29450*/  SYNCS.ARRIVE.TRANS64.RED.A1T0 RZ, [R13+URZ], RZ ;  /* 0x000000ff0dff79a7 */ /* 0x0001e2000810043f */
        /* <DEDUP_REMOVED lines=106> */
[----:B0-----:R-:W-:Y:S01]  /*29b00*/  IMAD.MOV.U32 R13, RZ, RZ, R233 ;  /* 0x000000ffff0d7224 */ /* 0x001fe200078e00e9 */
[C---:B--2---:R-:W-:Y:S01]  /*29b10*/  ISETP.GT.AND P2, PT, R12.reuse, R197, PT ;  /* 0x000000c50c00720c */ /* 0x044fe20003f44270 */
[----:B------:R-:W-:-:S12]  /*29b20*/  VIADD R12, R12, 0xffffffff ;  /* 0xffffffff0c0c7836 */ /* 0x000fd80000000000 */
[----:B------:R-:W-:Y:S05]  /*29b30*/  @P2 BRA `(.L_x_1532) ;  /* 0xffffff9800302947 */ /* 0x000fea000383ffff */
.L_x_1513:
[----:B------:R-:W-:Y:S05]  /*29b40*/  WARPSYNC.ALL ;  /* 0x0000000000007948 */ /* 0x000fea0003800000 */
[----:B------:R-:W-:Y:S06]  /*29b50*/  BAR.ARV 0x8, 0x180 ;  /* 0x0206000000007b1d */ /* 0x000fec0000002000 */
[----:B------:R-:W-:Y:S05]  /*29b60*/  @!P0 BRA `(.L_x_1533) ;  /* 0x0000000000048947 */ /* 0x000fea0003800000 */
[----:B------:R-:W-:Y:S01]  /*29b70*/  BPT.TRAP 0x1 ;  /* 0x000000040000795c */ /* 0x000fe20000300000 */
.L_x_1533:
[----:B------:R-:W-:Y:S01]  /*29b80*/  IMAD R13, R233, 0x8, R18 ;  /* 0x00000008e90d7824 */ /* 0x000fe200078e0212 */
[----:B------:R-:W-:-:S04]  /*29b90*/  SHF.L.U32 R4, R232, 0x1f, RZ ;  /* 0x0000001fe8047819 */ /* 0x000fc800000006ff */
[----:B------:R1:W2:Y:S01]  /*29ba0*/  SYNCS.PHASECHK.TRANS64.TRYWAIT P1, [R13+URZ+0x2e850], R4 ;  /* 0x02e850040d0075a7 */ /* 0x0002a2000802017f */
[----:B------:R-:W-:Y:S05]  /*29bb0*/  @!P0 BRA `(.L_x_1534) ;  /* 0x0000000000048947 */ /* 0x000fea0003800000 */
[----:B------:R-:W-:Y:S01]  /*29bc0*/  BPT.TRAP 0x1 ;  /* 0x000000040000795c */ /* 0x000fe20000300000 */
.L_x_1534:
[----:B------:R-:W-:-:S05]  /*29bd0*/  VIADD R18, R18, 0x400 ;  /* 0x0000040012127836 */ /* 0x000fca0000000000 */
[----:B------:R-:W-:-:S04]  /*29be0*/  SHF.R.U32.HI R18, RZ, 0x4, R18 ;  /* 0x00000004ff127819 */ /* 0x000fc80000011612 */
[----:B------:R-:W-:-:S04]  /*29bf0*/  LOP3.LUT R18, R18, 0x3fff, RZ, 0xc0, !PT ;  /* 0x00003fff12127812 */ /* 0x000fc800078ec0ff */
[----:B------:R-:W-:Y:S01]  /*29c00*/  LOP3.LUT R18, R18, 0x10000, RZ, 0xfc, !PT ;  /* 0x0001000012127812 */ /* 0x000fe200078efcff */
[----:B--2---:R-:W-:Y:S06]  /*29c10*/  @P1 BRA `(.L_x_1535) ;  /* 0x0000000000081947 */ /* 0x004fec0003800000 */
[----:B------:R-:W2:Y:S02]  /*29c20*/  SYNCS.PHASECHK.TRANS64.TRYWAIT P1, [R13+URZ+0x2e850], R4 ;  /* 0x02e850040d0075a7 */ /* 0x000ea4000802017f */
[----:B--2---:R-:W-:Y:S05]  /*29c30*/  @!P1 BRA `(.L_x_1536) ;  /* 0x000000d800f09947 */ /* 0x004fea0003800000 */
.L_x_1535:
[----:B-12---:R-:W-:Y:S01]  /*29c40*/  IMAD R4, R233, 0x700, R18 ;  /* 0x00000700e9047824 */ /* 0x006fe200078e0212 */
[----:B------:R-:W2:Y:S01]  /*29c50*/  LDL.LU R21, [R1+0x84] ;  /* 0x0000840001157983 */ /* 0x000ea20000300800 */
[----:B------:R-:W-:Y:S01]  /*29c60*/  IMAD.MOV.U32 R5, RZ, RZ, -0x3ffffff0 ;  /* 0xc0000010ff057424 */ /* 0x000fe200078e00ff */
[----:B------:R-:W-:Y:S05]  /*29c70*/  WARPSYNC.ALL ;  /* 0x0000000000007948 */ /* 0x000fea0003800000 */
[C---:B------:R-:W-:Y:S01]  /*29c80*/  R2UR UR6, R4.reuse ;  /* 0x00000000040672ca */ /* 0x040fe200000e0000 */
[----:B------:R-:W-:Y:S01]  /*29c90*/  VIADD R6, R4, 0x100 ;  /* 0x0000010004067836 */ /* 0x000fe20000000000 */
[----:B------:R-:W-:Y:S01]  /*29ca0*/  R2UR UR7, R5 ;  /* 0x00000000050772ca */ /* 0x000fe200000e0000 */
[----:B------:R-:W-:Y:S01]  /*29cb0*/  WARPGROUP.ARRIVE ;  /* 0x00000000000079c5 */ /* 0x000fe20000000000 */
[----:B------:R-:W-:Y:S01]  /*29cc0*/  IMAD.MOV.U32 R7, RZ, RZ, -0x3ffffff0 ;  /* 0xc0000010ff077424 */ /* 0x000fe200078e00ff */
[----:B------:R-:W3:Y:S01]  /*29cd0*/  LDL R14, [R1+0x8c] ;  /* 0x00008c00010e7983 */ /* 0x000ee20000100800 */
[----:B------:R-:W-:-:S03]  /*29ce0*/  ULDC.64 UR4, c[0x0][0x9a0] ;  /* 0x0002680000047ab9 */ /* 0x000fc60000000a00 */
[----:B------:R-:W4:Y:S04]  /*29cf0*/  LDL.LU R20, [R1+0x4] ;  /* 0x0000040001147983 */ /* 0x000f280000300800 */
[----:B------:R-:W5:Y:S01]  /*29d00*/  LDL.LU R12, [R1] ;  /* 0x00000000010c7983 */ /* 0x000f620000300800 */
[----:B------:R-:W-:Y:S01]  /*29d10*/  ISETP.NE.U32.AND P1, PT, RZ, UR4, PT ;  /* 0x00000004ff007c0c */ /* 0x000fe2000bf25070 */
[----:B------:R-:W-:Y:S01]  /*29d20*/  QGMMA.64x128x32.F32.E4M3.E4M3 R24, R224, gdesc[UR4], R24, gsb0 ;  /* 0x01e00004e0187df3 */ /* 0x000fe20008000818 */
[----:B------:R-:W-:Y:S01]  /*29d30*/  R2UR UR6, R6 ;  /* 0x00000000060672ca */ /* 0x000fe200000e0000 */
[----:B------:R-:W-:Y:S01]  /*29d40*/  VIADD R6, R4, 0x200 ;  /* 0x0000020004067836 */ /* 0x000fe20000000000 */
[----:B------:R-:W-:Y:S01]  /*29d50*/  R2UR UR7, R7 ;  /* 0x00000000070772ca */ /* 0x000fe200000e0000 */
[----:B------:R-:W-:Y:S01]  /*29d60*/  IMAD.MOV.U32 R7, RZ, RZ, -0x3ffffff0 ;  /* 0xc0000010ff077424 */ /* 0x000fe200078e00ff */
[----:B------:R-:W-:Y:S01]  /*29d70*/  ISETP.NE.AND.EX P1, PT, RZ, UR5, PT, P1 ;  /* 0x00000005ff007c0c */ /* 0x000fe2000bf25310 */
[----:B------:R-:W-:Y:S01]  /*29d80*/  IMAD.MOV.U32 R15, RZ, RZ, -0x3ffffff0 ;  /* 0xc0000010ff0f7424 */ /* 0x000fe200078e00ff */
[----:B------:R-:W-:-:S11]  /*29d90*/  ULDC.64 UR8, c[0x0][0x208] ;  /* 0x0000820000087ab9 */ /* 0x000fd60000000a00 */
[----:B------:R-:W1:Y:S08]  /*29da0*/  @P1 LDC.64 R8, c[0x0][0x9c8] ;  /* 0x00027200ff081b82 */ /* 0x000e700000000a00 */
[----:B------:R-:W3:Y:S01]  /*29db0*/  @P1 LDC.64 R10, c[0x0][0x9d0] ;  /* 0x00027400ff0a1b82 */ /* 0x000ee20000000a00 */
[----:B------:R-:W-:Y:S02]  /*29dc0*/  WARPGROUP.DEPBAR.LE gsb0, 0x0 ;  /* 0x00008000000079c5 */ /* 0x000fe40000010000 */
[----:B------:R-:W-:-:S06]  /*29dd0*/  WARPGROUP.ARRIVE ;  /* 0x00000000000079c5 */ /* 0x000fcc0000000000 */
[----:B------:R-:W-:Y:S01]  /*29de0*/  QGMMA.64x128x32.F32.E4M3.E4M3 R24, R220, gdesc[UR4], R24, gsb0 ;  /* 0x01e00004dc187df3 */ /* 0x000fe20008000818 */
[----:B------:R-:W-:Y:S01]  /*29df0*/  R2UR UR6, R6 ;  /* 0x00000000060672ca */ /* 0x000fe200000e0000 */
[----:B------:R-:W-:Y:S01]  /*29e00*/  VIADD R6, R4, 0x300 ;  /* 0x0000030004067836 */ /* 0x000fe20000000000 */
[----:B------:R-:W-:Y:S01]  /*29e10*/  R2UR UR7, R7 ;  /* 0x00000000070772ca */ /* 0x000fe200000e0000 */
[----:B------:R-:W-:Y:S01]  /*29e20*/  IMAD.MOV.U32 R7, RZ, RZ, -0x3ffffff0 ;  /* 0xc0000010ff077424 */ /* 0x000fe200078e00ff */
[----:B--2---:R-:W-:Y:S01]  /*29e30*/  @P1 SHF.R.S32.HI R5, RZ, 0x1f, R21 ;  /* 0x0000001fff051819 */ /* 0x004fe20000011415 */
[----:B------:R-:W-:Y:S02]  /*29e40*/  WARPGROUP.DEPBAR.LE gsb0, 0x0 ;  /* 0x00008000000079c5 */ /* 0x000fe40000010000 */
[----:B------:R-:W-:-:S08]  /*29e50*/  WARPGROUP.ARRIVE ;  /* 0x00000000000079c5 */ /* 0x000fd00000000000 */
[----:B------:R-:W-:Y:S01]  /*29e60*/  QGMMA.64x128x32.F32.E4M3.E4M3 R24, R216, gdesc[UR4], R24, gsb0 ;  /* 0x01e00004d8187df3 */ /* 0x000fe20008000818 */
[----:B------:R-:W-:Y:S01]  /*29e70*/  R2UR UR6, R6 ;  /* 0x00000000060672ca */ /* 0x000fe200000e0000 */
[----:B-1----:R-:W-:Y:S01]  /*29e80*/  @P1 IMAD R6, R5, R8, RZ ;  /* 0x0000000805061224 */ /* 0x002fe200078e02ff */
[----:B------:R-:W-:-:S03]  /*29e90*/  R2UR UR7, R7 ;  /* 0x00000000070772ca */ /* 0x000fc600000e0000 */
[C---:B------:R-:W-:Y:S02]  /*29ea0*/  @P1 IMAD R5, R21.reuse, R9, R6 ;  /* 0x0000000915051224 */ /* 0x040fe400078e0206 */
[----:B------:R-:W-:-:S04]  /*29eb0*/  @P1 IMAD.WIDE.U32 R6, R21, R8, RZ ;  /* 0x0000000815061225 */ /* 0x000fc800078e00ff */
[----:B------:R-:W-:Y:S02]  /*29ec0*/  @P1 IMAD.IADD R7, R7, 0x1, R5 ;  /* 0x0000000107071824 */ /* 0x000fe400078e0205 */
[----:B---3--:R-:W-:-:S04]  /*29ed0*/  @P1 IMAD.WIDE.U32 R6, R14, R10, R6 ;  /* 0x0000000a0e061225 */ /* 0x008fc800078e0006 */
[----:B------:R-:W-:Y:S01]  /*29ee0*/  @P1 IMAD R5, R14, R11, R7 ;  /* 0x0000000b0e051224 */ /* 0x000fe200078e0207 */
[----:B------:R-:W-:Y:S01]  /*29ef0*/  @P1 LEA R8, P2, R6, UR4, 0x2 ;  /* 0x0000000406081c11 */ /* 0x000fe2000f8410ff */
[----:B------:R-:W-:Y:S02]  /*29f00*/  VIADD R14, R4, 0x400 ;  /* 0x00000400040e7836 */ /* 0x000fe40000000000 */
[----:B------:R-:W-:Y:S01]  /*29f10*/  IMAD.MOV.U32 R10, RZ, RZ, 0x3f800000 ;  /* 0x3f800000ff0a7424 */ /* 0x000fe200078e00ff */
        /* <DEDUP_REMOVED lines=16> */
[----:B----4-:R-:W3:Y:S01]  /*2a020*/  SHFL.BFLY PT, R6, R20, 0x2, 0x1f ;  /* 0x0c401f0014067f89 */ /* 0x010ee200000e0000 */
[----:B------:R-:W-:Y:S02]  /*2a030*/  WARPGROUP.DEPBAR.LE gsb0, 0x0 ;  /* 0x00008000000079c5 */ /* 0x000fe40000010000 */
[----:B------:R-:W-:-:S06]  /*2a040*/  WARPGROUP.ARRIVE ;  /* 0x00000000000079c5 */ /* 0x000fcc0000000000 */
[----:B------:R-:W-:Y:S01]  /*2a050*/  QGMMA.64x128x32.F32.E4M3.E4M3 R24, R204, gdesc[UR4], R24, gsb0 ;  /* 0x01e00004cc187df3 */ /* 0x000fe20008000818 */
[----:B------:R-:W-:Y:S02]  /*2a060*/  R2UR UR6, R4 ;  /* 0x00000000040672ca */ /* 0x000fe400000e0000 */
[----:B------:R-:W-:Y:S01]  /*2a070*/  R2UR UR7, R5 ;  /* 0x00000000050772ca */ /* 0x000fe200000e0000 */
[----:B-----5:R-:W4:Y:S01]  /*2a080*/  SHFL.BFLY PT, R4, R12, 0x2, 0x1f ;  /* 0x0c401f000c047f89 */ /* 0x020f2200000e0000 */
[----:B---3--:R-:W-:-:S05]  /*2a090*/  FADD.FTZ R6, R6, R20 ;  /* 0x0000001406067221 */ /* 0x008fca0000010000 */
[----:B------:R-:W3:Y:S01]  /*2a0a0*/  SHFL.BFLY PT, R5, R6, 0x1, 0x1f ;  /* 0x0c201f0006057f89 */ /* 0x000ee200000e0000 */
[----:B----4-:R-:W-:-:S05]  /*2a0b0*/  FADD.FTZ R4, R4, R12 ;  /* 0x0000000c04047221 */ /* 0x010fca0000010000 */
[----:B------:R-:W4:Y:S01]  /*2a0c0*/  SHFL.BFLY PT, R7, R4, 0x1, 0x1f ;  /* 0x0c201f0004077f89 */ /* 0x000f2200000e0000 */
[----:B---3--:R-:W-:-:S05]  /*2a0d0*/  FADD.FTZ R11, R6, R5 ;  /* 0x00000005060b7221 */ /* 0x008fca0000010000 */
[C---:B------:R-:W-:Y:S01]  /*2a0e0*/  FSETP.NE.FTZ.AND P1, PT, R11.reuse, RZ, PT ;  /* 0x000000ff0b00720b */ /* 0x040fe20003f35000 */
[----:B------:R-:W-:Y:S01]  /*2a0f0*/  FMUL.FTZ R14, R11, 0.00390625 ;  /* 0x3b8000000b0e7820 */ /* 0x000fe20000410000 */
[----:B------:R-:W-:-:S04]  /*2a100*/  IMAD.MOV.U32 R5, RZ, RZ, RZ ;  /* 0x000000ffff057224 */ /* 0x000fc800078e00ff */
[----:B------:R-:W-:Y:S01]  /*2a110*/  FSETP.NE.FTZ.AND P2, PT, R14, RZ, PT ;  /* 0x000000ff0e00720b */ /* 0x000fe20003f55000 */
[----:B----4-:R-:W-:-:S04]  /*2a120*/  FADD.FTZ R12, R4, R7 ;  /* 0x00000007040c7221 */ /* 0x010fc80000010000 */
[----:B-1----:R-:W-:Y:S02]  /*2a130*/  FMUL.FTZ R8, R12, 0.00390625 ;  /* 0x3b8000000c087820 */ /* 0x002fe40000410000 */
[----:B------:R-:W-:Y:S03]  /*2a140*/  @P1 MUFU.RCP R5, R11 ;  /* 0x0000000b00051308 */ /* 0x000fe60000001000 */
[----:B------:R-:W-:Y:S01]  /*2a150*/  FSETP.NE.FTZ.AND P3, PT, R8, RZ, PT ;  /* 0x000000ff0800720b */ /* 0x000fe20003f75000 */
[----:B------:R-:W-:Y:S02]  /*2a160*/  WARPGROUP.DEPBAR.LE gsb0, 0x0 ;  /* 0x00008000000079c5 */ /* 0x000fe40000010000 */
[----:B------:R-:W-:-:S06]  /*2a170*/  WARPGROUP.ARRIVE ;  /* 0x00000000000079c5 */ /* 0x000fcc0000000000 */
[----:B------:R-:W-:Y:S01]  /*2a180*/  QGMMA.64x128x32.F32.E4M3.E4M3 R24, R200, gdesc[UR4], R24, gsb0 ;  /* 0x01e00004c8187df3 */ /* 0x000fe20008000818 */
[----:B------:R-:W-:Y:S01]  /*2a190*/  FSETP.NE.FTZ.AND P1, PT, R12, RZ, PT ;  /* 0x000000ff0c00720b */ /* 0x000fe20003f35000 */
[----:B------:R-:W-:Y:S01]  /*2a1a0*/  IMAD.MOV.U32 R9, RZ, RZ, RZ ;  /* 0x000000ffff097224 */ /* 0x000fe200078e00ff */
[----:B------:R-:W1:Y:S08]  /*2a1b0*/  @P2 MUFU.LG2 R6, R14 ;  /* 0x0000000e00062308 */ /* 0x000e700000000c00 */
[----:B------:R-:W3:Y:S08]  /*2a1c0*/  @P3 MUFU.LG2 R8, R8 ;  /* 0x0000000800083308 */ /* 0x000ef00000000c00 */
[----:B------:R-:W4:Y:S01]  /*2a1d0*/  @P1 MUFU.RCP R9, R12 ;  /* 0x0000000c00091308 */ /* 0x000f220000001000 */
[C---:B------:R-:W-:Y:S01]  /*2a1e0*/  @P2 FMUL.FTZ R4, R2.reuse, 0.69314718246459960938 ;  /* 0x3f31721802042820 */ /* 0x040fe20000410000 */
[----:B------:R-:W-:Y:S01]  /*2a1f0*/  @P3 FMUL.FTZ R2, R2, 0.69314718246459960938 ;  /* 0x3f31721802023820 */ /* 0x000fe20000410000 */
[----:B-1----:R-:W-:Y:S01]  /*2a200*/  @P2 FMUL.FTZ R7, R6, 0.69314718246459960938 ;  /* 0x3f31721806072820 */ /* 0x002fe20000410000 */
[----:B------:R-:W-:-:S02]  /*2a210*/  IMAD.MOV.U32 R88, RZ, RZ, -0x800000 ;  /* 0xff800000ff587424 */ /* 0x000fc400078e00ff */
[----:B--2---:R-:W-:Y:S01]  /*2a220*/  FMUL.FTZ R106, R5, R10 ;  /* 0x0000000a056a7220 */ /* 0x004fe20000410000 */
[----:B------:R-:W-:Y:S02]  /*2a230*/  IMAD.MOV.U32 R89, RZ, RZ, -0x800000 ;  /* 0xff800000ff597424 */ /* 0x000fe400078e00ff */
[----:B---3--:R-:W-:Y:S01]  /*2a240*/  @P3 FMUL.FTZ R11, R8, 0.69314718246459960938 ;  /* 0x3f317218080b3820 */ /* 0x008fe20000410000 */
[----:B------:R-:W-:-:S03]  /*2a250*/  @P2 FFMA.FTZ R88, R4, R3, R7 ;  /* 0x0000000304582223 */ /* 0x000fc60000010007 */
[----:B------:R-:W-:Y:S01]  /*2a260*/  @P3 FFMA.FTZ R89, R2, R0, R11 ;  /* 0x0000000002593223 */ /* 0x000fe2000001000b */
[----:B----4-:R-:W-:Y:S01]  /*2a270*/  FMUL.FTZ R9, R9, R10 ;  /* 0x0000000a09097220 */ /* 0x010fe20000410000 */
[----:B------:R-:W-:Y:S02]  /*2a280*/  WARPGROUP.DEPBAR.LE gsb0, 0x0 ;  /* 0x00008000000079c5 */ /* 0x000fe40000010000 */
[----:B------:R-:W-:Y:S05]  /*2a290*/  @!P0 BRA `(.L_x_1537) ;  /* 0x0000000000048947 */ /* 0x000fea0003800000 */
[----:B------:R-:W-:Y:S01]  /*2a2a0*/  BPT.TRAP 0x1 ;  /* 0x000000040000795c */ /* 0x000fe20000300000 */
.L_x_1537:
[----:B------:R-:W2:Y:S04]  /*2a2b0*/  LDL R2, [R1+0x68] ;  /* 0x0000680001027983 */ /* 0x000ea80000100800 */
[----:B------:R-:W3:Y:S01]  /*2a2c0*/  LDL.LU R0, [R1+0xa8] ;  /* 0x0000a80001007983 */ /* 0x000ee20000300800 */
[----:B------:R-:W-:Y:S02]  /*2a2d0*/  VIADD R233, R233, 0x1 ;  /* 0x00000001e9e97836 */ /* 0x000fe40000000000 */
[-C--:B------:R-:W-:Y:S01]  /*2a2e0*/  FMUL.FTZ R7, R29, R106.reuse ;  /* 0x0000006a1d077220 */ /* 0x080fe20000410000 */
[-C--:B------:R-:W-:Y:S01]  /*2a2f0*/  FMUL.FTZ R102, R40, R106.reuse ;  /* 0x0000006a28667220 */ /* 0x080fe20000410000 */
[-C--:B------:R-:W-:Y:S01]  /*2a300*/  FMUL.FTZ R29, R56, R106.reuse ;  /* 0x0000006a381d7220 */ /* 0x080fe20000410000 */
[-C--:B------:R-:W-:Y:S01]  /*2a310*/  FMUL.FTZ R113, R60, R106.reuse ;  /* 0x0000006a3c717220 */ /* 0x080fe20000410000 */
        /* <DEDUP_REMOVED lines=58> */
[----:B0-----:R-:W-:Y:S01]  /*2a6c0*/  FMUL.FTZ R103, R83, R9 ;  /* 0x0000000953677220 */ /* 0x001fe20000410000 */
[----:B------:R-:W-:-:S02]  /*2a6d0*/  SEL R233, R233, RZ, P1 ;  /* 0x000000ffe9e97207 */ /* 0x000fc40000800000 */
[----:B--2---:R-:W-:Y:S01]  /*2a6e0*/  R2UR UR4, R2 ;  /* 0x00000000020472ca */ /* 0x004fe200000e0000 */
[----:B------:R-:W-:-:S12]  /*2a6f0*/  VIADD R2, R13, 0x2e860 ;  /* 0x0002e8600d027836 */ /* 0x000fd80000000000 */
[----:B------:R-:W-:Y:S01]  /*2a700*/  IMAD.U32 R3, RZ, RZ, UR4 ;  /* 0x00000004ff037e24 */ /* 0x000fe2000f8e00ff */
[----:B---3--:R-:W-:Y:S01]  /*2a710*/  R2UR UR4, R0 ;  /* 0x00000000000472ca */ /* 0x008fe200000e0000 */
[-C--:B------:R-:W-:Y:S01]  /*2a720*/  FMUL.FTZ R0, R24, R106.reuse ;  /* 0x0000006a18007220 */ /* 0x080fe20000410000 */
[----:B------:R-:W-:Y:S01]  /*2a730*/  FMUL.FTZ R106, R81, R106 ;  /* 0x0000006a516a7220 */ /* 0x000fe20000410000 */
[----:B------:R-:W-:Y:S01]  /*2a740*/  FMUL.FTZ R81, R58, R9 ;  /* 0x000000093a517220 */ /* 0x000fe20000410000 */
[----:B------:R-:W-:Y:S02]  /*2a750*/  PRMT R2, R3, 0x654, R2 ;  /* 0x0000065403027816 */ /* 0x000fe40000000002 */
[----:B------:R-:W-:Y:S02]  /*2a760*/  SEL R3, RZ, 0x1, P1 ;  /* 0x00000001ff037807 */ /* 0x000fe40000800000 */
[----:B------:R0:W-:Y:S02]  /*2a770*/  SYNCS.ARRIVE.TRANS64.RED.A1T0 RZ, [R2+URZ], RZ ;  /* 0x000000ff02ff79a7 */ /* 0x0001e4000810043f */
[----:B------:R-:W-:-:S03]  /*2a780*/  LOP3.LUT R232, R232, R3, RZ, 0x3c, !PT ;  /* 0x00000003e8e87212 */ /* 0x000fc600078e3cff */
[----:B------:R-:W-:-:S06]  /*2a790*/  UIADD3 UR4, UR4, 0x1, URZ ;  /* 0x0000000104047890 */ /* 0x000fcc000fffe03f */
[----:B0-----:R-:W-:-:S05]  /*2a7a0*/  IMAD.U32 R2, RZ, RZ, UR4 ;  /* 0x00000004ff027e24 */ /* 0x001fca000f8e00ff */
[----:B------:R0:W-:Y:S02]  /*2a7b0*/  STL [R1+0xa8], R2 ;  /* 0x0000a80201007387 */ /* 0x0001e40000100800 */
.L_x_1426:
[----:B------:R-:W1:Y:S01]  /*2a7c0*/  S2R R122, SR_TID.X ;  /* 0x00000000007a7919 */ /* 0x000e620000002100 */
[----:B------:R-:W-:Y:S05]  /*2a7d0*/  WARPSYNC.ALL ;  /* 0x0000000000007948 */ /* 0x000fea0003800000 */
[----:B-1----:R-:W-:-:S05]  /*2a7e0*/  VIADD R95, R122, 0xffffff80 ;  /* 0xffffff807a5f7836 */ /* 0x002fca0000000000 */
[----:B------:R-:W-:-:S04]  /*2a7f0*/  SHF.R.S32.HI R94, RZ, 0x1f, R95 ;  /* 0x0000001fff5e7819 */ /* 0x000fc8000001145f */
[----:B------:R-:W-:-:S04]  /*2a800*/  LEA.HI R93, R94, R95, RZ, 0x3 ;  /* 0x0000005f5e5d7211 */ /* 0x000fc800078f18ff */
[----:B------:R-:W-:-:S05]  /*2a810*/  LOP3.LUT R92, R93, 0xfffffff8, RZ, 0xc0, !PT ;  /* 0xfffffff85d5c7812 */ /* 0x000fca00078ec0ff */
[----:B------:R-:W-:-:S04]  /*2a820*/  IMAD.IADD R92, R95, 0x1, -R92 ;  /* 0x000000015f5c7824 */ /* 0x000fc800078e0a5c */
[----:B------:R-:W-:-:S04]  /*2a830*/  IMAD.SHL.U32 R91, R92, 0x8, RZ ;  /* 0x000000085c5b7824 */ /* 0x000fc800078e00ff */
[----:B------:R-:W-:Y:S01]  /*2a840*/  VIADD R87, R91, 0x40 ;  /* 0x000000405b577836 */ /* 0x000fe20000000000 */
[----:B------:R-:W2:Y:S01]  /*2a850*/  LDL R121, [R1+0x9c] ;  /* 0x00009c0001797983 */ /* 0x000ea20000100800 */
[----:B------:R-:W1:Y:S01]  /*2a860*/  S2UR UR5, SR_CgaCtaId ;  /* 0x00000000000579c3 */ /* 0x000e620000008800 */
[----:B------:R-:W-:Y:S01]  /*2a870*/  UMOV UR4, 0x400 ;  /* 0x0000040000047882 */ /* 0x000fe20000000000 */
[----:B------:R-:W-:Y:S01]  /*2a880*/  BSSY B0, `(.L_x_1538) ;  /* 0x0000427000007945 */ /* 0x000fe20003800000 */
[----:B-1----:R-:W-:Y:S02]  /*2a890*/  ULEA UR4, UR5, UR4, 0x18 ;  /* 0x0000000405047291 */ /* 0x002fe4000f8ec03f */
[----:B0-----:R-:W-:-:S04]  /*2a8a0*/  IMAD.U32 R2, RZ, RZ, UR5 ;  /* 0x00000005ff027e24 */ /* 0x001fc8000f8e00ff */
[----:B------:R-:W-:Y:S01]  /*2a8b0*/  IMAD.U32 R18, RZ, RZ, UR4 ;  /* 0x00000004ff127e24 */ /* 0x000fe2000f8e00ff */
[----:B------:R-:W-:Y:S06]  /*2a8c0*/  BAR.SYNC.DEFER_BLOCKING 0x5, 0x180 ;  /* 0x0146000000007b1d */ /* 0x000fec0000010000 */
[----:B------:R-:W-:Y:S04]  /*2a8d0*/  STL [R1+0x68], R2 ;  /* 0x0000680201007387 */ /* 0x000fe80000100800 */
[----:B------:R-:W0:Y:S04]  /*2a8e0*/  LDS.128 R32, [R18+0x2e8d0] ;  /* 0x02e8d00012207984 */ /* 0x000e280000000c00 */
[----:B0-----:R0:W-:Y:S04]  /*2a8f0*/  STL.64 [R1+0x78], R32 ;  /* 0x0000782001007387 */ /* 0x0011e80000100a00 */
[----:B------:R0:W-:Y:S01]  /*2a900*/  STL.64 [R1+0x80], R34 ;  /* 0x0000802201007387 */ /* 0x0001e20000100a00 */
[----:B------:R-:W-:Y:S06]  /*2a910*/  BAR.ARV 0x4, 0x180 ;  /* 0x0106000000007b1d */ /* 0x000fec0000002000 */
[----:B--2---:R-:W-:-:S13]  /*2a920*/  ISETP.NE.AND P1, PT, R121, RZ, PT ;  /* 0x000000ff7900720c */ /* 0x004fda0003f25270 */
[----:B------:R-:W1:Y:S02]  /*2a930*/  @!P1 LDC R121, c[0x0][0xad4] ;  /* 0x0002b500ff799b82 */ /* 0x000e640000000800 */
[----:B-1----:R0:W-:Y:S01]  /*2a940*/  @!P1 STL [R1+0x9c], R121 ;  /* 0x00009c7901009387 */ /* 0x0021e20000100800 */
[----:B------:R-:W-:Y:S05]  /*2a950*/  @P0 BRA `(.L_x_1539) ;  /* 0x0000003400340947 */ /* 0x000fea0003800000 */
[----:B------:R-:W2:Y:S01]  /*2a960*/  LDL R8, [R1+0x88] ;  /* 0x0000880001087983 */ /* 0x000ea20000100800 */
[----:B------:R-:W-:Y:S01]  /*2a970*/  IMAD.SHL.U32 R2, R122, 0x4, RZ ;  /* 0x000000047a027824 */ /* 0x000fe200078e00ff */
[----:B------:R-:W-:Y:S01]  /*2a980*/  ULDC.64 UR4, c[0x4][0x38] ;  /* 0x01000e0000047ab9 */ /* 0x000fe20000000a00 */
[----:B------:R-:W-:Y:S01]  /*2a990*/  ULDC.64 UR6, c[0x0][0x208] ;  /* 0x0000820000067ab9 */ /* 0x000fe20000000a00 */
[----:B------:R-:W1:Y:S02]  /*2a9a0*/  S2R R3, SR_SWINHI ;  /* 0x0000000000037919 */ /* 0x000e640000002f00 */
[----:B------:R-:W-:-:S04]  /*2a9b0*/  LOP3.LUT R2, R2, 0xc, RZ, 0xc0, !PT ;  /* 0x0000000c02027812 */ /* 0x000fc800078ec0ff */
[----:B------:R-:W-:Y:S02]  /*2a9c0*/  IADD3 R26, P0, R2, UR4, RZ ;  /* 0x00000004021a7c10 */ /* 0x000fe4000ff1e0ff */
[----:B------:R-:W-:-:S03]  /*2a9d0*/  LEA.HI R2, R94, R95, RZ, 0x4 ;  /* 0x0000005f5e027211 */ /* 0x000fc600078f20ff */
[----:B------:R-:W-:Y:S01]  /*2a9e0*/  IMAD.X R27, RZ, RZ, UR5, P0 ;  /* 0x00000005ff1b7e24 */ /* 0x000fe200080e06ff */
[----:B------:R-:W-:-:S04]  /*2a9f0*/  SHF.R.S32.HI R9, RZ, 0x4, R2 ;  /* 0x00000004ff097819 */ /* 0x000fc80000011402 */
[C---:B------:R-:W-:Y:S02]  /*2aa00*/  LEA.HI R6, R2.reuse, R9, RZ, 0x1 ;  /* 0x0000000902067211 */ /* 0x040fe400078f08ff */
[----:B------:R-:W-:Y:S02]  /*2aa10*/  MOV R74, R18 ;  /* 0x00000012004a7202 */ /* 0x000fe40000000f00 */
[----:B-1----:R-:W-:Y:S01]  /*2aa20*/  MOV R75, R3 ;  /* 0x00000003004b7202 */ /* 0x002fe20000000f00 */
[----:B------:R-:W-:Y:S01]  /*2aa30*/  UMOV UR4, 0xffffffff ;  /* 0xffffffff00047882 */ /* 0x000fe20000000000 */
[----:B------:R-:W-:Y:S01]  /*2aa40*/  LOP3.LUT R2, R2, 0x3fffff0, RZ, 0xc0, !PT ;  /* 0x03fffff002027812 */ /* 0x000fe200078ec0ff */
[----:B------:R1:W5:Y:S01]  /*2aa50*/  LDG.E.CONSTANT R26, desc[UR6][R26.64] ;  /* 0x000000061a1a7981 */ /* 0x000362000c1e9900 */
[----:B------:R-:W-:-:S03]  /*2aa60*/  LOP3.LUT R6, R6, 0x1ffffffe, RZ, 0xc0, !PT ;  /* 0x1ffffffe06067812 */ /* 0x000fc600078ec0ff */
[----:B------:R-:W-:Y:S02]  /*2aa70*/  IMAD.IADD R2, R95, 0x1, -R2 ;  /* 0x000000015f027824 */ /* 0x000fe400078e0a02 */
[----:B------:R-:W-:Y:S02]  /*2aa80*/  IMAD.IADD R6, R9, 0x1, -R6 ;  /* 0x0000000109067824 */ /* 0x000fe400078e0a06 */
[----:B--2---:R-:W-:Y:S01]  /*2aa90*/  IMAD R9, R2, 0x40, R8 ;  /* 0x0000004002097824 */ /* 0x004fe200078e0208 */
[----:B------:R-:W-:-:S03]  /*2aaa0*/  LOP3.LUT P0, R2, R122, 0x3, RZ, 0xc0, !PT ;  /* 0x000000037a027812 */ /* 0x000fc6000780c0ff */
[----:B------:R-:W-:Y:S01]  /*2aab0*/  IMAD R9, R6, 0x8, R9 ;  /* 0x0000000806097824 */ /* 0x000fe200078e0209 */
[----:B------:R-:W-:-:S03]  /*2aac0*/  ISETP.EQ.OR P0, PT, R2, 0x3, !P0 ;  /* 0x000000030200780c */ /* 0x000fc60004702670 */
[----:B------:R-:W-:Y:S01]  /*2aad0*/  IMAD.WIDE R38, R9, 0x2, R74 ;  /* 0x0000000209267825 */ /* 0x000fe200078e024a */
[----:B------:R-:W-:Y:S02]  /*2aae0*/  SEL R13, R4, R7, P0 ;  /* 0x00000007040d7207 */ /* 0x000fe40000000000 */
[----:B------:R-:W-:Y:S02]  /*2aaf0*/  SEL R4, R7, R4, P0 ;  /* 0x0000000407047207 */ /* 0x000fe40000000000 */
[C---:B0-----:R-:W-:Y:S02]  /*2ab00*/  IADD3 R35, P5, R38.reuse, 0x4060, RZ ;  /* 0x0000406026237810 */ /* 0x041fe40007fbe0ff */
[----:B------:R-:W-:Y:S02]  /*2ab10*/  IADD3 R33, P1, R38, 0x4040, RZ ;  /* 0x0000404026217810 */ /* 0x000fe40007f3e0ff */
[----:B------:R-:W-:Y:S02]  /*2ab20*/  LOP3.LUT R34, R35, 0x380, RZ, 0xc0, !PT ;  /* 0x0000038023227812 */ /* 0x000fe400078ec0ff */
[----:B------:R-:W-:-:S02]  /*2ab30*/  LOP3.LUT R32, R33, 0x380, RZ, 0xc0, !PT ;  /* 0x0000038021207812 */ /* 0x000fc400078ec0ff */
[----:B------:R-:W-:Y:S02]  /*2ab40*/  IADD3 R7, P3, R38, 0x4000, RZ ;  /* 0x0000400026077810 */ /* 0x000fe40007f7e0ff */
[----:B------:R-:W-:Y:S02]  /*2ab50*/  SHF.R.U64 R34, R34, 0x3, RZ ;  /* 0x0000000322227819 */ /* 0x000fe400000012ff */
[----:B------:R-:W-:Y:S02]  /*2ab60*/  SHF.R.U64 R32, R32, 0x3, RZ ;  /* 0x0000000320207819 */ /* 0x000fe400000012ff */
[----:B------:R-:W-:Y:S02]  /*2ab70*/  LOP3.LUT R24, R7, 0x380, RZ, 0xc0, !PT ;  /* 0x0000038007187812 */ /* 0x000fe400078ec0ff */
[----:B------:R-:W-:Y:S02]  /*2ab80*/  SEL R3, R0, R25, P0 ;  /* 0x0000001900037207 */ /* 0x000fe40000000000 */
[----:B------:R-:W-:Y:S01]  /*2ab90*/  LOP3.LUT R34, R34, R35, RZ, 0x3c, !PT ;  /* 0x0000002322227212 */ /* 0x000fe200078e3cff */
[--C-:B------:R-:W-:Y:S01]  /*2aba0*/  IMAD.X R35, RZ, RZ, R39.reuse, P5 ;  /* 0x000000ffff237224 */ /* 0x100fe200028e0627 */
[----:B------:R-:W-:Y:S01]  /*2abb0*/  LOP3.LUT R32, R32, R33, RZ, 0x3c, !PT ;  /* 0x0000002120207212 */ /* 0x000fe200078e3cff */
[----:B------:R-:W-:Y:S01]  /*2abc0*/  IMAD.X R33, RZ, RZ, R39, P1 ;  /* 0x000000ffff217224 */ /* 0x000fe200008e0627 */
[----:B------:R-:W-:-:S02]  /*2abd0*/  SEL R0, R25, R0, P0 ;  /* 0x0000000019007207 */ /* 0x000fc40000000000 */
[----:B------:R-:W-:Y:S02]  /*2abe0*/  SHF.R.U64 R24, R24, 0x3, RZ ;  /* 0x0000000318187819 */ /* 0x000fe400000012ff */
[C---:B------:R-:W-:Y:S02]  /*2abf0*/  IADD3 R31, P2, R38.reuse, 0x4020, RZ ;  /* 0x00004020261f7810 */ /* 0x040fe40007f5e0ff */
[C---:B------:R-:W-:Y:S02]  /*2ac00*/  IADD3 R25, P4, R38.reuse, 0x60, RZ ;  /* 0x0000006026197810 */ /* 0x040fe40007f9e0ff */
[C---:B------:R-:W-:Y:S02]  /*2ac10*/  IADD3 R15, P5, R38.reuse, 0x40, RZ ;  /* 0x00000040260f7810 */ /* 0x040fe40007fbe0ff */
[----:B------:R-:W-:Y:S02]  /*2ac20*/  IADD3 R9, P1, R38, 0x20, RZ ;  /* 0x0000002026097810 */ /* 0x000fe40007f3e0ff */
[----:B------:R-:W-:-:S02]  /*2ac30*/  LOP3.LUT R24, R24, R7, RZ, 0x3c, !PT ;  /* 0x0000000718187212 */ /* 0x000fc400078e3cff */
[----:B------:R-:W-:Y:S02]  /*2ac40*/  LOP3.LUT R30, R31, 0x380, RZ, 0xc0, !PT ;  /* 0x000003801f1e7812 */ /* 0x000fe400078ec0ff */
[----:B------:R-:W-:Y:S02]  /*2ac50*/  LOP3.LUT R14, R25, 0x380, RZ, 0xc0, !PT ;  /* 0x00000380190e7812 */ /* 0x000fe400078ec0ff */
[----:B------:R-:W-:Y:S02]  /*2ac60*/  LOP3.LUT R8, R15, 0x380, RZ, 0xc0, !PT ;  /* 0x000003800f087812 */ /* 0x000fe400078ec0ff */
[----:B------:R-:W-:Y:S02]  /*2ac70*/  LOP3.LUT R6, R9, 0x380, RZ, 0xc0, !PT ;  /* 0x0000038009067812 */ /* 0x000fe400078ec0ff */
[----:B------:R-:W-:Y:S02]  /*2ac80*/  LOP3.LUT R7, R38, 0x380, RZ, 0xc0, !PT ;  /* 0x0000038026077812 */ /* 0x000fe400078ec0ff */
[----:B------:R-:W-:-:S02]  /*2ac90*/  SHF.R.U64 R30, R30, 0x3, RZ ;  /* 0x000000031e1e7819 */ /* 0x000fc400000012ff */
[----:B------:R-:W-:Y:S02]  /*2aca0*/  SHF.R.U64 R14, R14, 0x3, RZ ;  /* 0x000000030e0e7819 */ /* 0x000fe400000012ff */
[----:B------:R-:W-:Y:S02]  /*2acb0*/  SHF.R.U64 R8, R8, 0x3, RZ ;  /* 0x0000000308087819 */ /* 0x000fe400000012ff */
[----:B------:R-:W-:Y:S02]  /*2acc0*/  SHF.R.U64 R6, R6, 0x3, RZ ;  /* 0x0000000306067819 */ /* 0x000fe400000012ff */
        /* <DEDUP_REMOVED lines=11> */
[----:B------:R-:W-:-:S02]  /*2ad80*/  MOV R99, R34 ;  /* 0x0000002200637202 */ /* 0x000fc40000000f00 */
[----:B------:R-:W-:Y:S02]  /*2ad90*/  MOV R110, R38 ;  /* 0x00000026006e7202 */ /* 0x000fe40000000f00 */
[----:B------:R-:W-:Y:S02]  /*2ada0*/  MOV R98, R32 ;  /* 0x0000002000627202 */ /* 0x000fe40000000f00 */
[----:B------:R-:W-:Y:S02]  /*2adb0*/  MOV R97, R30 ;  /* 0x0000001e00617202 */ /* 0x000fe40000000f00 */
[----:B------:R-:W-:Y:S02]  /*2adc0*/  MOV R96, R24 ;  /* 0x0000001800607202 */ /* 0x000fe40000000f00 */
[----:B------:R-:W-:Y:S02]  /*2add0*/  MOV R109, R14 ;  /* 0x0000000e006d7202 */ /* 0x000fe40000000f00 */
[----:B------:R-:W-:-:S02]  /*2ade0*/  MOV R108, R8 ;  /* 0x00000008006c7202 */ /* 0x000fc40000000f00 */
[----:B------:R-:W-:Y:S01]  /*2adf0*/  MOV R107, R6 ;  /* 0x00000006006b7202 */ /* 0x000fe20000000f00 */
[----:B-1----:R-:W-:Y:S06]  /*2ae00*/  BRA.DIV UR4, `(.L_x_1540) ;  /* 0x000000ca04907947 */ /* 0x002fec000b800000 */
[----:B------:R-:W-:Y:S01]  /*2ae10*/  SEL R43, R52, R53, P0 ;  /* 0x00000035342b7207 */ /* 0x000fe20000000000 */
[----:B-----5:R-:W-:Y:S01]  /*2ae20*/  SHFL.IDX PT, R6, R3, R26, 0x1c1f ;  /* 0x001c1f1a03067589 */ /* 0x020fe200000e0000 */
[----:B------:R-:W-:Y:S02]  /*2ae30*/  SEL R25, R48, R45, P0 ;  /* 0x0000002d30197207 */ /* 0x000fe40000000000 */
        /* <DEDUP_REMOVED lines=24> */
[----:B------:R-:W-:Y:S01]  /*2afc0*/  SEL R70, R106, R11, P0 ;  /* 0x0000000b6a467207 */ /* 0x000fe20000000000 */
[----:B------:R-:W-:Y:S01]  /*2afd0*/  IMAD.MOV.U32 R11, RZ, RZ, RZ ;  /* 0x000000ffff0b7224 */ /* 0x000fe200078e00ff */
        /* <DEDUP_REMOVED lines=14> */
[----:B------:R-:W-:Y:S02]  /*2b0c0*/  LOP3.LUT R29, R26, 0x2, RZ, 0x3c, !PT ;  /* 0x000000021a1d7812 */ /* 0x000fe400078e3cff */
[----:B------:R-:W-:Y:S01]  /*2b0d0*/  SEL R47, R113, R56, P0 ;  /* 0x00000038712f7207 */ /* 0x000fe20000000000 */
[----:B------:R-:W-:Y:S01]  /*2b0e0*/  SHFL.IDX PT, R27, R27, R26, 0x1c1f ;  /* 0x001c1f1a1b1b7589 */ /* 0x000fe200000e0000 */
[----:B------:R-:W-:Y:S02]  /*2b0f0*/  SEL R55, R12, R65, P0 ;  /* 0x000000410c377207 */ /* 0x000fe40000000000 */
[----:B------:R-:W-:Y:S01]  /*2b100*/  SEL R62, R65, R12, P0 ;  /* 0x0000000c413e7207 */ /* 0x000fe20000000000 */
[----:B------:R-:W-:Y:S01]  /*2b110*/  SHFL.IDX PT, R4, R4, R29, 0x1c1f ;  /* 0x001c1f1d04047589 */ /* 0x000fe200000e0000 */
[----:B------:R-:W-:-:S02]  /*2b120*/  SEL R76, R71, R76, P0 ;  /* 0x0000004c474c7207 */ /* 0x000fc40000000000 */
[----:B------:R-:W-:Y:S01]  /*2b130*/  SEL R46, R41, R46, P0 ;  /* 0x0000002e292e7207 */ /* 0x000fe20000000000 */
[----:B------:R-:W0:Y:S01]  /*2b140*/  SHFL.IDX PT, R7, R0, R29, 0x1c1f ;  /* 0x001c1f1d00077589 */ /* 0x000e2200000e0000 */
        /* <DEDUP_REMOVED lines=8> */
[----:B------:R-:W2:Y:S01]  /*2b1d0*/  SHFL.IDX PT, R70, R70, R29, 0x1c1f ;  /* 0x001c1f1d46467589 */ /* 0x000ea200000e0000 */
[----:B------:R-:W-:Y:S02]  /*2b1e0*/  SEL R32, R114, R81, P0 ;  /* 0x0000005172207207 */ /* 0x000fe40000000000 */
[----:B------:R-:W-:Y:S01]  /*2b1f0*/  SEL R83, R105, R36, P0 ;  /* 0x0000002469537207 */ /* 0x000fe20000000000 */
[----:B------:R-:W-:Y:S01]  /*2b200*/  SHFL.IDX PT, R48, R48, R29, 0x1c1f ;  /* 0x001c1f1d30307589 */ /* 0x000fe200000e0000 */
[----:B------:R-:W-:Y:S02]  /*2b210*/  SEL R28, R85, R28, P0 ;  /* 0x0000001c551c7207 */ /* 0x000fe40000000000 */
[----:B------:R-:W-:Y:S01]  /*2b220*/  SEL R44, R125, R44, P0 ;  /* 0x0000002c7d2c7207 */ /* 0x000fe20000000000 */
[----:B------:R-:W3:Y:S01]  /*2b230*/  SHFL.IDX PT, R50, R50, R29, 0x1c1f ;  /* 0x001c1f1d32327589 */ /* 0x000ee200000e0000 */
[----:B------:R-:W-:-:S02]  /*2b240*/  SEL R77, R42, R123, P0 ;  /* 0x0000007b2a4d7207 */ /* 0x000fc40000000000 */
[----:B------:R-:W-:Y:S01]  /*2b250*/  SEL R41, R100, R79, P0 ;  /* 0x0000004f64297207 */ /* 0x000fe20000000000 */
[----:B------:R-:W4:Y:S01]  /*2b260*/  SHFL.IDX PT, R52, R52, R29, 0x1c1f ;  /* 0x001c1f1d34347589 */ /* 0x000f2200000e0000 */
[----:B------:R-:W-:Y:S02]  /*2b270*/  SEL R38, R79, R100, P0 ;  /* 0x000000644f267207 */ /* 0x000fe40000000000 */
[----:B------:R-:W-:Y:S01]  /*2b280*/  SEL R81, R82, R37, P0 ;  /* 0x0000002552517207 */ /* 0x000fe20000000000 */
[----:B------:R-:W4:Y:S01]  /*2b290*/  SHFL.IDX PT, R68, R68, R29, 0x1c1f ;  /* 0x001c1f1d44447589 */ /* 0x000f2200000e0000 */
        /* <DEDUP_REMOVED lines=11> */
[----:B------:R-:W4:Y:S01]  /*2b350*/  SHFL.IDX PT, R54, R54, R29, 0x1c1f ;  /* 0x001c1f1d36367589 */ /* 0x000f2200000e0000 */
[----:B------:R-:W-:-:S02]  /*2b360*/  SEL R90, R90, R51, P0 ;  /* 0x000000335a5a7207 */ /* 0x000fc40000000000 */
[----:B------:R-:W-:Y:S01]  /*2b370*/  SEL R33, R10, R103, P0 ;  /* 0x000000670a217207 */ /* 0x000fe20000000000 */
[----:B------:R-:W4:Y:S01]  /*2b380*/  SHFL.IDX PT, R58, R58, R29, 0x1c1f ;  /* 0x001c1f1d3a3a7589 */ /* 0x000f2200000e0000 */
[----:B------:R-:W-:Y:S02]  /*2b390*/  SEL R31, R101, R20, P0 ;  /* 0x00000014651f7207 */ /* 0x000fe40000000000 */
[----:B------:R-:W-:Y:S01]  /*2b3a0*/  SEL R10, R103, R10, P0 ;  /* 0x0000000a670a7207 */ /* 0x000fe20000000000 */
[----:B------:R-:W-:Y:S01]  /*2b3b0*/  SHFL.IDX PT, R60, R60, R29, 0x1c1f ;  /* 0x001c1f1d3c3c7589 */ /* 0x000fe200000e0000 */
[----:B------:R-:W-:Y:S02]  /*2b3c0*/  SEL R20, R20, R101, P0 ;  /* 0x0000006514147207 */ /* 0x000fe40000000000 */
[----:B0-----:R-:W-:Y:S01]  /*2b3d0*/  SEL R100, R6, R7, P0 ;  /* 0x0000000706647207 */ /* 0x001fe20000000000 */
[----:B------:R-:W0:Y:S01]  /*2b3e0*/  SHFL.IDX PT, R62, R62, R29, 0x1c1f ;  /* 0x001c1f1d3e3e7589 */ /* 0x000e2200000e0000 */
[----:B------:R-:W-:-:S02]  /*2b3f0*/  SEL R102, R7, R6, P0 ;  /* 0x0000000607667207 */ /* 0x000fc40000000000 */
[----:B------:R-:W-:Y:S01]  /*2b400*/  SEL R3, R5, R4, P0 ;  /* 0x0000000405037207 */ /* 0x000fe20000000000 */
[----:B------:R-:W0:Y:S01]  /*2b410*/  SHFL.IDX PT, R46, R46, R29, 0x1c1f ;  /* 0x001c1f1d2e2e7589 */ /* 0x000e2200000e0000 */
[----:B-1----:R-:W-:Y:S02]  /*2b420*/  SEL R104, R9, R24, P0 ;  /* 0x0000001809687207 */ /* 0x002fe40000000000 */
[----:B------:R-:W-:Y:S01]  /*2b430*/  SEL R106, R24, R9, P0 ;  /* 0x00000009186a7207 */ /* 0x000fe20000000000 */
[----:B------:R-:W-:Y:S01]  /*2b440*/  SHFL.IDX PT, R47, R47, R26, 0x1c1f ;  /* 0x001c1f1a2f2f7589 */ /* 0x000fe200000e0000 */
[----:B------:R-:W-:Y:S02]  /*2b450*/  SEL R105, R8, R21, P0 ;  /* 0x0000001508697207 */ /* 0x000fe40000000000 */
[----:B------:R-:W-:Y:S01]  /*2b460*/  SEL R101, R21, R8, P0 ;  /* 0x0000000815657207 */ /* 0x000fe20000000000 */
[----:B------:R-:W-:Y:S01]  /*2b470*/  SHFL.IDX PT, R84, R85, R26, 0x1c1f ;  /* 0x001c1f1a55547589 */ /* 0x000fe200000e0000 */
[----:B--2---:R-:W-:-:S02]  /*2b480*/  SEL R114, R63, R70, P0 ;  /* 0x000000463f727207 */ /* 0x004fc40000000000 */
[----:B------:R-:W-:Y:S01]  /*2b490*/  SEL R5, R4, R5, P0 ;  /* 0x0000000504057207 */ /* 0x000fe20000000000 */
[----:B------:R-:W1:Y:S01]  /*2b4a0*/  SHFL.IDX PT, R56, R56, R29, 0x1c1f ;  /* 0x001c1f1d38387589 */ /* 0x000e6200000e0000 */
[----:B---3--:R-:W-:Y:S02]  /*2b4b0*/  SEL R0, R27, R50, P0 ;  /* 0x000000321b007207 */ /* 0x008fe40000000000 */
[----:B------:R-:W-:Y:S01]  /*2b4c0*/  SEL R6, R50, R27, P0 ;  /* 0x0000001b32067207 */ /* 0x000fe20000000000 */
[----:B------:R-:W-:Y:S01]  /*2b4d0*/  SHFL.IDX PT, R64, R64, R29, 0x1c1f ;  /* 0x001c1f1d40407589 */ /* 0x000fe200000e0000 */
[----:B------:R-:W-:Y:S02]  /*2b4e0*/  SEL R103, R25, R48, P0 ;  /* 0x0000003019677207 */ /* 0x000fe40000000000 */
[----:B------:R-:W-:Y:S01]  /*2b4f0*/  SEL R7, R48, R25, P0 ;  /* 0x0000001930077207 */ /* 0x000fe20000000000 */
[----:B------:R-:W2:Y:S01]  /*2b500*/  SHFL.IDX PT, R66, R66, R29, 0x1c1f ;  /* 0x001c1f1d42427589 */ /* 0x000ea200000e0000 */
[----:B----4-:R-:W-:-:S02]  /*2b510*/  SEL R9, R43, R52, P0 ;  /* 0x000000342b097207 */ /* 0x010fc40000000000 */
[----:B------:R-:W-:Y:S01]  /*2b520*/  SEL R21, R52, R43, P0 ;  /* 0x0000002b34157207 */ /* 0x000fe20000000000 */
[----:B------:R-:W3:Y:S01]  /*2b530*/  SHFL.IDX PT, R83, R36, R29, 0x1c1f ;  /* 0x001c1f1d24537589 */ /* 0x000ee200000e0000 */
        /* <DEDUP_REMOVED lines=10> */
[----:B0-----:R-:W-:Y:S01]  /*2b5e0*/  SEL R50, R55, R62, P0 ;  /* 0x0000003e37327207 */ /* 0x001fe20000000000 */
[----:B------:R-:W-:Y:S01]  /*2b5f0*/  SHFL.IDX PT, R80, R81, R26, 0x1c1f ;  /* 0x001c1f1a51507589 */ /* 0x000fe200000e0000 */
[----:B------:R-:W-:Y:S02]  /*2b600*/  SEL R52, R62, R55, P0 ;  /* 0x000000373e347207 */ /* 0x000fe40000000000 */
[----:B------:R-:W-:Y:S01]  /*2b610*/  SEL R51, R53, R60, P0 ;  /* 0x0000003c35337207 */ /* 0x000fe20000000000 */
[----:B------:R-:W0:Y:S01]  /*2b620*/  SHFL.IDX PT, R72, R72, R29, 0x1c1f ;  /* 0x001c1f1d48487589 */ /* 0x000e2200000e0000 */
[----:B------:R-:W-:-:S02]  /*2b630*/  SEL R61, R73, R46, P0 ;  /* 0x0000002e493d7207 */ /* 0x000fc40000000000 */
[----:B------:R-:W-:Y:S01]  /*2b640*/  SEL R63, R46, R73, P0 ;  /* 0x000000492e3f7207 */ /* 0x000fe20000000000 */
[----:B------:R-:W4:Y:S01]  /*2b650*/  SHFL.IDX PT, R76, R76, R29, 0x1c1f ;  /* 0x001c1f1d4c4c7589 */ /* 0x000f2200000e0000 */
[----:B-1----:R-:W-:Y:S02]  /*2b660*/  SEL R25, R47, R56, P0 ;  /* 0x000000382f197207 */ /* 0x002fe40000000000 */
[----:B------:R-:W-:Y:S01]  /*2b670*/  SEL R27, R56, R47, P0 ;  /* 0x0000002f381b7207 */ /* 0x000fe20000000000 */
[----:B------:R-:W1:Y:S01]  /*2b680*/  SHFL.IDX PT, R78, R78, R29, 0x1c1f ;  /* 0x001c1f1d4e4e7589 */ /* 0x000e6200000e0000 */
[----:B------:R-:W-:Y:S02]  /*2b690*/  SEL R53, R60, R53, P0 ;  /* 0x000000353c357207 */ /* 0x000fe40000000000 */
[----:B--2---:R-:W-:Y:S01]  /*2b6a0*/  SEL R54, R59, R66, P0 ;  /* 0x000000423b367207 */ /* 0x004fe20000000000 */
[----:B------:R-:W2:Y:S01]  /*2b6b0*/  SHFL.IDX PT, R44, R44, R29, 0x1c1f ;  /* 0x001c1f1d2c2c7589 */ /* 0x000ea200000e0000 */
[----:B------:R-:W-:-:S02]  /*2b6c0*/  SEL R112, R66, R59, P0 ;  /* 0x0000003b42707207 */ /* 0x000fc40000000000 */
[----:B------:R-:W-:Y:S01]  /*2b6d0*/  SEL R55, R57, R64, P0 ;  /* 0x0000004039377207 */ /* 0x000fe20000000000 */
[----:B------:R-:W2:Y:S01]  /*2b6e0*/  SHFL.IDX PT, R85, R90, R29, 0x1c1f ;  /* 0x001c1f1d5a557589 */ /* 0x000ea200000e0000 */
[----:B------:R-:W-:Y:S02]  /*2b6f0*/  SEL R49, R64, R57, P0 ;  /* 0x0000003940317207 */ /* 0x000fe40000000000 */
[----:B---3--:R-:W-:Y:S01]  /*2b700*/  SEL R73, R82, R83, P0 ;  /* 0x0000005352497207 */ /* 0x008fe20000000000 */
[----:B------:R-:W-:Y:S01]  /*2b710*/  SHFL.IDX PT, R77, R77, R26, 0x1c1f ;  /* 0x001c1f1a4d4d7589 */ /* 0x000fe200000e0000 */
[----:B------:R-:W-:-:S03]  /*2b720*/  SEL R83, R83, R82, P0 ;  /* 0x0000005253537207 */ /* 0x000fc60000000000 */
[----:B------:R-:W-:Y:S01]  /*2b730*/  SHFL.IDX PT, R41, R41, R26, 0x1c1f ;  /* 0x001c1f1a29297589 */ /* 0x000fe200000e0000 */
[----:B0-----:R-:W-:Y:S02]  /*2b740*/  SEL R115, R65, R72, P0 ;  /* 0x0000004841737207 */ /* 0x001fe40000000000 */
[----:B------:R-:W-:Y:S01]  /*2b750*/  SEL R117, R72, R65, P0 ;  /* 0x0000004148757207 */ /* 0x000fe20000000000 */
[----:B------:R-:W-:Y:S01]  /*2b760*/  SHFL.IDX PT, R79, R79, R26, 0x1c1f ;  /* 0x001c1f1a4f4f7589 */ /* 0x000fe200000e0000 */
[----:B----4-:R-:W-:Y:S02]  /*2b770*/  SEL R56, R67, R76, P0 ;  /* 0x0000004c43387207 */ /* 0x010fe40000000000 */
[----:B------:R-:W-:Y:S01]  /*2b780*/  SEL R58, R76, R67, P0 ;  /* 0x000000434c3a7207 */ /* 0x000fe20000000000 */
[----:B------:R-:W-:Y:S01]  /*2b790*/  SHFL.IDX PT, R39, R39, R26, 0x1c1f ;  /* 0x001c1f1a27277589 */ /* 0x000fe200000e0000 */
[----:B-1----:R-:W-:Y:S02]  /*2b7a0*/  SEL R57, R69, R78, P0 ;  /* 0x0000004e45397207 */ /* 0x002fe40000000000 */
[----:B------:R-:W-:Y:S01]  /*2b7b0*/  SEL R59, R78, R69, P0 ;  /* 0x000000454e3b7207 */ /* 0x000fe20000000000 */
[----:B------:R-:W-:Y:S01]  /*2b7c0*/  SHFL.IDX PT, R37, R37, R26, 0x1c1f ;  /* 0x001c1f1a25257589 */ /* 0x000fe200000e0000 */
[----:B--2---:R-:W-:-:S02]  /*2b7d0*/  SEL R60, R71, R44, P0 ;  /* 0x0000002c473c7207 */ /* 0x004fc40000000000 */
[----:B------:R-:W-:Y:S01]  /*2b7e0*/  SEL R62, R44, R71, P0 ;  /* 0x000000472c3e7207 */ /* 0x000fe20000000000 */
[----:B------:R-:W-:Y:S01]  /*2b7f0*/  SHFL.IDX PT, R35, R35, R26, 0x1c1f ;  /* 0x001c1f1a23237589 */ /* 0x000fe200000e0000 */
[----:B------:R-:W-:Y:S02]  /*2b800*/  SEL R119, R84, R85, P0 ;  /* 0x0000005554777207 */ /* 0x000fe40000000000 */
[----:B------:R-:W-:Y:S01]  /*2b810*/  SEL R85, R85, R84, P0 ;  /* 0x0000005455557207 */ /* 0x000fe20000000000 */
[----:B------:R-:W0:Y:S04]  /*2b820*/  SHFL.IDX PT, R42, R42, R29, 0x1c1f ;  /* 0x001c1f1d2a2a7589 */ /* 0x000e2800000e0000 */
[----:B------:R-:W1:Y:S04]  /*2b830*/  SHFL.IDX PT, R40, R40, R29, 0x1c1f ;  /* 0x001c1f1d28287589 */ /* 0x000e6800000e0000 */
[----:B------:R-:W-:Y:S04]  /*2b840*/  SHFL.IDX PT, R38, R38, R29, 0x1c1f ;  /* 0x001c1f1d26267589 */ /* 0x000fe800000e0000 */
[----:B------:R-:W2:Y:S04]  /*2b850*/  SHFL.IDX PT, R81, R34, R29, 0x1c1f ;  /* 0x001c1f1d22517589 */ /* 0x000ea800000e0000 */
[----:B------:R-:W3:Y:S04]  /*2b860*/  SHFL.IDX PT, R32, R32, R29, 0x1c1f ;  /* 0x001c1f1d20207589 */ /* 0x000ee800000e0000 */
[----:B------:R-:W4:Y:S04]  /*2b870*/  SHFL.IDX PT, R30, R30, R29, 0x1c1f ;  /* 0x001c1f1d1e1e7589 */ /* 0x000f2800000e0000 */
[----:B------:R-:W4:Y:S01]  /*2b880*/  SHFL.IDX PT, R28, R28, R29, 0x1c1f ;  /* 0x001c1f1d1c1c7589 */ /* 0x000f2200000e0000 */
[----:B0-----:R-:W-:-:S02]  /*2b890*/  SEL R64, R77, R42, P0 ;  /* 0x0000002a4d407207 */ /* 0x001fc40000000000 */
[----:B------:R-:W-:Y:S01]  /*2b8a0*/  SEL R66, R42, R77, P0 ;  /* 0x0000004d2a427207 */ /* 0x000fe20000000000 */
[----:B------:R-:W0:Y:S01]  /*2b8b0*/  SHFL.IDX PT, R2, R33, R26, 0x1c1f ;  /* 0x001c1f1a21027589 */ /* 0x000e2200000e0000 */
[----:B-1----:R-:W-:Y:S02]  /*2b8c0*/  SEL R65, R79, R40, P0 ;  /* 0x000000284f417207 */ /* 0x002fe40000000000 */
[----:B------:R-:W-:Y:S01]  /*2b8d0*/  SEL R67, R40, R79, P0 ;  /* 0x0000004f28437207 */ /* 0x000fe20000000000 */
[----:B------:R1:W0:Y:S04]  /*2b8e0*/  SHFL.IDX PT, R31, R31, R26, 0x1c1f ;  /* 0x001c1f1a1f1f7589 */ /* 0x00022800000e0000 */
[----:B------:R4:W0:Y:S01]  /*2b8f0*/  SHFL.IDX PT, R86, R20, R29, 0x1c1f ;  /* 0x001c1f1d14567589 */ /* 0x00082200000e0000 */
[----:B--2---:R-:W-:-:S02]  /*2b900*/  SEL R69, R80, R81, P0 ;  /* 0x0000005150457207 */ /* 0x004fc40000000000 */
[----:B------:R-:W-:Y:S01]  /*2b910*/  SEL R71, R81, R80, P0 ;  /* 0x0000005051477207 */ /* 0x000fe20000000000 */
[----:B------:R2:W0:Y:S01]  /*2b920*/  SHFL.IDX PT, R14, R10, R29, 0x1c1f ;  /* 0x001c1f1d0a0e7589 */ /* 0x00042200000e0000 */
[----:B---3--:R-:W-:Y:S02]  /*2b930*/  SEL R68, R32, R39, P0 ;  /* 0x0000002720447207 */ /* 0x008fe40000000000 */
[----:B-1----:R-:W-:Y:S02]  /*2b940*/  SEL R26, R39, R32, P0 ;  /* 0x00000020271a7207 */ /* 0x002fe40000000000 */
[----:B----4-:R-:W-:Y:S02]  /*2b950*/  SEL R72, R37, R30, P0 ;  /* 0x0000001e25487207 */ /* 0x010fe40000000000 */
[----:B------:R-:W-:Y:S02]  /*2b960*/  SEL R20, R38, R41, P0 ;  /* 0x0000002926147207 */ /* 0x000fe40000000000 */
[----:B------:R-:W-:-:S02]  /*2b970*/  SEL R90, R30, R37, P0 ;  /* 0x000000251e5a7207 */ /* 0x000fc40000000000 */
[----:B--2---:R-:W-:Y:S02]  /*2b980*/  SEL R10, R41, R38, P0 ;  /* 0x00000026290a7207 */ /* 0x004fe40000000000 */
[----:B------:R-:W-:Y:S02]  /*2b990*/  SEL R82, R35, R28, P0 ;  /* 0x0000001c23527207 */ /* 0x000fe40000000000 */
[----:B------:R-:W-:-:S07]  /*2b9a0*/  SEL R116, R28, R35, P0 ;  /* 0x000000231c747207 */ /* 0x000fce0000000000 */
.L_x_1813:
[----:B------:R-:W2:Y:S01]  /*2b9b0*/  LDL R84, [R1+0xa0] ;  /* 0x0000a00001547983 */ /* 0x000ea20000100800 */
[----:B------:R-:W-:Y:S05]  /*2b9c0*/  WARPSYNC.ALL ;  /* 0x0000000000007948 */ /* 0x000fea0003800000 */
[----:B0-----:R-:W-:Y:S01]  /*2b9d0*/  SEL R76, R2, R14, P0 ;  /* 0x0000000e024c7207 */ /* 0x001fe20000000000 */
[----:B------:R-:W-:Y:S01]  /*2b9e0*/  ULDC.64 UR6, c[0x0][0xc08] ;  /* 0x0003020000067ab9 */ /* 0x000fe20000000a00 */
[----:B------:R-:W-:Y:S01]  /*2b9f0*/  SEL R78, R14, R2, P0 ;  /* 0x000000020e4e7207 */ /* 0x000fe20000000000 */
[----:B------:R-:W2:Y:S01]  /*2ba00*/  LDC.64 R80, c[0x0][0xc00] ;  /* 0x00030000ff507b82 */ /* 0x000ea20000000a00 */
[----:B------:R-:W-:Y:S01]  /*2ba10*/  SEL R77, R31, R86, P0 ;  /* 0x000000561f4d7207 */ /* 0x000fe20000000000 */
[----:B------:R-:W-:Y:S01]  /*2ba20*/  ULDC.64 UR4, c[0x0][0xc00] ;  /* 0x0003000000047ab9 */ /* 0x000fe20000000a00 */
[----:B------:R-:W-:Y:S01]  /*2ba30*/  SEL R79, R86, R31, P0 ;  /* 0x0000001f564f7207 */ /* 0x000fe20000000000 */
[----:B------:R-:W-:Y:S01]  /*2ba40*/  ULDC.64 UR8, c[0x0][0x208] ;  /* 0x0000820000087ab9 */ /* 0x000fe20000000a00 */
[----:B------:R-:W-:-:S02]  /*2ba50*/  F2FP.BF16.F32.PACK_AB R12, R3, R100 ;  /* 0x00000064030c723e */ /* 0x000fc400000010ff */
[----:B------:R-:W-:Y:S01]  /*2ba60*/  F2FP.BF16.F32.PACK_AB R13, R115, R56 ;  /* 0x00000038730d723e */ /* 0x000fe200000010ff */
[----:B------:R-:W0:Y:S01]  /*2ba70*/  LDC R2, c[0x0][0xbe8] ;  /* 0x0002fa00ff027b82 */ /* 0x000e220000000800 */
[----:B------:R-:W-:Y:S02]  /*2ba80*/  F2FP.BF16.F32.PACK_AB R14, R5, R102 ;  /* 0x00000066050e723e */ /* 0x000fe400000010ff */
[----:B------:R-:W-:-:S05]  /*2ba90*/  F2FP.BF16.F32.PACK_AB R15, R117, R58 ;  /* 0x0000003a750f723e */ /* 0x000fca00000010ff */
        /* <DEDUP_REMOVED lines=19> */
[----:B------:R-:W-:Y:S01]  /*2bbd0*/  STSM.16.M88.4 [R108], R32 ;  /* 0x000000206c007844 */ /* 0x000fe20000000200 */
[----:B------:R-:W-:Y:S02]  /*2bbe0*/  F2FP.BF16.F32.PACK_AB R44, R51, R50 ;  /* 0x00000032332c723e */ /* 0x000fe400000010ff */
[----:B------:R-:W-:Y:S01]  /*2bbf0*/  F2FP.BF16.F32.PACK_AB R45, R73, R72 ;  /* 0x00000048492d723e */ /* 0x000fe200000010ff */
[----:B------:R-:W-:Y:S01]  /*2bc00*/  STSM.16.M88.4 [R109], R36 ;  /* 0x000000246d007844 */ /* 0x000fe20000000200 */
        /* <DEDUP_REMOVED lines=8> */
[----:B---3--:R-:W-:-:S02]  /*2bc90*/  F2FP.BF16.F32.PACK_AB R28, R111, R114 ;  /* 0x000000726f1c723e */ /* 0x008fc400000010ff */
[----:B------:R-:W-:Y:S01]  /*2bca0*/  F2FP.BF16.F32.PACK_AB R30, R113, R70 ;  /* 0x00000046711e723e */ /* 0x000fe200000010ff */
[----:B------:R-:W-:Y:S01]  /*2bcb0*/  STSM.16.M88.4 [R98], R12 ;  /* 0x0000000c62007844 */ /* 0x000fe20000000200 */
[----:B------:R-:W-:Y:S02]  /*2bcc0*/  F2FP.BF16.F32.PACK_AB R29, R77, R76 ;  /* 0x0000004c4d1d723e */ /* 0x000fe400000010ff */
[----:B------:R-:W-:Y:S02]  /*2bcd0*/  F2FP.BF16.F32.PACK_AB R31, R79, R78 ;  /* 0x0000004e4f1f723e */ /* 0x000fe400000010ff */
[----:B------:R-:W-:Y:S02]  /*2bce0*/  ISETP.GT.AND P1, PT, R121, 0x1, PT ;  /* 0x000000017900780c */ /* 0x000fe40003f24270 */
[----:B------:R-:W-:Y:S01]  /*2bcf0*/  ISETP.NE.U32.AND P3, PT, RZ, UR4, PT ;  /* 0x00000004ff007c0c */ /* 0x000fe2000bf65070 */
[----:B------:R1:W-:Y:S01]  /*2bd00*/  STSM.16.M88.4 [R99], R28 ;  /* 0x0000001c63007844 */ /* 0x0003e20000000200 */
[----:B------:R-:W-:Y:S01]  /*2bd10*/  BAR.SYNC.DEFER_BLOCKING 0x1, 0x100 ;  /* 0x0044000000007b1d */ /* 0x000fe20000010000 */
[----:B------:R-:W-:-:S02]  /*2bd20*/  ISETP.NE.U32.AND P0, PT, RZ, UR6, PT ;  /* 0x00000006ff007c0c */ /* 0x000fc4000bf05070 */
[----:B------:R-:W-:Y:S01]  /*2bd30*/  ISETP.NE.AND.EX P3, PT, RZ, UR5, PT, P3 ;  /* 0x00000005ff007c0c */ /* 0x000fe2000bf65330 */
[----:B-1----:R-:W-:Y:S01]  /*2bd40*/  IMAD.MOV.U32 R30, RZ, RZ, 0x9b8 ;  /* 0x000009b8ff1e7424 */ /* 0x002fe200078e00ff */
[----:B------:R-:W-:-:S04]  /*2bd50*/  ISETP.NE.AND.EX P0, PT, RZ, UR7, PT, P0 ;  /* 0x00000007ff007c0c */ /* 0x000fc8000bf05300 */
[----:B------:R-:W-:-:S04]  /*2bd60*/  SEL R30, R30, 0x978, P1 ;  /* 0x000009781e1e7807 */ /* 0x000fc80000800000 */
[----:B------:R1:W3:Y:S08]  /*2bd70*/  LDC.64 R12, c[0x0][R30+0x220] ;  /* 0x000088001e0c7b82 */ /* 0x0002f00000000a00 */
[----:B------:R1:W4:Y:S08]  /*2bd80*/  LDC.64 R28, c[0x0][R30+0x218] ;  /* 0x000086001e1c7b82 */ /* 0x0003300000000a00 */
[----:B------:R1:W1:Y:S08]  /*2bd90*/  LDC.64 R14, c[0x0][R30+0x228] ;  /* 0x00008a001e0e7b82 */ /* 0x0002700000000a00 */
[----:B------:R-:W3:Y:S01]  /*2bda0*/  @P0 LDC.64 R32, c[0x0][0xc08] ;  /* 0x00030200ff200b82 */ /* 0x000ee20000000a00 */
[----:B------:R-:W-:-:S02]  /*2bdb0*/  ULDC UR6, c[0x0][0xa88] ;  /* 0x0002a20000067ab9 */ /* 0x000fc40000000800 */
[----:B------:R-:W-:Y:S01]  /*2bdc0*/  IMAD.U32 R35, RZ, RZ, UR6 ;  /* 0x00000006ff237e24 */ /* 0x000fe2000f8e00ff */
[----:B0-----:R-:W-:Y:S01]  /*2bdd0*/  ISETP.NE.AND P2, PT, R2, 0x1, PT ;  /* 0x000000010200780c */ /* 0x001fe20003f45270 */
[----:B--2---:R-:W-:-:S04]  /*2bde0*/  IMAD.WIDE R80, R84, 0x4, R80 ;  /* 0x0000000454507825 */ /* 0x004fc800078e0250 */
[----:B---3--:R-:W-:Y:S01]  /*2bdf0*/  @P0 IMAD.WIDE R32, R84, 0x4, R32 ;  /* 0x0000000454200825 */ /* 0x008fe200078e0220 */
[----:B------:R0:W5:Y:S04]  /*2be00*/  @P3 LDG.E R11, desc[UR8][R80.64] ;  /* 0x00000008500b3981 */ /* 0x000168000c1e1900 */
[----:B------:R0:W5:Y:S01]  /*2be10*/  @P0 LDG.E R35, desc[UR8][R32.64] ;  /* 0x0000000820230981 */ /* 0x000162000c1e1900 */
[----:B-1--4-:R-:W-:Y:S05]  /*2be20*/  @P0 BRA `(.L_x_1541) ;  /* 0x0000000000140947 */ /* 0x012fea0003800000 */
[----:B------:R-:W-:Y:S05]  /*2be30*/  @!P3 BRA `(.L_x_1541) ;  /* 0x000000000010b947 */ /* 0x000fea0003800000 */
[----:B------:R-:W-:Y:S02]  /*2be40*/  ULDC.64 UR6, c[0x0][0x208] ;  /* 0x0000820000067ab9 */ /* 0x000fe40000000a00 */
[----:B0-----:R-:W2:Y:S04]  /*2be50*/  LDG.E R32, desc[UR6][R80.64] ;  /* 0x0000000650207981 */ /* 0x001ea8000c1e1900 */
[----:B-----5:R-:W2:Y:S02]  /*2be60*/  LDG.E R35, desc[UR6][R80.64+0x4] ;  /* 0x0000040650237981 */ /* 0x020ea4000c1e1900 */
[----:B--2---:R-:W-:-:S07]  /*2be70*/  IMAD.IADD R35, R35, 0x1, -R32 ;  /* 0x0000000123237824 */ /* 0x004fce00078e0a20 */
.L_x_1541:
[----:B------:R-:W2:Y:S04]  /*2be80*/  LDL R31, [R1+0x8c] ;  /* 0x00008c00011f7983 */ /* 0x000ea80000100800 */
[----:B------:R-:W3:Y:S04]  /*2be90*/  LDL R36, [R1+0x70] ;  /* 0x0000700001247983 */ /* 0x000ee80000100800 */
[----:B------:R-:W3:Y:S04]  /*2bea0*/  LDL R97, [R1+0x64] ;  /* 0x0000640001617983 */ /* 0x000ee80000100800 */
[----:B------:R-:W4:Y:S01]  /*2beb0*/  LDL R86, [R1+0xa4] ;  /* 0x0000a40001567983 */ /* 0x000f220000100800 */
[----:B------:R-:W-:Y:S01]  /*2bec0*/  ISETP.NE.U32.AND P0, PT, RZ, UR4, PT ;  /* 0x00000004ff007c0c */ /* 0x000fe2000bf05070 */
[----:B------:R-:W1:Y:S03]  /*2bed0*/  @P2 LDC R34, c[0x0][0xbec] ;  /* 0x0002fb00ff222b82 */ /* 0x000e660000000800 */
[----:B------:R-:W-:-:S02]  /*2bee0*/  ISETP.NE.AND.EX P0, PT, RZ, UR5, PT, P0 ;  /* 0x00000005ff007c0c */ /* 0x000fc4000bf05300 */
[----:B------:R-:W-:-:S03]  /*2bef0*/  SHF.R.S32.HI R37, RZ, 0x1f, R84 ;  /* 0x0000001fff257819 */ /* 0x000fc60000011454 */
[----:B------:R-:W4:Y:S01]  /*2bf00*/  @P2 LDC R41, c[0x0][0xbf0] ;  /* 0x0002fc00ff292b82 */ /* 0x000f220000000800 */
[----:B0-----:R-:W-:-:S07]  /*2bf10*/  SEL R81, R84, RZ, !P0 ;  /* 0x000000ff54517207 */ /* 0x001fce0004000000 */
[----:B------:R-:W0:Y:S01]  /*2bf20*/  LDC.64 R32, c[0x0][0xba8] ;  /* 0x0002ea00ff207b82 */ /* 0x000e220000000a00 */
[----:B------:R-:W-:Y:S01]  /*2bf30*/  SEL R37, R37, RZ, !P0 ;  /* 0x000000ff25257207 */ /* 0x000fe20004000000 */
[----:B------:R-:W-:Y:S01]  /*2bf40*/  IMAD R13, R13, R81, RZ ;  /* 0x000000510d0d7224 */ /* 0x000fe200078e02ff */
[----:B------:R-:W-:-:S03]  /*2bf50*/  LEA.HI R94, R94, R95, RZ, 0x7 ;  /* 0x0000005f5e5e7211 */ /* 0x000fc600078f38ff */
[C---:B------:R-:W-:Y:S02]  /*2bf60*/  IMAD R39, R12.reuse, R37, R13 ;  /* 0x000000250c277224 */ /* 0x040fe400078e020d */
[----:B------:R-:W-:Y:S01]  /*2bf70*/  IMAD.WIDE.U32 R12, R12, R81, RZ ;  /* 0x000000510c0c7225 */ /* 0x000fe200078e00ff */
[----:B-----5:R-:W-:-:S03]  /*2bf80*/  SHF.R.S32.HI R84, RZ, 0x1f, R11 ;  /* 0x0000001fff547819 */ /* 0x020fc6000001140b */
[----:B------:R-:W-:Y:S01]  /*2bf90*/  IMAD.IADD R39, R13, 0x1, R39 ;  /* 0x000000010d277824 */ /* 0x000fe200078e0227 */
[----:B0-----:R-:W0:Y:S08]  /*2bfa0*/  @!P1 LDC R32, c[0x0][0xb50] ;  /* 0x0002d400ff209b82 */ /* 0x001e300000000800 */
[----:B------:R-:W0:Y:S01]  /*2bfb0*/  @!P1 LDC R33, c[0x0][0xb54] ;  /* 0x0002d500ff219b82 */ /* 0x000e220000000800 */
[----:B------:R-:W-:Y:S01]  /*2bfc0*/  IMAD R80, R35, R2, RZ ;  /* 0x0000000223507224 */ /* 0x000fe200078e02ff */
[----:B------:R-:W-:Y:S01]  /*2bfd0*/  ULDC.64 UR6, c[0x0][0x208] ;  /* 0x0000820000067ab9 */ /* 0x000fe20000000a00 */
[----:B--2---:R-:W-:-:S05]  /*2bfe0*/  IMAD.MOV.U32 R96, RZ, RZ, R31 ;  /* 0x000000ffff607224 */ /* 0x004fca00078e001f */
[----:B------:R-:W2:Y:S01]  /*2bff0*/  LDC.64 R30, c[0x0][R30+0x210] ;  /* 0x000084001e1e7b82 */ /* 0x000ea20000000a00 */
[-C--:B------:R-:W-:Y:S02]  /*2c000*/  IMAD R37, R29, R96.reuse, RZ ;  /* 0x000000601d257224 */ /* 0x080fe400078e02ff */
[----:B------:R-:W-:-:S04]  /*2c010*/  IMAD.WIDE.U32 R28, R28, R96, RZ ;  /* 0x000000601c1c7225 */ /* 0x000fc800078e00ff */
[----:B---3--:R-:W-:Y:S01]  /*2c020*/  IMAD.IADD R43, R36, 0x1, R97 ;  /* 0x00000001242b7824 */ /* 0x008fe200078e0261 */
[----:B------:R-:W-:Y:S02]  /*2c030*/  LOP3.LUT R36, R94, 0xffffff80, RZ, 0xc0, !PT ;  /* 0xffffff805e247812 */ /* 0x000fe400078ec0ff */
[----:B------:R-:W-:Y:S01]  /*2c040*/  IADD3 R28, P0, P3, R12, R28, R11 ;  /* 0x0000001c0c1c7210 */ /* 0x000fe20007b1e00b */
[----:B-1----:R-:W-:Y:S01]  /*2c050*/  @P2 IMAD.HI.U32 R12, R43, R34, RZ ;  /* 0x000000222b0c2227 */ /* 0x002fe200078e00ff */
[----:B----4-:R-:W-:-:S03]  /*2c060*/  SEL R13, R86, RZ, P1 ;  /* 0x000000ff560d7207 */ /* 0x010fc60000800000 */
[----:B------:R-:W-:Y:S02]  /*2c070*/  IMAD.IADD R37, R29, 0x1, R37 ;  /* 0x000000011d257824 */ /* 0x000fe400078e0225 */
[----:B------:R-:W-:Y:S02]  /*2c080*/  IMAD.IADD R36, R95, 0x1, -R36 ;  /* 0x000000015f247824 */ /* 0x000fe400078e0a24 */
[----:B------:R-:W-:Y:S01]  /*2c090*/  IMAD.MOV.U32 R29, RZ, RZ, R43 ;  /* 0x000000ffff1d7224 */ /* 0x000fe200078e002b */
[----:B------:R-:W-:Y:S02]  /*2c0a0*/  @P2 SHF.R.U32.HI R29, RZ, R41, R12 ;  /* 0x00000029ff1d2219 */ /* 0x000fe4000001160c */
[----:B------:R-:W-:Y:S01]  /*2c0b0*/  IADD3.X R37, R39, R37, R84, P0, P3 ;  /* 0x0000002527257210 */ /* 0x000fe200007e6454 */
[-C--:B------:R-:W-:Y:S01]  /*2c0c0*/  IMAD R39, R15, R13.reuse, RZ ;  /* 0x0000000d0f277224 */ /* 0x080fe200078e02ff */
[----:B------:R-:W-:Y:S01]  /*2c0d0*/  SHF.R.S32.HI R41, RZ, 0x1f, R36 ;  /* 0x0000001fff297819 */ /* 0x000fe20000011424 */
[----:B------:R-:W-:-:S04]  /*2c0e0*/  IMAD.WIDE.U32 R14, R14, R13, RZ ;  /* 0x0000000d0e0e7225 */ /* 0x000fc800078e00ff */
[----:B------:R-:W-:Y:S01]  /*2c0f0*/  IMAD.MOV R13, RZ, RZ, -R29 ;  /* 0x000000ffff0d7224 */ /* 0x000fe200078e0a1d */
[----:B------:R-:W-:Y:S01]  /*2c100*/  LEA.HI R34, R41, R36, RZ, 0x2 ;  /* 0x0000002429227211 */ /* 0x000fe200078f10ff */
[----:B------:R-:W-:Y:S01]  /*2c110*/  IMAD.IADD R39, R15, 0x1, R39 ;  /* 0x000000010f277824 */ /* 0x000fe200078e0227 */
[----:B------:R-:W-:Y:S01]  /*2c120*/  IADD3 R14, P0, P3, R29, R28, R14 ;  /* 0x0000001c1d0e7210 */ /* 0x000fe20007b1e00e */
[----:B------:R-:W-:Y:S01]  /*2c130*/  IMAD R13, R2, R13, R43 ;  /* 0x0000000d020d7224 */ /* 0x000fe200078e022b */
[----:B------:R-:W-:Y:S02]  /*2c140*/  SHF.R.S32.HI R12, RZ, 0x1f, R29 ;  /* 0x0000001fff0c7819 */ /* 0x000fe4000001141d */
[--C-:B------:R-:W-:Y:S02]  /*2c150*/  SHF.R.S32.HI R38, RZ, 0x2, R34.reuse ;  /* 0x00000002ff267819 */ /* 0x100fe40000011422 */
[----:B------:R-:W-:Y:S02]  /*2c160*/  SHF.R.S32.HI R45, RZ, 0x1f, R34 ;  /* 0x0000001fff2d7819 */ /* 0x000fe40000011422 */
[----:B------:R-:W-:-:S02]  /*2c170*/  SHF.R.S32.HI R29, RZ, 0x1f, R13 ;  /* 0x0000001fff1d7819 */ /* 0x000fc4000001140d */
[----:B------:R-:W-:Y:S02]  /*2c180*/  IADD3.X R15, R12, R37, R39, P0, P3 ;  /* 0x000000250c0f7210 */ /* 0x000fe400007e6427 */
[----:B------:R-:W-:Y:S01]  /*2c190*/  LEA.HI R45, R45, R38, RZ, 0x3 ;  /* 0x000000262d2d7211 */ /* 0x000fe200078f18ff */
[-C--:B--2---:R-:W-:Y:S01]  /*2c1a0*/  IMAD R28, R31, R13.reuse, RZ ;  /* 0x0000000d1f1c7224 */ /* 0x084fe200078e02ff */
[----:B------:R-:W-:Y:S01]  /*2c1b0*/  SHF.R.S32.HI R31, RZ, 0x7, R94 ;  /* 0x00000007ff1f7819 */ /* 0x000fe2000001145e */
[----:B------:R-:W-:Y:S01]  /*2c1c0*/  IMAD.WIDE.U32 R14, R30, R13, R14 ;  /* 0x0000000d1e0e7225 */ /* 0x000fe200078e000e */
[----:B------:R-:W-:Y:S02]  /*2c1d0*/  LOP3.LUT R45, R45, 0xfffffff8, RZ, 0xc0, !PT ;  /* 0xfffffff82d2d7812 */ /* 0x000fe400078ec0ff */
[----:B------:R-:W-:Y:S01]  /*2c1e0*/  LEA.HI R94, R94, R31, RZ, 0x1 ;  /* 0x0000001f5e5e7211 */ /* 0x000fe200078f08ff */
[----:B------:R-:W-:Y:S01]  /*2c1f0*/  IMAD R29, R30, R29, R28 ;  /* 0x0000001d1e1d7224 */ /* 0x000fe200078e021c */
[----:B------:R-:W-:Y:S01]  /*2c200*/  LEA.HI R41, R41, R36, RZ, 0x5 ;  /* 0x0000002429297211 */ /* 0x000fe200078f28ff */
[----:B------:R-:W-:Y:S01]  /*2c210*/  IMAD.IADD R38, R38, 0x1, -R45 ;  /* 0x0000000126267824 */ /* 0x000fe200078e0a2d */
[----:B------:R-:W-:Y:S01]  /*2c220*/  LOP3.LUT R94, R94, 0x3fffffe, RZ, 0xc0, !PT ;  /* 0x03fffffe5e5e7812 */ /* 0x000fe200078ec0ff */
[----:B------:R-:W-:Y:S01]  /*2c230*/  IMAD.IADD R12, R15, 0x1, R29 ;  /* 0x000000010f0c7824 */ /* 0x000fe200078e021d */
[----:B------:R-:W-:-:S02]  /*2c240*/  SHF.R.S32.HI R41, RZ, 0x5, R41 ;  /* 0x00000005ff297819 */ /* 0x000fc40000011429 */
[C---:B0-----:R-:W-:Y:S01]  /*2c250*/  LEA R32, P0, R14.reuse, R32, 0x2 ;  /* 0x000000200e207211 */ /* 0x041fe200078010ff */
[----:B------:R-:W-:Y:S02]  /*2c260*/  IMAD.IADD R94, R31, 0x1, -R94 ;  /* 0x000000011f5e7824 */ /* 0x000fe400078e0a5e */
[----:B------:R-:W-:Y:S01]  /*2c270*/  IMAD R41, R41, 0x10, R38 ;  /* 0x0000001029297824 */ /* 0x000fe200078e0226 */
[----:B------:R-:W-:Y:S02]  /*2c280*/  LEA.HI.X R33, R14, R33, R12, 0x2, P0 ;  /* 0x000000210e217211 */ /* 0x000fe400000f140c */
[----:B------:R-:W-:Y:S01]  /*2c290*/  SHFL.IDX PT, R12, R32, RZ, 0x1c1f ;  /* 0x001c1fff200c7589 */ /* 0x000fe200000e0000 */
[----:B------:R-:W-:-:S03]  /*2c2a0*/  IMAD R31, R94, 0x40, R41 ;  /* 0x000000405e1f7824 */ /* 0x000fc600078e0229 */
[----:B------:R-:W0:Y:S01]  /*2c2b0*/  SHFL.IDX PT, R13, R33, RZ, 0x1c1f ;  /* 0x001c1fff210d7589 */ /* 0x000e2200000e0000 */
[----:B------:R-:W-:-:S03]  /*2c2c0*/  IMAD.IADD R31, R31, 0x1, R97 ;  /* 0x000000011f1f7824 */ /* 0x000fc600078e0261 */
[----:B------:R-:W-:Y:S04]  /*2c2d0*/  SHFL.IDX PT, R14, R32, 0x1, 0x1c1f ;  /* 0x003c1f00200e7f89 */ /* 0x000fe800000e0000 */
[----:B------:R-:W1:Y:S01]  /*2c2e0*/  SHFL.IDX PT, R15, R33, 0x1, 0x1c1f ;  /* 0x003c1f00210f7f89 */ /* 0x000e6200000e0000 */
[----:B------:R-:W-:Y:S01]  /*2c2f0*/  LOP3.LUT P0, RZ, R36, 0x3, RZ, 0xc0, !PT ;  /* 0x0000000324ff7812 */ /* 0x000fe2000780c0ff */
[----:B------:R-:W-:-:S03]  /*2c300*/  VIADD R39, R31, 0x8 ;  /* 0x000000081f277836 */ /* 0x000fc60000000000 */
[-C--:B------:R-:W-:Y:S02]  /*2c310*/  ISETP.GE.OR P3, PT, R31, R80.reuse, P0 ;  /* 0x000000501f00720c */ /* 0x080fe40000766670 */
[----:B------:R-:W-:-:S11]  /*2c320*/  ISETP.GE.OR P0, PT, R39, R80, P0 ;  /* 0x000000502700720c */ /* 0x000fd60000706670 */
[----:B0-----:R0:W-:Y:S04]  /*2c330*/  @!P3 ST.E desc[UR6][R12.64], R88 ;  /* 0x000000580c00b985 */ /* 0x0011e8000c101906 */
[----:B-1----:R0:W-:Y:S01]  /*2c340*/  @!P0 ST.E desc[UR6][R14.64], R89 ;  /* 0x000000590e008985 */ /* 0x0021e2000c101906 */
[----:B------:R-:W-:Y:S05]  /*2c350*/  @P1 BRA `(.L_x_1542) ;  /* 0x0000000800c01947 */ /* 0x000fea0003800000 */
[----:B------:R-:W-:Y:S01]  /*2c360*/  SHF.R.S32.HI R21, RZ, 0x3, R93 ;  /* 0x00000003ff157819 */ /* 0x000fe2000001145d */
[----:B0-----:R-:W0:Y:S01]  /*2c370*/  @P2 LDC R13, c[0x0][0xbec] ;  /* 0x0002fb00ff0d2b82 */ /* 0x001e220000000800 */
[----:B------:R-:W-:-:S03]  /*2c380*/  ULDC.64 UR4, c[0x0][0x208] ;  /* 0x0000820000047ab9 */ /* 0x000fc60000000a00 */
[----:B------:R-:W-:-:S04]  /*2c390*/  IMAD R3, R21, 0x40, R91 ;  /* 0x0000004015037824 */ /* 0x000fc800078e025b */
[----:B------:R-:W-:Y:S01]  /*2c3a0*/  IMAD.WIDE R74, R3, 0x2, R74 ;  /* 0x00000002034a7825 */ /* 0x000fe200078e024a */
[----:B------:R-:W1:Y:S02]  /*2c3b0*/  @P2 LDC R15, c[0x0][0xbf0] ;  /* 0x0002fc00ff0f2b82 */ /* 0x000e640000000800 */
[C---:B------:R-:W-:Y:S02]  /*2c3c0*/  IADD3 R37, P5, R74.reuse, 0x1000, RZ ;  /* 0x000010004a257810 */ /* 0x040fe40007fbe0ff */
[----:B------:R-:W-:Y:S02]  /*2c3d0*/  IADD3 R29, P0, R74, 0x2000, RZ ;  /* 0x000020004a1d7810 */ /* 0x000fe40007f1e0ff */
[----:B------:R-:W-:Y:S02]  /*2c3e0*/  LOP3.LUT R36, R37, 0x380, RZ, 0xc0, !PT ;  /* 0x0000038025247812 */ /* 0x000fe400078ec0ff */
[----:B------:R-:W-:Y:S02]  /*2c3f0*/  LOP3.LUT R28, R29, 0x380, RZ, 0xc0, !PT ;  /* 0x000003801d1c7812 */ /* 0x000fe400078ec0ff */
[----:B------:R-:W-:-:S02]  /*2c400*/  SHF.R.U64 R36, R36, 0x3, RZ ;  /* 0x0000000324247819 */ /* 0x000fc400000012ff */
[----:B------:R-:W-:Y:S02]  /*2c410*/  SHF.R.U64 R28, R28, 0x3, RZ ;  /* 0x000000031c1c7819 */ /* 0x000fe400000012ff */
[----:B------:R-:W-:Y:S01]  /*2c420*/  LOP3.LUT R36, R36, R37, RZ, 0x3c, !PT ;  /* 0x0000002524247212 */ /* 0x000fe200078e3cff */
[--C-:B------:R-:W-:Y:S01]  /*2c430*/  IMAD.X R37, RZ, RZ, R75.reuse, P5 ;  /* 0x000000ffff257224 */ /* 0x100fe200028e064b */
[----:B------:R-:W-:Y:S01]  /*2c440*/  LOP3.LUT R28, R28, R29, RZ, 0x3c, !PT ;  /* 0x0000001d1c1c7212 */ /* 0x000fe200078e3cff */
[----:B------:R-:W-:Y:S01]  /*2c450*/  IMAD.X R29, RZ, RZ, R75, P0 ;  /* 0x000000ffff1d7224 */ /* 0x000fe200000e064b */
[C---:B------:R-:W-:Y:S02]  /*2c460*/  IADD3 R5, P1, R74.reuse, 0x3000, RZ ;  /* 0x000030004a057810 */ /* 0x040fe40007f3e0ff */
[C---:B------:R-:W-:Y:S01]  /*2c470*/  IADD3 R49, P3, R74.reuse, 0x4000, RZ ;  /* 0x000040004a317810 */ /* 0x040fe20007f7e0ff */
[----:B------:R-:W5:Y:S01]  /*2c480*/  LD.E.128 R36, desc[UR4][R36.64] ;  /* 0x0000000424247980 */ /* 0x000f62000c101d00 */
[----:B------:R-:W-:-:S02]  /*2c490*/  IADD3 R41, P4, R74, 0x5000, RZ ;  /* 0x000050004a297810 */ /* 0x000fc40007f9e0ff */
[C---:B------:R-:W-:Y:S01]  /*2c4a0*/  IADD3 R33, P5, R74.reuse, 0x6000, RZ ;  /* 0x000060004a217810 */ /* 0x040fe20007fbe0ff */
[----:B------:R-:W5:Y:S01]  /*2c4b0*/  LD.E.128 R28, desc[UR4][R28.64] ;  /* 0x000000041c1c7980 */ /* 0x000f62000c101d00 */
[----:B------:R-:W-:Y:S02]  /*2c4c0*/  IADD3 R3, P0, R74, 0x7000, RZ ;  /* 0x000070004a037810 */ /* 0x000fe40007f1e0ff */
[----:B------:R-:W-:Y:S02]  /*2c4d0*/  LOP3.LUT R4, R5, 0x380, RZ, 0xc0, !PT ;  /* 0x0000038005047812 */ /* 0x000fe400078ec0ff */
[----:B------:R-:W-:Y:S01]  /*2c4e0*/  LOP3.LUT R48, R49, 0x380, RZ, 0xc0, !PT ;  /* 0x0000038031307812 */ /* 0x000fe200078ec0ff */
[----:B------:R-:W-:Y:S01]  /*2c4f0*/  IMAD.X R25, RZ, RZ, R75, P0 ;  /* 0x000000ffff197224 */ /* 0x000fe200000e064b */
[----:B------:R-:W-:Y:S02]  /*2c500*/  LOP3.LUT R40, R41, 0x380, RZ, 0xc0, !PT ;  /* 0x0000038029287812 */ /* 0x000fe400078ec0ff */
[----:B------:R-:W-:-:S02]  /*2c510*/  LOP3.LUT R32, R33, 0x380, RZ, 0xc0, !PT ;  /* 0x0000038021207812 */ /* 0x000fc400078ec0ff */
[----:B------:R-:W-:Y:S02]  /*2c520*/  LOP3.LUT R0, R3, 0x380, RZ, 0xc0, !PT ;  /* 0x0000038003007812 */ /* 0x000fe400078ec0ff */
[----:B------:R-:W-:Y:S02]  /*2c530*/  LOP3.LUT R7, R74, 0x380, RZ, 0xc0, !PT ;  /* 0x000003804a077812 */ /* 0x000fe400078ec0ff */
[----:B------:R-:W-:Y:S02]  /*2c540*/  SHF.R.U64 R4, R4, 0x3, RZ ;  /* 0x0000000304047819 */ /* 0x000fe400000012ff */
[----:B------:R-:W-:Y:S02]  /*2c550*/  SHF.R.U64 R48, R48, 0x3, RZ ;  /* 0x0000000330307819 */ /* 0x000fe400000012ff */
[----:B------:R-:W-:Y:S02]  /*2c560*/  SHF.R.U64 R40, R40, 0x3, RZ ;  /* 0x0000000328287819 */ /* 0x000fe400000012ff */
[----:B------:R-:W-:-:S02]  /*2c570*/  SHF.R.U64 R32, R32, 0x3, RZ ;  /* 0x0000000320207819 */ /* 0x000fc400000012ff */
        /* <DEDUP_REMOVED lines=10> */
[----:B------:R-:W-:Y:S01]  /*2c620*/  LOP3.LUT R24, R0, R3, RZ, 0x3c, !PT ;  /* 0x0000000300187212 */ /* 0x000fe200078e3cff */
[----:B------:R-:W5:Y:S01]  /*2c630*/  LD.E.128 R48, desc[UR4][R48.64] ;  /* 0x0000000430307980 */ /* 0x000f62000c101d00 */
[----:B------:R-:W-:-:S03]  /*2c640*/  LOP3.LUT R74, R7, R74, RZ, 0x3c, !PT ;  /* 0x0000004a074a7212 */ /* 0x000fc600078e3cff */
[----:B------:R-:W5:Y:S04]  /*2c650*/  LD.E.128 R4, desc[UR4][R4.64] ;  /* 0x0000000404047980 */ /* 0x000f68000c101d00 */
[----:B------:R2:W5:Y:S04]  /*2c660*/  LD.E.128 R44, desc[UR4][R74.64] ;  /* 0x000000044a2c7980 */ /* 0x000568000c101d00 */
[----:B------:R-:W5:Y:S04]  /*2c670*/  LD.E.128 R40, desc[UR4][R40.64] ;  /* 0x0000000428287980 */ /* 0x000f68000c101d00 */
[----:B------:R-:W5:Y:S04]  /*2c680*/  LD.E.128 R32, desc[UR4][R32.64] ;  /* 0x0000000420207980 */ /* 0x000f68000c101d00 */
[----:B------:R-:W5:Y:S01]  /*2c690*/  LD.E.128 R24, desc[UR4][R24.64] ;  /* 0x0000000418187980 */ /* 0x000f62000c101d00 */
[----:B------:R-:W-:-:S02]  /*2c6a0*/  ULDC.64 UR4, c[0x0][0xaa0] ;  /* 0x0002a80000047ab9 */ /* 0x000fc40000000a00 */
[----:B------:R-:W-:Y:S01]  /*2c6b0*/  IMAD R84, R84, UR4, RZ ;  /* 0x0000000454547c24 */ /* 0x000fe2000f8e02ff */
[----:B------:R-:W-:Y:S01]  /*2c6c0*/  SHF.R.S32.HI R10, RZ, 0x1f, R81 ;  /* 0x0000001fff0a7819 */ /* 0x000fe20000011451 */
[C---:B------:R-:W-:Y:S01]  /*2c6d0*/  IMAD.WIDE.U32 R8, R11.reuse, UR4, RZ ;  /* 0x000000040b087c25 */ /* 0x040fe2000f8e00ff */
[----:B------:R-:W-:Y:S01]  /*2c6e0*/  @!PT LDS RZ, [RZ] ;  /* 0x00000000fffff984 */ /* 0x000fe20000000800 */
[----:B------:R-:W-:Y:S01]  /*2c6f0*/  @!PT LDS RZ, [RZ] ;  /* 0x00000000fffff984 */ /* 0x000fe20000000800 */
[----:B------:R-:W-:Y:S01]  /*2c700*/  @!PT LDS RZ, [RZ] ;  /* 0x00000000fffff984 */ /* 0x000fe20000000800 */
[----:B------:R-:W-:Y:S01]  /*2c710*/  @!PT LDS RZ, [RZ] ;  /* 0x00000000fffff984 */ /* 0x000fe20000000800 */
[----:B------:R3:W-:Y:S06]  /*2c720*/  MEMBAR.ALL.CTA ;  /* 0x0000000000007992 */ /* 0x0007ec0000008000 */
[----:B---3--:R-:W3:Y:S01]  /*2c730*/  FENCE.VIEW.ASYNC.S ;  /* 0x00000000000073c6 */ /* 0x008ee20000000000 */
[----:B------:R-:W-:Y:S01]  /*2c740*/  IMAD R3, R11, UR5, R84 ;  /* 0x000000050b037c24 */ /* 0x000fe2000f8e0254 */
[----:B------:R-:W-:Y:S01]  /*2c750*/  ULDC.64 UR4, c[0x0][0xae8] ;  /* 0x0002ba0000047ab9 */ /* 0x000fe20000000a00 */
[----:B------:R-:W-:-:S02]  /*2c760*/  IMAD R92, R92, 0x20, R21 ;  /* 0x000000205c5c7824 */ /* 0x000fc400078e0215 */
[----:B------:R-:W-:Y:S02]  /*2c770*/  IMAD.IADD R9, R9, 0x1, R3 ;  /* 0x0000000109097824 */ /* 0x000fe400078e0203 */
[----:B------:R-:W-:Y:S02]  /*2c780*/  IMAD.IADD R92, R97, 0x1, R92 ;  /* 0x00000001615c7824 */ /* 0x000fe400078e025c */
[----:B------:R-:W-:-:S04]  /*2c790*/  IMAD.WIDE.U32 R8, R96, UR4, R8 ;  /* 0x0000000460087c25 */ /* 0x000fc8000f8e0008 */
[----:B------:R-:W-:Y:S01]  /*2c7a0*/  IMAD R9, R96, UR5, R9 ;  /* 0x0000000560097c24 */ /* 0x000fe2000f8e0209 */
[----:B------:R-:W-:Y:S01]  /*2c7b0*/  ULDC.64 UR4, c[0x0][0xaf0] ;  /* 0x0002bc0000047ab9 */ /* 0x000fe20000000a00 */
[----:B0-----:R-:W-:-:S04]  /*2c7c0*/  @P2 IMAD.HI.U32 R0, R92, R13, RZ ;  /* 0x0000000d5c002227 */ /* 0x001fc800078e00ff */
[----:B------:R-:W-:Y:S02]  /*2c7d0*/  IMAD R10, R10, UR4, RZ ;  /* 0x000000040a0a7c24 */ /* 0x000fe4000f8e02ff */
[----:B------:R-:W-:Y:S01]  /*2c7e0*/  IMAD.MOV.U32 R3, RZ, RZ, R92 ;  /* 0x000000ffff037224 */ /* 0x000fe200078e005c */
[----:B-1----:R-:W-:Y:S01]  /*2c7f0*/  @P2 SHF.R.U32.HI R3, RZ, R15, R0 ;  /* 0x0000000fff032219 */ /* 0x002fe20000011600 */
[C---:B------:R-:W-:Y:S02]  /*2c800*/  IMAD R11, R81.reuse, UR5, R10 ;  /* 0x00000005510b7c24 */ /* 0x040fe4000f8e020a */
[----:B------:R-:W-:Y:S01]  /*2c810*/  IMAD.WIDE.U32 R8, R81, UR4, R8 ;  /* 0x0000000451087c25 */ /* 0x000fe2000f8e0008 */
[----:B------:R-:W-:Y:S01]  /*2c820*/  SHF.R.S32.HI R0, RZ, 0x1f, R3 ;  /* 0x0000001fff007819 */ /* 0x000fe20000011403 */
[----:B------:R-:W-:Y:S02]  /*2c830*/  ULDC.64 UR4, c[0x0][0xae0] ;  /* 0x0002b80000047ab9 */ /* 0x000fe40000000a00 */
[----:B------:R-:W-:-:S02]  /*2c840*/  IMAD.IADD R9, R9, 0x1, R11 ;  /* 0x0000000109097824 */ /* 0x000fc400078e020b */
[----:B------:R-:W-:Y:S02]  /*2c850*/  IMAD.MOV R11, RZ, RZ, -R3 ;  /* 0x000000ffff0b7224 */ /* 0x000fe400078e0a03 */
[----:B------:R-:W-:Y:S02]  /*2c860*/  IMAD R10, R0, UR4, RZ ;  /* 0x00000004000a7c24 */ /* 0x000fe4000f8e02ff */
[----:B------:R-:W-:Y:S02]  /*2c870*/  VIADD R0, R18, 0x2e820 ;  /* 0x0002e82012007836 */ /* 0x000fe40000000000 */
[----:B------:R-:W-:Y:S02]  /*2c880*/  IMAD R11, R2, R11, R92 ;  /* 0x0000000b020b7224 */ /* 0x000fe400078e025c */
[C---:B------:R-:W-:Y:S01]  /*2c890*/  IMAD R13, R3.reuse, UR5, R10 ;  /* 0x00000005030d7c24 */ /* 0x040fe2000f8e020a */
[----:B------:R-:W-:Y:S01]  /*2c8a0*/  PRMT R0, RZ, 0x654, R0 ;  /* 0x00000654ff007816 */ /* 0x000fe20000000000 */
[----:B------:R-:W-:Y:S01]  /*2c8b0*/  IMAD.WIDE.U32 R2, R3, UR4, R8 ;  /* 0x0000000403027c25 */ /* 0x000fe2000f8e0008 */
[----:B------:R-:W-:Y:S01]  /*2c8c0*/  SHF.R.S32.HI R8, RZ, 0x1f, R11 ;  /* 0x0000001fff087819 */ /* 0x000fe2000001140b */
[----:B------:R-:W-:Y:S01]  /*2c8d0*/  ULDC.64 UR4, c[0x0][0xad8] ;  /* 0x0002b60000047ab9 */ /* 0x000fe20000000a00 */
[----:B---3--:R0:W-:Y:S01]  /*2c8e0*/  SYNCS.ARRIVE.TRANS64.RED.A1T0 RZ, [R0+URZ], RZ ;  /* 0x000000ff00ff79a7 */ /* 0x0081e2000810043f */
[----:B------:R-:W-:-:S02]  /*2c8f0*/  IMAD.IADD R3, R3, 0x1, R13 ;  /* 0x0000000103037824 */ /* 0x000fc400078e020d */
[----:B0-----:R-:W-:Y:S02]  /*2c900*/  IMAD R0, R8, UR4, RZ ;  /* 0x0000000408007c24 */ /* 0x001fe4000f8e02ff */
[----:B------:R-:W-:-:S04]  /*2c910*/  IMAD.WIDE.U32 R8, R11, UR4, R2 ;  /* 0x000000040b087c25 */ /* 0x000fc8000f8e0002 */
[----:B------:R-:W-:Y:S01]  /*2c920*/  IMAD R3, R11, UR5, R0 ;  /* 0x000000050b037c24 */ /* 0x000fe2000f8e0200 */
[----:B------:R-:W-:Y:S02]  /*2c930*/  ULDC.64 UR4, c[0x0][0xa80] ;  /* 0x0002a00000047ab9 */ /* 0x000fe40000000a00 */
[----:B------:R-:W-:Y:S01]  /*2c940*/  LEA R2, P0, R8, UR4, 0x1 ;  /* 0x0000000408027c11 */ /* 0x000fe2000f8008ff */
[----:B------:R-:W-:Y:S01]  /*2c950*/  IMAD.IADD R3, R9, 0x1, R3 ;  /* 0x0000000109037824 */ /* 0x000fe200078e0203 */
[----:B------:R-:W-:Y:S01]  /*2c960*/  UMOV UR4, 0xffffffff ;  /* 0xffffffff00047882 */ /* 0x000fe20000000000 */
[----:B------:R-:W-:-:S03]  /*2c970*/  SHF.R.S32.HI R10, RZ, 0x1f, R91 ;  /* 0x0000001fff0a7819 */ /* 0x000fc6000001145b */
[----:B------:R-:W-:Y:S02]  /*2c980*/  LEA.HI.X R3, R8, UR5, R3, 0x1, P0 ;  /* 0x0000000508037c11 */ /* 0x000fe400080f0c03 */
[----:B------:R-:W-:Y:S01]  /*2c990*/  SHF.R.S32.HI R20, RZ, 0x1f, R87 ;  /* 0x0000001fff147819 */ /* 0x000fe20000011457 */
[----:B--2---:R-:W-:Y:S06]  /*2c9a0*/  BRA.DIV UR4, `(.L_x_1543) ;  /* 0x000000ce04147947 */ /* 0x004fec000b800000 */
[----:B------:R0:W1:Y:S04]  /*2c9b0*/  SHFL.IDX PT, R0, R3, RZ, 0x181f ;  /* 0x00181fff03007589 */ /* 0x00006800000e0000 */
[----:B------:R0:W2:Y:S02]  /*2c9c0*/  SHFL.IDX PT, R14, R2, RZ, 0x181f ;  /* 0x00181fff020e7589 */ /* 0x0000a400000e0000 */
.L_x_1816:
[----:B------:R-:W-:Y:S01]  /*2c9d0*/  IMAD.IADD R21, R21, 0x1, R97 ;  /* 0x0000000115157824 */ /* 0x000fe200078e0261 */
[----:B------:R-:W-:Y:S04]  /*2c9e0*/  BSSY B1, `(.L_x_1544) ;  /* 0x000000d000017945 */ /* 0x000fe80003800000 */
[----:B------:R-:W-:-:S13]  /*2c9f0*/  ISETP.GE.AND P0, PT, R21, R80, PT ;  /* 0x000000501500720c */ /* 0x000fda0003f06270 */
[----:B------:R-:W-:Y:S05]  /*2ca00*/  @P0 BRA `(.L_x_1545) ;  /* 0x0000000000280947 */ /* 0x000fea0003800000 */
[----:B------:R-:W-:Y:S01]  /*2ca10*/  ULDC UR4, c[0x0][0xac8] ;  /* 0x0002b20000047ab9 */ /* 0x000fe20000000800 */
[----:B------:R-:W-:Y:S01]  /*2ca20*/  ULDC.64 UR6, c[0x0][0x208] ;  /* 0x0000820000067ab9 */ /* 0x000fe20000000a00 */
[----:B------:R-:W-:Y:S02]  /*2ca30*/  ISETP.GE.AND P0, PT, R91, UR4, PT ;  /* 0x000000045b007c0c */ /* 0x000fe4000bf06270 */
[----:B------:R-:W-:-:S11]  /*2ca40*/  ISETP.GE.AND P1, PT, R87, UR4, PT ;  /* 0x0000000457007c0c */ /* 0x000fd6000bf26270 */
[-C--:B--2---:R-:W-:Y:S02]  /*2ca50*/  @!P0 LEA R8, P2, R91, R14.reuse, 0x1 ;  /* 0x0000000e5b088211 */ /* 0x084fe400078408ff */
[----:B------:R-:W-:Y:S02]  /*2ca60*/  @!P1 LEA R14, P3, R87, R14, 0x1 ;  /* 0x0000000e570e9211 */ /* 0x000fe400078608ff */
[-C--:B-1----:R-:W-:Y:S02]  /*2ca70*/  @!P0 LEA.HI.X R9, R91, R0.reuse, R10, 0x1, P2 ;  /* 0x000000005b098211 */ /* 0x082fe400010f0c0a */
[----:B------:R-:W-:-:S03]  /*2ca80*/  @!P1 LEA.HI.X R15, R87, R0, R20, 0x1, P3 ;  /* 0x00000000570f9211 */ /* 0x000fc600018f0c14 */
[----:B-----5:R3:W-:Y:S04]  /*2ca90*/  @!P0 ST.E.128 desc[UR6][R8.64], R44 ;  /* 0x0000002c08008985 */ /* 0x0207e8000c101d06 */
[----:B------:R3:W-:Y:S02]  /*2caa0*/  @!P1 ST.E.128 desc[UR6][R14.64], R48 ;  /* 0x000000300e009985 */ /* 0x0007e4000c101d06 */
.L_x_1545:
[----:B------:R-:W-:Y:S05]  /*2cab0*/  BSYNC B1 ;  /* 0x0000000000017941 */ /* 0x000fea0003800000 */
.L_x_1544:
[----:B------:R-:W-:-:S03]  /*2cac0*/  UMOV UR4, 0xffffffff ;  /* 0xffffffff00047882 */ /* 0x000fc60000000000 */
[----:B------:R-:W-:Y:S05]  /*2cad0*/  BRA.DIV UR4, `(.L_x_1546) ;  /* 0x000000ca04fc7947 */ /* 0x000fea000b800000 */
[----:B-1----:R1:W4:Y:S04]  /*2cae0*/  SHFL.IDX PT, R0, R3, 0x1, 0x181f ;  /* 0x00381f0003007f89 */ /* 0x00232800000e0000 */
[----:B--23--:R1:W2:Y:S02]  /*2caf0*/  SHFL.IDX PT, R14, R2, 0x1, 0x181f ;  /* 0x00381f00020e7f89 */ /* 0x00c2a400000e0000 */
.L_x_1820:
[----:B------:R-:W-:Y:S01]  /*2cb00*/  VIADD R9, R21, 0x20 ;  /* 0x0000002015097836 */ /* 0x000fe20000000000 */
        /* <DEDUP_REMOVED lines=9> */
[-C--:B----4-:R-:W-:Y:S02]  /*2cba0*/  @!P2 LEA.HI.X R9, R91, R0.reuse, R10, 0x1, P0 ;  /* 0x000000005b09a211 */ /* 0x090fe400000f0c0a */
[----:B------:R-:W-:-:S03]  /*2cbb0*/  @!P3 LEA.HI.X R15, R87, R0, R20, 0x1, P1 ;  /* 0x00000000570fb211 */ /* 0x000fc600008f0c14 */
[----:B-----5:R3:W-:Y:S04]  /*2cbc0*/  @!P2 ST.E.128 desc[UR6][R8.64], R36 ;  /* 0x000000240800a985 */ /* 0x0207e8000c101d06 */
[----:B------:R3:W-:Y:S02]  /*2cbd0*/  @!P3 ST.E.128 desc[UR6][R14.64], R40 ;  /* 0x000000280e00b985 */ /* 0x0007e4000c101d06 */
.L_x_1548:
[----:B------:R-:W-:Y:S05]  /*2cbe0*/  BSYNC B1 ;  /* 0x0000000000017941 */ /* 0x000fea0003800000 */
.L_x_1547:
[----:B------:R-:W-:-:S03]  /*2cbf0*/  UMOV UR4, 0xffffffff ;  /* 0xffffffff00047882 */ /* 0x000fc60000000000 */
[----:B------:R-:W-:Y:S05]  /*2cc00*/  BRA.DIV UR4, `(.L_x_1549) ;  /* 0x000000ca04f87947 */ /* 0x000fea000b800000 */
[----:B----4-:R4:W0:Y:S04]  /*2cc10*/  SHFL.IDX PT, R0, R3, 0x2, 0x181f ;  /* 0x00581f0003007f89 */ /* 0x01082800000e0000 */
[----:B--23--:R4:W2:Y:S02]  /*2cc20*/  SHFL.IDX PT, R14, R2, 0x2, 0x181f ;  /* 0x00581f00020e7f89 */ /* 0x00c8a400000e0000 */
.L_x_1824:
        /* <DEDUP_REMOVED lines=10> */
[-C--:B0-----:R-:W-:Y:S02]  /*2ccd0*/  @!P2 LEA.HI.X R9, R91, R0.reuse, R10, 0x1, P0 ;  /* 0x000000005b09a211 */ /* 0x081fe400000f0c0a */
[----:B------:R-:W-:-:S03]  /*2cce0*/  @!P3 LEA.HI.X R15, R87, R0, R20, 0x1, P1 ;  /* 0x00000000570fb211 */ /* 0x000fc600008f0c14 */
[----:B-----5:R3:W-:Y:S04]  /*2ccf0*/  @!P2 ST.E.128 desc[UR6][R8.64], R28 ;  /* 0x0000001c0800a985 */ /* 0x0207e8000c101d06 */
[----:B------:R3:W-:Y:S02]  /*2cd00*/  @!P3 ST.E.128 desc[UR6][R14.64], R32 ;  /* 0x000000200e00b985 */ /* 0x0007e4000c101d06 */
.L_x_1551:
[----:B------:R-:W-:Y:S05]  /*2cd10*/  BSYNC B1 ;  /* 0x0000000000017941 */ /* 0x000fea0003800000 */
.L_x_1550:
[----:B------:R-:W-:-:S03]  /*2cd20*/  UMOV UR4, 0xffffffff ;  /* 0xffffffff00047882 */ /* 0x000fc60000000000 */
[----:B------:R-:W-:Y:S05]  /*2cd30*/  BRA.DIV UR4, `(.L_x_1552) ;  /* 0x000000ca04f47947 */ /* 0x000fea000b800000 */
[----:B0-----:R0:W0:Y:S04]  /*2cd40*/  SHFL.IDX PT, R0, R3, 0x3, 0x181f ;  /* 0x00781f0003007f89 */ /* 0x00102800000e0000 */
[----:B--23--:R2:W3:Y:S02]  /*2cd50*/  SHFL.IDX PT, R14, R2, 0x3, 0x181f ;  /* 0x00781f00020e7f89 */ /* 0x00c4e400000e0000 */
.L_x_1828:
[----:B01--4-:R-:W-:-:S05]  /*2cd60*/  VIADD R3, R21, 0x60 ;  /* 0x0000006015037836 */ /* 0x013fca0000000000 */
[----:B------:R-:W-:-:S13]  /*2cd70*/  ISETP.GE.AND P0, PT, R3, R80, PT ;  /* 0x000000500300720c */ /* 0x000fda0003f06270 */
[----:B------:R-:W-:Y:S05]  /*2cd80*/  @P0 BRA `(.L_x_1553) ;  /* 0x0000001c00580947 */ /* 0x000fea0003800000 */
[----:B------:R-:W-:Y:S01]  /*2cd90*/  ULDC UR4, c[0x0][0xac8] ;  /* 0x0002b20000047ab9 */ /* 0x000fe20000000800 */
[----:B------:R-:W-:Y:S01]  /*2cda0*/  ULDC.64 UR6, c[0x0][0x208] ;  /* 0x0000820000067ab9 */ /* 0x000fe20000000a00 */
[----:B------:R-:W-:-:S13]  /*2cdb0*/  ISETP.GE.AND P1, PT, R91, UR4, PT ;  /* 0x000000045b007c0c */ /* 0x000fda000bf26270 */
[----:B--23--:R-:W-:-:S04]  /*2cdc0*/  @!P1 LEA R2, P0, R91, R14, 0x1 ;  /* 0x0000000e5b029211 */ /* 0x00cfc800078008ff */
[----:B------:R-:W-:Y:S02]  /*2cdd0*/  @!P1 LEA.HI.X R3, R91, R0, R10, 0x1, P0 ;  /* 0x000000005b039211 */ /* 0x000fe400000f0c0a */
[----:B------:R-:W-:-:S03]  /*2cde0*/  ISETP.GE.AND P0, PT, R87, UR4, PT ;  /* 0x0000000457007c0c */ /* 0x000fc6000bf06270 */
[----:B-----5:R0:W-:Y:S10]  /*2cdf0*/  @!P1 ST.E.128 desc[UR6][R2.64], R4 ;  /* 0x0000000402009985 */ /* 0x0201f4000c101d06 */
[----:B------:R-:W-:Y:S05]  /*2ce00*/  @P0 BRA `(.L_x_1553) ;  /* 0x0000001c00380947 */ /* 0x000fea0003800000 */
[----:B------:R-:W-:Y:S01]  /*2ce10*/  LEA R14, P0, R87, R14, 0x1 ;  /* 0x0000000e570e7211 */ /* 0x000fe200078008ff */
[----:B------:R-:W-:-:S03]  /*2ce20*/  ULDC.64 UR4, c[0x0][0x208] ;  /* 0x0000820000047ab9 */ /* 0x000fc60000000a00 */
[----:B------:R-:W-:-:S05]  /*2ce30*/  LEA.HI.X R15, R87, R0, R20, 0x1, P0 ;  /* 0x00000000570f7211 */ /* 0x000fca00000f0c14 */
[----:B------:R1:W-:Y:S01]  /*2ce40*/  ST.E.128 desc[UR4][R14.64], R24 ;  /* 0x000000180e007985 */ /* 0x0003e2000c101d04 */
[----:B------:R-:W-:Y:S05]  /*2ce50*/  BRA `(.L_x_1553) ;  /* 0x0000001c00247947 */ /* 0x000fea0003800000 */
.L_x_1542:
[----:B------:R-:W2:Y:S01]  /*2ce60*/  LDL R121, [R1+0x50] ;  /* 0x0000500001797983 */ /* 0x000ea20000100800 */
[----:B------:R-:W1:Y:S01]  /*2ce70*/  @P2 LDC R28, c[0x0][0xbec] ;  /* 0x0002fb00ff1c2b82 */ /* 0x000e620000000800 */
[----:B------:R-:W-:Y:S01]  /*2ce80*/  ULDC.64 UR4, c[0x0][0xb08] ;  /* 0x0002c20000047ab9 */ /* 0x000fe20000000a00 */
[----:B0-----:R-:W-:Y:S01]  /*2ce90*/  SHF.R.S32.HI R14, RZ, 0x1f, R81 ;  /* 0x0000001fff0e7819 */ /* 0x001fe20000011451 */
[----:B------:R-:W-:Y:S01]  /*2cea0*/  IMAD R84, R84, UR4, RZ ;  /* 0x0000000454547c24 */ /* 0x000fe2000f8e02ff */
[----:B------:R-:W-:Y:S01]  /*2ceb0*/  ULDC.64 UR6, c[0x0][0xb30] ;  /* 0x0002cc0000067ab9 */ /* 0x000fe20000000a00 */
[----:B------:R-:W-:-:S03]  /*2cec0*/  IMAD.WIDE.U32 R12, R11, UR4, RZ ;  /* 0x000000040b0c7c25 */ /* 0x000fc6000f8e00ff */
[----:B------:R-:W0:Y:S01]  /*2ced0*/  @P2 LDC R29, c[0x0][0xbf0] ;  /* 0x0002fc00ff1d2b82 */ /* 0x000e220000000800 */
[----:B------:R-:W-:Y:S01]  /*2cee0*/  IMAD R11, R11, UR5, R84 ;  /* 0x000000050b0b7c24 */ /* 0x000fe2000f8e0254 */
[----:B------:R-:W-:-:S03]  /*2cef0*/  ULDC.64 UR4, c[0x0][0xb38] ;  /* 0x0002ce0000047ab9 */ /* 0x000fc60000000a00 */
[----:B------:R-:W-:Y:S02]  /*2cf00*/  IMAD.IADD R13, R13, 0x1, R11 ;  /* 0x000000010d0d7824 */ /* 0x000fe400078e020b */
[----:B------:R-:W-:-:S04]  /*2cf10*/  IMAD.WIDE.U32 R12, R96, UR4, R12 ;  /* 0x00000004600c7c25 */ /* 0x000fc8000f8e000c */
[----:B------:R-:W-:Y:S01]  /*2cf20*/  IMAD R13, R96, UR5, R13 ;  /* 0x00000005600d7c24 */ /* 0x000fe2000f8e020d */
[----:B------:R-:W-:Y:S01]  /*2cf30*/  ULDC.64 UR4, c[0x0][0xb40] ;  /* 0x0002d00000047ab9 */ /* 0x000fe20000000a00 */
[----:B-1----:R-:W-:-:S04]  /*2cf40*/  @P2 IMAD.HI.U32 R28, R43, R28, RZ ;  /* 0x0000001c2b1c2227 */ /* 0x002fc800078e00ff */
[----:B------:R-:W-:Y:S02]  /*2cf50*/  IMAD R14, R14, UR4, RZ ;  /* 0x000000040e0e7c24 */ /* 0x000fe4000f8e02ff */
[----:B------:R-:W-:Y:S02]  /*2cf60*/  IMAD.MOV.U32 R11, RZ, RZ, R43 ;  /* 0x000000ffff0b7224 */ /* 0x000fe400078e002b */
[C---:B------:R-:W-:Y:S01]  /*2cf70*/  IMAD R15, R81.reuse, UR5, R14 ;  /* 0x00000005510f7c24 */ /* 0x040fe2000f8e020e */
[----:B0-----:R-:W-:Y:S01]  /*2cf80*/  @P2 SHF.R.U32.HI R11, RZ, R29, R28 ;  /* 0x0000001dff0b2219 */ /* 0x001fe2000001161c */
[----:B------:R-:W-:Y:S01]  /*2cf90*/  IMAD.WIDE.U32 R12, R81, UR4, R12 ;  /* 0x00000004510c7c25 */ /* 0x000fe2000f8e000c */
[----:B------:R-:W-:-:S03]  /*2cfa0*/  ULDC.64 UR4, c[0x0][0xb48] ;  /* 0x0002d20000047ab9 */ /* 0x000fc60000000a00 */
[----:B------:R-:W-:Y:S02]  /*2cfb0*/  IMAD.IADD R13, R13, 0x1, R15 ;  /* 0x000000010d0d7824 */ /* 0x000fe400078e020f */
[--C-:B------:R-:W-:Y:S01]  /*2cfc0*/  IMAD.MOV R29, RZ, RZ, -R11.reuse ;  /* 0x000000ffff1d7224 */ /* 0x100fe200078e0a0b */
[----:B------:R-:W-:Y:S01]  /*2cfd0*/  SHF.R.S32.HI R14, RZ, 0x1f, R11 ;  /* 0x0000001fff0e7819 */ /* 0x000fe2000001140b */
        /* <DEDUP_REMOVED lines=10> */
[C---:B------:R-:W-:Y:S02]  /*2d080*/  IMAD R11, R29.reuse, UR5, R2 ;  /* 0x000000051d0b7c24 */ /* 0x040fe4000f8e0202 */
[----:B------:R-:W-:Y:S02]  /*2d090*/  VIADD R14, R18, 0x2e820 ;  /* 0x0002e820120e7836 */ /* 0x000fe40000000000 */
[----:B------:R-:W-:Y:S01]  /*2d0a0*/  IMAD.WIDE.U32 R28, R29, UR4, R12 ;  /* 0x000000041d1c7c25 */ /* 0x000fe2000f8e000c */
[----:B------:R-:W-:Y:S02]  /*2d0b0*/  ULDC.64 UR4, c[0x0][0xb00] ;  /* 0x0002c00000047ab9 */ /* 0x000fe40000000a00 */
[----:B------:R-:W-:Y:S01]  /*2d0c0*/  PRMT R14, RZ, 0x654, R14 ;  /* 0x00000654ff0e7816 */ /* 0x000fe2000000000e */
[----:B------:R-:W-:Y:S01]  /*2d0d0*/  IMAD.IADD R11, R29, 0x1, R11 ;  /* 0x000000011d0b7824 */ /* 0x000fe200078e020b */
[C---:B------:R-:W-:Y:S01]  /*2d0e0*/  LEA R2, P0, R28.reuse, UR4, 0x2 ;  /* 0x000000041c027c11 */ /* 0x040fe2000f8010ff */
[----:B------:R-:W-:Y:S01]  /*2d0f0*/  UMOV UR4, 0xffffffff ;  /* 0xffffffff00047882 */ /* 0x000fe20000000000 */
[----:B------:R0:W-:Y:S02]  /*2d100*/  SYNCS.ARRIVE.TRANS64.RED.A1T0 RZ, [R14+URZ], RZ ;  /* 0x000000ff0eff79a7 */ /* 0x0001e4000810043f */
[----:B------:R-:W-:Y:S01]  /*2d110*/  LEA.HI.X R28, R28, UR5, R11, 0x2, P0 ;  /* 0x000000051c1c7c11 */ /* 0x000fe200080f140b */
[----:B--2---:R-:W-:-:S02]  /*2d120*/  VIADD R38, R121, 0x50 ;  /* 0x0000005079267836 */ /* 0x004fc40000000000 */
        /* <DEDUP_REMOVED lines=13> */
[----:B------:R-:W-:Y:S01]  /*2d200*/  VIADD R93, R121, 0x28 ;  /* 0x00000028795d7836 */ /* 0x000fe20000000000 */
        /* <DEDUP_REMOVED lines=14> */
[----:B------:R-:W-:Y:S01]  /*2d2f0*/  SHF.R.S32.HI R96, RZ, 0x1f, R93 ;  /* 0x0000001fff607819 */ /* 0x000fe2000001145d */
[----:B0-----:R-:W-:Y:S06]  /*2d300*/  BRA.DIV UR4, `(.L_x_1554) ;  /* 0x000000c604c87947 */ /* 0x001fec000b800000 */
[----:B------:R0:W1:Y:S04]  /*2d310*/  SHFL.IDX PT, R29, R28, RZ, 0x1c1f ;  /* 0x001c1fff1c1d7589 */ /* 0x00006800000e0000 */
[----:B------:R0:W2:Y:S02]  /*2d320*/  SHFL.IDX PT, R14, R2, RZ, 0x1c1f ;  /* 0x001c1fff020e7589 */ /* 0x0000a400000e0000 */
.L_x_1831:
[----:B------:R-:W-:Y:S01]  /*2d330*/  ISETP.GE.AND P0, PT, R31, R80, PT ;  /* 0x000000501f00720c */ /* 0x000fe20003f06270 */
[----:B------:R-:W-:-:S12]  /*2d340*/  BSSY B1, `(.L_x_1555) ;  /* 0x0000055000017945 */ /* 0x000fd80003800000 */
[----:B------:R-:W-:Y:S05]  /*2d350*/  @P0 BRA `(.L_x_1556) ;  /* 0x00000004004c0947 */ /* 0x000fea0003800000 */
[----:B------:R-:W-:Y:S01]  /*2d360*/  ULDC UR4, c[0x0][0xac8] ;  /* 0x0002b20000047ab9 */ /* 0x000fe20000000800 */
[----:B------:R-:W-:Y:S01]  /*2d370*/  ULDC.64 UR6, c[0x0][0x208] ;  /* 0x0000820000067ab9 */ /* 0x000fe20000000a00 */
        /* <DEDUP_REMOVED lines=9> */
[----:B------:R-:W-:Y:S01]  /*2d410*/  @!P0 IMAD.MOV.U32 R33, RZ, RZ, R3 ;  /* 0x000000ffff218224 */ /* 0x000fe200078e0003 */
[----:B------:R-:W-:Y:S01]  /*2d420*/  @!P3 LEA.HI.X R13, R95, R29, R98, 0x2, P4 ;  /* 0x0000001d5f0db211 */ /* 0x000fe200020f1462 */
[----:B------:R-:W-:Y:S01]  /*2d430*/  @!P1 IMAD.MOV.U32 R107, RZ, RZ, R101 ;  /* 0x000000ffff6b9224 */ /* 0x000fe200078e0065 */
[----:B------:R-:W-:-:S02]  /*2d440*/  @!P2 LEA R34, P4, R97, R14, 0x2 ;  /* 0x0000000e6122a211 */ /* 0x000fc400078810ff */
[----:B------:R1:W-:Y:S01]  /*2d450*/  @!P0 ST.E.64 desc[UR6][R30.64], R32 ;  /* 0x000000201e008985 */ /* 0x0003e2000c101b06 */
[----:B------:R-:W-:Y:S02]  /*2d460*/  ISETP.GE.AND P0, PT, R109, UR4, PT ;  /* 0x000000046d007c0c */ /* 0x000fe4000bf06270 */
[-C--:B------:R-:W-:Y:S02]  /*2d470*/  @!P2 LEA.HI.X R35, R97, R29.reuse, R108, 0x2, P4 ;  /* 0x0000001d6123a211 */ /* 0x080fe400020f146c */
[----:B------:R-:W-:Y:S01]  /*2d480*/  @!P1 LEA.HI.X R37, R99, R29, R118, 0x2, P5 ;  /* 0x0000001d63259211 */ /* 0x000fe200028f1476 */
[----:B-1----:R-:W-:-:S08]  /*2d490*/  @!P3 IMAD.MOV.U32 R30, RZ, RZ, R102 ;  /* 0x000000ffff1eb224 */ /* 0x002fd000078e0066 */
[C---:B------:R-:W-:Y:S01]  /*2d4a0*/  @!P0 LEA R32, P4, R109.reuse, R14, 0x2 ;  /* 0x0000000e6d208211 */ /* 0x040fe200078810ff */
[----:B------:R-:W-:Y:S02]  /*2d4b0*/  @!P3 IMAD.MOV.U32 R31, RZ, RZ, R5 ;  /* 0x000000ffff1fb224 */ /* 0x000fe400078e0005 */
[----:B------:R-:W-:Y:S01]  /*2d4c0*/  @!P0 IMAD.MOV.U32 R102, RZ, RZ, R0 ;  /* 0x000000ffff668224 */ /* 0x000fe200078e0000 */
[----:B------:R-:W-:Y:S02]  /*2d4d0*/  @!P0 LEA.HI.X R33, R109, R29, R120, 0x2, P4 ;  /* 0x0000001d6d218211 */ /* 0x000fe400020f1478 */
[----:B------:R1:W-:Y:S01]  /*2d4e0*/  @!P3 ST.E.64 desc[UR6][R12.64], R30 ;  /* 0x0000001e0c00b985 */ /* 0x0003e2000c101b06 */
[----:B------:R-:W-:-:S03]  /*2d4f0*/  ISETP.GE.AND P3, PT, R93, UR4, PT ;  /* 0x000000045d007c0c */ /* 0x000fc6000bf66270 */
[----:B------:R-:W-:Y:S01]  /*2d500*/  @!P2 ST.E.64 desc[UR6][R34.64], R104 ;  /* 0x000000682200a985 */ /* 0x000fe2000c101b06 */
[----:B------:R-:W-:-:S03]  /*2d510*/  ISETP.GE.AND P2, PT, R91, UR4, PT ;  /* 0x000000045b007c0c */ /* 0x000fc6000bf46270 */
[----:B------:R-:W-:Y:S01]  /*2d520*/  @!P1 ST.E.64 desc[UR6][R36.64], R106 ;  /* 0x0000006a24009985 */ /* 0x000fe2000c101b06 */
[----:B------:R-:W-:-:S03]  /*2d530*/  ISETP.GE.AND P1, PT, R89, UR4, PT ;  /* 0x0000000459007c0c */ /* 0x000fc6000bf26270 */
[----:B------:R2:W-:Y:S01]  /*2d540*/  @!P0 ST.E.64 desc[UR6][R32.64], R102 ;  /* 0x0000006620008985 */ /* 0x0005e2000c101b06 */
[----:B------:R-:W-:Y:S02]  /*2d550*/  ISETP.GE.AND P0, PT, R87, UR4, PT ;  /* 0x0000000457007c0c */ /* 0x000fe4000bf06270 */
[----:B-1----:R-:W-:-:S04]  /*2d560*/  @!P3 LEA R12, P5, R93, R14, 0x2 ;  /* 0x0000000e5d0cb211 */ /* 0x002fc800078a10ff */
[----:B------:R-:W-:-:S03]  /*2d570*/  @!P3 LEA.HI.X R13, R93, R29, R96, 0x2, P5 ;  /* 0x0000001d5d0db211 */ /* 0x000fc600028f1460 */
[-C--:B------:R-:W-:Y:S01]  /*2d580*/  @!P1 LEA R30, P4, R89, R14.reuse, 0x2 ;  /* 0x0000000e591e9211 */ /* 0x080fe200078810ff */
[----:B--2---:R-:W-:Y:S01]  /*2d590*/  @!P3 IMAD.MOV.U32 R32, RZ, RZ, R6 ;  /* 0x000000ffff20b224 */ /* 0x004fe200078e0006 */
[-C--:B------:R-:W-:Y:S01]  /*2d5a0*/  @!P2 LEA R6, P5, R91, R14.reuse, 0x2 ;  /* 0x0000000e5b06a211 */ /* 0x080fe200078a10ff */
[----:B------:R-:W-:Y:S01]  /*2d5b0*/  @!P3 IMAD.MOV.U32 R33, RZ, RZ, R7 ;  /* 0x000000ffff21b224 */ /* 0x000fe200078e0007 */
[-C--:B------:R-:W-:Y:S02]  /*2d5c0*/  @!P1 LEA.HI.X R31, R89, R29.reuse, R92, 0x2, P4 ;  /* 0x0000001d591f9211 */ /* 0x080fe400020f145c */
[-C--:B------:R-:W-:Y:S02]  /*2d5d0*/  @!P2 LEA.HI.X R7, R91, R29.reuse, R94, 0x2, P5 ;  /* 0x0000001d5b07a211 */ /* 0x080fe400028f145e */
[----:B------:R1:W-:Y:S01]  /*2d5e0*/  @!P3 ST.E.64 desc[UR6][R12.64], R32 ;  /* 0x000000200c00b985 */ /* 0x0003e2000c101b06 */
[----:B------:R-:W-:Y:S02]  /*2d5f0*/  ISETP.GE.AND P3, PT, R84, UR4, PT ;  /* 0x0000000454007c0c */ /* 0x000fe4000bf66270 */
[----:B------:R-:W-:Y:S01]  /*2d600*/  ISETP.GE.AND P5, PT, R38, UR4, PT ;  /* 0x0000000426007c0c */ /* 0x000fe2000bfa6270 */
[----:B------:R2:W-:Y:S10]  /*2d610*/  @!P2 ST.E.64 desc[UR6][R6.64], R8 ;  /* 0x000000080600a985 */ /* 0x0005f4000c101b06 */
[CC--:B-1----:R-:W-:Y:S01]  /*2d620*/  @!P3 LEA R12, P4, R84.reuse, R14.reuse, 0x2 ;  /* 0x0000000e540cb211 */ /* 0x0c2fe200078810ff */
[----:B--2---:R-:W-:Y:S01]  /*2d630*/  @!P1 IMAD.MOV.U32 R6, RZ, RZ, R4 ;  /* 0x000000ffff069224 */ /* 0x004fe200078e0004 */
[----:B------:R-:W-:Y:S01]  /*2d640*/  @!P0 LEA R4, P2, R87, R14, 0x2 ;  /* 0x0000000e57048211 */ /* 0x000fe200078410ff */
[----:B------:R-:W-:Y:S01]  /*2d650*/  @!P1 IMAD.MOV.U32 R7, RZ, RZ, R21 ;  /* 0x000000ffff079224 */ /* 0x000fe200078e0015 */
[----:B------:R-:W-:-:S02]  /*2d660*/  @!P3 LEA.HI.X R13, R84, R29, R86, 0x2, P4 ;  /* 0x0000001d540db211 */ /* 0x000fc400020f1456 */
[----:B------:R-:W-:Y:S02]  /*2d670*/  @!P0 LEA.HI.X R5, R87, R29, R88, 0x2, P2 ;  /* 0x0000001d57058211 */ /* 0x000fe400010f1458 */
[----:B------:R1:W-:Y:S01]  /*2d680*/  @!P1 ST.E.64 desc[UR6][R30.64], R6 ;  /* 0x000000061e009985 */ /* 0x0003e2000c101b06 */
[----:B------:R-:W-:Y:S02]  /*2d690*/  ISETP.GE.AND P1, PT, R74, UR4, PT ;  /* 0x000000044a007c0c */ /* 0x000fe4000bf26270 */
[----:B------:R-:W-:Y:S01]  /*2d6a0*/  ISETP.GE.AND P4, PT, R40, UR4, PT ;  /* 0x0000000428007c0c */ /* 0x000fe2000bf86270 */
[----:B-1----:R-:W-:Y:S01]  /*2d6b0*/  @!P0 IMAD.MOV.U32 R6, RZ, RZ, R24 ;  /* 0x000000ffff068224 */ /* 0x002fe200078e0018 */
[----:B------:R-:W-:Y:S01]  /*2d6c0*/  @!P5 LEA R24, P2, R38, R14, 0x2 ;  /* 0x0000000e2618d211 */ /* 0x000fe200078410ff */
[----:B------:R-:W-:-:S03]  /*2d6d0*/  @!P0 IMAD.MOV.U32 R7, RZ, RZ, R25 ;  /* 0x000000ffff078224 */ /* 0x000fc600078e0019 */
[----:B------:R-:W-:Y:S02]  /*2d6e0*/  @!P5 LEA.HI.X R25, R38, R29, R43, 0x2, P2 ;  /* 0x0000001d2619d211 */ /* 0x000fe400010f142b */
[----:B------:R1:W-:Y:S01]  /*2d6f0*/  @!P0 ST.E.64 desc[UR6][R4.64], R6 ;  /* 0x0000000604008985 */ /* 0x0003e2000c101b06 */
[----:B------:R-:W-:Y:S02]  /*2d700*/  ISETP.GE.AND P0, PT, R75, UR4, PT ;  /* 0x000000044b007c0c */ /* 0x000fe4000bf06270 */
[----:B------:R-:W-:-:S04]  /*2d710*/  @!P1 LEA R8, P2, R74, R14, 0x2 ;  /* 0x0000000e4a089211 */ /* 0x000fc800078410ff */
[----:B------:R-:W-:Y:S01]  /*2d720*/  @!P1 LEA.HI.X R9, R74, R29, R81, 0x2, P2 ;  /* 0x0000001d4a099211 */ /* 0x000fe200010f1451 */
[----:B-1----:R-:W-:-:S06]  /*2d730*/  @!P3 IMAD.MOV.U32 R4, RZ, RZ, R48 ;  /* 0x000000ffff04b224 */ /* 0x002fcc00078e0030 */
[----:B------:R-:W-:Y:S01]  /*2d740*/  @!P0 LEA R6, P2, R75, R14, 0x2 ;  /* 0x0000000e4b068211 */ /* 0x000fe200078410ff */
[----:B------:R-:W-:-:S03]  /*2d750*/  @!P3 IMAD.MOV.U32 R5, RZ, RZ, R27 ;  /* 0x000000ffff05b224 */ /* 0x000fc600078e001b */
[----:B------:R-:W-:Y:S02]  /*2d760*/  @!P0 LEA.HI.X R7, R75, R29, R46, 0x2, P2 ;  /* 0x0000001d4b078211 */ /* 0x000fe400010f142e */
[----:B------:R1:W-:Y:S01]  /*2d770*/  @!P3 ST.E.64 desc[UR6][R12.64], R4 ;  /* 0x000000040c00b985 */ /* 0x0003e2000c101b06 */
[----:B------:R-:W-:-:S03]  /*2d780*/  ISETP.GE.AND P3, PT, R47, UR4, PT ;  /* 0x000000042f007c0c */ /* 0x000fc6000bf66270 */
[----:B------:R3:W-:Y:S01]  /*2d790*/  @!P5 ST.E.64 desc[UR6][R24.64], R50 ;  /* 0x000000321800d985 */ /* 0x0007e2000c101b06 */
[----:B------:R-:W-:-:S03]  /*2d7a0*/  ISETP.GE.AND P5, PT, R45, UR4, PT ;  /* 0x000000042d007c0c */ /* 0x000fc6000bfa6270 */
[----:B------:R3:W-:Y:S04]  /*2d7b0*/  @!P1 ST.E.64 desc[UR6][R8.64], R52 ;  /* 0x0000003408009985 */ /* 0x0007e8000c101b06 */
[----:B------:R3:W-:Y:S02]  /*2d7c0*/  @!P0 ST.E.64 desc[UR6][R6.64], R54 ;  /* 0x0000003606008985 */ /* 0x0007e4000c101b06 */
[-C--:B-1----:R-:W-:Y:S01]  /*2d7d0*/  @!P3 LEA R4, P1, R47, R14.reuse, 0x2 ;  /* 0x0000000e2f04b211 */ /* 0x082fe200078210ff */
[----:B------:R-:W-:Y:S02]  /*2d7e0*/  @!P3 IMAD.MOV.U32 R48, RZ, RZ, R112 ;  /* 0x000000ffff30b224 */ /* 0x000fe400078e0070 */
[----:B------:R-:W-:Y:S01]  /*2d7f0*/  @!P4 IMAD.MOV.U32 R112, RZ, RZ, R70 ;  /* 0x000000ffff70c224 */ /* 0x000fe200078e0046 */
[-C--:B------:R-:W-:Y:S01]  /*2d800*/  @!P5 LEA R12, P0, R45, R14.reuse, 0x2 ;  /* 0x0000000e2d0cd211 */ /* 0x080fe200078010ff */
[----:B------:R-:W-:Y:S01]  /*2d810*/  @!P5 IMAD.MOV.U32 R110, RZ, RZ, R114 ;  /* 0x000000ffff6ed224 */ /* 0x000fe200078e0072 */
[----:B------:R-:W-:-:S02]  /*2d820*/  @!P4 LEA R14, P2, R40, R14, 0x2 ;  /* 0x0000000e280ec211 */ /* 0x000fc400078410ff */
[-C--:B------:R-:W-:Y:S02]  /*2d830*/  @!P3 LEA.HI.X R5, R47, R29.reuse, R44, 0x2, P1 ;  /* 0x0000001d2f05b211 */ /* 0x080fe400008f142c */
[-C--:B------:R-:W-:Y:S02]  /*2d840*/  @!P5 LEA.HI.X R13, R45, R29.reuse, R42, 0x2, P0 ;  /* 0x0000001d2d0dd211 */ /* 0x080fe400000f142a */
[----:B------:R-:W-:Y:S01]  /*2d850*/  @!P4 LEA.HI.X R15, R40, R29, R41, 0x2, P2 ;  /* 0x0000001d280fc211 */ /* 0x000fe200010f1429 */
[----:B------:R3:W-:Y:S04]  /*2d860*/  @!P3 ST.E.64 desc[UR6][R4.64], R48 ;  /* 0x000000300400b985 */ /* 0x0007e8000c101b06 */
[----:B------:R3:W-:Y:S04]  /*2d870*/  @!P5 ST.E.64 desc[UR6][R12.64], R110 ;  /* 0x0000006e0c00d985 */ /* 0x0007e8000c101b06 */
[----:B------:R3:W-:Y:S02]  /*2d880*/  @!P4 ST.E.64 desc[UR6][R14.64], R112 ;  /* 0x000000700e00c985 */ /* 0x0007e4000c101b06 */
.L_x_1556:
[----:B------:R-:W-:Y:S05]  /*2d890*/  BSYNC B1 ;  /* 0x0000000000017941 */ /* 0x000fea0003800000 */
.L_x_1555:
[----:B------:R-:W-:-:S03]  /*2d8a0*/  UMOV UR4, 0xffffffff ;  /* 0xffffffff00047882 */ /* 0x000fc60000000000 */
[----:B------:R-:W-:Y:S05]  /*2d8b0*/  BRA.DIV UR4, `(.L_x_1557) ;  /* 0x000000c204907947 */ /* 0x000fea000b800000 */
[----:B------:R4:W0:Y:S04]  /*2d8c0*/  SHFL.IDX PT, R3, R28, 0x1, 0x1c1f ;  /* 0x003c1f001c037f89 */ /* 0x00082800000e0000 */
[----:B--23--:R4:W2:Y:S02]  /*2d8d0*/  SHFL.IDX PT, R14, R2, 0x1, 0x1c1f ;  /* 0x003c1f00020e7f89 */ /* 0x00c8a400000e0000 */
.L_x_1835:
[----:B------:R-:W-:-:S13]  /*2d8e0*/  ISETP.GE.AND P0, PT, R39, R80, PT ;  /* 0x000000502700720c */ /* 0x000fda0003f06270 */
[----:B------:R-:W-:Y:S05]  /*2d8f0*/  @P0 BRA `(.L_x_1553) ;  /* 0x00000010007c0947 */ /* 0x000fea0003800000 */
[----:B------:R-:W-:Y:S01]  /*2d900*/  ULDC UR4, c[0x0][0xac8] ;  /* 0x0002b20000047ab9 */ /* 0x000fe20000000800 */
[----:B------:R-:W-:Y:S01]  /*2d910*/  ULDC.64 UR6, c[0x0][0x208] ;  /* 0x0000820000067ab9 */ /* 0x000fe20000000a00 */
[----:B------:R-:W-:Y:S02]  /*2d920*/  ISETP.GE.AND P2, PT, R95, UR4, PT ;  /* 0x000000045f007c0c */ /* 0x000fe4000bf46270 */
[----:B------:R-:W-:Y:S02]  /*2d930*/  ISETP.GE.AND P1, PT, R97, UR4, PT ;  /* 0x0000000461007c0c */ /* 0x000fe4000bf26270 */
[----:B------:R-:W-:Y:S02]  /*2d940*/  ISETP.GE.AND P0, PT, R99, UR4, PT ;  /* 0x0000000463007c0c */ /* 0x000fe4000bf06270 */
[----:B------:R-:W-:Y:S02]  /*2d950*/  ISETP.GE.AND P3, PT, R121, UR4, PT ;  /* 0x0000000479007c0c */ /* 0x000fe4000bf66270 */
[----:B------:R-:W-:-:S05]  /*2d960*/  ISETP.GE.AND P5, PT, R109, UR4, PT ;  /* 0x000000046d007c0c */ /* 0x000fca000bfa6270 */
[----:B--2---:R-:W-:-:S04]  /*2d970*/  @!P2 LEA R6, P4, R95, R14, 0x2 ;  /* 0x0000000e5f06a211 */ /* 0x004fc800078810ff */
[-C--:B0-----:R-:W-:Y:S02]  /*2d980*/  @!P2 LEA.HI.X R7, R95, R3.reuse, R98, 0x2, P4 ;  /* 0x000000035f07a211 */ /* 0x081fe400020f1462 */
[CC--:B------:R-:W-:Y:S01]  /*2d990*/  @!P1 LEA R8, P4, R97.reuse, R14.reuse, 0x2 ;  /* 0x0000000e61089211 */ /* 0x0c0fe200078810ff */
[----:B----4-:R-:W-:Y:S02]  /*2d9a0*/  @!P3 IMAD.MOV.U32 R2, RZ, RZ, R14 ;  /* 0x000000ffff02b224 */ /* 0x010fe400078e000e */
[----:B------:R-:W-:Y:S01]  /*2d9b0*/  @!P3 IMAD.MOV.U32 R114, RZ, RZ, R56 ;  /* 0x000000ffff72b224 */ /* 0x000fe200078e0038 */
[----:B------:R-:W-:Y:S01]  /*2d9c0*/  @!P1 LEA.HI.X R9, R97, R3, R108, 0x2, P4 ;  /* 0x0000000361099211 */ /* 0x000fe200020f146c */
[----:B------:R-:W-:Y:S01]  /*2d9d0*/  @!P3 IMAD.WIDE R4, R121, 0x4, R2 ;  /* 0x000000047904b825 */ /* 0x000fe200078e0202 */
[----:B------:R-:W-:-:S03]  /*2d9e0*/  @!P0 LEA R12, P4, R99, R14, 0x2 ;  /* 0x0000000e630c8211 */ /* 0x000fc600078810ff */
[----:B------:R-:W-:Y:S01]  /*2d9f0*/  @!P1 IMAD.MOV.U32 R56, RZ, RZ, R60 ;  /* 0x000000ffff389224 */ /* 0x000fe200078e003c */
[-C--:B------:R-:W-:Y:S01]  /*2da00*/  @!P0 LEA.HI.X R13, R99, R3.reuse, R118, 0x2, P4 ;  /* 0x00000003630d8211 */ /* 0x080fe200020f1476 */
[----:B------:R0:W-:Y:S01]  /*2da10*/  @!P3 ST.E.64 desc[UR6][R4.64], R114 ;  /* 0x000000720400b985 */ /* 0x0001e2000c101b06 */
[----:B------:R-:W-:Y:S01]  /*2da20*/  @!P5 LEA R24, P4, R109, R14, 0x2 ;  /* 0x0000000e6d18d211 */ /* 0x000fe200078810ff */
[----:B------:R-:W-:Y:S01]  /*2da30*/  @!P5 IMAD.MOV.U32 R60, RZ, RZ, R64 ;  /* 0x000000ffff3cd224 */ /* 0x000fe200078e0040 */
[----:B------:R-:W-:Y:S02]  /*2da40*/  ISETP.GE.AND P3, PT, R91, UR4, PT ;  /* 0x000000045b007c0c */ /* 0x000fe4000bf66270 */
[----:B------:R-:W-:Y:S02]  /*2da50*/  @!P5 LEA.HI.X R25, R109, R3, R120, 0x2, P4 ;  /* 0x000000036d19d211 */ /* 0x000fe400020f1478 */
[----:B------:R-:W-:Y:S01]  /*2da60*/  ISETP.GE.AND P4, PT, R93, UR4, PT ;  /* 0x000000045d007c0c */ /* 0x000fe2000bf86270 */
[----:B0-----:R-:W-:-:S02]  /*2da70*/  @!P2 IMAD.MOV.U32 R4, RZ, RZ, R58 ;  /* 0x000000ffff04a224 */ /* 0x001fc400078e003a */
[----:B------:R-:W-:Y:S02]  /*2da80*/  @!P2 IMAD.MOV.U32 R5, RZ, RZ, R117 ;  /* 0x000000ffff05a224 */ /* 0x000fe400078e0075 */
[----:B------:R-:W-:-:S08]  /*2da90*/  @!P0 IMAD.MOV.U32 R58, RZ, RZ, R62 ;  /* 0x000000ffff3a8224 */ /* 0x000fd000078e003e */
[----:B------:R-:W-:Y:S01]  /*2daa0*/  @!P4 IMAD.MOV.U32 R62, RZ, RZ, R66 ;  /* 0x000000ffff3ec224 */ /* 0x000fe200078e0042 */
[----:B------:R0:W-:Y:S01]  /*2dab0*/  @!P2 ST.E.64 desc[UR6][R6.64], R4 ;  /* 0x000000040600a985 */ /* 0x0001e2000c101b06 */
[----:B------:R-:W-:Y:S01]  /*2dac0*/  ISETP.GE.AND P2, PT, R89, UR4, PT ;  /* 0x0000000459007c0c */ /* 0x000fe2000bf46270 */
[----:B------:R-:W-:Y:S02]  /*2dad0*/  @!P3 IMAD.MOV.U32 R11, RZ, RZ, R65 ;  /* 0x000000ffff0bb224 */ /* 0x000fe400078e0041 */
[----:B------:R2:W-:Y:S01]  /*2dae0*/  @!P1 ST.E.64 desc[UR6][R8.64], R56 ;  /* 0x0000003808009985 */ /* 0x0005e2000c101b06 */
[----:B------:R-:W-:-:S03]  /*2daf0*/  ISETP.GE.AND P1, PT, R87, UR4, PT ;  /* 0x0000000457007c0c */ /* 0x000fc6000bf26270 */
[----:B------:R3:W-:Y:S01]  /*2db00*/  @!P0 ST.E.64 desc[UR6][R12.64], R58 ;  /* 0x0000003a0c008985 */ /* 0x0007e2000c101b06 */
[----:B------:R-:W-:-:S03]  /*2db10*/  @!P4 LEA R28, P0, R93, R14, 0x2 ;  /* 0x0000000e5d1cc211 */ /* 0x000fc600078010ff */
[----:B------:R4:W-:Y:S01]  /*2db20*/  @!P5 ST.E.64 desc[UR6][R24.64], R60 ;  /* 0x0000003c1800d985 */ /* 0x0009e2000c101b06 */
[-C--:B-1----:R-:W-:Y:S01]  /*2db30*/  @!P4 LEA.HI.X R29, R93, R3.reuse, R96, 0x2, P0 ;  /* 0x000000035d1dc211 */ /* 0x082fe200000f1460 */
[----:B------:R-:W-:Y:S01]  /*2db40*/  @!P2 IMAD.MOV.U32 R21, RZ, RZ, R67 ;  /* 0x000000ffff15a224 */ /* 0x000fe200078e0043 */
[CC--:B0-----:R-:W-:Y:S02]  /*2db50*/  @!P3 LEA R4, P5, R91.reuse, R14.reuse, 0x2 ;  /* 0x0000000e5b04b211 */ /* 0x0c1fe400078a10ff */
[----:B------:R-:W-:Y:S01]  /*2db60*/  ISETP.GE.AND P0, PT, R84, UR4, PT ;  /* 0x0000000454007c0c */ /* 0x000fe2000bf06270 */
[----:B------:R-:W-:Y:S01]  /*2db70*/  @!P4 ST.E.64 desc[UR6][R28.64], R62 ;  /* 0x0000003e1c00c985 */ /* 0x000fe2000c101b06 */
[-C--:B------:R-:W-:Y:S01]  /*2db80*/  @!P3 LEA.HI.X R5, R91, R3.reuse, R94, 0x2, P5 ;  /* 0x000000035b05b211 */ /* 0x080fe200028f145e */
[----:B------:R-:W-:Y:S01]  /*2db90*/  @!P1 IMAD.MOV.U32 R27, RZ, RZ, R69 ;  /* 0x000000ffff1b9224 */ /* 0x000fe200078e0045 */
[C---:B------:R-:W-:Y:S02]  /*2dba0*/  @!P2 LEA R6, P5, R89.reuse, R14, 0x2 ;  /* 0x0000000e5906a211 */ /* 0x040fe400078a10ff */
[----:B------:R-:W-:Y:S01]  /*2dbb0*/  ISETP.GE.AND P4, PT, R38, UR4, PT ;  /* 0x0000000426007c0c */ /* 0x000fe2000bf86270 */
[----:B------:R0:W-:Y:S01]  /*2dbc0*/  @!P3 ST.E.64 desc[UR6][R4.64], R10 ;  /* 0x0000000a0400b985 */ /* 0x0001e2000c101b06 */
[----:B------:R-:W-:-:S02]  /*2dbd0*/  @!P2 LEA.HI.X R7, R89, R3, R92, 0x2, P5 ;  /* 0x000000035907a211 */ /* 0x000fc400028f145c */
[CC--:B--2---:R-:W-:Y:S02]  /*2dbe0*/  @!P1 LEA R8, P5, R87.reuse, R14.reuse, 0x2 ;  /* 0x0000000e57089211 */ /* 0x0c4fe400078a10ff */
[----:B------:R-:W-:Y:S01]  /*2dbf0*/  ISETP.GE.AND P3, PT, R74, UR4, PT ;  /* 0x000000044a007c0c */ /* 0x000fe2000bf66270 */
[----:B------:R1:W-:Y:S01]  /*2dc00*/  @!P2 ST.E.64 desc[UR6][R6.64], R20 ;  /* 0x000000140600a985 */ /* 0x0003e2000c101b06 */
[-C--:B------:R-:W-:Y:S01]  /*2dc10*/  @!P1 LEA.HI.X R9, R87, R3.reuse, R88, 0x2, P5 ;  /* 0x0000000357099211 */ /* 0x080fe200028f1458 */
[----:B------:R-:W-:Y:S01]  /*2dc20*/  @!P0 IMAD.MOV.U32 R69, RZ, RZ, R71 ;  /* 0x000000ffff458224 */ /* 0x000fe200078e0047 */
[C---:B---3--:R-:W-:Y:S02]  /*2dc30*/  @!P0 LEA R12, P5, R84.reuse, R14, 0x2 ;  /* 0x0000000e540c8211 */ /* 0x048fe400078a10ff */
[----:B------:R-:W-:Y:S01]  /*2dc40*/  ISETP.GE.AND P2, PT, R75, UR4, PT ;  /* 0x000000044b007c0c */ /* 0x000fe2000bf46270 */
[----:B------:R2:W-:Y:S01]  /*2dc50*/  @!P1 ST.E.64 desc[UR6][R8.64], R26 ;  /* 0x0000001a08009985 */ /* 0x0005e2000c101b06 */
[----:B------:R-:W-:-:S02]  /*2dc60*/  @!P0 LEA.HI.X R13, R84, R3, R86, 0x2, P5 ;  /* 0x00000003540d8211 */ /* 0x000fc400028f1456 */
[----:B------:R-:W-:Y:S02]  /*2dc70*/  ISETP.GE.AND P1, PT, R47, UR4, PT ;  /* 0x000000042f007c0c */ /* 0x000fe4000bf26270 */
[-C--:B----4-:R-:W-:Y:S01]  /*2dc80*/  @!P4 LEA R24, P5, R38, R14.reuse, 0x2 ;  /* 0x0000000e2618c211 */ /* 0x090fe200078a10ff */
[----:B------:R3:W-:Y:S01]  /*2dc90*/  @!P0 ST.E.64 desc[UR6][R12.64], R68 ;  /* 0x000000440c008985 */ /* 0x0007e2000c101b06 */
[-C--:B0-----:R-:W-:Y:S01]  /*2dca0*/  @!P3 LEA R4, P0, R74, R14.reuse, 0x2 ;  /* 0x0000000e4a04b211 */ /* 0x081fe200078010ff */
[----:B------:R-:W-:Y:S01]  /*2dcb0*/  @!P3 IMAD.MOV.U32 R91, RZ, RZ, R83 ;  /* 0x000000ffff5bb224 */ /* 0x000fe200078e0053 */
[-C--:B------:R-:W-:Y:S02]  /*2dcc0*/  @!P4 LEA.HI.X R25, R38, R3.reuse, R43, 0x2, P5 ;  /* 0x000000032619c211 */ /* 0x080fe400028f142b */
[----:B------:R-:W-:Y:S01]  /*2dcd0*/  ISETP.GE.AND P5, PT, R45, UR4, PT ;  /* 0x000000042d007c0c */ /* 0x000fe2000bfa6270 */
[----:B------:R-:W-:Y:S01]  /*2dce0*/  @!P2 IMAD.MOV.U32 R83, RZ, RZ, R119 ;  /* 0x000000ffff53a224 */ /* 0x000fe200078e0077 */
[----:B------:R-:W-:Y:S01]  /*2dcf0*/  @!P3 LEA.HI.X R5, R74, R3, R81, 0x2, P0 ;  /* 0x000000034a05b211 */ /* 0x000fe200000f1451 */
[----:B------:R3:W-:Y:S01]  /*2dd00*/  @!P4 ST.E.64 desc[UR6][R24.64], R72 ;  /* 0x000000481800c985 */ /* 0x0007e2000c101b06 */
[----:B-1----:R-:W-:Y:S01]  /*2dd10*/  @!P2 LEA R6, P0, R75, R14, 0x2 ;  /* 0x0000000e4b06a211 */ /* 0x002fe200078010ff */
[----:B------:R-:W-:-:S02]  /*2dd20*/  @!P1 IMAD.MOV.U32 R117, RZ, RZ, R85 ;  /* 0x000000ffff759224 */ /* 0x000fc400078e0055 */
[----:B------:R3:W-:Y:S01]  /*2dd30*/  @!P3 ST.E.64 desc[UR6][R4.64], R90 ;  /* 0x0000005a0400b985 */ /* 0x0007e2000c101b06 */
[----:B------:R-:W-:Y:S02]  /*2dd40*/  @!P2 LEA.HI.X R7, R75, R3, R46, 0x2, P0 ;  /* 0x000000034b07a211 */ /* 0x000fe400000f142e */
[----:B--2---:R-:W-:-:S03]  /*2dd50*/  @!P1 LEA R8, P0, R47, R14, 0x2 ;  /* 0x0000000e2f089211 */ /* 0x004fc600078010ff */
[----:B------:R3:W-:Y:S01]  /*2dd60*/  @!P2 ST.E.64 desc[UR6][R6.64], R82 ;  /* 0x000000520600a985 */ /* 0x0007e2000c101b06 */
[----:B------:R-:W-:Y:S02]  /*2dd70*/  @!P1 LEA.HI.X R9, R47, R3, R44, 0x2, P0 ;  /* 0x000000032f099211 */ /* 0x000fe400000f142c */
[----:B------:R-:W-:-:S03]  /*2dd80*/  @!P5 LEA R10, P0, R45, R14, 0x2 ;  /* 0x0000000e2d0ad211 */ /* 0x000fc600078010ff */
[----:B------:R3:W-:Y:S01]  /*2dd90*/  @!P1 ST.E.64 desc[UR6][R8.64], R116 ;  /* 0x0000007408009985 */ /* 0x0007e2000c101b06 */
[----:B------:R-:W-:Y:S02]  /*2dda0*/  @!P5 LEA.HI.X R11, R45, R3, R42, 0x2, P0 ;  /* 0x000000032d0bd211 */ /* 0x000fe400000f142a */
[----:B------:R-:W-:-:S03]  /*2ddb0*/  ISETP.GE.AND P0, PT, R40, UR4, PT ;  /* 0x0000000428007c0c */ /* 0x000fc6000bf06270 */
[----:B------:R3:W-:Y:S10]  /*2ddc0*/  @!P5 ST.E.64 desc[UR6][R10.64], R76 ;  /* 0x0000004c0a00d985 */ /* 0x0007f4000c101b06 */
[----:B------:R-:W-:Y:S05]  /*2ddd0*/  @P0 BRA `(.L_x_1553) ;  /* 0x0000000c00440947 */ /* 0x000fea0003800000 */
[----:B------:R-:W-:Y:S01]  /*2dde0*/  LEA R14, P0, R40, R14, 0x2 ;  /* 0x0000000e280e7211 */ /* 0x000fe200078010ff */
[----:B------:R-:W-:-:S03]  /*2ddf0*/  ULDC.64 UR4, c[0x0][0x208] ;  /* 0x0000820000047ab9 */ /* 0x000fc60000000a00 */
[----:B------:R-:W-:-:S05]  /*2de00*/  LEA.HI.X R15, R40, R3, R41, 0x2, P0 ;  /* 0x00000003280f7211 */ /* 0x000fca00000f1429 */
[----:B------:R0:W-:Y:S01]  /*2de10*/  ST.E.64 desc[UR4][R14.64], R78 ;  /* 0x0000004e0e007985 */ /* 0x0001e2000c101b04 */
[----:B------:R-:W-:Y:S05]  /*2de20*/  BRA `(.L_x_1553) ;  /* 0x0000000c00307947 */ /* 0x000fea0003800000 */
.L_x_1539:
[----:B------:R-:W2:Y:S01]  /*2de30*/  LDL R0, [R1+0xa0] ;  /* 0x0000a00001007983 */ /* 0x000ea20000100800 */
[----:B------:R-:W-:Y:S01]  /*2de40*/  ULDC.64 UR4, c[0x0][0xc08] ;  /* 0x0003020000047ab9 */ /* 0x000fe20000000a00 */
[----:B------:R-:W2:Y:S01]  /*2de50*/  LDC.64 R2, c[0x0][0xc00] ;  /* 0x00030000ff027b82 */ /* 0x000ea20000000a00 */
[----:B------:R-:W-:Y:S01]  /*2de60*/  ISETP.NE.U32.AND P0, PT, RZ, UR4, PT ;  /* 0x00000004ff007c0c */ /* 0x000fe2000bf05070 */
[----:B------:R-:W-:Y:S01]  /*2de70*/  IMAD.MOV.U32 R13, RZ, RZ, RZ ;  /* 0x000000ffff0d7224 */ /* 0x000fe200078e00ff */
[----:B------:R-:W-:Y:S02]  /*2de80*/  ULDC.64 UR6, c[0x0][0x208] ;  /* 0x0000820000067ab9 */ /* 0x000fe40000000a00 */
[----:B------:R-:W-:Y:S01]  /*2de90*/  ISETP.NE.AND.EX P1, PT, RZ, UR5, PT, P0 ;  /* 0x00000005ff007c0c */ /* 0x000fe2000bf25300 */
[----:B------:R-:W-:Y:S02]  /*2dea0*/  ULDC.64 UR4, c[0x0][0xc00] ;  /* 0x0003000000047ab9 */ /* 0x000fe40000000a00 */
[----:B------:R-:W-:-:S04]  /*2deb0*/  ISETP.NE.U32.AND P0, PT, RZ, UR4, PT ;  /* 0x00000004ff007c0c */ /* 0x000fc8000bf05070 */
[----:B------:R-:W-:-:S06]  /*2dec0*/  ISETP.NE.AND.EX P0, PT, RZ, UR5, PT, P0 ;  /* 0x00000005ff007c0c */ /* 0x000fcc000bf05300 */
[----:B------:R-:W1:Y:S01]  /*2ded0*/  @P1 LDC.64 R4, c[0x0][0xc08] ;  /* 0x00030200ff041b82 */ /* 0x000e620000000a00 */
[----:B------:R-:W-:Y:S02]  /*2dee0*/  ULDC UR4, c[0x0][0xa88] ;  /* 0x0002a20000047ab9 */ /* 0x000fe40000000800 */
[----:B------:R-:W-:Y:S01]  /*2def0*/  IMAD.U32 R20, RZ, RZ, UR4 ;  /* 0x00000004ff147e24 */ /* 0x000fe2000f8e00ff */
[----:B------:R-:W-:Y:S02]  /*2df00*/  ISETP.GT.AND P3, PT, R95, 0x7f, PT ;  /* 0x0000007f5f00780c */ /* 0x000fe40003f64270 */
[----:B------:R-:W-:Y:S01]  /*2df10*/  ISETP.GT.AND P2, PT, R121, 0x1, PT ;  /* 0x000000017900780c */ /* 0x000fe20003f44270 */
[----:B--2---:R-:W-:-:S04]  /*2df20*/  IMAD.WIDE R2, R0, 0x4, R2 ;  /* 0x0000000400027825 */ /* 0x004fc800078e0202 */
[----:B-1----:R-:W-:Y:S01]  /*2df30*/  @P1 IMAD.WIDE R4, R0, 0x4, R4 ;  /* 0x0000000400041825 */ /* 0x002fe200078e0204 */
[----:B------:R1:W5:Y:S01]  /*2df40*/  @P0 LDG.E R13, desc[UR6][R2.64] ;  /* 0x00000006020d0981 */ /* 0x000362000c1e1900 */
[----:B------:R-:W-:-:S03]  /*2df50*/  SHF.R.S32.HI R14, RZ, 0x1f, R0 ;  /* 0x0000001fff0e7819 */ /* 0x000fc60000011400 */
[----:B------:R1:W5:Y:S01]  /*2df60*/  @P1 LDG.E R20, desc[UR6][R4.64] ;  /* 0x0000000604141981 */ /* 0x000362000c1e1900 */
[----:B------:R-:W-:Y:S05]  /*2df70*/  @P1 BRA `(.L_x_1558) ;  /* 0x0000000000141947 */ /* 0x000fea0003800000 */
[----:B------:R-:W-:Y:S05]  /*2df80*/  @!P0 BRA `(.L_x_1558) ;  /* 0x0000000000108947 */ /* 0x000fea0003800000 */
[----:B------:R-:W-:Y:S02]  /*2df90*/  ULDC.64 UR4, c[0x0][0x208] ;  /* 0x0000820000047ab9 */ /* 0x000fe40000000a00 */
[----:B-1----:R-:W2:Y:S04]  /*2dfa0*/  LDG.E R5, desc[UR4][R2.64] ;  /* 0x0000000402057981 */ /* 0x002ea8000c1e1900 */
[----:B-----5:R-:W2:Y:S02]  /*2dfb0*/  LDG.E R20, desc[UR4][R2.64+0x4] ;  /* 0x0000040402147981 */ /* 0x020ea4000c1e1900 */
[----:B--2---:R-:W-:-:S07]  /*2dfc0*/  IMAD.IADD R20, R20, 0x1, -R5 ;  /* 0x0000000114147824 */ /* 0x004fce00078e0a05 */
.L_x_1558:
[----:B------:R-:W-:Y:S01]  /*2dfd0*/  BSSY B1, `(.L_x_1559) ;  /* 0x0000039000017945 */ /* 0x000fe20003800000 */
[----:B------:R-:W-:Y:S02]  /*2dfe0*/  SEL R21, R0, RZ, !P0 ;  /* 0x000000ff00157207 */ /* 0x000fe40004000000 */
[----:B------:R-:W-:Y:S02]  /*2dff0*/  SEL R14, R14, RZ, !P0 ;  /* 0x000000ff0e0e7207 */ /* 0x000fe40004000000 */
[----:B-----5:R-:W-:Y:S01]  /*2e000*/  SHF.R.S32.HI R12, RZ, 0x1f, R13 ;  /* 0x0000001fff0c7819 */ /* 0x020fe2000001140d */
[----:B------:R-:W-:Y:S06]  /*2e010*/  @P3 BRA `(.L_x_1560) ;  /* 0x0000000000d03947 */ /* 0x000fec0003800000 */
[----:B-1----:R-:W2:Y:S01]  /*2e020*/  LDL R2, [R1+0x64] ;  /* 0x0000640001027983 */ /* 0x002ea20000100800 */
[----:B------:R-:W1:Y:S02]  /*2e030*/  LDC R27, c[0x0][0xbe8] ;  /* 0x0002fa00ff1b7b82 */ /* 0x000e640000000800 */
[----:B-1----:R-:W-:Y:S01]  /*2e040*/  IMAD R0, R20, R27, RZ ;  /* 0x0000001b14007224 */ /* 0x002fe200078e02ff */
[----:B--2---:R-:W-:-:S04]  /*2e050*/  IADD3 R25, R2, -0x80, R122 ;  /* 0xffffff8002197810 */ /* 0x004fc80007ffe07a */
[----:B------:R-:W-:-:S13]  /*2e060*/  ISETP.GE.AND P0, PT, R25, R0, PT ;  /* 0x000000001900720c */ /* 0x000fda0003f06270 */
[----:B------:R-:W-:Y:S05]  /*2e070*/  @P0 BRA `(.L_x_1560) ;  /* 0x0000000000b80947 */ /* 0x000fea0003800000 */
[----:B------:R-:W2:Y:S01]  /*2e080*/  LDL R10, [R1+0x8c] ;  /* 0x00008c00010a7983 */ /* 0x000ea20000100800 */
[----:B------:R-:W-:Y:S01]  /*2e090*/  IMAD.MOV.U32 R0, RZ, RZ, 0x9b8 ;  /* 0x000009b8ff007424 */ /* 0x000fe200078e00ff */
[----:B------:R-:W-:Y:S01]  /*2e0a0*/  ISETP.GT.AND P3, PT, R121, 0x1, PT ;  /* 0x000000017900780c */ /* 0x000fe20003f64270 */
[----:B------:R-:W1:Y:S01]  /*2e0b0*/  LDC.64 R28, c[0x0][0xba8] ;  /* 0x0002ea00ff1c7b82 */ /* 0x000e620000000a00 */
[----:B------:R-:W3:Y:S01]  /*2e0c0*/  LDL.LU R26, [R1+0xa4] ;  /* 0x0000a400011a7983 */ /* 0x000ee20000300800 */
[----:B------:R-:W-:Y:S01]  /*2e0d0*/  ISETP.NE.AND P0, PT, R27, 0x1, PT ;  /* 0x000000011b00780c */ /* 0x000fe20003f05270 */
[----:B------:R-:W-:Y:S01]  /*2e0e0*/  IMAD.MOV.U32 R15, RZ, RZ, R25 ;  /* 0x000000ffff0f7224 */ /* 0x000fe200078e0019 */
[----:B------:R-:W-:Y:S01]  /*2e0f0*/  SEL R24, R0, 0x978, P3 ;  /* 0x0000097800187807 */ /* 0x000fe20001800000 */
[----:B------:R-:W-:-:S03]  /*2e100*/  ULDC.64 UR4, c[0x0][0x208] ;  /* 0x0000820000047ab9 */ /* 0x000fc60000000a00 */
[----:B------:R-:W4:Y:S08]  /*2e110*/  LDC.64 R6, c[0x0][R24+0x220] ;  /* 0x0000880018067b82 */ /* 0x000f300000000a00 */
[----:B------:R-:W2:Y:S08]  /*2e120*/  LDC.64 R2, c[0x0][R24+0x218] ;  /* 0x0000860018027b82 */ /* 0x000eb00000000a00 */
[----:B------:R-:W5:Y:S08]  /*2e130*/  LDC.64 R8, c[0x0][R24+0x228] ;  /* 0x00008a0018087b82 */ /* 0x000f700000000a00 */
[----:B------:R-:W5:Y:S08]  /*2e140*/  LDC.64 R4, c[0x0][R24+0x210] ;  /* 0x0000840018047b82 */ /* 0x000f700000000a00 */
[----:B------:R-:W5:Y:S08]  /*2e150*/  @P0 LDC R0, c[0x0][0xbec] ;  /* 0x0002fb00ff000b82 */ /* 0x000f700000000800 */
[----:B0-----:R-:W0:Y:S01]  /*2e160*/  @P0 LDC R33, c[0x0][0xbf0] ;  /* 0x0002fc00ff210b82 */ /* 0x001e220000000800 */
[----:B----4-:R-:W-:-:S07]  /*2e170*/  IMAD R7, R7, R21, RZ ;  /* 0x0000001507077224 */ /* 0x010fce00078e02ff */
[----:B-1----:R-:W1:Y:S01]  /*2e180*/  @!P3 LDC R28, c[0x0][0xb50] ;  /* 0x0002d400ff1cbb82 */ /* 0x002e620000000800 */
[----:B------:R-:W-:Y:S02]  /*2e190*/  IMAD R7, R6, R14, R7 ;  /* 0x0000000e06077224 */ /* 0x000fe400078e0207 */
[----:B-----5:R-:W-:-:S05]  /*2e1a0*/  @P0 IMAD.HI.U32 R0, R25, R0, RZ ;  /* 0x0000000019000227 */ /* 0x020fca00078e00ff */
[----:B------:R-:W4:Y:S01]  /*2e1b0*/  @!P3 LDC R29, c[0x0][0xb54] ;  /* 0x0002d500ff1dbb82 */ /* 0x000f220000000800 */
[----:B0-----:R-:W-:-:S05]  /*2e1c0*/  @P0 SHF.R.U32.HI R15, RZ, R33, R0 ;  /* 0x00000021ff0f0219 */ /* 0x001fca0000011600 */
        /* <DEDUP_REMOVED lines=21> */
[----:B-1----:R-:W-:Y:S01]  /*2e320*/  LEA R4, P0, R2, R28, 0x2 ;  /* 0x0000001c02047211 */ /* 0x002fe200078010ff */
[----:B------:R-:W-:-:S03]  /*2e330*/  IMAD.MOV.U32 R3, RZ, RZ, -0x800000 ;  /* 0xff800000ff037424 */ /* 0x000fc600078e00ff */
[----:B----4-:R-:W-:-:S05]  /*2e340*/  LEA.HI.X R5, R2, R29, R0, 0x2, P0 ;  /* 0x0000001d02057211 */ /* 0x010fca00000f1400 */
[----:B------:R2:W-:Y:S04]  /*2e350*/  STG.E desc[UR4][R4.64], R3 ;  /* 0x0000000304007986 */ /* 0x0005e8000c101904 */
.L_x_1560:
[----:B------:R-:W-:Y:S05]  /*2e360*/  BSYNC B1 ;  /* 0x0000000000017941 */ /* 0x000fea0003800000 */
.L_x_1559:
[----:B------:R-:W-:Y:S05]  /*2e370*/  @P2 BRA `(.L_x_1553) ;  /* 0x0000000400dc2947 */ /* 0x000fea0003800000 */
[----:B------:R-:W3:Y:S01]  /*2e380*/  LDL.LU R8, [R1+0x8c] ;  /* 0x00008c0001087983 */ /* 0x000ee20000300800 */
[----:B------:R-:W4:Y:S01]  /*2e390*/  LDC R25, c[0x0][0xbe8] ;  /* 0x0002fa00ff197b82 */ /* 0x000f220000000800 */
[----:B------:R-:W-:Y:S01]  /*2e3a0*/  ULDC.64 UR4, c[0x0][0xaa0] ;  /* 0x0002a80000047ab9 */ /* 0x000fe20000000a00 */
[----:B------:R-:W-:Y:S01]  /*2e3b0*/  SHF.R.S32.HI R93, RZ, 0x3, R93 ;  /* 0x00000003ff5d7819 */ /* 0x000fe2000001145d */
[----:B------:R-:W5:Y:S01]  /*2e3c0*/  LDL R6, [R1+0x64] ;  /* 0x0000640001067983 */ /* 0x000f620000100800 */
[----:B------:R-:W-:Y:S01]  /*2e3d0*/  IMAD R0, R12, UR4, RZ ;  /* 0x000000040c007c24 */ /* 0x000fe2000f8e02ff */
[----:B------:R-:W-:Y:S01]  /*2e3e0*/  ULDC.64 UR6, c[0x0][0xaf0] ;  /* 0x0002bc0000067ab9 */ /* 0x000fe20000000a00 */
[----:B-12---:R-:W-:-:S04]  /*2e3f0*/  IMAD.WIDE.U32 R2, R13, UR4, RZ ;  /* 0x000000040d027c25 */ /* 0x006fc8000f8e00ff */
[----:B------:R-:W-:Y:S02]  /*2e400*/  IMAD R92, R92, 0x20, R93 ;  /* 0x000000205c5c7824 */ /* 0x000fe400078e025d */
[----:B------:R-:W-:Y:S01]  /*2e410*/  IMAD R5, R13, UR5, R0 ;  /* 0x000000050d057c24 */ /* 0x000fe2000f8e0200 */
[----:B------:R-:W-:-:S03]  /*2e420*/  ULDC.64 UR4, c[0x0][0xae8] ;  /* 0x0002ba0000047ab9 */ /* 0x000fc60000000a00 */
[----:B------:R-:W-:Y:S01]  /*2e430*/  IMAD.IADD R3, R3, 0x1, R5 ;  /* 0x0000000103037824 */ /* 0x000fe200078e0205 */
[----:B----4-:R-:W-:-:S13]  /*2e440*/  ISETP.NE.AND P0, PT, R25, 0x1, PT ;  /* 0x000000011900780c */ /* 0x010fda0003f05270 */
[----:B------:R-:W1:Y:S08]  /*2e450*/  @P0 LDC R4, c[0x0][0xbec] ;  /* 0x0002fb00ff040b82 */ /* 0x000e700000000800 */
[----:B------:R-:W2:Y:S01]  /*2e460*/  @P0 LDC R7, c[0x0][0xbf0] ;  /* 0x0002fc00ff070b82 */ /* 0x000ea20000000800 */
[----:B---3--:R-:W-:-:S04]  /*2e470*/  IMAD.WIDE.U32 R2, R8, UR4, R2 ;  /* 0x0000000408027c25 */ /* 0x008fc8000f8e0002 */
[----:B-----5:R-:W-:Y:S02]  /*2e480*/  IMAD.IADD R9, R6, 0x1, R92 ;  /* 0x0000000106097824 */ /* 0x020fe400078e025c */
[----:B------:R-:W-:Y:S01]  /*2e490*/  IMAD R3, R8, UR5, R3 ;  /* 0x0000000508037c24 */ /* 0x000fe2000f8e0203 */
[----:B------:R-:W-:Y:S01]  /*2e4a0*/  ULDC.64 UR4, c[0x0][0xae0] ;  /* 0x0002b80000047ab9 */ /* 0x000fe20000000a00 */
[----:B-1----:R-:W-:-:S04]  /*2e4b0*/  @P0 IMAD.HI.U32 R0, R9, R4, RZ ;  /* 0x0000000409000227 */ /* 0x002fc800078e00ff */
        /* <DEDUP_REMOVED lines=18> */
[----:B------:R-:W-:Y:S01]  /*2e5e0*/  ULDC.64 UR4, c[0x0][0xa80] ;  /* 0x0002a00000047ab9 */ /* 0x000fe20000000a00 */
[----:B------:R-:W-:Y:S02]  /*2e5f0*/  SHF.R.S32.HI R7, RZ, 0x1f, R91 ;  /* 0x0000001fff077819 */ /* 0x000fe4000001145b */
[----:B------:R-:W-:Y:S01]  /*2e600*/  IMAD.IADD R3, R5, 0x1, R3 ;  /* 0x0000000105037824 */ /* 0x000fe200078e0203 */
[C---:B------:R-:W-:Y:S01]  /*2e610*/  LEA R2, P0, R4.reuse, UR4, 0x1 ;  /* 0x0000000404027c11 */ /* 0x040fe2000f8008ff */
[----:B------:R-:W-:Y:S01]  /*2e620*/  UMOV UR4, 0xffffffff ;  /* 0xffffffff00047882 */ /* 0x000fe20000000000 */
[----:B------:R-:W-:Y:S02]  /*2e630*/  SHF.R.S32.HI R5, RZ, 0x1f, R87 ;  /* 0x0000001fff057819 */ /* 0x000fe40000011457 */
[----:B------:R-:W-:Y:S01]  /*2e640*/  LEA.HI.X R3, R4, UR5, R3, 0x1, P0 ;  /* 0x0000000504037c11 */ /* 0x000fe200080f0c03 */
[----:B------:R-:W-:Y:S08]  /*2e650*/  BRA.DIV UR4, `(.L_x_1561) ;  /* 0x000000b604707947 */ /* 0x000ff0000b800000 */
[----:B------:R1:W2:Y:S04]  /*2e660*/  SHFL.IDX PT, R0, R3, RZ, 0x181f ;  /* 0x00181fff03007589 */ /* 0x0002a800000e0000 */
[----:B------:R1:W3:Y:S02]  /*2e670*/  SHFL.IDX PT, R14, R2, RZ, 0x181f ;  /* 0x00181fff020e7589 */ /* 0x0002e400000e0000 */
.L_x_1838:
[----:B------:R-:W-:Y:S01]  /*2e680*/  IMAD R25, R20, R25, RZ ;  /* 0x0000001914197224 */ /* 0x000fe200078e02ff */
[----:B------:R-:W-:Y:S01]  /*2e690*/  BSSY B1, `(.L_x_1562) ;  /* 0x000000e000017945 */ /* 0x000fe20003800000 */
[----:B------:R-:W-:-:S05]  /*2e6a0*/  IMAD.IADD R6, R93, 0x1, R6 ;  /* 0x000000015d067824 */ /* 0x000fca00078e0206 */
[----:B------:R-:W-:-:S13]  /*2e6b0*/  ISETP.GE.AND P0, PT, R6, R25, PT ;  /* 0x000000190600720c */ /* 0x000fda0003f06270 */
[----:B------:R-:W-:Y:S05]  /*2e6c0*/  @P0 BRA `(.L_x_1563) ;  /* 0x0000000000280947 */ /* 0x000fea0003800000 */
[----:B------:R-:W-:Y:S01]  /*2e6d0*/  ULDC UR4, c[0x0][0xac8] ;  /* 0x0002b20000047ab9 */ /* 0x000fe20000000800 */
[----:B------:R-:W-:Y:S01]  /*2e6e0*/  ULDC.64 UR6, c[0x0][0x208] ;  /* 0x0000820000067ab9 */ /* 0x000fe20000000a00 */
[----:B------:R-:W-:Y:S02]  /*2e6f0*/  ISETP.GE.AND P2, PT, R91, UR4, PT ;  /* 0x000000045b007c0c */ /* 0x000fe4000bf46270 */
[----:B------:R-:W-:-:S11]  /*2e700*/  ISETP.GE.AND P3, PT, R87, UR4, PT ;  /* 0x0000000457007c0c */ /* 0x000fd6000bf66270 */
[-C--:B---3--:R-:W-:Y:S02]  /*2e710*/  @!P2 LEA R8, P0, R91, R14.reuse, 0x1 ;  /* 0x0000000e5b08a211 */ /* 0x088fe400078008ff */
[----:B------:R-:W-:Y:S02]  /*2e720*/  @!P3 LEA R14, P1, R87, R14, 0x1 ;  /* 0x0000000e570eb211 */ /* 0x000fe400078208ff */
[-C--:B--2---:R-:W-:Y:S02]  /*2e730*/  @!P2 LEA.HI.X R9, R91, R0.reuse, R7, 0x1, P0 ;  /* 0x000000005b09a211 */ /* 0x084fe400000f0c07 */
[----:B------:R-:W-:-:S03]  /*2e740*/  @!P3 LEA.HI.X R15, R87, R0, R5, 0x1, P1 ;  /* 0x00000000570fb211 */ /* 0x000fc600008f0c05 */
[----:B------:R4:W-:Y:S04]  /*2e750*/  @!P2 ST.E.128 desc[UR6][R8.64], RZ ;  /* 0x000000ff0800a985 */ /* 0x0009e8000c101d06 */
[----:B------:R4:W-:Y:S02]  /*2e760*/  @!P3 ST.E.128 desc[UR6][R14.64], RZ ;  /* 0x000000ff0e00b985 */ /* 0x0009e4000c101d06 */
.L_x_1563:
[----:B------:R-:W-:Y:S05]  /*2e770*/  BSYNC B1 ;  /* 0x0000000000017941 */ /* 0x000fea0003800000 */
.L_x_1562:
[----:B------:R-:W-:-:S03]  /*2e780*/  UMOV UR4, 0xffffffff ;  /* 0xffffffff00047882 */ /* 0x000fc60000000000 */
[----:B------:R-:W-:Y:S05]  /*2e790*/  BRA.DIV UR4, `(.L_x_1564) ;  /* 0x000000b604547947 */ /* 0x000fea000b800000 */
[----:B--2---:R2:W0:Y:S04]  /*2e7a0*/  SHFL.IDX PT, R0, R3, 0x1, 0x181f ;  /* 0x00381f0003007f89 */ /* 0x00442800000e0000 */
[----:B---34-:R2:W3:Y:S02]  /*2e7b0*/  SHFL.IDX PT, R14, R2, 0x1, 0x181f ;  /* 0x00381f00020e7f89 */ /* 0x0184e400000e0000 */
.L_x_1842:
        /* <DEDUP_REMOVED lines=10> */
[-C--:B0-----:R-:W-:Y:S02]  /*2e860*/  @!P2 LEA.HI.X R9, R91, R0.reuse, R7, 0x1, P0 ;  /* 0x000000005b09a211 */ /* 0x081fe400000f0c07 */
[----:B------:R-:W-:-:S03]  /*2e870*/  @!P3 LEA.HI.X R15, R87, R0, R5, 0x1, P1 ;  /* 0x00000000570fb211 */ /* 0x000fc600008f0c05 */
[----:B------:R4:W-:Y:S04]  /*2e880*/  @!P2 ST.E.128 desc[UR6][R8.64], RZ ;  /* 0x000000ff0800a985 */ /* 0x0009e8000c101d06 */
[----:B------:R4:W-:Y:S02]  /*2e890*/  @!P3 ST.E.128 desc[UR6][R14.64], RZ ;  /* 0x000000ff0e00b985 */ /* 0x0009e4000c101d06 */
.L_x_1566:
[----:B------:R-:W-:Y:S05]  /*2e8a0*/  BSYNC B1 ;  /* 0x0000000000017941 */ /* 0x000fea0003800000 */
.L_x_1565:
[----:B------:R-:W-:-:S03]  /*2e8b0*/  UMOV UR4, 0xffffffff ;  /* 0xffffffff00047882 */ /* 0x000fc60000000000 */
[----:B------:R-:W-:Y:S05]  /*2e8c0*/  BRA.DIV UR4, `(.L_x_1567) ;  /* 0x000000b604507947 */ /* 0x000fea000b800000 */
[----:B0-----:R0:W0:Y:S04]  /*2e8d0*/  SHFL.IDX PT, R0, R3, 0x2, 0x181f ;  /* 0x00581f0003007f89 */ /* 0x00102800000e0000 */
[----:B---34-:R3:W4:Y:S02]  /*2e8e0*/  SHFL.IDX PT, R14, R2, 0x2, 0x181f ;  /* 0x00581f00020e7f89 */ /* 0x01872400000e0000 */
.L_x_1846:
        /* <DEDUP_REMOVED lines=8> */
[-C--:B----4-:R-:W-:Y:S02]  /*2e970*/  @!P2 LEA R8, P0, R91, R14.reuse, 0x1 ;  /* 0x0000000e5b08a211 */ /* 0x090fe400078008ff */
[----:B------:R-:W-:Y:S02]  /*2e980*/  @!P3 LEA R14, P1, R87, R14, 0x1 ;  /* 0x0000000e570eb211 */ /* 0x000fe400078208ff */
[-C--:B0-----:R-:W-:Y:S02]  /*2e990*/  @!P2 LEA.HI.X R9, R91, R0.reuse, R7, 0x1, P0 ;  /* 0x000000005b09a211 */ /* 0x081fe400000f0c07 */
[----:B------:R-:W-:-:S03]  /*2e9a0*/  @!P3 LEA.HI.X R15, R87, R0, R5, 0x1, P1 ;  /* 0x00000000570fb211 */ /* 0x000fc600008f0c05 */
[----:B------:R0:W-:Y:S04]  /*2e9b0*/  @!P2 ST.E.128 desc[UR6][R8.64], RZ ;  /* 0x000000ff0800a985 */ /* 0x0001e8000c101d06 */
[----:B------:R0:W-:Y:S02]  /*2e9c0*/  @!P3 ST.E.128 desc[UR6][R14.64], RZ ;  /* 0x000000ff0e00b985 */ /* 0x0001e4000c101d06 */
.L_x_1569:
[----:B------:R-:W-:Y:S05]  /*2e9d0*/  BSYNC B1 ;  /* 0x0000000000017941 */ /* 0x000fea0003800000 */
.L_x_1568:
[----:B------:R-:W-:-:S03]  /*2e9e0*/  UMOV UR4, 0xffffffff ;  /* 0xffffffff00047882 */ /* 0x000fc60000000000 */
[----:B------:R-:W-:Y:S05]  /*2e9f0*/  BRA.DIV UR4, `(.L_x_1570) ;  /* 0x000000b6044c7947 */ /* 0x000fea000b800000 */
[----:B0-----:R0:W0:Y:S04]  /*2ea00*/  SHFL.IDX PT, R0, R3, 0x3, 0x181f ;  /* 0x00781f0003007f89 */ /* 0x00102800000e0000 */
[----:B----4-:R4:W0:Y:S02]  /*2ea10*/  SHFL.IDX PT, R14, R2, 0x3, 0x181f ;  /* 0x00781f00020e7f89 */ /* 0x01082400000e0000 */
.L_x_1850:
[----:B-1234-:R-:W-:-:S05]  /*2ea20*/  VIADD R2, R6, 0x60 ;  /* 0x0000006006027836 */ /* 0x01efca0000000000 */
[----:B------:R-:W-:-:S13]  /*2ea30*/  ISETP.GE.AND P0, PT, R2, R25, PT ;  /* 0x000000190200720c */ /* 0x000fda0003f06270 */
[----:B------:R-:W-:Y:S05]  /*2ea40*/  @P0 BRA `(.L_x_1553) ;  /* 0x0000000000280947 */ /* 0x000fea0003800000 */
[----:B------:R-:W-:Y:S01]  /*2ea50*/  ULDC UR4, c[0x0][0xac8] ;  /* 0x0002b20000047ab9 */ /* 0x000fe20000000800 */
[----:B------:R-:W-:Y:S01]  /*2ea60*/  ULDC.64 UR6, c[0x0][0x208] ;  /* 0x0000820000067ab9 */ /* 0x000fe20000000a00 */
[----:B------:R-:W-:Y:S02]  /*2ea70*/  ISETP.GE.AND P2, PT, R91, UR4, PT ;  /* 0x000000045b007c0c */ /* 0x000fe4000bf46270 */
[----:B------:R-:W-:-:S11]  /*2ea80*/  ISETP.GE.AND P3, PT, R87, UR4, PT ;  /* 0x0000000457007c0c */ /* 0x000fd6000bf66270 */
[-C--:B0-----:R-:W-:Y:S02]  /*2ea90*/  @!P2 LEA R2, P0, R91, R14.reuse, 0x1 ;  /* 0x0000000e5b02a211 */ /* 0x081fe400078008ff */
[----:B------:R-:W-:Y:S02]  /*2eaa0*/  @!P3 LEA R14, P1, R87, R14, 0x1 ;  /* 0x0000000e570eb211 */ /* 0x000fe400078208ff */
[-C--:B------:R-:W-:Y:S02]  /*2eab0*/  @!P2 LEA.HI.X R3, R91, R0.reuse, R7, 0x1, P0 ;  /* 0x000000005b03a211 */ /* 0x080fe400000f0c07 */
[----:B------:R-:W-:-:S03]  /*2eac0*/  @!P3 LEA.HI.X R15, R87, R0, R5, 0x1, P1 ;  /* 0x00000000570fb211 */ /* 0x000fc600008f0c05 */
[----:B------:R0:W-:Y:S04]  /*2ead0*/  @!P2 ST.E.128 desc[UR6][R2.64], RZ ;  /* 0x000000ff0200a985 */ /* 0x0001e8000c101d06 */
[----:B------:R0:W-:Y:S02]  /*2eae0*/  @!P3 ST.E.128 desc[UR6][R14.64], RZ ;  /* 0x000000ff0e00b985 */ /* 0x0001e4000c101d06 */
.L_x_1553:
[----:B------:R-:W-:Y:S05]  /*2eaf0*/  BSYNC B0 ;  /* 0x0000000000007941 */ /* 0x000fea0003800000 */
.L_x_1538:
[----:B0-----:R-:W2:Y:S01]  /*2eb00*/  LDL R0, [R1+0x84] ;  /* 0x0000840001007983 */ /* 0x001ea20000100800 */
[----:B------:R-:W-:Y:S02]  /*2eb10*/  ULDC UR4, c[0x0][0xc3c] ;  /* 0x00030f0000047ab9 */ /* 0x000fe40000000800 */
[----:B--2---:R-:W-:-:S13]  /*2eb20*/  ISETP.GE.AND P0, PT, R0, UR4, PT ;  /* 0x0000000400007c0c */ /* 0x004fda000bf06270 */
[----:B------:R-:W-:Y:S05]  /*2eb30*/  @!P0 BRA `(.L_x_1571) ;  /* 0xfffffd2400708947 */ /* 0x000fea000383ffff */
[----:B------:R-:W-:Y:S05]  /*2eb40*/  BRA `(.L_x_1312) ;  /* 0x0000007c00e47947 */ /* 0x000fea0003800000 */
.L_x_1310:
[----:B------:R-:W-:-:S08]  /*2eb50*/  NOP ;  /* 0x0000000000007918 */ /* 0x000fd00000000000 */
[----:B0-----:R-:W0:-:S00]  /*2eb60*/  USETMAXREG.DEALLOC.CTAPOOL 0x18 ;  /* 0x00000018000079c8 */ /* 0x001e0000080e0500 */
        /* <DEDUP_REMOVED lines=12> */
[----:B0-----:R0:W-:Y:S04]  /*2ec30*/  STL.64 [R1], R4 ;  /* 0x0000000401007387 */ /* 0x0011e80000100a00 */
[----:B------:R0:W-:Y:S01]  /*2ec40*/  STL.64 [R1+0x8], R6 ;  /* 0x0000080601007387 */ /* 0x0001e20000100a00 */
[----:B------:R-:W-:Y:S06]  /*2ec50*/  BAR.ARV 0x4, 0x180 ;  /* 0x0106000000007b1d */ /* 0x000fec0000002000 */
[----:B------:R-:W-:Y:S05]  /*2ec60*/  BRA `(.L_x_1573) ;  /* 0x0000000c00c07947 */ /* 0x000fea0003800000 */
.L_x_1572:
[----:B------:R-:W0:Y:S01]  /*2ec70*/  S2R R0, SR_TID.X ;  /* 0x0000000000007919 */ /* 0x000e220000002100 */
[----:B------:R-:W-:Y:S01]  /*2ec80*/  ULDC UR4, c[0x0][0xc3c] ;  /* 0x00030f0000047ab9 */ /* 0x000fe20000000800 */
[----:B------:R-:W-:Y:S01]  /*2ec90*/  ULDC.64 UR6, c[0x0][0x208] ;  /* 0x0000820000067ab9 */ /* 0x000fe20000000a00 */
        /* <DEDUP_REMOVED lines=12> */
[----:B------:R-:W0:Y:S01]  /*2ed60*/  S2UR UR6, SR_CTAID.X ;  /* 0x00000000000679c3 */ /* 0x000e220000002500 */
[C---:B------:R-:W-:Y:S01]  /*2ed70*/  ISETP.GE.U32.AND P2, PT, R0.reuse, 0x2, PT ;  /* 0x000000020000780c */ /* 0x040fe20003f46070 */
[----:B------:R-:W-:Y:S01]  /*2ed80*/  UMOV UR4, URZ ;  /* 0x0000003f00047c82 */ /* 0x000fe20008000000 */
[C---:B------:R-:W-:Y:S02]  /*2ed90*/  ISETP.GE.U32.AND P3, PT, R0.reuse, 0x4, PT ;  /* 0x000000040000780c */ /* 0x040fe40003f66070 */
[C---:B------:R-:W-:Y:S02]  /*2eda0*/  ISETP.GE.U32.AND P4, PT, R0.reuse, 0x8, PT ;  /* 0x000000080000780c */ /* 0x040fe40003f86070 */
[----:B------:R-:W-:Y:S01]  /*2edb0*/  ISETP.GE.U32.AND P5, PT, R0, 0x10, PT ;  /* 0x000000100000780c */ /* 0x000fe20003fa6070 */
        /* <DEDUP_REMOVED lines=16> */
[----:B------:R-:W1:Y:S02]  /*2eec0*/  SHFL.IDX PT, R7, R3, 0x1f, 0x1f ;  /* 0x03e01f0003077f89 */ /* 0x000e6400000e0000 */
[----:B-1----:R-:W-:-:S04]  /*2eed0*/  IMAD R7, R7, UR5, RZ ;  /* 0x0000000507077c24 */ /* 0x002fc8000f8e02ff */
[----:B------:R-:W-:Y:S01]  /*2eee0*/  IMAD.MOV.U32 R4, RZ, RZ, R7 ;  /* 0x000000ffff047224 */ /* 0x000fe200078e0007 */
[----:B0-----:R-:W-:-:S13]  /*2eef0*/  ISETP.GT.AND P6, PT, R7, UR6, PT ;  /* 0x0000000607007c0c */ /* 0x001fda000bfc4270 */
[----:B------:R-:W-:Y:S05]  /*2ef00*/  @P6 BRA `(.L_x_1574) ;  /* 0x0000000000ac6947 */ /* 0x000fea0003800000 */
[----:B------:R-:W-:Y:S01]  /*2ef10*/  IMAD.MOV.U32 R7, RZ, RZ, R4 ;  /* 0x000000ffff077224 */ /* 0x000fe200078e0004 */
[----:B------:R-:W-:Y:S01]  /*2ef20*/  UMOV UR4, URZ ;  /* 0x0000003f00047c82 */ /* 0x000fe20008000000 */
[----:B------:R-:W-:-:S05]  /*2ef30*/  ULDC UR5, c[0x0][0xc38] ;  /* 0x00030e0000057ab9 */ /* 0x000fca0000000800 */
.L_x_1576:
        /* <DEDUP_REMOVED lines=8> */
[----:B------:R-:W-:Y:S01]  /*2efc0*/  ULDC.64 UR8, c[0x0][0x208] ;  /* 0x0000820000087ab9 */ /* 0x000fe20000000a00 */
[----:B------:R-:W-:-:S03]  /*2efd0*/  IMAD.MOV.U32 R6, RZ, RZ, RZ ;  /* 0x000000ffff067224 */ /* 0x000fc600078e00ff */
        /* <DEDUP_REMOVED lines=29> */
[----:B------:R-:W-:-:S07]  /*2f1b0*/  IMAD.MOV.U32 R3, RZ, RZ, R2 ;  /* 0x000000ffff037224 */ /* 0x000fce00078e0002 */
.L_x_1574:
[----:B------:R-:W-:Y:S02]  /*2f1c0*/  IMAD.IADD R9, R7, 0x1, -R4 ;  /* 0x0000000107097824 */ /* 0x000fe400078e0a04 */
[----:B------:R-:W-:Y:S02]  /*2f1d0*/  IMAD.MOV.U32 R8, RZ, RZ, RZ ;  /* 0x000000ffff087224 */ /* 0x000fe400078e00ff */
[----:B------:R-:W-:-:S05]  /*2f1e0*/  IMAD R2, R3, UR5, R9 ;  /* 0x0000000503027c24 */ /* 0x000fca000f8e0209 */
[----:B------:R-:W-:-:S13]  /*2f1f0*/  ISETP.GT.AND P0, PT, R2, UR6, PT ;  /* 0x0000000602007c0c */ /* 0x000fda000bf04270 */
[----:B------:R-:W-:-:S04]  /*2f200*/  VOTE.ANY R2, PT, !P0 ;  /* 0x0000000000027806 */ /* 0x000fc800040e0100 */
[----:B------:R-:W0:Y:S01]  /*2f210*/  POPC R10, R2 ;  /* 0x00000002000a7309 */ /* 0x000e220000000000 */
[----:B------:R-:W-:Y:S01]  /*2f220*/  ISETP.NE.AND P0, PT, R2, RZ, PT ;  /* 0x000000ff0200720c */ /* 0x000fe20003f05270 */
[----:B0-----:R0:W1:Y:S04]  /*2f230*/  SHFL.IDX PT, R7, R5, R10, 0x1f ;  /* 0x00001f0a05077589 */ /* 0x00106800000e0000 */
[----:B------:R0:W2:Y:S08]  /*2f240*/  SHFL.IDX PT, R4, R6, R10, 0x1f ;  /* 0x00001f0a06047589 */ /* 0x0000b000000e0000 */
[----:B------:R-:W-:Y:S05]  /*2f250*/  @!P0 BRA `(.L_x_1577) ;  /* 0x0000000000088947 */ /* 0x000fea0003800000 */
[----:B------:R-:W-:-:S06]  /*2f260*/  VIADD R8, R10, 0xffffffff ;  /* 0xffffffff0a087836 */ /* 0x000fcc0000000000 */
[----:B------:R3:W4:Y:S02]  /*2f270*/  SHFL.IDX PT, R8, R3, R8, 0x1f ;  /* 0x00001f0803087589 */ /* 0x00072400000e0000 */
.L_x_1577:
[----:B---34-:R-:W-:Y:S01]  /*2f280*/  IMAD R3, R8, UR5, R9 ;  /* 0x0000000508037c24 */ /* 0x018fe2000f8e0209 */
[----:B-1----:R-:W-:Y:S01]  /*2f290*/  ISETP.NE.AND P0, PT, R7, 0x1, PT ;  /* 0x000000010700780c */ /* 0x002fe20003f05270 */
[----:B------:R-:W-:-:S03]  /*2f2a0*/  VIADD R13, R10, UR4 ;  /* 0x000000040a0d7c36 */ /* 0x000fc60008000000 */
[----:B------:R1:W-:Y:S01]  /*2f2b0*/  STL [R1], R3 ;  /* 0x0000000301007387 */ /* 0x0003e20000100800 */
[----:B0-----:R-:W-:-:S03]  /*2f2c0*/  IADD3 R5, -R3, UR6, RZ ;  /* 0x0000000603057c10 */ /* 0x001fc6000fffe1ff */
[----:B------:R1:W-:Y:S05]  /*2f2d0*/  STL [R1+0xc], R13 ;  /* 0x00000c0d01007387 */ /* 0x0003ea0000100800 */
[----:B------:R-:W-:Y:S05]  /*2f2e0*/  @!P0 BRA `(.L_x_1578) ;  /* 0x0000000000e08947 */ /* 0x000fea0003800000 */
[----:B--2---:R-:W-:Y:S01]  /*2f2f0*/  IABS R6, R4 ;  /* 0x0000000400067213 */ /* 0x004fe20000000000 */
[----:B------:R-:W-:Y:S01]  /*2f300*/  IMAD.MOV.U32 R2, RZ, RZ, RZ ;  /* 0x000000ffff027224 */ /* 0x000fe200078e00ff */
[----:B------:R-:W-:Y:S02]  /*2f310*/  IABS R8, R7 ;  /* 0x0000000700087213 */ /* 0x000fe40000000000 */
[----:B------:R-:W0:Y:S08]  /*2f320*/  I2F.RP R9, R6 ;  /* 0x0000000600097306 */ /* 0x000e300000209400 */
[----:B------:R-:W-:Y:S08]  /*2f330*/  I2F.RP R12, R8 ;  /* 0x00000008000c7306 */ /* 0x000ff00000209400 */
[----:B0-----:R-:W1:Y:S02]  /*2f340*/  MUFU.RCP R9, R9 ;  /* 0x0000000900097308 */ /* 0x001e640000001000 */
[----:B-1----:R-:W-:-:S06]  /*2f350*/  VIADD R3, R9, 0xffffffe ;  /* 0x0ffffffe09037836 */ /* 0x002fcc0000000000 */
[----:B------:R-:W0:Y:S02]  /*2f360*/  F2I.FTZ.U32.TRUNC.NTZ R3, R3 ;  /* 0x0000000300037305 */ /* 0x000e24000021f000 */
[----:B0-----:R-:W-:-:S04]  /*2f370*/  IMAD.MOV R11, RZ, RZ, -R3 ;  /* 0x000000ffff0b7224 */ /* 0x001fc800078e0a03 */
[----:B------:R-:W-:-:S04]  /*2f380*/  IMAD R11, R11, R6, RZ ;  /* 0x000000060b0b7224 */ /* 0x000fc800078e02ff */
[----:B------:R-:W-:Y:S01]  /*2f390*/  IMAD.HI.U32 R10, R3, R11, R2 ;  /* 0x0000000b030a7227 */ /* 0x000fe200078e0002 */
[----:B------:R-:W-:Y:S01]  /*2f3a0*/  IABS R11, R5 ;  /* 0x00000005000b7213 */ /* 0x000fe20000000000 */
[----:B------:R-:W0:Y:S01]  /*2f3b0*/  MUFU.RCP R2, R12 ;  /* 0x0000000c00027308 */ /* 0x000e220000001000 */
[----:B------:R-:W-:-:S03]  /*2f3c0*/  IABS R3, R4 ;  /* 0x0000000400037213 */ /* 0x000fc60000000000 */
[----:B------:R-:W-:-:S04]  /*2f3d0*/  IMAD.HI.U32 R9, R10, R11, RZ ;  /* 0x0000000b0a097227 */ /* 0x000fc800078e00ff */
[----:B------:R-:W-:-:S04]  /*2f3e0*/  IMAD.MOV R14, RZ, RZ, -R3 ;  /* 0x000000ffff0e7224 */ /* 0x000fc800078e0a03 */
[----:B------:R-:W-:Y:S02]  /*2f3f0*/  IMAD R11, R9, R14, R11 ;  /* 0x0000000e090b7224 */ /* 0x000fe400078e020b */
[----:B0-----:R-:W-:-:S03]  /*2f400*/  VIADD R3, R2, 0xffffffe ;  /* 0x0ffffffe02037836 */ /* 0x001fc60000000000 */
[----:B------:R-:W-:Y:S01]  /*2f410*/  ISETP.GT.U32.AND P1, PT, R6, R11, PT ;  /* 0x0000000b0600720c */ /* 0x000fe20003f24070 */
[----:B------:R-:W-:Y:S02]  /*2f420*/  IMAD.MOV.U32 R2, RZ, RZ, RZ ;  /* 0x000000ffff027224 */ /* 0x000fe400078e00ff */
[----:B------:R-:W0:Y:S10]  /*2f430*/  F2I.FTZ.U32.TRUNC.NTZ R3, R3 ;  /* 0x0000000300037305 */ /* 0x000e34000021f000 */
[----:B------:R-:W-:-:S02]  /*2f440*/  @!P1 IMAD.IADD R11, R11, 0x1, -R6 ;  /* 0x000000010b0b9824 */ /* 0x000fc400078e0a06 */
[----:B------:R-:W-:Y:S01]  /*2f450*/  @!P1 VIADD R9, R9, 0x1 ;  /* 0x0000000109099836 */ /* 0x000fe20000000000 */
[----:B------:R-:W-:Y:S02]  /*2f460*/  ISETP.NE.AND P1, PT, R4, RZ, PT ;  /* 0x000000ff0400720c */ /* 0x000fe40003f25270 */
[----:B------:R-:W-:Y:S01]  /*2f470*/  ISETP.GE.U32.AND P0, PT, R11, R6, PT ;  /* 0x000000060b00720c */ /* 0x000fe20003f06070 */
[----:B0-----:R-:W-:-:S04]  /*2f480*/  IMAD.MOV R11, RZ, RZ, -R3 ;  /* 0x000000ffff0b7224 */ /* 0x001fc800078e0a03 */
[----:B------:R-:W-:-:S04]  /*2f490*/  IMAD R11, R11, R8, RZ ;  /* 0x000000080b0b7224 */ /* 0x000fc800078e02ff */
[----:B------:R-:W-:Y:S01]  /*2f4a0*/  IMAD.HI.U32 R6, R3, R11, R2 ;  /* 0x0000000b03067227 */ /* 0x000fe200078e0002 */
[----:B------:R-:W-:-:S03]  /*2f4b0*/  LOP3.LUT R2, R5, R4, RZ, 0x3c, !PT ;  /* 0x0000000405027212 */ /* 0x000fc600078e3cff */
[----:B------:R-:W-:Y:S01]  /*2f4c0*/  @P0 VIADD R9, R9, 0x1 ;  /* 0x0000000109090836 */ /* 0x000fe20000000000 */
[----:B------:R-:W-:Y:S02]  /*2f4d0*/  ISETP.GE.AND P2, PT, R2, RZ, PT ;  /* 0x000000ff0200720c */ /* 0x000fe40003f46270 */
[----:B------:R-:W-:-:S05]  /*2f4e0*/  IABS R2, R7 ;  /* 0x0000000700027213 */ /* 0x000fca0000000000 */
[----:B------:R-:W-:-:S06]  /*2f4f0*/  IMAD.MOV R2, RZ, RZ, -R2 ;  /* 0x000000ffff027224 */ /* 0x000fcc00078e0a02 */
[----:B------:R-:W-:Y:S01]  /*2f500*/  @!P2 IMAD.MOV R9, RZ, RZ, -R9 ;  /* 0x000000ffff09a224 */ /* 0x000fe200078e0a09 */
[----:B------:R-:W-:-:S04]  /*2f510*/  @!P1 LOP3.LUT R9, RZ, R4, RZ, 0x33, !PT ;  /* 0x00000004ff099212 */ /* 0x000fc800078e33ff */
[----:B------:R-:W-:-:S05]  /*2f520*/  IABS R3, R9 ;  /* 0x0000000900037213 */ /* 0x000fca0000000000 */
        /* <DEDUP_REMOVED lines=20> */
.L_x_1578:
[----:B-1----:R-:W0:Y:S01]  /*2f670*/  LDC.64 R2, c[0x0][0xc90] ;  /* 0x00032400ff027b82 */ /* 0x002e220000000a00 */
[----:B------:R-:W-:Y:S01]  /*2f680*/  ULDC.64 UR6, c[0x0][0x208] ;  /* 0x0000820000067ab9 */ /* 0x000fe20000000a00 */
[----:B0-----:R-:W-:-:S05]  /*2f690*/  IMAD.WIDE R2, R13, 0x4, R2 ;  /* 0x000000040d027825 */ /* 0x001fca00078e0202 */
        /* <DEDUP_REMOVED lines=30> */
[----:B------:R-:W-:-:S04]  /*2f880*/  VIADDMNMX R7, R10, UR5, R7, PT ;  /* 0x000000050a077c46 */ /* 0x000fc8000b800107 */
        /* <DEDUP_REMOVED lines=28> */
.L_x_1579:
[----:B01----:R-:W-:-:S05]  /*2fa50*/  LOP3.LUT R3, RZ, R2, RZ, 0x33, !PT ;  /* 0x00000002ff037212 */ /* 0x003fca00078e33ff */
[----:B------:R-:W-:-:S05]  /*2fa60*/  IMAD.IADD R2, R4, 0x1, R3 ;  /* 0x0000000104027824 */ /* 0x000fca00078e0203 */
[----:B------:R1:W-:Y:S01]  /*2fa70*/  STL [R1+0x4], R2 ;  /* 0x0000040201007387 */ /* 0x0003e20000100800 */
[----:B------:R-:W-:Y:S05]  /*2fa80*/  BRA `(.L_x_1580) ;  /* 0x0000000000107947 */ /* 0x000fea0003800000 */
.L_x_1575:
[----:B------:R-:W-:Y:S01]  /*2fa90*/  IMAD.U32 R2, RZ, RZ, UR6 ;  /* 0x00000006ff027e24 */ /* 0x000fe2000f8e00ff */
[----:B------:R0:W-:Y:S04]  /*2faa0*/  STL [R1+0x4], RZ ;  /* 0x000004ff01007387 */ /* 0x0001e80000100800 */
[----:B------:R0:W-:Y:S04]  /*2fab0*/  STL [R1+0x8], RZ ;  /* 0x000008ff01007387 */ /* 0x0001e80000100800 */
[----:B------:R0:W-:Y:S02]  /*2fac0*/  STL [R1], R2 ;  /* 0x0000000201007387 */ /* 0x0001e40000100800 */
.L_x_1580:
[----:B------:R-:W2:Y:S04]  /*2fad0*/  LDL R4, [R1] ;  /* 0x0000000001047983 */ /* 0x000ea80000100800 */
[----:B------:R-:W2:Y:S04]  /*2fae0*/  LDL R5, [R1+0x4] ;  /* 0x0000040001057983 */ /* 0x000ea80000100800 */
[----:B------:R-:W2:Y:S04]  /*2faf0*/  LDL R6, [R1+0x8] ;  /* 0x0000080001067983 */ /* 0x000ea80000100800 */
[----:B------:R-:W2:Y:S01]  /*2fb00*/  LDL R7, [R1+0xc] ;  /* 0x00000c0001077983 */ /* 0x000ea20000100800 */
[----:B------:R-:W-:-:S13]  /*2fb10*/  ISETP.NE.AND P0, PT, R0, RZ, PT ;  /* 0x000000ff0000720c */ /* 0x000fda0003f05270 */
[----:B------:R-:W3:Y:S01]  /*2fb20*/  @!P0 S2R R3, SR_CgaCtaId ;  /* 0x0000000000038919 */ /* 0x000ee20000008800 */
[----:B------:R-:W-:-:S04]  /*2fb30*/  @!P0 MOV R0, 0x400 ;  /* 0x0000040000008802 */ /* 0x000fc80000000f00 */
[----:B---3--:R-:W-:-:S05]  /*2fb40*/  @!P0 LEA R0, R3, R0, 0x18 ;  /* 0x0000000003008211 */ /* 0x008fca00078ec0ff */
[----:B--2---:R2:W-:Y:S01]  /*2fb50*/  @!P0 STS.128 [R0+0x2e8d0], R4 ;  /* 0x02e8d00400008388 */ /* 0x0045e20000000c00 */
[----:B------:R-:W-:Y:S06]  /*2fb60*/  BAR.ARV 0x5, 0x180 ;  /* 0x0146000000007b1d */ /* 0x000fec0000002000 */
.L_x_1573:
        /* <DEDUP_REMOVED lines=8> */
[----:B---3--:R-:W2:Y:S01]  /*2fbf0*/  LDL R0, [R1+0xb0] ;  /* 0x0000b00001007983 */ /* 0x008ea20000100800 */
[----:B------:R-:W3:Y:S01]  /*2fc00*/  S2UR UR5, SR_CgaCtaId ;  /* 0x00000000000579c3 */ /* 0x000ee20000008800 */
[----:B------:R-:W-:Y:S01]  /*2fc10*/  UMOV UR4, 0x400 ;  /* 0x0000040000047882 */ /* 0x000fe20000000000 */
[----:B------:R-:W-:Y:S01]  /*2fc20*/  BSSY B7, `(.L_x_1581) ;  /* 0x00006a8000077945 */ /* 0x000fe20003800000 */
[----:B------:R-:W0:Y:S01]  /*2fc30*/  S2R R9, SR_TID.X ;  /* 0x0000000000097919 */ /* 0x000e220000002100 */
[----:B------:R-:W-:Y:S01]  /*2fc40*/  ULDC.64 UR36, c[0x0][0x198] ;  /* 0x0000660000247ab9 */ /* 0x000fe20000000a00 */
[----:B------:R-:W-:Y:S01]  /*2fc50*/  ULDC UR40, c[0x0][0xc] ;  /* 0x0000030000287ab9 */ /* 0x000fe20000000800 */
[----:B---3--:R-:W-:-:S06]  /*2fc60*/  ULEA UR4, UR5, UR4, 0x18 ;  /* 0x0000000405047291 */ /* 0x008fcc000f8ec03f */
[----:B------:R-:W-:Y:S02]  /*2fc70*/  IMAD.U32 R19, RZ, RZ, UR4 ;  /* 0x00000004ff137e24 */ /* 0x000fe4000f8e00ff */
[C---:B01----:R-:W-:Y:S01]  /*2fc80*/  IMAD.SHL.U32 R2, R9.reuse, 0x10, RZ ;  /* 0x0000001009027824 */ /* 0x043fe200078e00ff */
[C---:B------:R-:W-:Y:S01]  /*2fc90*/  LOP3.LUT R8, R9.reuse, 0x7f, RZ, 0xc0, !PT ;  /* 0x0000007f09087812 */ /* 0x040fe200078ec0ff */
[C---:B------:R-:W-:Y:S01]  /*2fca0*/  IMAD.SHL.U32 R3, R9.reuse, 0x2, RZ ;  /* 0x0000000209037824 */ /* 0x040fe200078e00ff */
[----:B------:R-:W-:Y:S01]  /*2fcb0*/  SHF.R.U32.HI R6, RZ, 0x1, R9 ;  /* 0x00000001ff067819 */ /* 0x000fe20000011609 */
[C---:B------:R-:W-:Y:S01]  /*2fcc0*/  IMAD.SHL.U32 R5, R9.reuse, 0x20, RZ ;  /* 0x0000002009057824 */ /* 0x040fe200078e00ff */
[----:B------:R-:W-:-:S04]  /*2fcd0*/  LOP3.LUT P0, RZ, R9, 0x4, RZ, 0xc0, !PT ;  /* 0x0000000409ff7812 */ /* 0x000fc8000780c0ff */
[----:B------:R-:W-:-:S04]  /*2fce0*/  LOP3.LUT R7, R5, 0x80, RZ, 0xc0, !PT ;  /* 0x0000008005077812 */ /* 0x000fc800078ec0ff */
[----:B------:R-:W-:Y:S02]  /*2fcf0*/  LOP3.LUT R7, R7, 0x10, R9, 0xf8, !PT ;  /* 0x0000001007077812 */ /* 0x000fe400078ef809 */
[----:B--2---:R-:W-:Y:S02]  /*2fd00*/  R2UR UR6, R0 ;  /* 0x00000000000672ca */ /* 0x004fe400000e0000 */
[----:B------:R-:W-:-:S04]  /*2fd10*/  LOP3.LUT R0, R2, 0x3f0, RZ, 0xc0, !PT ;  /* 0x000003f002007812 */ /* 0x000fc800078ec0ff */
[----:B------:R-:W-:Y:S01]  /*2fd20*/  LOP3.LUT R0, R0, 0x70, R3, 0x78, !PT ;  /* 0x0000007000007812 */ /* 0x000fe200078e7803 */
[----:B------:R-:W-:-:S05]  /*2fd30*/  IMAD.SHL.U32 R3, R8, 0x10, RZ ;  /* 0x0000001008037824 */ /* 0x000fca00078e00ff */
[----:B------:R-:W-:Y:S01]  /*2fd40*/  LOP3.LUT R4, R3, 0x600, RZ, 0xc0, !PT ;  /* 0x0000060003047812 */ /* 0x000fe200078ec0ff */
[----:B------:R-:W-:Y:S01]  /*2fd50*/  ULOP3.LUT UR38, UR6, 0x1, URZ, 0xfc, !UPT ;  /* 0x0000000106267892 */ /* 0x000fe2000f8efc3f */
[----:B------:R-:W-:Y:S01]  /*2fd60*/  LOP3.LUT R0, R0, 0x400, R3, 0xf8, !PT ;  /* 0x0000040000007812 */ /* 0x000fe200078ef803 */
[----:B------:R-:W-:Y:S01]  /*2fd70*/  IMAD.SHL.U32 R3, R9, 0x80, RZ ;  /* 0x0000008009037824 */ /* 0x000fe200078e00ff */
[----:B------:R-:W-:Y:S01]  /*2fd80*/  LOP3.LUT R4, R4, 0x60, R5, 0xf8, !PT ;  /* 0x0000006004047812 */ /* 0x000fe200078ef805 */
[----:B------:R-:W-:-:S03]  /*2fd90*/  ULOP3.LUT UR39, UR6, 0x2, URZ, 0xfc, !UPT ;  /* 0x0000000206277892 */ /* 0x000fc6000f8efc3f */
[----:B------:R-:W-:Y:S02]  /*2fda0*/  LOP3.LUT R4, R4, 0x100, R5, 0xf8, !PT ;  /* 0x0000010004047812 */ /* 0x000fe400078ef805 */
[----:B------:R-:W-:-:S04]  /*2fdb0*/  LOP3.LUT R5, R3, 0x380, RZ, 0xc0, !PT ;  /* 0x0000038003057812 */ /* 0x000fc800078ec0ff */
[----:B------:R-:W-:Y:S01]  /*2fdc0*/  LOP3.LUT R5, R5, 0x30, R6, 0xf8, !PT ;  /* 0x0000003005057812 */ /* 0x000fe200078ef806 */
[----:B------:R-:W-:-:S05]  /*2fdd0*/  IMAD.SHL.U32 R6, R9, 0x4, RZ ;  /* 0x0000000409067824 */ /* 0x000fca00078e00ff */
[----:B------:R-:W-:Y:S02]  /*2fde0*/  LOP3.LUT R7, R7, 0x10, R6, 0x78, !PT ;  /* 0x0000001007077812 */ /* 0x000fe400078e7806 */
[----:B------:R-:W-:Y:S02]  /*2fdf0*/  LOP3.LUT R6, R5, 0x70, R2, 0x78, !PT ;  /* 0x0000007005067812 */ /* 0x000fe400078e7802 */
[----:B------:R-:W-:Y:S02]  /*2fe00*/  LOP3.LUT R4, R4, R7, RZ, 0xfc, !PT ;  /* 0x0000000704047212 */ /* 0x000fe400078efcff */
[----:B------:R-:W-:-:S03]  /*2fe10*/  LOP3.LUT R3, R6, 0xc00, R3, 0xf8, !PT ;  /* 0x00000c0006037812 */ /* 0x000fc600078ef803 */
[----:B------:R0:W-:Y:S04]  /*2fe20*/  STL [R1+0x2c], R4 ;  /* 0x00002c0401007387 */ /* 0x0001e80000100800 */
[----:B------:R1:W-:Y:S01]  /*2fe30*/  STL [R1+0x30], R3 ;  /* 0x0000300301007387 */ /* 0x0003e20000100800 */
[----:B0-----:R-:W-:Y:S01]  /*2fe40*/  SHF.R.U32.HI R4, RZ, 0x3, R8 ;  /* 0x00000003ff047819 */ /* 0x001fe20000011608 */
[----:B-1----:R-:W-:-:S05]  /*2fe50*/  IMAD.MOV.U32 R3, RZ, RZ, 0x40 ;  /* 0x00000040ff037424 */ /* 0x002fca00078e00ff */
[----:B------:R-:W-:-:S05]  /*2fe60*/  SEL R3, R3, 0xffffffc0, !P0 ;  /* 0xffffffc003037807 */ /* 0x000fca0004000000 */
[----:B------:R0:W-:Y:S02]  /*2fe70*/  STL [R1+0x34], R3 ;  /* 0x0000340301007387 */ /* 0x0001e40000100800 */
[----:B0-----:R-:W-:Y:S01]  /*2fe80*/  LOP3.LUT R3, R4, 0x70, R2, 0xf8, !PT ;  /* 0x0000007004037812 */ /* 0x001fe200078ef802 */
[----:B------:R-:W-:Y:S02]  /*2fe90*/  IMAD.IADD R2, R19, 0x1, R0 ;  /* 0x0000000113027824 */ /* 0x000fe400078e0200 */
[----:B------:R-:W-:-:S03]  /*2fea0*/  IMAD.MOV.U32 R0, RZ, RZ, 0x1 ;  /* 0x00000001ff007424 */ /* 0x000fc600078e00ff */
[----:B------:R0:W-:Y:S04]  /*2feb0*/  STL [R1+0x48], R2 ;  /* 0x0000480201007387 */ /* 0x0001e80000100800 */
[----:B------:R0:W-:Y:S04]  /*2fec0*/  STL [R1+0x54], RZ ;  /* 0x000054ff01007387 */ /* 0x0001e80000100800 */
[----:B------:R0:W-:Y:S04]  /*2fed0*/  STL [R1+0x1c], R0 ;  /* 0x00001c0001007387 */ /* 0x0001e80000100800 */
[----:B------:R0:W-:Y:S04]  /*2fee0*/  STL [R1+0x14], RZ ;  /* 0x000014ff01007387 */ /* 0x0001e80000100800 */
[----:B------:R0:W-:Y:S04]  /*2fef0*/  STL [R1+0x10], RZ ;  /* 0x000010ff01007387 */ /* 0x0001e80000100800 */
[----:B------:R0:W-:Y:S02]  /*2ff00*/  STL [R1+0x18], R0 ;  /* 0x0000180001007387 */ /* 0x0001e40000100800 */
.L_x_1703:
[----:B------:R-:W2:Y:S01]  /*2ff10*/  LDL R14, [R1+0xc] ;  /* 0x00000c00010e7983 */ /* 0x000ea20000100800 */
[----:B------:R-:W-:Y:S05]  /*2ff20*/  YIELD ;  /* 0x0000000000007946 */ /* 0x000fea0003800000 */
[----:B------:R-:W-:Y:S01]  /*2ff30*/  ULDC.64 UR4, c[0x0][0xa28] ;  /* 0x00028a0000047ab9 */ /* 0x000fe20000000a00 */
[----:B-1--4-:R-:W-:Y:S02]  /*2ff40*/  CS2R R6, SRZ ;  /* 0x0000000000067805 */ /* 0x012fe4000001ff00 */
[----:B------:R-:W-:Y:S01]  /*2ff50*/  ISETP.NE.U32.AND P0, PT, RZ, UR4, PT ;  /* 0x00000004ff007c0c */ /* 0x000fe2000bf05070 */
[----:B------:R-:W1:Y:S01]  /*2ff60*/  LDC.64 R12, c[0x0][0xa00] ;  /* 0x00028000ff0c7b82 */ /* 0x000e620000000a00 */
[----:B------:R-:W-:Y:S01]  /*2ff70*/  ULDC.64 UR10, c[0x0][0x208] ;  /* 0x00008200000a7ab9 */ /* 0x000fe20000000a00 */
[----:B------:R-:W-:Y:S01]  /*2ff80*/  ULDC.64 UR6, c[0x0][0xa08] ;  /* 0x0002820000067ab9 */ /* 0x000fe20000000a00 */
[----:B------:R-:W-:Y:S01]  /*2ff90*/  ISETP.NE.AND.EX P0, PT, RZ, UR5, PT, P0 ;  /* 0x00000005ff007c0c */ /* 0x000fe2000bf05300 */
[----:B------:R-:W-:Y:S01]  /*2ffa0*/  ULDC.64 UR4, c[0x0][0xa18] ;  /* 0x0002860000047ab9 */ /* 0x000fe20000000a00 */
[----:B------:R-:W-:-:S03]  /*2ffb0*/  ULDC.64 UR8, c[0x0][0xa10] ;  /* 0x0002840000087ab9 */ /* 0x000fc60000000a00 */
[----:B------:R-:W3:Y:S08]  /*2ffc0*/  LDC.64 R4, c[0x0][0xa08] ;  /* 0x00028200ff047b82 */ /* 0x000ef00000000a00 */
[----:B0-----:R-:W2:Y:S02]  /*2ffd0*/  @P0 LDC.64 R2, c[0x0][0xa28] ;  /* 0x00028a00ff020b82 */ /* 0x001ea40000000a00 */
[----:B--2---:R-:W-:-:S05]  /*2ffe0*/  @P0 IMAD.WIDE R2, R14, 0x4, R2 ;  /* 0x000000040e020825 */ /* 0x004fca00078e0202 */
[----:B------:R0:W5:Y:S01]  /*2fff0*/  @P0 LDG.E R6, desc[UR10][R2.64] ;  /* 0x0000000a02060981 */ /* 0x000162000c1e1900 */
[----:B------:R-:W-:Y:S01]  /*30000*/  ISETP.NE.U32.AND P0, PT, RZ, UR4, PT ;  /* 0x00000004ff007c0c */ /* 0x000fe2000bf05070 */
[----:B-1----:R-:W-:Y:S01]  /*30010*/  IMAD.WIDE R12, R14, 0x4, R12 ;  /* 0x000000040e0c7825 */ /* 0x002fe200078e020c */
[----:B------:R-:W-:Y:S02]  /*30020*/  ISETP.NE.U32.AND P2, PT, RZ, UR6, PT ;  /* 0x00000006ff007c0c */ /* 0x000fe4000bf45070 */
[----:B------:R-:W-:Y:S01]  /*30030*/  ISETP.NE.AND.EX P0, PT, RZ, UR5, PT, P0 ;  /* 0x00000005ff007c0c */ /* 0x000fe2000bf05300 */
[----:B------:R-:W-:Y:S01]  /*30040*/  ULDC.64 UR4, c[0x0][0xa00] ;  /* 0x0002800000047ab9 */ /* 0x000fe20000000a00 */
[----:B------:R-:W-:Y:S01]  /*30050*/  ISETP.NE.U32.AND P4, PT, RZ, UR8, PT ;  /* 0x00000008ff007c0c */ /* 0x000fe2000bf85070 */
[----:B------:R-:W-:Y:S01]  /*30060*/  IMAD.MOV.U32 R8, RZ, RZ, RZ ;  /* 0x000000ffff087224 */ /* 0x000fe200078e00ff */
[----:B------:R-:W-:Y:S01]  /*30070*/  ISETP.NE.U32.AND P1, PT, RZ, UR4, PT ;  /* 0x00000004ff007c0c */ /* 0x000fe2000bf25070 */
[----:B0-----:R-:W0:Y:S01]  /*30080*/  LDC.64 R2, c[0x0][0xa10] ;  /* 0x00028400ff027b82 */ /* 0x001e220000000a00 */
[----:B------:R-:W-:-:S02]  /*30090*/  IMAD.MOV.U32 R0, RZ, RZ, RZ ;  /* 0x000000ffff007224 */ /* 0x000fc400078e00ff */
[----:B------:R-:W-:Y:S01]  /*300a0*/  ISETP.NE.AND.EX P3, PT, RZ, UR5, PT, P1 ;  /* 0x00000005ff007c0c */ /* 0x000fe2000bf65310 */
[----:B---3--:R-:W-:-:S04]  /*300b0*/  IMAD.WIDE R4, R14, 0x4, R4 ;  /* 0x000000040e047825 */ /* 0x008fc800078e0204 */
[----:B------:R-:W1:Y:S01]  /*300c0*/  @P0 LDC.64 R10, c[0x0][0xa18] ;  /* 0x00028600ff0a0b82 */ /* 0x000e620000000a00 */
[----:B------:R-:W-:Y:S01]  /*300d0*/  ULDC UR4, c[0x0][0x288] ;  /* 0x0000a20000047ab9 */ /* 0x000fe20000000800 */
[----:B------:R-:W-:Y:S02]  /*300e0*/  ISETP.NE.AND.EX P1, PT, RZ, UR7, PT, P2 ;  /* 0x00000007ff007c0c */ /* 0x000fe4000bf25320 */
[----:B------:R-:W-:-:S04]  /*300f0*/  ISETP.NE.AND.EX P2, PT, RZ, UR9, PT, P4 ;  /* 0x00000009ff007c0c */ /* 0x000fc8000bf45340 */
[----:B------:R-:W2:Y:S07]  /*30100*/  @P3 LDG.E R7, desc[UR10][R12.64] ;  /* 0x0000000a0c073981 */ /* 0x000eae000c1e1900 */
[----:B------:R-:W5:Y:S01]  /*30110*/  @P1 LDG.E R8, desc[UR10][R4.64] ;  /* 0x0000000a04081981 */ /* 0x000f62000c1e1900 */
[----:B0-----:R-:W-:-:S05]  /*30120*/  IMAD.WIDE R2, R14, 0x4, R2 ;  /* 0x000000040e027825 */ /* 0x001fca00078e0202 */
[----:B------:R-:W5:Y:S01]  /*30130*/  @P2 LDG.E R0, desc[UR10][R2.64] ;  /* 0x0000000a02002981 */ /* 0x000f62000c1e1900 */
[----:B-1----:R-:W-:-:S03]  /*30140*/  @P0 IMAD.WIDE R10, R14, 0x4, R10 ;  /* 0x000000040e0a0825 */ /* 0x002fc600078e020a */
        /* <DEDUP_REMOVED lines=11> */
[----:B0-----:R-:W-:Y:S01]  /*30200*/  IMAD.U32 R10, RZ, RZ, UR5 ;  /* 0x00000005ff0a7e24 */ /* 0x001fe2000f8e00ff */
[----:B--2---:R0:W-:Y:S01]  /*30210*/  STL [R1+0x38], R7 ;  /* 0x0000380701007387 */ /* 0x0041e20000100800 */
[----:B------:R-:W-:Y:S02]  /*30220*/  IMAD.MOV.U32 R15, RZ, RZ, R7 ;  /* 0x000000ffff0f7224 */ /* 0x000fe400078e0007 */
[----:B0-----:R-:W-:Y:S01]  /*30230*/  IMAD.U32 R7, RZ, RZ, UR4 ;  /* 0x00000004ff077e24 */ /* 0x001fe2000f8e00ff */
[----:B------:R-:W-:Y:S06]  /*30240*/  @P0 BRA `(.L_x_1582) ;  /* 0x0000000000180947 */ /* 0x000fec0003800000 */
[----:B------:R-:W-:Y:S05]  /*30250*/  @!P3 BRA `(.L_x_1582) ;  /* 0x000000000014b947 */ /* 0x000fea0003800000 */
[----:B------:R-:W-:Y:S02]  /*30260*/  ULDC.64 UR4, c[0x0][0x208] ;  /* 0x0000820000047ab9 */ /* 0x000fe40000000a00 */
[----:B------:R-:W2:Y:S04]  /*30270*/  LDG.E R9, desc[UR4][R12.64] ;  /* 0x000000040c097981 */ /* 0x000ea8000c1e1900 */
[----:B------:R-:W2:Y:S02]  /*30280*/  LDG.E R12, desc[UR4][R12.64+0x4] ;  /* 0x000004040c0c7981 */ /* 0x000ea4000c1e1900 */
[----:B--2---:R-:W-:-:S05]  /*30290*/  IMAD.IADD R15, R12, 0x1, -R9 ;  /* 0x000000010c0f7824 */ /* 0x004fca00078e0a09 */
[----:B------:R0:W-:Y:S02]  /*302a0*/  STL [R1+0x38], R15 ;  /* 0x0000380f01007387 */ /* 0x0001e40000100800 */
.L_x_1582:
[----:B------:R-:W2:Y:S01]  /*302b0*/  LDL.LU R12, [R1+0x8] ;  /* 0x00000800010c7983 */ /* 0x000ea20000300800 */
[----:B-----5:R-:W-:Y:S01]  /*302c0*/  IMAD.IADD R8, R8, 0x1, R6 ;  /* 0x0000000108087824 */ /* 0x020fe200078e0206 */
[----:B------:R-:W-:Y:S02]  /*302d0*/  ULDC.64 UR4, c[0x0][0xa20] ;  /* 0x0002880000047ab9 */ /* 0x000fe40000000a00 */
[----:B------:R-:W-:Y:S02]  /*302e0*/  ISETP.NE.U32.AND P0, PT, RZ, UR4, PT ;  /* 0x00000004ff007c0c */ /* 0x000fe4000bf05070 */
[----:B------:R1:W-:Y:S02]  /*302f0*/  STL [R1+0x24], R8 ;  /* 0x0000240801007387 */ /* 0x0003e40000100800 */
[----:B------:R-:W-:Y:S02]  /*30300*/  ISETP.NE.AND.EX P0, PT, RZ, UR5, PT, P0 ;  /* 0x00000005ff007c0c */ /* 0x000fe4000bf05300 */
[----:B--2---:R-:W-:-:S02]  /*30310*/  LOP3.LUT R11, R12, 0xff000000, RZ, 0xc0, !PT ;  /* 0xff0000000c0b7812 */ /* 0x004fc400078ec0ff */
[C---:B------:R-:W-:Y:S02]  /*30320*/  LOP3.LUT R9, R12.reuse, 0xff0000, RZ, 0xc0, !PT ;  /* 0x00ff00000c097812 */ /* 0x040fe400078ec0ff */
[----:B------:R-:W-:Y:S02]  /*30330*/  SHF.R.U32.HI R11, RZ, 0x8, R11 ;  /* 0x00000008ff0b7819 */ /* 0x000fe4000001160b */
[----:B------:R-:W-:Y:S02]  /*30340*/  LOP3.LUT R17, R12, 0xffff, RZ, 0xc0, !PT ;  /* 0x0000ffff0c117812 */ /* 0x000fe400078ec0ff */
[----:B------:R-:W-:-:S03]  /*30350*/  LEA.HI R11, R9, R11, RZ, 0x10 ;  /* 0x0000000b090b7211 */ /* 0x000fc600078f80ff */
[----:B-1----:R-:W-:Y:S05]  /*30360*/  @!P0 BRA `(.L_x_1583) ;  /* 0x0000000000148947 */ /* 0x002fea0003800000 */
[----:B------:R-:W1:Y:S01]  /*30370*/  LDC.64 R4, c[0x0][0xa20] ;  /* 0x00028800ff047b82 */ /* 0x000e620000000a00 */
[----:B------:R-:W-:Y:S01]  /*30380*/  ULDC.64 UR4, c[0x0][0x208] ;  /* 0x0000820000047ab9 */ /* 0x000fe20000000a00 */
[----:B-1----:R-:W-:-:S05]  /*30390*/  IMAD.WIDE R4, R14, 0x4, R4 ;  /* 0x000000040e047825 */ /* 0x002fca00078e0204 */
[----:B------:R1:W5:Y:S01]  /*303a0*/  LDG.E R7, desc[UR4][R4.64] ;  /* 0x0000000404077981 */ /* 0x000362000c1e1900 */
[----:B------:R-:W-:Y:S05]  /*303b0*/  BRA `(.L_x_1584) ;  /* 0x0000000000147947 */ /* 0x000fea0003800000 */
.L_x_1583:
[----:B------:R-:W-:Y:S05]  /*303c0*/  @!P1 BRA `(.L_x_1584) ;  /* 0x0000000000109947 */ /* 0x000fea0003800000 */
[----:B------:R-:W-:Y:S02]  /*303d0*/  ULDC.64 UR4, c[0x0][0x208] ;  /* 0x0000820000047ab9 */ /* 0x000fe40000000a00 */
[----:B------:R-:W2:Y:S04]  /*303e0*/  LDG.E R7, desc[UR4][R4.64] ;  /* 0x0000000404077981 */ /* 0x000ea8000c1e1900 */
[----:B------:R-:W2:Y:S02]  /*303f0*/  LDG.E R4, desc[UR4][R4.64+0x4] ;  /* 0x0000040404047981 */ /* 0x000ea4000c1e1900 */
[----:B--2---:R-:W-:-:S07]  /*30400*/  IMAD.IADD R7, R4, 0x1, -R7 ;  /* 0x0000000104077824 */ /* 0x004fce00078e0a07 */
.L_x_1584:
[----:B------:R-:W2:Y:S01]  /*30410*/  LDL.LU R8, [R1+0x4] ;  /* 0x0000040001087983 */ /* 0x000ea20000300800 */
[----:B------:R-:W-:-:S03]  /*30420*/  ULDC.64 UR4, c[0x0][0x208] ;  /* 0x0000820000047ab9 */ /* 0x000fc60000000a00 */
[----:B-1----:R-:W3:Y:S04]  /*30430*/  @P2 LDG.E R4, desc[UR4][R2.64] ;  /* 0x0000000402042981 */ /* 0x002ee8000c1e1900 */
[----:B------:R1:W3:Y:S01]  /*30440*/  @P2 LDG.E R2, desc[UR4][R2.64+0x4] ;  /* 0x0000040402022981 */ /* 0x0002e2000c1e1900 */
[----:B-----5:R-:W-:Y:S01]  /*30450*/  IMAD.IADD R9, R7, 0x1, -R6 ;  /* 0x0000000107097824 */ /* 0x020fe200078e0a06 */
[----:B-1----:R-:W1:Y:S02]  /*30460*/  LDC R3, c[0x0][0x448] ;  /* 0x00011200ff037b82 */ /* 0x002e640000000800 */
[----:B-1----:R-:W-:-:S13]  /*30470*/  ISETP.NE.AND P1, PT, R3, 0x1, PT ;  /* 0x000000010300780c */ /* 0x002fda0003f25270 */
[----:B------:R-:W1:Y:S08]  /*30480*/  @P1 LDC R3, c[0x0][0x44c] ;  /* 0x00011300ff031b82 */ /* 0x000e700000000800 */
[----:B------:R-:W4:Y:S01]  /*30490*/  @P1 LDC R5, c[0x0][0x450] ;  /* 0x00011400ff051b82 */ /* 0x000f220000000800 */
[----:B--2---:R-:W-:-:S04]  /*304a0*/  IMAD.SHL.U32 R12, R8, 0x80, RZ ;  /* 0x00000080080c7824 */ /* 0x004fc800078e00ff */
[----:B------:R-:W-:Y:S01]  /*304b0*/  VIADD R6, R12, 0x7f ;  /* 0x0000007f0c067836 */ /* 0x000fe20000000000 */
[----:B------:R2:W-:Y:S01]  /*304c0*/  STL [R1+0x28], R12 ;  /* 0x0000280c01007387 */ /* 0x0005e20000100800 */
[----:B---3--:R-:W-:Y:S02]  /*304d0*/  @P2 IMAD.IADD R10, R2, 0x1, -R4 ;  /* 0x00000001020a2824 */ /* 0x008fe400078e0a04 */
[----:B-1----:R-:W-:-:S04]  /*304e0*/  @P1 IMAD.HI.U32 R2, R6, R3, RZ ;  /* 0x0000000306021227 */ /* 0x002fc800078e00ff */
[----:B------:R-:W-:Y:S01]  /*304f0*/  IMAD.IADD R8, R9, 0x1, R10 ;  /* 0x0000000109087824 */ /* 0x000fe200078e020a */
[----:B----4-:R-:W-:Y:S01]  /*30500*/  @P1 SHF.R.U32.HI R6, RZ, R5, R2 ;  /* 0x00000005ff061219 */ /* 0x010fe20000011602 */
[----:B------:R-:W-:Y:S02]  /*30510*/  IMAD.MOV.U32 R2, RZ, RZ, RZ ;  /* 0x000000ffff027224 */ /* 0x000fe400078e00ff */
[C---:B------:R-:W-:Y:S01]  /*30520*/  VIADD R3, R8.reuse, 0xdf ;  /* 0x000000df08037836 */ /* 0x040fe20000000000 */
[----:B------:R-:W-:-:S03]  /*30530*/  IADD3 R18, R8, 0x1, -R15 ;  /* 0x0000000108127810 */ /* 0x000fc60007ffe80f */
[----:B------:R-:W-:-:S04]  /*30540*/  IMAD.HI R2, R3, -0x6db6db6d, R2 ;  /* 0x9249249303027827 */ /* 0x000fc800078e0202 */
[----:B------:R-:W-:Y:S01]  /*30550*/  IMAD.IADD R6, R18, 0x1, R6 ;  /* 0x0000000112067824 */ /* 0x000fe200078e0206 */
[----:B------:R-:W-:-:S04]  /*30560*/  SHF.R.U32.HI R3, RZ, 0x1f, R2 ;  /* 0x0000001fff037819 */ /* 0x000fc80000011602 */
[----:B------:R-:W-:Y:S02]  /*30570*/  LEA.HI.SX32 R21, R2, R3, 0x19 ;  /* 0x0000000302157211 */ /* 0x000fe400078fcaff */
[----:B------:R-:W1:Y:S02]  /*30580*/  LDC.64 R2, c[0x0][0x9e0] ;  /* 0x00027800ff027b82 */ /* 0x000e640000000a00 */
[----:B-1----:R-:W-:Y:S01]  /*30590*/  ISETP.GE.AND P3, PT, R3, 0x1, PT ;  /* 0x000000010300780c */ /* 0x002fe20003f66270 */
[----:B------:R-:W-:-:S12]  /*305a0*/  IMAD.IADD R2, R6, 0x1, R2 ;  /* 0x0000000106027824 */ /* 0x000fd800078e0202 */
[----:B--2---:R-:W-:Y:S05]  /*305b0*/  @!P3 BRA `(.L_x_1585) ;  /* 0x000000000048b947 */ /* 0x004fea0003800000 */
[C---:B------:R-:W-:Y:S01]  /*305c0*/  ISETP.GT.AND P0, PT, R6.reuse, RZ, PT ;  /* 0x000000ff0600720c */ /* 0x040fe20003f04270 */
[----:B------:R-:W-:Y:S01]  /*305d0*/  BSSY B0, `(.L_x_1586) ;  /* 0x000000e000007945 */ /* 0x000fe20003800000 */
[----:B------:R-:W-:-:S11]  /*305e0*/  VIADD R7, R6, 0xffffffff ;  /* 0xffffffff06077836 */ /* 0x000fd60000000000 */
[----:B------:R-:W-:Y:S05]  /*305f0*/  @P0 BRA `(.L_x_1587) ;  /* 0x00000000001c0947 */ /* 0x000fea0003800000 */
[----:B------:R-:W-:Y:S01]  /*30600*/  ISETP.NE.AND P0, PT, R3, 0x1, PT ;  /* 0x000000010300780c */ /* 0x000fe20003f05270 */
[----:B------:R-:W-:-:S12]  /*30610*/  IMAD.MOV R6, RZ, RZ, -R6 ;  /* 0x000000ffff067224 */ /* 0x000fd800078e0a06 */
[----:B------:R-:W1:Y:S02]  /*30620*/  @P0 LDC.64 R4, c[0x0][0x9e8] ;  /* 0x00027a00ff040b82 */ /* 0x000e640000000a00 */
[----:B-1----:R-:W-:-:S05]  /*30630*/  @P0 IMAD.HI.U32 R4, R6, R4, RZ ;  /* 0x0000000406040227 */ /* 0x002fca00078e00ff */
[----:B------:R-:W-:-:S04]  /*30640*/  @P0 SHF.R.U32.HI R6, RZ, R5, R4 ;  /* 0x00000005ff060219 */ /* 0x000fc80000011604 */
[----:B------:R-:W-:Y:S01]  /*30650*/  LOP3.LUT R7, RZ, R6, RZ, 0x33, !PT ;  /* 0x00000006ff077212 */ /* 0x000fe200078e33ff */
[----:B------:R-:W-:Y:S06]  /*30660*/  BRA `(.L_x_1588) ;  /* 0x0000000000107947 */ /* 0x000fec0003800000 */
.L_x_1587:
[----:B------:R-:W-:-:S13]  /*30670*/  ISETP.NE.AND P0, PT, R3, 0x1, PT ;  /* 0x000000010300780c */ /* 0x000fda0003f05270 */
[----:B------:R-:W1:Y:S02]  /*30680*/  @P0 LDC.64 R4, c[0x0][0x9e8] ;  /* 0x00027a00ff040b82 */ /* 0x000e640000000a00 */
[----:B-1----:R-:W-:-:S05]  /*30690*/  @P0 IMAD.HI.U32 R4, R7, R4, RZ ;  /* 0x0000000407040227 */ /* 0x002fca00078e00ff */
[----:B------:R-:W-:-:S07]  /*306a0*/  @P0 SHF.R.U32.HI R7, RZ, R5, R4 ;  /* 0x00000005ff070219 */ /* 0x000fce0000011604 */
.L_x_1588:
[----:B------:R-:W-:Y:S05]  /*306b0*/  BSYNC B0 ;  /* 0x0000000000007941 */ /* 0x000fea0003800000 */
.L_x_1586:
[----:B------:R-:W-:-:S05]  /*306c0*/  IMAD R7, R7, R3, R3 ;  /* 0x0000000307077224 */ /* 0x000fca00078e0203 */
[----:B------:R-:W-:-:S07]  /*306d0*/  VIMNMX R2, R2, R7, PT ;  /* 0x0000000702027248 */ /* 0x000fce0003fe0100 */
.L_x_1585:
[----:B------:R-:W1:Y:S01]  /*306e0*/  @P1 LDC R4, c[0x0][0x44c] ;  /* 0x00011300ff041b82 */ /* 0x000e620000000800 */
[----:B------:R-:W-:Y:S01]  /*306f0*/  IMAD.MOV.U32 R6, RZ, RZ, R12 ;  /* 0x000000ffff067224 */ /* 0x000fe200078e000c */
[----:B------:R-:W-:Y:S01]  /*30700*/  ULDC UR4, c[0x0][0x9dc] ;  /* 0x0002770000047ab9 */ /* 0x000fe20000000800 */
[----:B------:R-:W-:-:S05]  /*30710*/  IMAD.IADD R20, R8, 0x1, -R15 ;  /* 0x0000000108147824 */ /* 0x000fca00078e0a0f */
[----:B------:R-:W2:Y:S01]  /*30720*/  @P1 LDC R5, c[0x0][0x450] ;  /* 0x00011400ff051b82 */ /* 0x000ea20000000800 */
[----:B-1----:R-:W-:-:S05]  /*30730*/  @P1 IMAD.HI.U32 R4, R12, R4, RZ ;  /* 0x000000040c041227 */ /* 0x002fca00078e00ff */
[----:B--2---:R-:W-:Y:S01]  /*30740*/  @P1 SHF.R.U32.HI R6, RZ, R5, R4 ;  /* 0x00000005ff061219 */ /* 0x004fe20000011604 */
[----:B------:R-:W-:Y:S02]  /*30750*/  VIADD R5, R2, 0xdf ;  /* 0x000000df02057836 */ /* 0x000fe40000000000 */
[----:B------:R-:W-:Y:S02]  /*30760*/  IMAD.MOV.U32 R4, RZ, RZ, RZ ;  /* 0x000000ffff047224 */ /* 0x000fe400078e00ff */
[----:B------:R-:W-:Y:S02]  /*30770*/  IMAD.IADD R2, R20, 0x1, R6 ;  /* 0x0000000114027824 */ /* 0x000fe400078e0206 */
[----:B------:R-:W-:-:S04]  /*30780*/  IMAD.HI R4, R5, -0x6db6db6d, R4 ;  /* 0x9249249305047827 */ /* 0x000fc800078e0204 */
[----:B------:R-:W-:Y:S01]  /*30790*/  VIADD R6, R2, -UR4 ;  /* 0x8000000402067c36 */ /* 0x000fe20008000000 */
[----:B------:R-:W-:-:S04]  /*307a0*/  SHF.R.U32.HI R8, RZ, 0x1f, R4 ;  /* 0x0000001fff087819 */ /* 0x000fc80000011604 */
[----:B------:R-:W-:-:S04]  /*307b0*/  LEA.HI.SX32 R8, R4, R8, 0x19 ;  /* 0x0000000804087211 */ /* 0x000fc800078fcaff */
[----:B------:R-:W-:Y:S01]  /*307c0*/  VIMNMX R8, R21, R8, PT ;  /* 0x0000000815087248 */ /* 0x000fe20003fe0100 */
        /* <DEDUP_REMOVED lines=11> */
.L_x_1591:
[----:B------:R-:W-:-:S13]  /*30880*/  ISETP.NE.AND P0, PT, R3, 0x1, PT ;  /* 0x000000010300780c */ /* 0x000fda0003f05270 */
[----:B------:R-:W1:Y:S02]  /*30890*/  @P0 LDC.64 R4, c[0x0][0x9e8] ;  /* 0x00027a00ff040b82 */ /* 0x000e640000000a00 */
[----:B-1----:R-:W-:-:S05]  /*308a0*/  @P0 IMAD.HI.U32 R4, R2, R4, RZ ;  /* 0x0000000402040227 */ /* 0x002fca00078e00ff */
[----:B------:R-:W-:-:S07]  /*308b0*/  @P0 SHF.R.U32.HI R2, RZ, R5, R4 ;  /* 0x00000005ff020219 */ /* 0x000fce0000011604 */
.L_x_1592:
[----:B------:R-:W-:Y:S05]  /*308c0*/  BSYNC B0 ;  /* 0x0000000000007941 */ /* 0x000fea0003800000 */
.L_x_1590:
[----:B------:R-:W-:-:S05]  /*308d0*/  IMAD R2, R2, R3, RZ ;  /* 0x0000000302027224 */ /* 0x000fca00078e02ff */
[----:B------:R-:W-:-:S07]  /*308e0*/  VIMNMX R6, R6, R2, !PT ;  /* 0x0000000206067248 */ /* 0x000fce0007fe0100 */
.L_x_1589:
[----:B------:R-:W-:Y:S01]  /*308f0*/  IMAD.MOV.U32 R2, RZ, RZ, RZ ;  /* 0x000000ffff027224 */ /* 0x000fe200078e00ff */
[----:B------:R-:W-:Y:S01]  /*30900*/  LOP3.LUT R13, R11, 0xff, RZ, 0xc0, !PT ;  /* 0x000000ff0b0d7812 */ /* 0x000fe200078ec0ff */
[----:B------:R-:W-:Y:S01]  /*30910*/  IMAD.MOV.U32 R3, RZ, RZ, R6 ;  /* 0x000000ffff037224 */ /* 0x000fe200078e0006 */
[----:B------:R-:W-:Y:S01]  /*30920*/  BSSY B0, `(.L_x_1593) ;  /* 0x0000027000007945 */ /* 0x000fe20003800000 */
[----:B------:R-:W-:Y:S01]  /*30930*/  SHF.R.U32.HI R4, RZ, 0x10, R11 ;  /* 0x00000010ff047819 */ /* 0x000fe2000001160b */
[----:B------:R-:W-:Y:S01]  /*30940*/  IMAD.HI R6, R6, -0x6db6db6d, R2 ;  /* 0x9249249306067827 */ /* 0x000fe200078e0202 */
[----:B------:R1:W-:Y:S04]  /*30950*/  STL [R1+0x4], R13 ;  /* 0x0000040d01007387 */ /* 0x0003e80000100800 */
[----:B------:R-:W-:-:S04]  /*30960*/  SHF.R.U32.HI R5, RZ, 0x1f, R6 ;  /* 0x0000001fff057819 */ /* 0x000fc80000011606 */
[----:B------:R-:W-:-:S04]  /*30970*/  LEA.HI.SX32 R5, R6, R5, 0x19 ;  /* 0x0000000506057211 */ /* 0x000fc800078fcaff */
[----:B------:R-:W-:-:S04]  /*30980*/  VIMNMX R5, RZ, R5, !PT ;  /* 0x00000005ff057248 */ /* 0x000fc80007fe0100 */
[----:B------:R-:W-:-:S13]  /*30990*/  ISETP.GT.AND P0, PT, R8, R5, PT ;  /* 0x000000050800720c */ /* 0x000fda0003f04270 */
[----:B-1----:R-:W-:Y:S05]  /*309a0*/  @!P0 BRA `(.L_x_1594) ;  /* 0x0000000000788947 */ /* 0x002fea0003800000 */
[----:B------:R-:W-:Y:S01]  /*309b0*/  ISETP.NE.AND P0, PT, R4, RZ, PT ;  /* 0x000000ff0400720c */ /* 0x000fe20003f05270 */
[----:B------:R-:W-:-:S03]  /*309c0*/  ULDC UR4, c[0x0][0x9f0] ;  /* 0x00027c0000047ab9 */ /* 0x000fc60000000800 */
[----:B------:R-:W-:-:S04]  /*309d0*/  SEL R6, R4, UR4, P0 ;  /* 0x0000000404067c07 */ /* 0x000fc80008000000 */
[----:B------:R-:W-:Y:S02]  /*309e0*/  IABS R7, R6 ;  /* 0x0000000600077213 */ /* 0x000fe40000000000 */
[----:B------:R-:W-:Y:S02]  /*309f0*/  IADD3 R11, R6, -0x1, R8 ;  /* 0xffffffff060b7810 */ /* 0x000fe40007ffe008 */
[----:B------:R-:W1:Y:S03]  /*30a00*/  I2F.RP R2, R7 ;  /* 0x0000000700027306 */ /* 0x000e660000209400 */
[----:B------:R-:W-:-:S05]  /*30a10*/  IMAD.IADD R11, R11, 0x1, -R5 ;  /* 0x000000010b0b7824 */ /* 0x000fca00078e0a05 */
[----:B-1----:R-:W1:Y:S02]  /*30a20*/  MUFU.RCP R2, R2 ;  /* 0x0000000200027308 */ /* 0x002e640000001000 */
[----:B-1----:R-:W-:-:S06]  /*30a30*/  VIADD R2, R2, 0xffffffe ;  /* 0x0ffffffe02027836 */ /* 0x002fcc0000000000 */
[----:B------:R1:W2:Y:S02]  /*30a40*/  F2I.FTZ.U32.TRUNC.NTZ R3, R2 ;  /* 0x0000000200037305 */ /* 0x0002a4000021f000 */
[----:B-1----:R-:W-:-:S04]  /*30a50*/  LOP3.LUT R2, R11, R6, RZ, 0x3c, !PT ;  /* 0x000000060b027212 */ /* 0x002fc800078e3cff */
[----:B------:R-:W-:Y:S01]  /*30a60*/  ISETP.GE.AND P3, PT, R2, RZ, PT ;  /* 0x000000ff0200720c */ /* 0x000fe20003f66270 */
[----:B--2---:R-:W-:-:S04]  /*30a70*/  IMAD.MOV R2, RZ, RZ, -R3 ;  /* 0x000000ffff027224 */ /* 0x004fc800078e0a03 */
[----:B------:R-:W-:Y:S02]  /*30a80*/  IMAD R12, R2, R7, RZ ;  /* 0x00000007020c7224 */ /* 0x000fe400078e02ff */
[----:B------:R-:W-:-:S04]  /*30a90*/  IMAD.MOV.U32 R2, RZ, RZ, RZ ;  /* 0x000000ffff027224 */ /* 0x000fc800078e00ff */
[----:B------:R-:W-:Y:S01]  /*30aa0*/  IMAD.HI.U32 R12, R3, R12, R2 ;  /* 0x0000000c030c7227 */ /* 0x000fe200078e0002 */
[----:B------:R-:W-:Y:S02]  /*30ab0*/  IABS R2, R6 ;  /* 0x0000000600027213 */ /* 0x000fe40000000000 */
[----:B------:R-:W-:-:S03]  /*30ac0*/  IABS R3, R11 ;  /* 0x0000000b00037213 */ /* 0x000fc60000000000 */
[----:B------:R-:W-:-:S04]  /*30ad0*/  IMAD.MOV R2, RZ, RZ, -R2 ;  /* 0x000000ffff027224 */ /* 0x000fc800078e0a02 */
        /* <DEDUP_REMOVED lines=11> */
.L_x_1594:
[----:B------:R-:W-:Y:S05]  /*30b90*/  BSYNC B0 ;  /* 0x0000000000007941 */ /* 0x000fea0003800000 */
.L_x_1593:
[-C--:B------:R-:W-:Y:S01]  /*30ba0*/  IMAD R5, R13, R2.reuse, R5 ;  /* 0x000000020d057224 */ /* 0x080fe200078e0205 */
[----:B------:R-:W-:Y:S04]  /*30bb0*/  BSSY B0, `(.L_x_1595) ;  /* 0x00000e5000007945 */ /* 0x000fe80003800000 */
        /* <DEDUP_REMOVED lines=21> */
[----:B------:R-:W1:Y:S02]  /*30d10*/  S2R R5, SR_TID.X ;  /* 0x0000000000057919 */ /* 0x000e640000002100 */
[----:B-1----:R-:W-:-:S04]  /*30d20*/  SHF.R.U32.HI R5, RZ, 0x5, R5 ;  /* 0x00000005ff057819 */ /* 0x002fc80000011605 */
[----:B------:R-:W-:-:S05]  /*30d30*/  LOP3.LUT R5, R5, 0x3, RZ, 0xc0, !PT ;  /* 0x0000000305057812 */ /* 0x000fca00078ec0ff */
[----:B------:R1:W2:Y:S02]  /*30d40*/  SHFL.IDX PT, R14, R5, RZ, 0x1f ;  /* 0x00001fff050e7589 */ /* 0x0002a400000e0000 */
.L_x_1853:
[----:B--2---:R-:W-:Y:S02]  /*30d50*/  ISETP.NE.AND P0, PT, R14, RZ, PT ;  /* 0x000000ff0e00720c */ /* 0x004fe40003f05270 */
[----:B------:R-:W-:-:S11]  /*30d60*/  PLOP3.LUT P6, PT, PT, PT, PT, 0x8, 0x0 ;  /* 0x000000000000781c */ /* 0x000fd60003fce170 */
[----:B------:R-:W-:Y:S05]  /*30d70*/  @P0 BRA `(.L_x_1598) ;  /* 0x00000000000c0947 */ /* 0x000fea0003800000 */
[----:B------:R-:W-:-:S03]  /*30d80*/  UMOV UR4, 0xffffffff ;  /* 0xffffffff00047882 */ /* 0x000fc60000000000 */
[----:B------:R-:W-:Y:S05]  /*30d90*/  BRA.DIV UR4, `(.L_x_1599) ;  /* 0x0000009204e07947 */ /* 0x000fea000b800000 */
[----:B------:R-:W-:-:S13]  /*30da0*/  ELECT P6, URZ, PT ;  /* 0x00000000003f782f */ /* 0x000fda00038c0000 */
.L_x_1598:
[----:B-1----:R-:W2:Y:S01]  /*30db0*/  LDL R5, [R1+0x54] ;  /* 0x0000540001057983 */ /* 0x002ea20000100800 */
[----:B------:R-:W-:Y:S01]  /*30dc0*/  BSSY B1, `(.L_x_1600) ;  /* 0x0000008000017945 */ /* 0x000fe20003800000 */
[----:B--2---:R-:W-:-:S05]  /*30dd0*/  VIADD R5, R5, 0x1 ;  /* 0x0000000105057836 */ /* 0x004fca0000000000 */
[----:B------:R-:W-:-:S04]  /*30de0*/  LEA.HI R6, R5, R5, RZ, 0x1 ;  /* 0x0000000505067211 */ /* 0x000fc800078f08ff */
[----:B------:R-:W-:-:S05]  /*30df0*/  LOP3.LUT R6, R6, 0xfffffffe, RZ, 0xc0, !PT ;  /* 0xfffffffe06067812 */ /* 0x000fca00078ec0ff */
[----:B------:R-:W-:-:S05]  /*30e00*/  IMAD.IADD R5, R5, 0x1, -R6 ;  /* 0x0000000105057824 */ /* 0x000fca00078e0a06 */
[----:B------:R-:W-:-:S04]  /*30e10*/  SHF.L.U32 R5, R5, 0x1f, RZ ;  /* 0x0000001f05057819 */ /* 0x000fc800000006ff */
[----:B------:R-:W1:Y:S02]  /*30e20*/  SYNCS.PHASECHK.TRANS64.TRYWAIT P0, [R19+URZ+0x2e820], R5 ;  /* 0x02e82005130075a7 */ /* 0x000e64000800017f */
[----:B-1----:R-:W-:Y:S05]  /*30e30*/  @!P0 BRA `(.L_x_1601) ;  /* 0x0000009000d88947 */ /* 0x002fea0003800000 */
.L_x_1856:
[----:B------:R-:W-:Y:S05]  /*30e40*/  BSYNC B1 ;  /* 0x0000000000017941 */ /* 0x000fea0003800000 */
.L_x_1600:
[----:B------:R-:W-:Y:S04]  /*30e50*/  BSSY B1, `(.L_x_1602) ;  /* 0x0000050000017945 */ /* 0x000fe80003800000 */
[----:B------:R-:W-:Y:S05]  /*30e60*/  @!P6 BRA `(.L_x_1603) ;  /* 0x000000040038e947 */ /* 0x000fea0003800000 */
[----:B------:R-:W2:Y:S04]  /*30e70*/  LDL R8, [R1+0x14] ;  /* 0x0000140001087983 */ /* 0x000ea80000100800 */
[----:B------:R-:W3:Y:S01]  /*30e80*/  LDL R7, [R1+0x1c] ;  /* 0x00001c0001077983 */ /* 0x000ee20000100800 */
[----:B------:R-:W4:Y:S01]  /*30e90*/  S2R R6, SR_TID.X ;  /* 0x0000000000067919 */ /* 0x000f220000002100 */
[----:B------:R-:W-:Y:S01]  /*30ea0*/  BSSY B2, `(.L_x_1604) ;  /* 0x0000007000027945 */ /* 0x000fe20003800000 */
[----:B----4-:R-:W-:-:S04]  /*30eb0*/  LOP3.LUT R6, R6, 0x7f, RZ, 0xc0, !PT ;  /* 0x0000007f06067812 */ /* 0x010fc800078ec0ff */
[----:B------:R-:W-:Y:S01]  /*30ec0*/  ISETP.NE.AND P1, PT, R6, RZ, PT ;  /* 0x000000ff0600720c */ /* 0x000fe20003f25270 */
[----:B--2---:R-:W-:Y:S01]  /*30ed0*/  IMAD R8, R8, 0x8, R19 ;  /* 0x0000000808087824 */ /* 0x004fe200078e0213 */
[----:B---3--:R-:W-:-:S04]  /*30ee0*/  SHF.L.U32 R10, R7, 0x1f, RZ ;  /* 0x0000001f070a7819 */ /* 0x008fc800000006ff */
[----:B------:R-:W2:Y:S02]  /*30ef0*/  SYNCS.PHASECHK.TRANS64.TRYWAIT P0, [R8+URZ+0x2e8a0], R10 ;  /* 0x02e8a00a080075a7 */ /* 0x000ea4000800017f */
[----:B--2---:R-:W-:Y:S05]  /*30f00*/  @!P0 BRA `(.L_x_1605) ;  /* 0x0000009000b88947 */ /* 0x004fea0003800000 */
.L_x_1857:
[----:B------:R-:W-:Y:S05]  /*30f10*/  BSYNC B2 ;  /* 0x0000000000027941 */ /* 0x000fea0003800000 */
.L_x_1604:
[----:B------:R-:W-:Y:S04]  /*30f20*/  BSSY B2, `(.L_x_1606) ;  /* 0x0000009000027945 */ /* 0x000fe80003800000 */
[----:B------:R-:W-:Y:S05]  /*30f30*/  @P1 BRA `(.L_x_1607) ;  /* 0x00000000001c1947 */ /* 0x000fea0003800000 */
[----:B-1----:R-:W1:Y:S02]  /*30f40*/  S2R R5, SR_TID.X ;  /* 0x0000000000057919 */ /* 0x002e640000002100 */
[----:B-1----:R-:W-:Y:S01]  /*30f50*/  LOP3.LUT R6, R5, 0x1f, RZ, 0xc0, !PT ;  /* 0x0000001f05067812 */ /* 0x002fe200078ec0ff */
[----:B------:R-:W-:-:S03]  /*30f60*/  IMAD.MOV.U32 R5, RZ, RZ, 0x7000 ;  /* 0x00007000ff057424 */ /* 0x000fc600078e00ff */
[----:B------:R-:W-:Y:S01]  /*30f70*/  ISETP.NE.AND P0, PT, R6, RZ, PT ;  /* 0x000000ff0600720c */ /* 0x000fe20003f05270 */
[----:B------:R3:W-:-:S12]  /*30f80*/  SYNCS.ARRIVE.TRANS64 RZ, [R8+URZ+0x2e890], R5 ;  /* 0x02e8900508ff79a7 */ /* 0x0007d8000800003f */
[----:B---3--:R-:W-:Y:S05]  /*30f90*/  @!P0 BRA `(.L_x_1607) ;  /* 0x0000000000048947 */ /* 0x008fea0003800000 */
[----:B------:R-:W-:Y:S01]  /*30fa0*/  BPT.TRAP 0x1 ;  /* 0x000000040000795c */ /* 0x000fe20000300000 */
.L_x_1607:
[----:B------:R-:W-:Y:S05]  /*30fb0*/  BSYNC B2 ;  /* 0x0000000000027941 */ /* 0x000fea0003800000 */
.L_x_1606:
[----:B------:R-:W3:Y:S01]  /*30fc0*/  LDL R6, [R1+0x14] ;  /* 0x0000140001067983 */ /* 0x000ee20000100800 */
[----:B------:R-:W-:Y:S01]  /*30fd0*/  IMAD.MOV.U32 R12, RZ, RZ, RZ ;  /* 0x000000ffff0c7224 */ /* 0x000fe200078e00ff */
[----:B------:R-:W-:Y:S01]  /*30fe0*/  UIADD3 UR4, UP0, UR36, 0x570, URZ ;  /* 0x0000057024047890 */ /* 0x000fe2000ff1e03f */
[----:B-1----:R-:W-:Y:S01]  /*30ff0*/  IMAD R5, R9, 0xe0, R0 ;  /* 0x000000e009057824 */ /* 0x002fe200078e0200 */
[----:B------:R-:W-:Y:S01]  /*31000*/  PLOP3.LUT P0, PT, PT, PT, PT, 0x80, 0x0 ;  /* 0x000000000000781c */ /* 0x000fe20003f0f070 */
[----:B------:R-:W-:Y:S01]  /*31010*/  UMOV UR6, 0x0 ;  /* 0x0000000000067882 */ /* 0x000fe20000000000 */
[----:B------:R-:W-:Y:S01]  /*31020*/  R2UR UR10, R12 ;  /* 0x000000000c0a72ca */ /* 0x000fe200000e0000 */
[----:B------:R-:W-:Y:S01]  /*31030*/  VIADD R5, R5, 0xffffff20 ;  /* 0xffffff2005057836 */ /* 0x000fe20000000000 */
[----:B------:R-:W-:Y:S01]  /*31040*/  UIADD3.X UR5, URZ, UR37, URZ, UP0, !UPT ;  /* 0x000000253f057290 */ /* 0x000fe200087fe43f */
[----:B------:R-:W-:Y:S01]  /*31050*/  UMOV UR7, 0x12f00000 ;  /* 0x12f0000000077882 */ /* 0x000fe20000000000 */
[----:B---3--:R-:W-:-:S02]  /*31060*/  IMAD R11, R6, 0x7000, R19 ;  /* 0x00007000060b7824 */ /* 0x008fc400078e0213 */
[----:B------:R-:W-:Y:S02]  /*31070*/  VIADD R6, R8, 0x2e890 ;  /* 0x0002e89008067836 */ /* 0x000fe40000000000 */
[----:B------:R-:W-:-:S07]  /*31080*/  VIADD R7, R11, 0x20400 ;  /* 0x000204000b077836 */ /* 0x000fce0000000000 */
.L_x_1608:
        /* <DEDUP_REMOVED lines=13> */
.L_x_1858:
[----:B------:R-:W-:Y:S05]  /*31160*/  BSYNC B2 ;  /* 0x0000000000027941 */ /* 0x000fea0003800000 */
.L_x_1609:
        /* <DEDUP_REMOVED lines=11> */
.L_x_1612:
[----:B------:R-:W-:Y:S05]  /*31220*/  BSYNC B2 ;  /* 0x0000000000027941 */ /* 0x000fea0003800000 */
.L_x_1611:
[----:B------:R-:W-:Y:S01]  /*31230*/  R2UR UR10, R12 ;  /* 0x000000000c0a72ca */ /* 0x000fe200000e0000 */
[----:B------:R-:W-:Y:S01]  /*31240*/  UIADD3 UR4, UP0, UR36, 0x670, URZ ;  /* 0x0000067024047890 */ /* 0x000fe2000ff1e03f */
[----:B------:R-:W-:Y:S01]  /*31250*/  R2UR UR7, R7 ;  /* 0x00000000070772ca */ /* 0x000fe200000e0000 */
[----:B-12---:R-:W-:Y:S01]  /*31260*/  VIADD R8, R8, 0x2e8b0 ;  /* 0x0002e8b008087836 */ /* 0x006fe20000000000 */
[----:B------:R-:W-:Y:S01]  /*31270*/  R2UR UR6, R6 ;  /* 0x00000000060672ca */ /* 0x000fe200000e0000 */
[----:B------:R-:W-:Y:S01]  /*31280*/  VIADD R6, R11, 0xe400 ;  /* 0x0000e4000b067836 */ /* 0x000fe20000000000 */
[----:B------:R-:W-:Y:S01]  /*31290*/  PLOP3.LUT P0, PT, PT, PT, PT, 0x80, 0x0 ;  /* 0x000000000000781c */ /* 0x000fe20003f0f070 */
[----:B------:R-:W-:-:S12]  /*312a0*/  UIADD3.X UR5, URZ, UR37, URZ, UP0, !UPT ;  /* 0x000000253f057290 */ /* 0x000fd800087fe43f */
.L_x_1613:
        /* <DEDUP_REMOVED lines=10> */
.L_x_1603:
[----:B------:R-:W-:Y:S05]  /*31350*/  BSYNC B1 ;  /* 0x0000000000017941 */ /* 0x000fea0003800000 */
.L_x_1602:
[----:B------:R-:W2:Y:S04]  /*31360*/  LDL.LU R7, [R1+0x14] ;  /* 0x0000140001077983 */ /* 0x000ea80000300800 */
[----:B------:R-:W3:Y:S01]  /*31370*/  LDL.LU R10, [R1+0x1c] ;  /* 0x00001c00010a7983 */ /* 0x000ee20000300800 */
[----:B-1----:R-:W-:Y:S01]  /*31380*/  VIADD R5, R9, 0xfffffffe ;  /* 0xfffffffe09057836 */ /* 0x002fe20000000000 */
        /* <DEDUP_REMOVED lines=10> */
.L_x_1626:
[----:B------:R-:W-:Y:S05]  /*31430*/  YIELD ;  /* 0x0000000000007946 */ /* 0x000fea0003800000 */
[----:B------:R-:W-:Y:S04]  /*31440*/  BSSY B1, `(.L_x_1614) ;  /* 0x000004f000017945 */ /* 0x000fe80003800000 */
[----:B--2---:R-:W-:Y:S05]  /*31450*/  @!P6 BRA `(.L_x_1615) ;  /* 0x000000040034e947 */ /* 0x004fea0003800000 */
[----:B-1----:R-:W2:Y:S04]  /*31460*/  LDL R6, [R1+0x14] ;  /* 0x0000140001067983 */ /* 0x002ea80000100800 */
        /* <DEDUP_REMOVED lines=9> */
.L_x_1859:
[----:B------:R-:W-:Y:S05]  /*31500*/  BSYNC B2 ;  /* 0x0000000000027941 */ /* 0x000fea0003800000 */
.L_x_1616:
[----:B------:R-:W-:Y:S04]  /*31510*/  BSSY B2, `(.L_x_1618) ;  /* 0x0000009000027945 */ /* 0x000fe80003800000 */
        /* <DEDUP_REMOVED lines=8> */
.L_x_1619:
[----:B------:R-:W-:Y:S05]  /*315a0*/  BSYNC B2 ;  /* 0x0000000000027941 */ /* 0x000fea0003800000 */
.L_x_1618:
        /* <DEDUP_REMOVED lines=12> */
.L_x_1620:
        /* <DEDUP_REMOVED lines=10> */
[----:B------:R-:W2:Y:S01]  /*31710*/  SYNCS.PHASECHK.TRANS64.TRYWAIT P1, [R6+URZ+0x2e8c0], R7 ;  /* 0x02e8c007060075a7 */ /* 0x000ea2000802017f */
[----:B------:R-:W-:Y:S04]  /*31720*/  BSSY B2, `(.L_x_1621) ;  /* 0x0000002000027945 */ /* 0x000fe80003800000 */
[----:B--2---:R-:W-:Y:S05]  /*31730*/  @!P1 BRA `(.L_x_1622) ;  /* 0x0000008800e89947 */ /* 0x004fea0003800000 */
.L_x_1860:
[----:B------:R-:W-:Y:S05]  /*31740*/  BSYNC B2 ;  /* 0x0000000000027941 */ /* 0x000fea0003800000 */
.L_x_1621:
        /* <DEDUP_REMOVED lines=11> */
.L_x_1624:
[----:B------:R-:W-:Y:S05]  /*31800*/  BSYNC B2 ;  /* 0x0000000000027941 */ /* 0x000fea0003800000 */
.L_x_1623:
        /* <DEDUP_REMOVED lines=8> */
.L_x_1625:
        /* <DEDUP_REMOVED lines=10> */
.L_x_1615:
[----:B------:R-:W-:Y:S05]  /*31930*/  BSYNC B1 ;  /* 0x0000000000017941 */ /* 0x000fea0003800000 */
.L_x_1614:
[----:B------:R-:W2:Y:S04]  /*31940*/  LDL.LU R7, [R1+0x14] ;  /* 0x0000140001077983 */ /* 0x000ea80000300800 */
[----:B-1----:R-:W3:Y:S01]  /*31950*/  LDL.LU R10, [R1+0x1c] ;  /* 0x00001c00010a7983 */ /* 0x002ee20000300800 */
[C---:B------:R-:W-:Y:S01]  /*31960*/  ISETP.GT.AND P2, PT, R5.reuse, R3, PT ;  /* 0x000000030500720c */ /* 0x040fe20003f44270 */
[----:B------:R-:W-:Y:S02]  /*31970*/  VIADD R5, R5, 0xffffffff ;  /* 0xffffffff05057836 */ /* 0x000fe40000000000 */
[----:B--2---:R-:W-:-:S05]  /*31980*/  VIADD R6, R7, 0x1 ;  /* 0x0000000107067836 */ /* 0x004fca0000000000 */
[----:B------:R-:W-:-:S04]  /*31990*/  ISETP.NE.AND P1, PT, R6, 0x2, PT ;  /* 0x000000020600780c */ /* 0x000fc80003f25270 */
[----:B------:R-:W-:Y:S02]  /*319a0*/  SEL R7, RZ, 0x1, P1 ;  /* 0x00000001ff077807 */ /* 0x000fe40000800000 */
[----:B------:R-:W-:Y:S02]  /*319b0*/  SEL R6, R6, RZ, P1 ;  /* 0x000000ff06067207 */ /* 0x000fe40000800000 */
[----:B---3--:R-:W-:-:S05]  /*319c0*/  LOP3.LUT R10, R10, R7, RZ, 0x3c, !PT ;  /* 0x000000070a0a7212 */ /* 0x008fca00078e3cff */
[----:B------:R2:W-:Y:S04]  /*319d0*/  STL [R1+0x1c], R10 ;  /* 0x00001c0a01007387 */ /* 0x0005e80000100800 */
[----:B------:R2:W-:Y:S01]  /*319e0*/  STL [R1+0x14], R6 ;  /* 0x0000140601007387 */ /* 0x0005e20000100800 */
[----:B------:R-:W-:Y:S05]  /*319f0*/  @P2 BRA `(.L_x_1626) ;  /* 0xfffffff8008c2947 */ /* 0x000fea000383ffff */
.L_x_1596:
[----:B------:R-:W-:Y:S05]  /*31a00*/  BSYNC B0 ;  /* 0x0000000000007941 */ /* 0x000fea0003800000 */
.L_x_1595:
[----:B------:R-:W3:Y:S01]  /*31a10*/  LDL R8, [R1+0x28] ;  /* 0x0000280001087983 */ /* 0x000ee20000100800 */
[----:B------:R-:W4:Y:S01]  /*31a20*/  LDC R0, c[0x0][0x448] ;  /* 0x00011200ff007b82 */ /* 0x000f220000000800 */
[----:B------:R-:W-:Y:S07]  /*31a30*/  @!P0 WARPSYNC.ALL ;  /* 0x0000000000008948 */ /* 0x000fee0003800000 */
[----:B------:R-:W-:Y:S01]  /*31a40*/  @!P0 BAR.SYNC.DEFER_BLOCKING 0xc, 0x180 ;  /* 0x0306000000008b1d */ /* 0x000fe20000010000 */
[----:B----4-:R-:W-:-:S13]  /*31a50*/  ISETP.NE.AND P1, PT, R0, 0x1, PT ;  /* 0x000000010000780c */ /* 0x010fda0003f25270 */
[----:B------:R-:W4:Y:S08]  /*31a60*/  @P1 LDC R2, c[0x0][0x44c] ;  /* 0x00011300ff021b82 */ /* 0x000f300000000800 */
[----:B------:R-:W5:Y:S01]  /*31a70*/  @P1 LDC R3, c[0x0][0x450] ;  /* 0x00011400ff031b82 */ /* 0x000f620000000800 */
[----:B---3--:R-:W-:-:S04]  /*31a80*/  VIADD R0, R8, 0x7f ;  /* 0x0000007f08007836 */ /* 0x008fc80000000000 */
[----:B----4-:R-:W-:-:S05]  /*31a90*/  @P1 IMAD.HI.U32 R2, R0, R2, RZ ;  /* 0x0000000200021227 */ /* 0x010fca00078e00ff */
[----:B-----5:R-:W-:Y:S02]  /*31aa0*/  @P1 SHF.R.U32.HI R0, RZ, R3, R2 ;  /* 0x00000003ff001219 */ /* 0x020fe40000011602 */
[----:B------:R-:W3:Y:S03]  /*31ab0*/  LDC.64 R2, c[0x0][0x9e0] ;  /* 0x00027800ff027b82 */ /* 0x000ee60000000a00 */
[----:B------:R-:W-:Y:S01]  /*31ac0*/  IMAD.IADD R0, R18, 0x1, R0 ;  /* 0x0000000112007824 */ /* 0x000fe200078e0200 */
[----:B---3--:R-:W-:-:S03]  /*31ad0*/  ISETP.GE.AND P2, PT, R3, 0x1, PT ;  /* 0x000000010300780c */ /* 0x008fc60003f46270 */
[----:B------:R-:W-:-:S10]  /*31ae0*/  IMAD.IADD R2, R0, 0x1, R2 ;  /* 0x0000000100027824 */ /* 0x000fd400078e0202 */
[----:B------:R-:W-:Y:S05]  /*31af0*/  @!P2 BRA `(.L_x_1627) ;  /* 0x000000000048a947 */ /* 0x000fea0003800000 */
[C---:B------:R-:W-:Y:S01]  /*31b00*/  ISETP.GT.AND P0, PT, R0.reuse, RZ, PT ;  /* 0x000000ff0000720c */ /* 0x040fe20003f04270 */
[----:B------:R-:W-:Y:S01]  /*31b10*/  BSSY B0, `(.L_x_1628) ;  /* 0x000000e000007945 */ /* 0x000fe20003800000 */
[----:B------:R-:W-:-:S11]  /*31b20*/  VIADD R5, R0, 0xffffffff ;  /* 0xffffffff00057836 */ /* 0x000fd60000000000 */
[----:B------:R-:W-:Y:S05]  /*31b30*/  @P0 BRA `(.L_x_1629) ;  /* 0x00000000001c0947 */ /* 0x000fea0003800000 */
[----:B------:R-:W-:Y:S01]  /*31b40*/  ISETP.NE.AND P0, PT, R3, 0x1, PT ;  /* 0x000000010300780c */ /* 0x000fe20003f05270 */
[----:B------:R-:W-:-:S12]  /*31b50*/  IMAD.MOV R0, RZ, RZ, -R0 ;  /* 0x000000ffff007224 */ /* 0x000fd800078e0a00 */
[----:B-12---:R-:W1:Y:S02]  /*31b60*/  @P0 LDC.64 R6, c[0x0][0x9e8] ;  /* 0x00027a00ff060b82 */ /* 0x006e640000000a00 */
[----:B-1----:R-:W-:-:S05]  /*31b70*/  @P0 IMAD.HI.U32 R6, R0, R6, RZ ;  /* 0x0000000600060227 */ /* 0x002fca00078e00ff */
[----:B------:R-:W-:-:S04]  /*31b80*/  @P0 SHF.R.U32.HI R0, RZ, R7, R6 ;  /* 0x00000007ff000219 */ /* 0x000fc80000011606 */
[----:B------:R-:W-:Y:S01]  /*31b90*/  LOP3.LUT R5, RZ, R0, RZ, 0x33, !PT ;  /* 0x00000000ff057212 */ /* 0x000fe200078e33ff */
[----:B------:R-:W-:Y:S06]  /*31ba0*/  BRA `(.L_x_1630) ;  /* 0x0000000000107947 */ /* 0x000fec0003800000 */
.L_x_1629:
[----:B------:R-:W-:-:S13]  /*31bb0*/  ISETP.NE.AND P0, PT, R3, 0x1, PT ;  /* 0x000000010300780c */ /* 0x000fda0003f05270 */
[----:B-12---:R-:W1:Y:S02]  /*31bc0*/  @P0 LDC.64 R6, c[0x0][0x9e8] ;  /* 0x00027a00ff060b82 */ /* 0x006e640000000a00 */
[----:B-1----:R-:W-:-:S05]  /*31bd0*/  @P0 IMAD.HI.U32 R6, R5, R6, RZ ;  /* 0x0000000605060227 */ /* 0x002fca00078e00ff */
[----:B------:R-:W-:-:S07]  /*31be0*/  @P0 SHF.R.U32.HI R5, RZ, R7, R6 ;  /* 0x00000007ff050219 */ /* 0x000fce0000011606 */
.L_x_1630:
[----:B------:R-:W-:Y:S05]  /*31bf0*/  BSYNC B0 ;  /* 0x0000000000007941 */ /* 0x000fea0003800000 */
.L_x_1628:
[----:B------:R-:W-:-:S05]  /*31c00*/  IMAD R5, R5, R3, R3 ;  /* 0x0000000305057224 */ /* 0x000fca00078e0203 */
[----:B------:R-:W-:-:S07]  /*31c10*/  VIMNMX R2, R2, R5, PT ;  /* 0x0000000502027248 */ /* 0x000fce0003fe0100 */
.L_x_1627:
[----:B------:R-:W-:Y:S01]  /*31c20*/  VIADD R7, R2, 0xdf ;  /* 0x000000df02077836 */ /* 0x000fe20000000000 */
[----:B------:R-:W-:Y:S01]  /*31c30*/  ULDC UR4, c[0x0][0x9dc] ;  /* 0x0002770000047ab9 */ /* 0x000fe20000000800 */
[----:B-12---:R-:W-:Y:S01]  /*31c40*/  IMAD.MOV.U32 R6, RZ, RZ, RZ ;  /* 0x000000ffff067224 */ /* 0x006fe200078e00ff */
[----:B------:R-:W1:Y:S03]  /*31c50*/  @P1 LDC R2, c[0x0][0x44c] ;  /* 0x00011300ff021b82 */ /* 0x000e660000000800 */
[----:B------:R-:W-:-:S05]  /*31c60*/  IMAD.HI R6, R7, -0x6db6db6d, R6 ;  /* 0x9249249307067827 */ /* 0x000fca00078e0206 */
[----:B------:R-:W-:-:S04]  /*31c70*/  SHF.R.U32.HI R0, RZ, 0x1f, R6 ;  /* 0x0000001fff007819 */ /* 0x000fc80000011606 */
[----:B------:R-:W-:Y:S02]  /*31c80*/  LEA.HI.SX32 R0, R6, R0, 0x19 ;  /* 0x0000000006007211 */ /* 0x000fe400078fcaff */
[----:B------:R-:W2:Y:S02]  /*31c90*/  @P1 LDC R6, c[0x0][0x450] ;  /* 0x00011400ff061b82 */ /* 0x000ea40000000800 */
[----:B------:R-:W-:Y:S01]  /*31ca0*/  VIMNMX R5, R21, R0, PT ;  /* 0x0000000015057248 */ /* 0x000fe20003fe0100 */
[----:B------:R-:W-:Y:S02]  /*31cb0*/  IMAD.MOV.U32 R0, RZ, RZ, R8 ;  /* 0x000000ffff007224 */ /* 0x000fe400078e0008 */
[----:B-1----:R-:W-:-:S05]  /*31cc0*/  @P1 IMAD.HI.U32 R2, R8, R2, RZ ;  /* 0x0000000208021227 */ /* 0x002fca00078e00ff */
[----:B--2---:R-:W-:-:S05]  /*31cd0*/  @P1 SHF.R.U32.HI R0, RZ, R6, R2 ;  /* 0x00000006ff001219 */ /* 0x004fca0000011602 */
[----:B------:R-:W-:-:S04]  /*31ce0*/  IMAD.IADD R0, R20, 0x1, R0 ;  /* 0x0000000114007824 */ /* 0x000fc800078e0200 */
[----:B------:R-:W-:Y:S01]  /*31cf0*/  VIADD R2, R0, -UR4 ;  /* 0x8000000400027c36 */ /* 0x000fe20008000000 */
        /* <DEDUP_REMOVED lines=11> */
.L_x_1633:
[----:B------:R-:W-:-:S13]  /*31db0*/  ISETP.NE.AND P0, PT, R3, 0x1, PT ;  /* 0x000000010300780c */ /* 0x000fda0003f05270 */
[----:B------:R-:W1:Y:S02]  /*31dc0*/  @P0 LDC.64 R6, c[0x0][0x9e8] ;  /* 0x00027a00ff060b82 */ /* 0x000e640000000a00 */
[----:B-1----:R-:W-:-:S05]  /*31dd0*/  @P0 IMAD.HI.U32 R6, R0, R6, RZ ;  /* 0x0000000600060227 */ /* 0x002fca00078e00ff */
[----:B------:R-:W-:-:S07]  /*31de0*/  @P0 SHF.R.U32.HI R0, RZ, R7, R6 ;  /* 0x00000007ff000219 */ /* 0x000fce0000011606 */
.L_x_1634:
[----:B------:R-:W-:Y:S05]  /*31df0*/  BSYNC B0 ;  /* 0x0000000000007941 */ /* 0x000fea0003800000 */
.L_x_1632:
[----:B------:R-:W-:-:S05]  /*31e00*/  IMAD R0, R0, R3, RZ ;  /* 0x0000000300007224 */ /* 0x000fca00078e02ff */
[----:B------:R-:W-:-:S07]  /*31e10*/  VIMNMX R2, R2, R0, !PT ;  /* 0x0000000002027248 */ /* 0x000fce0007fe0100 */
.L_x_1631:
[----:B------:R-:W-:Y:S01]  /*31e20*/  IMAD.MOV.U32 R6, RZ, RZ, RZ ;  /* 0x000000ffff067224 */ /* 0x000fe200078e00ff */
[----:B------:R-:W-:Y:S01]  /*31e30*/  ISETP.NE.AND P1, PT, R4, RZ, PT ;  /* 0x000000ff0400720c */ /* 0x000fe20003f25270 */
[----:B------:R-:W-:Y:S01]  /*31e40*/  IMAD.MOV.U32 R7, RZ, RZ, R2 ;  /* 0x000000ffff077224 */ /* 0x000fe200078e0002 */
[----:B------:R-:W-:Y:S01]  /*31e50*/  BSSY B0, `(.L_x_1635) ;  /* 0x0000024000007945 */ /* 0x000fe20003800000 */
[----:B------:R-:W-:-:S05]  /*31e60*/  IMAD.HI R2, R2, -0x6db6db6d, R6 ;  /* 0x9249249302027827 */ /* 0x000fca00078e0206 */
[----:B------:R-:W-:-:S05]  /*31e70*/  SHF.R.U32.HI R0, RZ, 0x1f, R2 ;  /* 0x0000001fff007819 */ /* 0x000fca0000011602 */
[----:B------:R-:W1:Y:S01]  /*31e80*/  @!P1 LDC R4, c[0x0][0x9f0] ;  /* 0x00027c00ff049b82 */ /* 0x000e620000000800 */
[----:B------:R-:W-:Y:S01]  /*31e90*/  LEA.HI.SX32 R0, R2, R0, 0x19 ;  /* 0x0000000002007211 */ /* 0x000fe200078fcaff */
[----:B------:R-:W-:-:S03]  /*31ea0*/  IMAD.MOV.U32 R2, RZ, RZ, RZ ;  /* 0x000000ffff027224 */ /* 0x000fc600078e00ff */
[----:B------:R-:W-:-:S04]  /*31eb0*/  VIMNMX R0, RZ, R0, !PT ;  /* 0x00000000ff007248 */ /* 0x000fc80007fe0100 */
[----:B------:R-:W-:-:S13]  /*31ec0*/  ISETP.GT.AND P0, PT, R5, R0, PT ;  /* 0x000000000500720c */ /* 0x000fda0003f04270 */
[----:B------:R-:W-:Y:S05]  /*31ed0*/  @!P0 BRA `(.L_x_1636) ;  /* 0x00000000006c8947 */ /* 0x000fea0003800000 */
[----:B-1----:R-:W-:-:S04]  /*31ee0*/  IABS R6, R4 ;  /* 0x0000000400067213 */ /* 0x002fc80000000000 */
[----:B------:R-:W1:Y:S08]  /*31ef0*/  I2F.RP R2, R6 ;  /* 0x0000000600027306 */ /* 0x000e700000209400 */
[----:B-1----:R-:W1:Y:S02]  /*31f00*/  MUFU.RCP R2, R2 ;  /* 0x0000000200027308 */ /* 0x002e640000001000 */
[----:B-1----:R-:W-:-:S06]  /*31f10*/  VIADD R2, R2, 0xffffffe ;  /* 0x0ffffffe02027836 */ /* 0x002fcc0000000000 */
[----:B------:R-:W1:Y:S02]  /*31f20*/  F2I.FTZ.U32.TRUNC.NTZ R3, R2 ;  /* 0x0000000200037305 */ /* 0x000e64000021f000 */
[----:B-1----:R-:W-:-:S04]  /*31f30*/  IMAD.MOV R2, RZ, RZ, -R3 ;  /* 0x000000ffff027224 */ /* 0x002fc800078e0a03 */
[----:B------:R-:W-:Y:S02]  /*31f40*/  IMAD R7, R2, R6, RZ ;  /* 0x0000000602077224 */ /* 0x000fe400078e02ff */
[----:B------:R-:W-:-:S04]  /*31f50*/  IMAD.MOV.U32 R2, RZ, RZ, RZ ;  /* 0x000000ffff027224 */ /* 0x000fc800078e00ff */
[----:B------:R-:W-:Y:S01]  /*31f60*/  IMAD.HI.U32 R9, R3, R7, R2 ;  /* 0x0000000703097227 */ /* 0x000fe200078e0002 */
[----:B------:R-:W-:Y:S02]  /*31f70*/  IADD3 R7, R4, -0x1, R5 ;  /* 0xffffffff04077810 */ /* 0x000fe40007ffe005 */
[----:B------:R-:W-:-:S03]  /*31f80*/  IABS R2, R4 ;  /* 0x0000000400027213 */ /* 0x000fc60000000000 */
[----:B------:R-:W-:Y:S02]  /*31f90*/  IMAD.IADD R7, R7, 0x1, -R0 ;  /* 0x0000000107077824 */ /* 0x000fe400078e0a00 */
[----:B------:R-:W-:-:S03]  /*31fa0*/  IMAD.MOV R2, RZ, RZ, -R2 ;  /* 0x000000ffff027224 */ /* 0x000fc600078e0a02 */
[----:B------:R-:W-:Y:S01]  /*31fb0*/  IABS R3, R7 ;  /* 0x0000000700037213 */ /* 0x000fe20000000000 */
[----:B------:R-:W-:Y:S01]  /*31fc0*/  IMAD.MOV.U32 R8, RZ, RZ, R2 ;  /* 0x000000ffff087224 */ /* 0x000fe200078e0002 */
        /* <DEDUP_REMOVED lines=12> */
.L_x_1636:
[----:B------:R-:W-:Y:S05]  /*32090*/  BSYNC B0 ;  /* 0x0000000000007941 */ /* 0x000fea0003800000 */
.L_x_1635:
[----:B------:R-:W2:Y:S02]  /*320a0*/  LDL.LU R3, [R1+0x4] ;  /* 0x0000040001037983 */ /* 0x000ea40000300800 */
[----:B--2---:R-:W-:-:S05]  /*320b0*/  IMAD R0, R3, R2, R0 ;  /* 0x0000000203007224 */ /* 0x004fca00078e0200 */
        /* <DEDUP_REMOVED lines=11> */
[----:B-1----:R-:W1:Y:S01]  /*32170*/  LDC.64 R4, c[0x0][0xc60] ;  /* 0x00031800ff047b82 */ /* 0x002e620000000a00 */
[----:B------:R-:W2:Y:S01]  /*32180*/  FLO.U32 R0, UR4 ;  /* 0x0000000400007d00 */ /* 0x000ea200080e0000 */
[----:B------:R-:W-:-:S07]  /*32190*/  ULDC.64 UR6, c[0x0][0x208] ;  /* 0x0000820000067ab9 */ /* 0x000fce0000000a00 */
[----:B------:R-:W1:Y:S01]  /*321a0*/  POPC R2, UR4 ;  /* 0x0000000400027d09 */ /* 0x000e620008000000 */
[----:B--2---:R-:W-:-:S13]  /*321b0*/  ISETP.EQ.U32.AND P0, PT, R0, R3, PT ;  /* 0x000000030000720c */ /* 0x004fda0003f02070 */
[----:B-1----:R-:W2:Y:S01]  /*321c0*/  @P0 ATOMG.E.ADD.STRONG.GPU PT, R5, desc[UR6][R4.64], R2 ;  /* 0x00000002040509a8 */ /* 0x002ea200081ee1c6 */
[----:B------:R-:W1:Y:S02]  /*321d0*/  S2R R3, SR_LTMASK ;  /* 0x0000000000037919 */ /* 0x000e640000003900 */
[----:B-1----:R-:W-:-:S06]  /*321e0*/  LOP3.LUT R3, R3, UR4, RZ, 0xc0, !PT ;  /* 0x0000000403037c12 */ /* 0x002fcc000f8ec0ff */
[----:B------:R-:W1:Y:S01]  /*321f0*/  POPC R3, R3 ;  /* 0x0000000300037309 */ /* 0x000e620000000000 */
[----:B--2---:R-:W1:Y:S02]  /*32200*/  SHFL.IDX PT, R0, R5, R0, 0x1f ;  /* 0x00001f0005007589 */ /* 0x004e6400000e0000 */
[----:B-1----:R-:W-:-:S05]  /*32210*/  IADD3 R0, R0, UR40, R3 ;  /* 0x0000002800007c10 */ /* 0x002fca000fffe003 */
[----:B------:R2:W-:Y:S01]  /*32220*/  STL [R1], R0 ;  /* 0x0000000001007387 */ /* 0x0005e20000100800 */
[----:B------:R-:W-:Y:S05]  /*32230*/  BRA `(.L_x_1638) ;  /* 0x0000003000907947 */ /* 0x000fea0003800000 */
.L_x_1637:
        /* <DEDUP_REMOVED lines=8> */
[----:B-1----:R-:W-:Y:S02]  /*322c0*/  IMAD.U32 R4, RZ, RZ, UR6 ;  /* 0x00000006ff047e24 */ /* 0x002fe4000f8e00ff */
        /* <DEDUP_REMOVED lines=11> */
.L_x_1640:
[----:B------:R-:W-:Y:S05]  /*32380*/  BSYNC B6 ;  /* 0x0000000000067941 */ /* 0x000fea0003800000 */
.L_x_1639:
        /* <DEDUP_REMOVED lines=22> */
.L_x_1642:
[----:B------:R-:W-:Y:S05]  /*324f0*/  BSYNC B6 ;  /* 0x0000000000067941 */ /* 0x000fea0003800000 */
.L_x_1641:
        /* <DEDUP_REMOVED lines=20> */
.L_x_1644:
[----:B------:R-:W-:Y:S05]  /*32640*/  BSYNC B6 ;  /* 0x0000000000067941 */ /* 0x000fea0003800000 */
.L_x_1643:
[----:B------:R-:W-:Y:S01]  /*32650*/  LOP3.LUT P6, RZ, R16, 0x1, RZ, 0xc0, !PT ;  /* 0x0000000110ff7812 */ /* 0x000fe200078cc0ff */
[----:B------:R-:W-:-:S12]  /*32660*/  BSSY B6, `(.L_x_1645) ;  /* 0x0000012000067945 */ /* 0x000fd80003800000 */
        /* <DEDUP_REMOVED lines=17> */
.L_x_1646:
[----:B------:R-:W-:Y:S05]  /*32780*/  BSYNC B6 ;  /* 0x0000000000067941 */ /* 0x000fea0003800000 */
.L_x_1645:
[----:B------:R-:W2:Y:S01]  /*32790*/  LDL R18, [R1+0xc] ;  /* 0x00000c0001127983 */ /* 0x000ea20000100800 */
[----:B------:R-:W-:Y:S01]  /*327a0*/  ULDC.64 UR4, c[0x0][0x9f8] ;  /* 0x00027e0000047ab9 */ /* 0x000fe20000000a00 */
[----:B------:R-:W-:Y:S01]  /*327b0*/  ULDC.64 UR6, c[0x0][0x208] ;  /* 0x0000820000067ab9 */ /* 0x000fe20000000a00 */
[----:B------:R-:W-:-:S04]  /*327c0*/  ISETP.NE.U32.AND P0, PT, RZ, UR4, PT ;  /* 0x00000004ff007c0c */ /* 0x000fc8000bf05070 */
[----:B------:R-:W-:Y:S01]  /*327d0*/  ISETP.NE.AND.EX P0, PT, RZ, UR5, PT, P0 ;  /* 0x00000005ff007c0c */ /* 0x000fe2000bf05300 */
[----:B------:R-:W-:-:S12]  /*327e0*/  ULDC.64 UR4, c[0x0][0xa08] ;  /* 0x0002820000047ab9 */ /* 0x000fd80000000a00 */
[----:B------:R-:W3:Y:S01]  /*327f0*/  @P0 LDC.64 R2, c[0x0][0x9f8] ;  /* 0x00027e00ff020b82 */ /* 0x000ee20000000a00 */
[----:B--2---:R-:W-:Y:S02]  /*32800*/  IMAD.MOV.U32 R8, RZ, RZ, R18 ;  /* 0x000000ffff087224 */ /* 0x004fe400078e0012 */
[----:B---3--:R-:W-:-:S05]  /*32810*/  @P0 IMAD.WIDE R2, R18, 0x4, R2 ;  /* 0x0000000412020825 */ /* 0x008fca00078e0202 */
[----:B------:R2:W3:Y:S02]  /*32820*/  @P0 LDG.E R8, desc[UR6][R2.64] ;  /* 0x0000000602080981 */ /* 0x0004e4000c1e1900 */
[----:B--2---:R-:W2:Y:S02]  /*32830*/  LDC.64 R2, c[0x0][0x418] ;  /* 0x00010600ff027b82 */ /* 0x004ea40000000a00 */
        /* <DEDUP_REMOVED lines=8> */
[----:B------:R-:W3:Y:S02]  /*328c0*/  S2R R0, SR_TID.X ;  /* 0x0000000000007919 */ /* 0x000ee40000002100 */
[----:B---3--:R-:W-:-:S04]  /*328d0*/  SHF.R.U32.HI R0, RZ, 0x5, R0 ;  /* 0x00000005ff007819 */ /* 0x008fc80000011600 */
[----:B------:R-:W-:-:S05]  /*328e0*/  LOP3.LUT R0, R0, 0x3, RZ, 0xc0, !PT ;  /* 0x0000000300007812 */ /* 0x000fca00078ec0ff */
[----:B------:R3:W4:Y:S02]  /*328f0*/  SHFL.IDX PT, R14, R0, RZ, 0x1f ;  /* 0x00001fff000e7589 */ /* 0x00072400000e0000 */
.L_x_1863:
[----:B----4-:R-:W-:Y:S02]  /*32900*/  ISETP.NE.AND P0, PT, R14, RZ, PT ;  /* 0x000000ff0e00720c */ /* 0x010fe40003f05270 */
[----:B------:R-:W-:Y:S02]  /*32910*/  PLOP3.LUT P1, PT, PT, PT, PT, 0x8, 0x0 ;  /* 0x000000000000781c */ /* 0x000fe40003f2e170 */
[----:B------:R-:W-:-:S11]  /*32920*/  LOP3.LUT R16, R16, 0xfffffffe, RZ, 0xc0, !PT ;  /* 0xfffffffe10107812 */ /* 0x000fd600078ec0ff */
[----:B------:R-:W-:Y:S01]  /*32930*/  @P1 LOP3.LUT R16, R16, 0x1, RZ, 0xfc, !PT ;  /* 0x0000000110101812 */ /* 0x000fe200078efcff */
[----:B------:R-:W-:Y:S06]  /*32940*/  @P0 BRA `(.L_x_1648) ;  /* 0x0000000400600947 */ /* 0x000fec0003800000 */
[----:B------:R-:W-:-:S03]  /*32950*/  UMOV UR4, 0xffffffff ;  /* 0xffffffff00047882 */ /* 0x000fc60000000000 */
[----:B------:R-:W-:Y:S05]  /*32960*/  BRA.DIV UR4, `(.L_x_1649) ;  /* 0x0000007a04a47947 */ /* 0x000fea000b800000 */
[----:B------:R-:W-:-:S13]  /*32970*/  ELECT P6, URZ, PT ;  /* 0x00000000003f782f */ /* 0x000fda00038c0000 */
.L_x_1866:
[----:B------:R-:W-:Y:S05]  /*32980*/  @!P6 BRA `(.L_x_1648) ;  /* 0x000000040050e947 */ /* 0x000fea0003800000 */
[----:B---3--:R-:W3:Y:S01]  /*32990*/  LDL R0, [R1+0x3c] ;  /* 0x00003c0001007983 */ /* 0x008ee20000100800 */
[----:B------:R-:W-:-:S04]  /*329a0*/  ISETP.NE.U32.AND P0, PT, R2, RZ, PT ;  /* 0x000000ff0200720c */ /* 0x000fc80003f05070 */
[----:B------:R-:W-:Y:S01]  /*329b0*/  ISETP.NE.AND.EX P0, PT, R3, RZ, PT, P0 ;  /* 0x000000ff0300720c */ /* 0x000fe20003f05300 */
[----:B---3--:R-:W-:-:S12]  /*329c0*/  VIADD R0, R0, 0xffffffff ;  /* 0xffffffff00007836 */ /* 0x008fd80000000000 */
[----:B------:R-:W-:Y:S05]  /*329d0*/  @!P0 BRA `(.L_x_1650) ;  /* 0x0000000000488947 */ /* 0x000fea0003800000 */
[----:B------:R-:W3:Y:S01]  /*329e0*/  LDC R7, c[0x0][0x43c] ;  /* 0x00010f00ff077b82 */ /* 0x000ee20000000800 */
[----:B------:R-:W-:Y:S01]  /*329f0*/  ULDC.64 UR4, c[0x0][0x428] ;  /* 0x00010a0000047ab9 */ /* 0x000fe20000000a00 */
[----:B------:R-:W-:Y:S01]  /*32a00*/  ULDC.64 UR6, c[0x0][0x208] ;  /* 0x0000820000067ab9 */ /* 0x000fe20000000a00 */
[----:B---3--:R-:W-:-:S13]  /*32a10*/  ISETP.NE.AND P0, PT, R7, 0x1, PT ;  /* 0x000000010700780c */ /* 0x008fda0003f05270 */
[----:B-1----:R-:W1:Y:S02]  /*32a20*/  @P0 LDC.64 R4, c[0x0][0x440] ;  /* 0x00011000ff040b82 */ /* 0x002e640000000a00 */
[----:B-1----:R-:W-:-:S04]  /*32a30*/  @P0 IMAD.HI.U32 R6, R0, R4, RZ ;  /* 0x0000000400060227 */ /* 0x002fc800078e00ff */
        /* <DEDUP_REMOVED lines=12> */
.L_x_1650:
[----:B---3--:R-:W3:Y:S04]  /*32b00*/  LDL R2, [R1+0x10] ;  /* 0x0000100001027983 */ /* 0x008ee80000100800 */
[----:B------:R-:W1:Y:S01]  /*32b10*/  LDL R3, [R1+0x18] ;  /* 0x0000180001037983 */ /* 0x000e620000100800 */
[----:B--2---:R-:W2:Y:S02]  /*32b20*/  S2R R8, SR_TID.X ;  /* 0x0000000000087919 */ /* 0x004ea40000002100 */
[----:B--2---:R-:W-:-:S04]  /*32b30*/  LOP3.LUT R8, R8, 0x7f, RZ, 0xc0, !PT ;  /* 0x0000007f08087812 */ /* 0x004fc800078ec0ff */
[----:B------:R-:W-:Y:S01]  /*32b40*/  ISETP.NE.AND P1, PT, R8, RZ, PT ;  /* 0x000000ff0800720c */ /* 0x000fe20003f25270 */
[----:B---3--:R-:W-:Y:S01]  /*32b50*/  IMAD R2, R2, 0x8, R19 ;  /* 0x0000000802027824 */ /* 0x008fe200078e0213 */
[----:B-1----:R-:W-:-:S04]  /*32b60*/  SHF.L.U32 R4, R3, 0x1f, RZ ;  /* 0x0000001f03047819 */ /* 0x002fc800000006ff */
[----:B------:R-:W1:Y:S02]  /*32b70*/  SYNCS.PHASECHK.TRANS64.TRYWAIT P0, [R2+URZ+0x2e880], R4 ;  /* 0x02e88004020075a7 */ /* 0x000e64000800017f */
[----:B-1----:R-:W-:Y:S05]  /*32b80*/  @!P0 BRA `(.L_x_1651) ;  /* 0x00000078003c8947 */ /* 0x002fea0003800000 */
.L_x_1867:
        /* <DEDUP_REMOVED lines=8> */
.L_x_1652:
[----:B------:R-:W2:Y:S04]  /*32c10*/  LDL R3, [R1+0x10] ;  /* 0x0000100001037983 */ /* 0x000ea80000100800 */
[----:B------:R-:W3:Y:S01]  /*32c20*/  LDL R5, [R1+0x24] ;  /* 0x0000240001057983 */ /* 0x000ee20000100800 */
        /* <DEDUP_REMOVED lines=15> */
[----:B------:R-:W3:Y:S02]  /*32d20*/  SYNCS.PHASECHK.TRANS64.TRYWAIT P0, [R2+URZ+0x2e840], R4 ;  /* 0x02e84004020075a7 */ /* 0x000ee4000800017f */
[----:B--23--:R-:W-:Y:S05]  /*32d30*/  @!P0 BRA `(.L_x_1653) ;  /* 0x0000007400e48947 */ /* 0x00cfea0003800000 */
.L_x_1868:
        /* <DEDUP_REMOVED lines=8> */
.L_x_1654:
        /* <DEDUP_REMOVED lines=8> */
[----:B------:R-:W-:Y:S01]  /*32e40*/  R2UR UR13, R18 ;  /* 0x00000000120d72ca */ /* 0x000fe200000e0000 */
[----:B------:R-:W-:Y:S01]  /*32e50*/  UMOV UR10, URZ ;  /* 0x0000003f000a7c82 */ /* 0x000fe20008000000 */
[----:B------:R-:W-:-:S02]  /*32e60*/  PLOP3.LUT P0, PT, PT, PT, PT, 0x80, 0x0 ;  /* 0x000000000000781c */ /* 0x000fc40003f0f070 */
[----:B------:R-:W-:Y:S01]  /*32e70*/  LOP3.LUT R16, R16, 0xfffffffe, RZ, 0xc0, !PT ;  /* 0xfffffffe10107812 */ /* 0x000fe200078ec0ff */
[----:B------:R-:W-:Y:S02]  /*32e80*/  UIADD3 UR8, UR8, 0x20400, URZ ;  /* 0x0002040008087890 */ /* 0x000fe4000fffe03f */
[----:B------:R-:W-:-:S08]  /*32e90*/  UIADD3 UR9, UR9, 0x2e830, URZ ;  /* 0x0002e83009097890 */ /* 0x000fd0000fffe03f */
[----:B------:R-:W-:Y:S01]  /*32ea0*/  @P0 LOP3.LUT R16, R16, 0x1, RZ, 0xfc, !PT ;  /* 0x0000000110100812 */ /* 0x000fe200078efcff */
[----:B------:R4:W-:Y:S02]  /*32eb0*/  UTMALDG.4D [UR8], [UR4], desc[UR6] ;  /* 0x00000608040075b4 */ /* 0x0009e40008019000 */
[----:B----4-:R-:W-:-:S04]  /*32ec0*/  NOP ;  /* 0x0000000000007918 */ /* 0x010fc80000000000 */
.L_x_1648:
[----:B------:R-:W3:Y:S01]  /*32ed0*/  LDL.LU R3, [R1+0x40] ;  /* 0x0000400001037983 */ /* 0x000ee20000300800 */
[----:B------:R-:W-:Y:S05]  /*32ee0*/  WARPSYNC.ALL ;  /* 0x0000000000007948 */ /* 0x000fea0003800000 */
[----:B------:R-:W-:Y:S01]  /*32ef0*/  ULDC.64 UR4, c[0x0][0x298] ;  /* 0x0000a60000047ab9 */ /* 0x000fe20000000a00 */
[----:B------:R-:W-:Y:S01]  /*32f00*/  BSSY B6, `(.L_x_1655) ;  /* 0x000001c000067945 */ /* 0x000fe20003800000 */
[----:B------:R-:W-:Y:S01]  /*32f10*/  BAR.SYNC.DEFER_BLOCKING 0x8, 0x180 ;  /* 0x0206000000007b1d */ /* 0x000fe20000010000 */
[----:B---3--:R-:W-:Y:S01]  /*32f20*/  SHF.R.S32.HI R0, RZ, 0x1f, R3 ;  /* 0x0000001fff007819 */ /* 0x008fe20000011403 */
[----:B-12---:R-:W-:-:S04]  /*32f30*/  IMAD.WIDE.U32 R4, R3, UR4, RZ ;  /* 0x0000000403047c25 */ /* 0x006fc8000f8e00ff */
[----:B------:R-:W-:Y:S01]  /*32f40*/  IMAD R2, R0, UR4, RZ ;  /* 0x0000000400027c24 */ /* 0x000fe2000f8e02ff */
[----:B------:R1:W-:Y:S01]  /*32f50*/  STL.64 [R1+0x40], R4 ;  /* 0x0000400401007387 */ /* 0x0003e20000100a00 */
[----:B------:R-:W-:Y:S02]  /*32f60*/  VIADD R0, R19, 0x1c400 ;  /* 0x0001c40013007836 */ /* 0x000fe40000000000 */
[----:B------:R-:W-:-:S03]  /*32f70*/  IMAD R2, R3, UR5, R2 ;  /* 0x0000000503027c24 */ /* 0x000fc6000f8e0202 */
[----:B------:R-:W-:Y:S01]  /*32f80*/  LOP3.LUT P0, RZ, R0, 0x3ff, RZ, 0xc0, !PT ;  /* 0x000003ff00ff7812 */ /* 0x000fe2000780c0ff */
[----:B------:R-:W-:-:S05]  /*32f90*/  IMAD.IADD R0, R5, 0x1, R2 ;  /* 0x0000000105007824 */ /* 0x000fca00078e0202 */
[----:B------:R1:W-:Y:S07]  /*32fa0*/  STL [R1+0x4c], R0 ;  /* 0x00004c0001007387 */ /* 0x0003ee0000100800 */
        /* <DEDUP_REMOVED lines=17> */
.L_x_1656:
[----:B------:R-:W-:Y:S05]  /*330c0*/  BSYNC B6 ;  /* 0x0000000000067941 */ /* 0x000fea0003800000 */
.L_x_1655:
[----:B-1----:R-:W2:Y:S01]  /*330d0*/  LDL.LU R0, [R1+0x4c] ;  /* 0x00004c0001007983 */ /* 0x002ea20000300800 */
[----:B------:R-:W-:Y:S01]  /*330e0*/  ULDC.64 UR6, c[0x0][0xa00] ;  /* 0x0002800000067ab9 */ /* 0x000fe20000000a00 */
[----:B------:R-:W-:Y:S01]  /*330f0*/  ULDC.64 UR4, c[0x0][0x2d8] ;  /* 0x0000b60000047ab9 */ /* 0x000fe20000000a00 */
[----:B------:R-:W1:Y:S01]  /*33100*/  LDC R7, c[0x0][0x448] ;  /* 0x00011200ff077b82 */ /* 0x000e620000000800 */
[----:B------:R-:W2:Y:S04]  /*33110*/  LDL.LU.64 R2, [R1+0x40] ;  /* 0x0000400001027983 */ /* 0x000ea80000300a00 */
[----:B------:R-:W3:Y:S04]  /*33120*/  LDL R6, [R1+0xc] ;  /* 0x00000c0001067983 */ /* 0x000ee80000100800 */
[----:B------:R-:W4:Y:S01]  /*33130*/  LDL R12, [R1+0x28] ;  /* 0x00002800010c7983 */ /* 0x000f220000100800 */
[----:B------:R-:W-:Y:S01]  /*33140*/  ISETP.NE.U32.AND P0, PT, RZ, UR6, PT ;  /* 0x00000006ff007c0c */ /* 0x000fe2000bf05070 */
[----:B------:R-:W-:-:S03]  /*33150*/  ULDC UR6, c[0x0][0x2b8] ;  /* 0x0000ae0000067ab9 */ /* 0x000fc60000000800 */
[----:B------:R-:W-:Y:S01]  /*33160*/  ISETP.NE.AND.EX P0, PT, RZ, UR7, PT, P0 ;  /* 0x00000007ff007c0c */ /* 0x000fe2000bf05300 */
[----:B------:R-:W0:Y:S02]  /*33170*/  S2R R5, SR_TID.X ;  /* 0x0000000000057919 */ /* 0x000e240000002100 */
[----:B0-----:R-:W-:-:S04]  /*33180*/  LOP3.LUT R5, R5, 0x7f, RZ, 0xc0, !PT ;  /* 0x0000007f05057812 */ /* 0x001fc800078ec0ff */
[----:B------:R-:W-:Y:S01]  /*33190*/  SHF.R.U32.HI R5, RZ, 0x3, R5 ;  /* 0x00000003ff057819 */ /* 0x000fe20000011605 */
[----:B--2---:R-:W-:Y:S01]  /*331a0*/  IMAD.MOV.U32 R3, RZ, RZ, R0 ;  /* 0x000000ffff037224 */ /* 0x004fe200078e0000 */
[----:B---3--:R-:W-:-:S04]  /*331b0*/  SHF.R.S32.HI R0, RZ, 0x1f, R6 ;  /* 0x0000001fff007819 */ /* 0x008fc80000011406 */
[----:B------:R-:W-:Y:S02]  /*331c0*/  SEL R4, R0, RZ, !P0 ;  /* 0x000000ff00047207 */ /* 0x000fe40004000000 */
[----:B------:R-:W-:Y:S02]  /*331d0*/  SEL R0, R6, RZ, !P0 ;  /* 0x000000ff06007207 */ /* 0x000fe40004000000 */
[----:B------:R-:W0:Y:S01]  /*331e0*/  S2R R6, SR_TID.X ;  /* 0x0000000000067919 */ /* 0x000e220000002100 */
[----:B------:R-:W-:-:S04]  /*331f0*/  IMAD.WIDE.U32 R2, R17, UR4, R2 ;  /* 0x0000000411027c25 */ /* 0x000fc8000f8e0002 */
[----:B------:R-:W-:Y:S01]  /*33200*/  IMAD R3, R17, UR5, R3 ;  /* 0x0000000511037c24 */ /* 0x000fe2000f8e0203 */
[----:B------:R-:W-:Y:S02]  /*33210*/  ULDC.64 UR4, c[0x0][0x2e0] ;  /* 0x0000b80000047ab9 */ /* 0x000fe40000000a00 */
[----:B------:R-:W-:Y:S02]  /*33220*/  IMAD R4, R4, UR4, RZ ;  /* 0x0000000404047c24 */ /* 0x000fe4000f8e02ff */
[----:B------:R-:W-:-:S04]  /*33230*/  IMAD.WIDE.U32 R2, R0, UR4, R2 ;  /* 0x0000000400027c25 */ /* 0x000fc8000f8e0002 */
[----:B------:R-:W-:Y:S01]  /*33240*/  IMAD R0, R0, UR5, R4 ;  /* 0x0000000500007c24 */ /* 0x000fe2000f8e0204 */
[----:B-1----:R-:W-:Y:S01]  /*33250*/  ISETP.NE.AND P0, PT, R7, 0x1, PT ;  /* 0x000000010700780c */ /* 0x002fe20003f05270 */
[----:B------:R-:W1:Y:S01]  /*33260*/  S2R R10, SR_TID.X ;  /* 0x00000000000a7919 */ /* 0x000e620000002100 */
[----:B------:R-:W-:Y:S01]  /*33270*/  ULDC.64 UR4, c[0x0][0x2d0] ;  /* 0x0000b40000047ab9 */ /* 0x000fe20000000a00 */
[----:B0-----:R-:W-:-:S10]  /*33280*/  IMAD.SHL.U32 R8, R6, 0x10, RZ ;  /* 0x0000001006087824 */ /* 0x001fd400078e00ff */
[----:B------:R-:W0:Y:S01]  /*33290*/  @P0 LDC R6, c[0x0][0x450] ;  /* 0x00011400ff060b82 */ /* 0x000e220000000800 */
[----:B------:R-:W-:-:S05]  /*332a0*/  LOP3.LUT R8, R5, 0x70, R8, 0xf8, !PT ;  /* 0x0000007005087812 */ /* 0x000fca00078ef808 */
[----:B----4-:R-:W-:Y:S02]  /*332b0*/  IMAD.IADD R4, R8, 0x1, R12 ;  /* 0x0000000108047824 */ /* 0x010fe400078e020c */
[----:B------:R-:W2:Y:S01]  /*332c0*/  @P0 LDC R5, c[0x0][0x44c] ;  /* 0x00011300ff050b82 */ /* 0x000ea20000000800 */
[----:B------:R3:W5:Y:S01]  /*332d0*/  LDL R8, [R1+0x48] ;  /* 0x0000480001087983 */ /* 0x0007620000100800 */
[----:B------:R-:W-:Y:S02]  /*332e0*/  IMAD.IADD R3, R3, 0x1, R0 ;  /* 0x0000000103037824 */ /* 0x000fe400078e0200 */
[----:B------:R-:W-:Y:S02]  /*332f0*/  IMAD.MOV.U32 R0, RZ, RZ, R4 ;  /* 0x000000ffff007224 */ /* 0x000fe400078e0004 */
[----:B--2---:R-:W-:-:S05]  /*33300*/  @P0 IMAD.HI.U32 R5, R4, R5, RZ ;  /* 0x0000000504050227 */ /* 0x004fca00078e00ff */
[----:B0-----:R-:W-:-:S05]  /*33310*/  @P0 SHF.R.U32.HI R0, RZ, R6, R5 ;  /* 0x00000006ff000219 */ /* 0x001fca0000011605 */
        /* <DEDUP_REMOVED lines=9> */
[----:B-1----:R-:W-:Y:S02]  /*333b0*/  IMAD.SHL.U32 R9, R10, 0x10, RZ ;  /* 0x000000100a097824 */ /* 0x002fe400078e00ff */
[----:B------:R-:W-:-:S04]  /*333c0*/  IMAD.WIDE.U32 R2, R4, UR4, R2 ;  /* 0x0000000404027c25 */ /* 0x000fc8000f8e0002 */
[----:B------:R-:W-:Y:S01]  /*333d0*/  IMAD R0, R0, UR4, RZ ;  /* 0x0000000400007c24 */ /* 0x000fe2000f8e02ff */
[----:B------:R-:W-:-:S03]  /*333e0*/  LOP3.LUT R9, R9, 0x70, RZ, 0xc0, !PT ;  /* 0x0000007009097812 */ /* 0x000fc600078ec0ff */
[----:B------:R-:W-:Y:S01]  /*333f0*/  IMAD R0, R4, UR5, R0 ;  /* 0x0000000504007c24 */ /* 0x000fe2000f8e0200 */
[----:B------:R-:W-:Y:S02]  /*33400*/  ULDC.64 UR4, c[0x0][0x280] ;  /* 0x0000a00000047ab9 */ /* 0x000fe40000000a00 */
[----:B------:R-:W-:Y:S01]  /*33410*/  IADD3 R4, P1, R2, UR4, RZ ;  /* 0x0000000402047c10 */ /* 0x000fe2000ff3e0ff */
[----:B------:R-:W-:Y:S01]  /*33420*/  UMOV UR4, 0xffffffff ;  /* 0xffffffff00047882 */ /* 0x000fe20000000000 */
[----:B------:R-:W-:Y:S02]  /*33430*/  LOP3.LUT R10, R10, 0x7f, RZ, 0xc0, !PT ;  /* 0x0000007f0a0a7812 */ /* 0x000fe400078ec0ff */
[----:B------:R-:W-:Y:S02]  /*33440*/  ISETP.GE.AND P0, PT, R9, UR6, PT ;  /* 0x0000000609007c0c */ /* 0x000fe4000bf06270 */
[----:B------:R-:W-:Y:S02]  /*33450*/  IADD3.X R3, R3, UR5, R0, P1, !PT ;  /* 0x0000000503037c10 */ /* 0x000fe40008ffe400 */
[----:B------:R-:W-:Y:S01]  /*33460*/  SHF.R.U32.HI R10, RZ, 0x3, R10 ;  /* 0x00000003ff0a7819 */ /* 0x000fe2000001160a */
[----:B---3--:R-:W-:Y:S08]  /*33470*/  BRA.DIV UR4, `(.L_x_1657) ;  /* 0x0000007204287947 */ /* 0x008ff0000b800000 */
[----:B------:R-:W2:Y:S04]  /*33480*/  LDL.LU R6, [R1+0x38] ;  /* 0x0000380001067983 */ /* 0x000ea80000300800 */
[----:B------:R-:W3:Y:S01]  /*33490*/  LDL.LU R11, [R1+0x28] ;  /* 0x00002800010b7983 */ /* 0x000ee20000300800 */
[----:B------:R-:W-:Y:S01]  /*334a0*/  ULDC.64 UR4, c[0x0][0x208] ;  /* 0x0000820000047ab9 */ /* 0x000fe20000000a00 */
[----:B--2---:R-:W-:Y:S02]  /*334b0*/  IMAD R2, R6, R7, RZ ;  /* 0x0000000706027224 */ /* 0x004fe400078e02ff */
[----:B------:R-:W0:Y:S01]  /*334c0*/  SHFL.IDX PT, R7, R4, RZ, 0x181f ;  /* 0x00181fff04077589 */ /* 0x000e2200000e0000 */
[----:B---3--:R-:W-:-:S03]  /*334d0*/  IMAD.IADD R0, R10, 0x1, R11 ;  /* 0x000000010a007824 */ /* 0x008fc600078e020b */
[----:B------:R-:W1:Y:S01]  /*334e0*/  SHFL.IDX PT, R6, R3, RZ, 0x181f ;  /* 0x00181fff03067589 */ /* 0x000e6200000e0000 */
        /* <DEDUP_REMOVED lines=61> */
[----:B------:R0:W1:Y:S04]  /*338c0*/  SHFL.IDX PT, R5, R3, 0x7, 0x181f ;  /* 0x00f81f0003057f89 */ /* 0x00006800000e0000 */
[----:B------:R0:W-:Y:S04]  /*338d0*/  @!P1 LDGSTS.E.BYPASS.LTC128B.128 [R8+0x1f400], desc[UR4][R6.64], !P0 ;  /* 0x1f40000006089fae */ /* 0x0001e8000c101d44 */
[----:B------:R0:W2:Y:S02]  /*338e0*/  SHFL.IDX PT, R3, R4, 0x7, 0x181f ;  /* 0x00f81f0004037f89 */ /* 0x0000a400000e0000 */
.L_x_1885:
[----:B------:R-:W-:Y:S01]  /*338f0*/  VIADD R0, R0, 0x70 ;  /* 0x0000007000007836 */ /* 0x000fe20000000000 */
[----:B------:R-:W-:-:S04]  /*33900*/  ULDC.64 UR4, c[0x0][0x208] ;  /* 0x0000820000047ab9 */ /* 0x000fc80000000a00 */
        /* <DEDUP_REMOVED lines=9> */
.L_x_1658:
        /* <DEDUP_REMOVED lines=18> */
.L_x_1886:
[----:B------:R-:W-:Y:S05]  /*33ac0*/  BSYNC B0 ;  /* 0x0000000000007941 */ /* 0x000fea0003800000 */
.L_x_1659:
[----:B------:R-:W2:Y:S04]  /*33ad0*/  LDL.LU R3, [R1+0x3c] ;  /* 0x00003c0001037983 */ /* 0x000ea80000300800 */
[----:B------:R-:W3:Y:S01]  /*33ae0*/  LDL R2, [R1+0x8] ;  /* 0x0000080001027983 */ /* 0x000ee20000100800 */
[----:B--2---:R-:W-:-:S05]  /*33af0*/  VIADD R3, R3, 0xfffffffe ;  /* 0xfffffffe03037836 */ /* 0x004fca0000000000 */
[----:B---3--:R-:W-:-:S13]  /*33b00*/  ISETP.GE.AND P0, PT, R3, R2, PT ;  /* 0x000000020300720c */ /* 0x008fda0003f06270 */
[----:B------:R-:W-:Y:S05]  /*33b10*/  @!P0 BRA `(.L_x_1661) ;  /* 0x0000000c00e48947 */ /* 0x000fea0003800000 */
[----:B0-----:R0:W5:Y:S04]  /*33b20*/  LDL.LU R0, [R1+0x10] ;  /* 0x0000100001007983 */ /* 0x0011680000300800 */
[----:B------:R0:W5:Y:S02]  /*33b30*/  LDL.LU R2, [R1+0x18] ;  /* 0x0000180001027983 */ /* 0x0001640000300800 */
.L_x_1681:
[----:B-----5:R-:W-:Y:S01]  /*33b40*/  VIADD R5, R0, 0x1 ;  /* 0x0000000100057836 */ /* 0x020fe20000000000 */
[----:B------:R-:W-:Y:S01]  /*33b50*/  LOP3.LUT P1, RZ, R16, 0x1, RZ, 0xc0, !PT ;  /* 0x0000000110ff7812 */ /* 0x000fe2000782c0ff */
[----:B------:R-:W-:Y:S05]  /*33b60*/  YIELD ;  /* 0x0000000000007946 */ /* 0x000fea0003800000 */
[----:B------:R-:W-:Y:S01]  /*33b70*/  ISETP.NE.AND P0, PT, R5, 0x2, PT ;  /* 0x000000020500780c */ /* 0x000fe20003f05270 */
[----:B------:R-:W-:Y:S03]  /*33b80*/  BSSY B0, `(.L_x_1662) ;  /* 0x000006c000007945 */ /* 0x000fe60003800000 */
[----:B------:R-:W-:-:S02]  /*33b90*/  SEL R4, RZ, 0x1, P0 ;  /* 0x00000001ff047807 */ /* 0x000fc40000000000 */
[----:B--2---:R-:W-:Y:S02]  /*33ba0*/  SEL R10, R5, RZ, P0 ;  /* 0x000000ff050a7207 */ /* 0x004fe40000000000 */
        /* <DEDUP_REMOVED lines=13> */
[----:B------:R-:W-:Y:S01]  /*33c80*/  ULDC.64 UR8, c[0x0][0x208] ;  /* 0x0000820000087ab9 */ /* 0x000fe20000000a00 */
[----:B---3--:R-:W-:-:S13]  /*33c90*/  ISETP.NE.AND P0, PT, R7, 0x1, PT ;  /* 0x000000010700780c */ /* 0x008fda0003f05270 */
[----:B------:R-:W3:Y:S02]  /*33ca0*/  @P0 LDC.64 R4, c[0x0][0x440] ;  /* 0x00011000ff040b82 */ /* 0x000ee40000000a00 */
[----:B---3--:R-:W-:-:S04]  /*33cb0*/  @P0 IMAD.HI.U32 R6, R3, R4, RZ ;  /* 0x0000000403060227 */ /* 0x008fc800078e00ff */
[----:B------:R-:W-:Y:S01]  /*33cc0*/  IMAD.MOV.U32 R4, RZ, RZ, R3 ;  /* 0x000000ffff047224 */ /* 0x000fe200078e0003 */
        /* <DEDUP_REMOVED lines=11> */
.L_x_1664:
        /* <DEDUP_REMOVED lines=8> */
.L_x_1887:
[----:B------:R-:W-:Y:S05]  /*33e00*/  BSYNC B1 ;  /* 0x0000000000017941 */ /* 0x000fea0003800000 */
.L_x_1665:
        /* <DEDUP_REMOVED lines=9> */
.L_x_1668:
[----:B------:R-:W-:Y:S05]  /*33ea0*/  BSYNC B1 ;  /* 0x0000000000017941 */ /* 0x000fea0003800000 */
.L_x_1667:
        /* <DEDUP_REMOVED lines=13> */
.L_x_1669:
        /* <DEDUP_REMOVED lines=13> */
.L_x_1888:
[----:B------:R-:W-:Y:S05]  /*34050*/  BSYNC B1 ;  /* 0x0000000000017941 */ /* 0x000fea0003800000 */
.L_x_1670:
        /* <DEDUP_REMOVED lines=11> */
.L_x_1673:
[----:B------:R-:W-:Y:S05]  /*34110*/  BSYNC B1 ;  /* 0x0000000000017941 */ /* 0x000fea0003800000 */
.L_x_1672:
        /* <DEDUP_REMOVED lines=8> */
.L_x_1674:
        /* <DEDUP_REMOVED lines=10> */
.L_x_1663:
[----:B------:R-:W-:Y:S05]  /*34240*/  BSYNC B0 ;  /* 0x0000000000007941 */ /* 0x000fea0003800000 */
.L_x_1662:
[----:B------:R-:W-:-:S06]  /*34250*/  UISETP.NE.AND UP0, UPT, UR38, 0x3, UPT ;  /* 0x000000032600788c */ /* 0x000fcc000bf05270 */
[----:B------:R-:W-:-:S13]  /*34260*/  PLOP3.LUT P0, PT, PT, PT, UP0, 0x80, 0x0 ;  /* 0x000000000000781c */ /* 0x000fda0003f0f008 */
[----:B------:R-:W-:Y:S05]  /*34270*/  @!P0 BRA `(.L_x_1675) ;  /* 0x0000000000048947 */ /* 0x000fea0003800000 */
[----:B------:R-:W-:Y:S01]  /*34280*/  BPT.TRAP 0x1 ;  /* 0x000000040000795c */ /* 0x000fe20000300000 */
.L_x_1675:
        /* <DEDUP_REMOVED lines=8> */
.L_x_1889:
[----:B------:R-:W-:Y:S05]  /*34310*/  BSYNC B0 ;  /* 0x0000000000007941 */ /* 0x000fea0003800000 */
.L_x_1676:
[----:B------:R-:W-:Y:S05]  /*34320*/  @!P1 BRA `(.L_x_1678) ;  /* 0x0000000000049947 */ /* 0x000fea0003800000 */
[----:B------:R-:W-:Y:S01]  /*34330*/  BPT.TRAP 0x1 ;  /* 0x000000040000795c */ /* 0x000fe20000300000 */
.L_x_1678:
[----:B------:R-:W-:Y:S01]  /*34340*/  SHF.L.U32 R2, R2, 0x1f, RZ ;  /* 0x0000001f02027819 */ /* 0x000fe200000006ff */
[----:B------:R-:W-:-:S03]  /*34350*/  IMAD R12, R0, 0x7000, RZ ;  /* 0x00007000000c7824 */ /* 0x000fc600078e02ff */
[----:B------:R-:W3:Y:S02]  /*34360*/  SYNCS.PHASECHK.TRANS64.TRYWAIT P0, [R20+URZ+0x2e860], R2 ;  /* 0x02e86002140075a7 */ /* 0x000ee4000800017f */
[----:B---3--:R-:W-:Y:S05]  /*34370*/  @!P0 BRA `(.L_x_1679) ;  /* 0x0000006c00688947 */ /* 0x008fea0003800000 */
.L_x_1890:
        /* <DEDUP_REMOVED lines=9> */
[----:B------:R-:W-:Y:S01]  /*34410*/  IMAD.IADD R21, R19, 0x1, R21 ;  /* 0x0000000113157824 */ /* 0x000fe200078e0215 */
[C-C-:B--2---:R-:W-:Y:S02]  /*34420*/  PRMT R8, R4.reuse, 0x6420, R5.reuse ;  /* 0x0000642004087816 */ /* 0x144fe40000000005 */
[----:B-1----:R-:W-:Y:S02]  /*34430*/  PRMT R9, R4, 0x7531, R5 ;  /* 0x0000753104097816 */ /* 0x002fe40000000005 */
        /* <DEDUP_REMOVED lines=89> */
.L_x_1680:
        /* <DEDUP_REMOVED lines=14> */
.L_x_1661:
[----:B------:R-:W1:Y:S01]  /*34ab0*/  S2R R4, SR_TID.X ;  /* 0x0000000000047919 */ /* 0x000e620000002100 */
[----:B------:R-:W-:Y:S01]  /*34ac0*/  BSSY B0, `(.L_x_1682) ;  /* 0x0000012000007945 */ /* 0x000fe20003800000 */
[----:B-1----:R-:W-:-:S04]  /*34ad0*/  LOP3.LUT R4, R4, 0x7f, RZ, 0xc0, !PT ;  /* 0x0000007f04047812 */ /* 0x002fc800078ec0ff */
[----:B------:R-:W-:-:S13]  /*34ae0*/  ISETP.NE.AND P0, PT, R4, RZ, PT ;  /* 0x000000ff0400720c */ /* 0x000fda0003f05270 */
[----:B------:R-:W-:Y:S05]  /*34af0*/  @P0 BRA `(.L_x_1683) ;  /* 0x0000000000380947 */ /* 0x000fea0003800000 */
[----:B------:R-:W1:Y:S01]  /*34b00*/  S2R R3, SR_LANEID ;  /* 0x0000000000037919 */ /* 0x000e620000000000 */
[----:B------:R-:W-:Y:S01]  /*34b10*/  VOTEU.ANY UR4, UPT, PT ;  /* 0x0000000000047886 */ /* 0x000fe200038e0100 */
[----:B------:R-:W3:Y:S01]  /*34b20*/  LDC.64 R4, c[0x0][0xc60] ;  /* 0x00031800ff047b82 */ /* 0x000ee20000000a00 */
[----:B0----5:R-:W1:Y:S01]  /*34b30*/  FLO.U32 R0, UR4 ;  /* 0x0000000400007d00 */ /* 0x021e6200080e0000 */
[----:B------:R-:W-:-:S07]  /*34b40*/  ULDC.64 UR6, c[0x0][0x208] ;  /* 0x0000820000067ab9 */ /* 0x000fce0000000a00 */
[----:B------:R-:W3:Y:S01]  /*34b50*/  POPC R2, UR4 ;  /* 0x0000000400027d09 */ /* 0x000ee20008000000 */
[----:B-1----:R-:W-:-:S13]  /*34b60*/  ISETP.EQ.U32.AND P1, PT, R0, R3, PT ;  /* 0x000000030000720c */ /* 0x002fda0003f22070 */
[----:B---3--:R-:W3:Y:S01]  /*34b70*/  @P1 ATOMG.E.ADD.STRONG.GPU PT, R5, desc[UR6][R4.64], R2 ;  /* 0x00000002040519a8 */ /* 0x008ee200081ee1c6 */
[----:B------:R-:W0:Y:S02]  /*34b80*/  S2R R3, SR_LTMASK ;  /* 0x0000000000037919 */ /* 0x000e240000003900 */
[----:B0-----:R-:W-:-:S06]  /*34b90*/  LOP3.LUT R3, R3, UR4, RZ, 0xc0, !PT ;  /* 0x0000000403037c12 */ /* 0x001fcc000f8ec0ff */
[----:B------:R-:W0:Y:S01]  /*34ba0*/  POPC R3, R3 ;  /* 0x0000000300037309 */ /* 0x000e220000000000 */
[----:B---3--:R-:W0:Y:S02]  /*34bb0*/  SHFL.IDX PT, R0, R5, R0, 0x1f ;  /* 0x00001f0005007589 */ /* 0x008e2400000e0000 */
[----:B0-----:R-:W-:-:S05]  /*34bc0*/  IADD3 R0, R0, UR40, R3 ;  /* 0x0000002800007c10 */ /* 0x001fca000fffe003 */
[----:B------:R1:W-:Y:S02]  /*34bd0*/  STL [R1], R0 ;  /* 0x0000000001007387 */ /* 0x0003e40000100800 */
.L_x_1683:
[----:B------:R-:W-:Y:S05]  /*34be0*/  BSYNC B0 ;  /* 0x0000000000007941 */ /* 0x000fea0003800000 */
.L_x_1682:
[----:B------:R-:W-:-:S06]  /*34bf0*/  UISETP.NE.AND UP0, UPT, UR38, 0x3, UPT ;  /* 0x000000032600788c */ /* 0x000fcc000bf05270 */
[----:B------:R-:W-:-:S13]  /*34c00*/  PLOP3.LUT P1, PT, PT, PT, UP0, 0x80, 0x0 ;  /* 0x000000000000781c */ /* 0x000fda0003f2f008 */
[----:B------:R-:W-:Y:S05]  /*34c10*/  @!P1 BRA `(.L_x_1684) ;  /* 0x0000000000049947 */ /* 0x000fea0003800000 */
[----:B------:R-:W-:Y:S01]  /*34c20*/  BPT.TRAP 0x1 ;  /* 0x000000040000795c */ /* 0x000fe20000300000 */
.L_x_1684:
[----:B------:R-:W3:Y:S04]  /*34c30*/  LDL R3, [R1+0x18] ;  /* 0x0000180001037983 */ /* 0x000ee80000100800 */
[----:B-----5:R-:W4:Y:S01]  /*34c40*/  LDL R2, [R1+0x10] ;  /* 0x0000100001027983 */ /* 0x020f220000100800 */
[----:B01----:R-:W-:Y:S01]  /*34c50*/  IMAD.U32 R0, RZ, RZ, UR39 ;  /* 0x00000027ff007e24 */ /* 0x003fe2000f8e00ff */
[----:B------:R-:W-:Y:S04]  /*34c60*/  BSSY B0, `(.L_x_1685) ;  /* 0x0000007000007945 */ /* 0x000fe80003800000 */
[----:B------:R-:W-:-:S02]  /*34c70*/  ISETP.NE.AND P2, PT, R0, 0x3, PT ;  /* 0x000000030000780c */ /* 0x000fc40003f45270 */
[----:B---3--:R-:W-:-:S04]  /*34c80*/  LOP3.LUT R0, R3, 0x1, RZ, 0x3c, !PT ;  /* 0x0000000103007812 */ /* 0x008fc800078e3cff */
[----:B------:R-:W-:Y:S01]  /*34c90*/  SHF.L.U32 R0, R0, 0x1f, RZ ;  /* 0x0000001f00007819 */ /* 0x000fe200000006ff */
[----:B----4-:R-:W-:-:S04]  /*34ca0*/  IMAD R17, R2, 0x8, R19 ;  /* 0x0000000802117824 */ /* 0x010fc800078e0213 */
[----:B------:R-:W0:Y:S02]  /*34cb0*/  SYNCS.PHASECHK.TRANS64.TRYWAIT P1, [R17+URZ+0x2e870], R0 ;  /* 0x02e87000110075a7 */ /* 0x000e24000802017f */
[----:B0-----:R-:W-:Y:S05]  /*34cc0*/  @!P1 BRA `(.L_x_1686) ;  /* 0x0000006400289947 */ /* 0x001fea0003800000 */
.L_x_1891:
[----:B------:R-:W-:Y:S05]  /*34cd0*/  BSYNC B0 ;  /* 0x0000000000007941 */ /* 0x000fea0003800000 */
.L_x_1685:
[----:B------:R-:W-:Y:S05]  /*34ce0*/  @!P2 BRA `(.L_x_1687) ;  /* 0x000000000004a947 */ /* 0x000fea0003800000 */
[----:B------:R-:W-:Y:S01]  /*34cf0*/  BPT.TRAP 0x1 ;  /* 0x000000040000795c */ /* 0x000fe20000300000 */
.L_x_1687:
[----:B0-----:R-:W3:Y:S02]  /*34d00*/  LDL R0, [R1+0x18] ;  /* 0x0000180001007983 */ /* 0x001ee40000100800 */
[----:B---3--:R-:W-:-:S04]  /*34d10*/  SHF.L.U32 R0, R0, 0x1f, RZ ;  /* 0x0000001f00007819 */ /* 0x008fc800000006ff */
[----:B------:R-:W0:Y:S02]  /*34d20*/  SYNCS.PHASECHK.TRANS64.TRYWAIT P1, [R17+URZ+0x2e860], R0 ;  /* 0x02e86000110075a7 */ /* 0x000e24000802017f */
[----:B0-----:R-:W-:Y:S05]  /*34d30*/  @!P1 BRA `(.L_x_1688) ;  /* 0x0000006400209947 */ /* 0x001fea0003800000 */
.L_x_1892:
[----:B------:R-:W0:Y:S04]  /*34d40*/  LDL R18, [R1+0x10] ;  /* 0x0000100001127983 */ /* 0x000e280000100800 */
[----:B------:R-:W3:Y:S04]  /*34d50*/  LDL R2, [R1+0x30] ;  /* 0x0000300001027983 */ /* 0x000ee80000100800 */
[----:B------:R-:W4:Y:S04]  /*34d60*/  LDL R3, [R1+0x34] ;  /* 0x0000340001037983 */ /* 0x000f280000100800 */
[----:B--2---:R-:W2:Y:S01]  /*34d70*/  LDL R12, [R1+0x2c] ;  /* 0x00002c00010c7983 */ /* 0x004ea20000100800 */
[----:B------:R-:W-:Y:S05]  /*34d80*/  WARPSYNC.ALL ;  /* 0x0000000000007948 */ /* 0x000fea0003800000 */
[----:B0-----:R-:W-:-:S05]  /*34d90*/  IMAD R0, R18, 0x7000, RZ ;  /* 0x0000700012007824 */ /* 0x001fca00078e02ff */
[----:B---3--:R-:W-:-:S05]  /*34da0*/  LOP3.LUT R2, R0, R2, RZ, 0xfc, !PT ;  /* 0x0000000200027212 */ /* 0x008fca00078efcff */
[----:B------:R-:W-:-:S05]  /*34db0*/  IMAD.IADD R2, R19, 0x1, R2 ;  /* 0x0000000113027824 */ /* 0x000fca00078e0202 */
[----:B------:R-:W0:Y:S01]  /*34dc0*/  LDSM.16.MT88.4 R4, [R2+0xe400] ;  /* 0x00e400000204783b */ /* 0x000e220000004200 */
[----:B----4-:R-:W-:Y:S01]  /*34dd0*/  IMAD.IADD R3, R3, 0x1, R2 ;  /* 0x0000000103037824 */ /* 0x010fe200078e0202 */
[----:B--2---:R-:W-:Y:S02]  /*34de0*/  LOP3.LUT R0, R0, R12, RZ, 0xfc, !PT ;  /* 0x0000000c00007212 */ /* 0x004fe400078efcff */
        /* <DEDUP_REMOVED lines=92> */
.L_x_1689:
[----:B------:R-:W2:Y:S01]  /*353b0*/  LDL.LU R3, [R1+0x18] ;  /* 0x0000180001037983 */ /* 0x000ea20000300800 */
[----:B0-----:R0:W-:Y:S01]  /*353c0*/  SYNCS.ARRIVE.TRANS64.A1T0 RZ, [R17+URZ+0x2e850], RZ ;  /* 0x02e850ff11ff79a7 */ /* 0x0011e2000810003f */
[----:B-1----:R-:W-:Y:S02]  /*353d0*/  VIADD R0, R18, 0x1 ;  /* 0x0000000112007836 */ /* 0x002fe40000000000 */
        /* <DEDUP_REMOVED lines=10> */
.L_x_1638:
[----:B------:R-:W-:-:S13]  /*35480*/  LOP3.LUT P0, RZ, R16, 0x2, RZ, 0xc0, !PT ;  /* 0x0000000210ff7812 */ /* 0x000fda000780c0ff */
[----:B------:R-:W-:Y:S05]  /*35490*/  @!P0 BRA `(.L_x_1690) ;  /* 0x00000000002c8947 */ /* 0x000fea0003800000 */
[----:B------:R-:W-:Y:S05]  /*354a0*/  WARPSYNC.ALL ;  /* 0x0000000000007948 */ /* 0x000fea0003800000 */
[----:B------:R-:W4:Y:S08]  /*354b0*/  S2UR UR5, SR_CgaCtaId ;  /* 0x00000000000579c3 */ /* 0x000f300000008800 */
[----:B------:R-:W-:Y:S06]  /*354c0*/  BAR.SYNC.DEFER_BLOCKING 0x5, 0x180 ;  /* 0x0146000000007b1d */ /* 0x000fec0000010000 */
[----:B------:R-:W-:-:S02]  /*354d0*/  UMOV UR4, 0x400 ;  /* 0x0000040000047882 */ /* 0x000fc40000000000 */
[----:B----4-:R-:W-:-:S06]  /*354e0*/  ULEA UR4, UR5, UR4, 0x18 ;  /* 0x0000000405047291 */ /* 0x010fcc000f8ec03f */
[----:B------:R-:W-:-:S05]  /*354f0*/  IMAD.U32 R19, RZ, RZ, UR4 ;  /* 0x00000004ff137e24 */ /* 0x000fca000f8e00ff */
[----:B-1----:R-:W1:Y:S04]  /*35500*/  LDS.128 R4, [R19+0x2e8d0] ;  /* 0x02e8d00013047984 */ /* 0x002e680000000c00 */
[----:B-1----:R4:W-:Y:S04]  /*35510*/  STL.64 [R1], R4 ;  /* 0x0000000401007387 */ /* 0x0029e80000100a00 */
[----:B------:R4:W-:Y:S01]  /*35520*/  STL.64 [R1+0x8], R6 ;  /* 0x0000080601007387 */ /* 0x0009e20000100a00 */
[----:B------:R-:W-:Y:S06]  /*35530*/  BAR.ARV 0x4, 0x180 ;  /* 0x0106000000007b1d */ /* 0x000fec0000002000 */
[----:B------:R-:W-:Y:S05]  /*35540*/  BRA `(.L_x_1691) ;  /* 0x0000001000447947 */ /* 0x000fea0003800000 */
.L_x_1690:
[----:B--23--:R-:W2:Y:S01]  /*35550*/  S2R R0, SR_TID.X ;  /* 0x0000000000007919 */ /* 0x00cea20000002100 */
[----:B------:R-:W-:Y:S01]  /*35560*/  UMOV UR4, 0xffffffff ;  /* 0xffffffff00047882 */ /* 0x000fe20000000000 */
[----:B--2---:R-:W-:-:S04]  /*35570*/  LOP3.LUT R17, R0, 0x1f, RZ, 0xc0, !PT ;  /* 0x0000001f00117812 */ /* 0x004fc800078ec0ff */
[----:B------:R-:W-:Y:S01]  /*35580*/  ISETP.NE.AND P0, PT, R17, 0x1f, PT ;  /* 0x0000001f1100780c */ /* 0x000fe20003f05270 */
[----:B------:R-:W-:-:S12]  /*35590*/  BRA.DIV UR4, `(.L_x_1692) ;  /* 0x0000005e041c7947 */ /* 0x000fd8000b800000 */
[----:B------:R-:W2:Y:S01]  /*355a0*/  LDL.LU R2, [R1] ;  /* 0x0000000001027983 */ /* 0x000ea20000300800 */
[----:B------:R-:W-:-:S03]  /*355b0*/  ULDC UR4, c[0x0][0xc3c] ;  /* 0x00030f0000047ab9 */ /* 0x000fc60000000800 */
[----:B------:R-:W3:Y:S01]  /*355c0*/  LDL R3, [R1+0xc] ;  /* 0x00000c0001037983 */ /* 0x000ee20000100800 */
[----:B------:R-:W-:Y:S01]  /*355d0*/  ULDC.64 UR6, c[0x0][0x208] ;  /* 0x0000820000067ab9 */ /* 0x000fe20000000a00 */
[----:B--2---:R-:W-:Y:S02]  /*355e0*/  IMAD.MOV.U32 R10, RZ, RZ, R2 ;  /* 0x000000ffff0a7224 */ /* 0x004fe400078e0002 */
[----:B---3--:R-:W-:-:S05]  /*355f0*/  IMAD.IADD R0, R3, 0x1, R17 ;  /* 0x0000000103007824 */ /* 0x008fca00078e0211 */
[----:B------:R-:W-:-:S13]  /*35600*/  ISETP.GE.OR P1, PT, R0, UR4, !P0 ;  /* 0x0000000400007c0c */ /* 0x000fda000c726670 */
[----:B------:R-:W2:Y:S08]  /*35610*/  @!P1 LDC.64 R2, c[0x0][0xc80] ;  /* 0x00032000ff029b82 */ /* 0x000eb00000000a00 */
[----:B------:R-:W3:Y:S01]  /*35620*/  @!P1 LDC.64 R6, c[0x0][0xc78] ;  /* 0x00031e00ff069b82 */ /* 0x000ee20000000a00 */
[----:B--2---:R-:W-:-:S05]  /*35630*/  @!P1 IMAD.WIDE R2, R0, 0x4, R2 ;  /* 0x0000000400029825 */ /* 0x004fca00078e0202 */
[----:B------:R3:W2:Y:S02]  /*35640*/  @!P1 LDG.E R8, desc[UR6][R2.64] ;  /* 0x0000000602089981 */ /* 0x0006a4000c1e1900 */
[----:B---3--:R-:W-:-:S06]  /*35650*/  @!P1 IMAD.WIDE R2, R0, 0x4, R6 ;  /* 0x0000000400029825 */ /* 0x008fcc00078e0206 */
[----:B------:R-:W3:Y:S01]  /*35660*/  @!P1 LDG.E R2, desc[UR6][R2.64] ;  /* 0x0000000602029981 */ /* 0x000ee2000c1e1900 */
[----:B-1----:R-:W-:Y:S01]  /*35670*/  IMAD.MOV.U32 R4, RZ, RZ, RZ ;  /* 0x000000ffff047224 */ /* 0x002fe200078e00ff */
        /* <DEDUP_REMOVED lines=27> */
[----:B------:R1:W2:Y:S02]  /*35830*/  SHFL.IDX PT, R9, R7, 0x1f, 0x1f ;  /* 0x03e01f0007097f89 */ /* 0x0002a400000e0000 */
.L_x_1902:
[----:B------:R-:W-:Y:S02]  /*35840*/  ULDC UR4, c[0x0][0xc38] ;  /* 0x00030e0000047ab9 */ /* 0x000fe40000000800 */
[----:B------:R-:W-:-:S04]  /*35850*/  IMAD.U32 R2, RZ, RZ, UR4 ;  /* 0x00000004ff027e24 */ /* 0x000fc8000f8e00ff */
[----:B--2---:R-:W-:-:S04]  /*35860*/  IMAD R9, R9, R2, RZ ;  /* 0x0000000209097224 */ /* 0x004fc800078e02ff */
[----:B------:R-:W-:-:S05]  /*35870*/  IMAD.IADD R0, R0, 0x1, R9 ;  /* 0x0000000100007824 */ /* 0x000fca00078e0209 */
[----:B------:R-:W-:-:S13]  /*35880*/  ISETP.GT.AND P6, PT, R0, R5, PT ;  /* 0x000000050000720c */ /* 0x000fda0003fc4270 */
[----:B------:R-:W-:Y:S05]  /*35890*/  @P6 BRA `(.L_x_1693) ;  /* 0x0000000000b06947 */ /* 0x000fea0003800000 */
.L_x_1696:
[----:B------:R-:W2:Y:S01]  /*358a0*/  LDL.LU R3, [R1+0xc] ;  /* 0x00000c0001037983 */ /* 0x000ea20000300800 */
[----:B------:R-:W3:Y:S01]  /*358b0*/  LDC R2, c[0x0][0xc3c] ;  /* 0x00030f00ff027b82 */ /* 0x000ee20000000800 */
[----:B--2---:R-:W-:-:S05]  /*358c0*/  VIADD R3, R3, 0x1f ;  /* 0x0000001f03037836 */ /* 0x004fca0000000000 */
[----:B---3--:R-:W-:-:S13]  /*358d0*/  ISETP.GE.AND P6, PT, R3, R2, PT ;  /* 0x000000020300720c */ /* 0x008fda0003fc6270 */
[----:B------:R-:W-:Y:S05]  /*358e0*/  @P6 BRA `(.L_x_1694) ;  /* 0x0000000800f46947 */ /* 0x000fea0003800000 */
[----:B------:R-:W2:Y:S01]  /*358f0*/  S2R R4, SR_TID.X ;  /* 0x0000000000047919 */ /* 0x000ea20000002100 */
[----:B------:R-:W-:Y:S01]  /*35900*/  ULDC.64 UR4, c[0x0][0x208] ;  /* 0x0000820000047ab9 */ /* 0x000fe20000000a00 */
[----:B------:R3:W-:Y:S01]  /*35910*/  STL [R1+0xc], R3 ;  /* 0x00000c0301007387 */ /* 0x0007e20000100800 */
[----:B--2---:R-:W-:-:S05]  /*35920*/  LOP3.LUT R4, R4, 0x1f, RZ, 0xc0, !PT ;  /* 0x0000001f04047812 */ /* 0x004fca00078ec0ff */
[----:B------:R-:W-:Y:S02]  /*35930*/  IMAD.IADD R6, R3, 0x1, R4 ;  /* 0x0000000103067824 */ /* 0x000fe400078e0204 */
[----:B------:R-:W-:-:S03]  /*35940*/  IMAD.MOV.U32 R4, RZ, RZ, RZ ;  /* 0x000000ffff047224 */ /* 0x000fc600078e00ff */
[----:B------:R-:W-:-:S13]  /*35950*/  ISETP.GE.OR P6, PT, R6, R2, !P0 ;  /* 0x000000020600720c */ /* 0x000fda00047c6670 */
[----:B---3--:R-:W2:Y:S02]  /*35960*/  @!P6 LDC.64 R2, c[0x0][0xc80] ;  /* 0x00032000ff02eb82 */ /* 0x008ea40000000a00 */
[----:B--2---:R-:W-:-:S05]  /*35970*/  @!P6 IMAD.WIDE R2, R6, 0x4, R2 ;  /* 0x000000040602e825 */ /* 0x004fca00078e0202 */
[----:B------:R2:W3:Y:S02]  /*35980*/  @!P6 LDG.E R4, desc[UR4][R2.64] ;  /* 0x000000040204e981 */ /* 0x0004e4000c1e1900 */
[----:B--2---:R-:W2:Y:S02]  /*35990*/  @!P6 LDC.64 R2, c[0x0][0xc78] ;  /* 0x00031e00ff02eb82 */ /* 0x004ea40000000a00 */
[----:B--2---:R-:W-:-:S04]  /*359a0*/  @!P6 IMAD.WIDE R2, R6, 0x4, R2 ;  /* 0x000000040602e825 */ /* 0x004fc800078e0202 */
[----:B------:R-:W-:-:S06]  /*359b0*/  IMAD.MOV.U32 R6, RZ, RZ, RZ ;  /* 0x000000ffff067224 */ /* 0x000fcc00078e00ff */
[----:B------:R-:W3:Y:S01]  /*359c0*/  @!P6 LDG.E R6, desc[UR4][R2.64] ;  /* 0x000000040206e981 */ /* 0x000ee2000c1e1900 */
[----:B------:R-:W-:Y:S01]  /*359d0*/  UMOV UR4, 0xffffffff ;  /* 0xffffffff00047882 */ /* 0x000fe20000000000 */
[----:B---3--:R-:W-:Y:S02]  /*359e0*/  IMAD R2, R6, R4, RZ ;  /* 0x0000000406027224 */ /* 0x008fe400078e02ff */
[----:B------:R-:W-:Y:S05]  /*359f0*/  BRA.DIV UR4, `(.L_x_1695) ;  /* 0x0000005e04687947 */ /* 0x000fea000b800000 */
        /* <DEDUP_REMOVED lines=14> */
[----:B-1----:R-:W-:-:S05]  /*35ae0*/  IMAD.IADD R7, R2, 0x1, R3 ;  /* 0x0000000102077824 */ /* 0x002fca00078e0203 */
[----:B------:R1:W2:Y:S02]  /*35af0*/  SHFL.IDX PT, R9, R7, 0x1f, 0x1f ;  /* 0x03e01f0007097f89 */ /* 0x0002a400000e0000 */
.L_x_1910:
[----:B------:R-:W-:Y:S02]  /*35b00*/  ULDC UR4, c[0x0][0xc38] ;  /* 0x00030e0000047ab9 */ /* 0x000fe40000000800 */
[----:B------:R-:W-:-:S04]  /*35b10*/  IMAD.U32 R2, RZ, RZ, UR4 ;  /* 0x00000004ff027e24 */ /* 0x000fc8000f8e00ff */
[----:B--2---:R-:W-:-:S04]  /*35b20*/  IMAD R9, R9, R2, RZ ;  /* 0x0000000209097224 */ /* 0x004fc800078e02ff */
[----:B------:R-:W-:-:S05]  /*35b30*/  IMAD.IADD R0, R9, 0x1, R0 ;  /* 0x0000000109007824 */ /* 0x000fca00078e0200 */
[----:B------:R-:W-:-:S13]  /*35b40*/  ISETP.GT.AND P6, PT, R0, R5, PT ;  /* 0x000000050000720c */ /* 0x000fda0003fc4270 */
[----:B------:R-:W-:Y:S05]  /*35b50*/  @!P6 BRA `(.L_x_1696) ;  /* 0xfffffffc0050e947 */ /* 0x000fea000383ffff */
.L_x_1693:
[----:B------:R-:W-:Y:S01]  /*35b60*/  IMAD.IADD R9, R0, 0x1, -R9 ;  /* 0x0000000100097824 */ /* 0x000fe200078e0a09 */
[----:B------:R-:W-:-:S03]  /*35b70*/  UMOV UR4, 0xffffffff ;  /* 0xffffffff00047882 */ /* 0x000fc60000000000 */
[----:B------:R-:W-:-:S05]  /*35b80*/  IMAD R0, R7, R2, R9 ;  /* 0x0000000207007224 */ /* 0x000fca00078e0209 */
[----:B------:R-:W-:Y:S01]  /*35b90*/  ISETP.GT.AND P6, PT, R0, R5, PT ;  /* 0x000000050000720c */ /* 0x000fe20003fc4270 */
[----:B------:R-:W-:-:S12]  /*35ba0*/  BRA.DIV UR4, `(.L_x_1697) ;  /* 0x0000005e04d47947 */ /* 0x000fd8000b800000 */
[----:B------:R-:W2:Y:S01]  /*35bb0*/  LDL.LU R10, [R1+0xc] ;  /* 0x00000c00010a7983 */ /* 0x000ea20000300800 */
[----:B------:R-:W-:-:S04]  /*35bc0*/  VOTE.ANY R3, PT, !P6 ;  /* 0x0000000000037806 */ /* 0x000fc800070e0100 */
[----:B------:R-:W3:Y:S02]  /*35bd0*/  POPC R0, R3 ;  /* 0x0000000300007309 */ /* 0x000ee40000000000 */
[----:B---3--:R3:W4:Y:S04]  /*35be0*/  SHFL.IDX PT, R4, R4, R0, 0x1f ;  /* 0x00001f0004047589 */ /* 0x00872800000e0000 */
[----:B------:R3:W0:Y:S01]  /*35bf0*/  SHFL.IDX PT, R6, R6, R0, 0x1f ;  /* 0x00001f0006067589 */ /* 0x00062200000e0000 */
[----:B--2---:R-:W-:-:S05]  /*35c00*/  IMAD.IADD R10, R0, 0x1, R10 ;  /* 0x00000001000a7824 */ /* 0x004fca00078e020a */
[----:B0---4-:R3:W-:Y:S02]  /*35c10*/  STL [R1+0xc], R10 ;  /* 0x00000c0a01007387 */ /* 0x0117e40000100800 */
.L_x_1915:
[----:B------:R-:W-:-:S13]  /*35c20*/  ISETP.NE.AND P0, PT, R3, RZ, PT ;  /* 0x000000ff0300720c */ /* 0x000fda0003f05270 */
[----:B------:R-:W-:Y:S05]  /*35c30*/  @!P0 BRA `(.L_x_1698) ;  /* 0x0000000000148947 */ /* 0x000fea0003800000 */
[----:B------:R-:W-:Y:S01]  /*35c40*/  UMOV UR4, 0xffffffff ;  /* 0xffffffff00047882 */ /* 0x000fe20000000000 */
[----:B---3--:R-:W-:Y:S02]  /*35c50*/  VIADD R0, R0, 0xffffffff ;  /* 0xffffffff00007836 */ /* 0x008fe40000000000 */
[----:B------:R-:W-:Y:S05]  /*35c60*/  BRA.DIV UR4, `(.L_x_1699) ;  /* 0x00000062040c7947 */ /* 0x000fea000b800000 */
[----:B------:R2:W3:Y:S02]  /*35c70*/  SHFL.IDX PT, R0, R7, R0, 0x1f ;  /* 0x00001f0007007589 */ /* 0x0004e400000e0000 */
.L_x_1918:
[----:B---3--:R-:W-:-:S07]  /*35c80*/  IMAD.MOV.U32 R8, RZ, RZ, R0 ;  /* 0x000000ffff087224 */ /* 0x008fce00078e0000 */
.L_x_1698:
[----:B------:R-:W-:Y:S01]  /*35c90*/  ISETP.NE.AND P0, PT, R6, 0x1, PT ;  /* 0x000000010600780c */ /* 0x000fe20003f05270 */
[----:B---3--:R-:W-:-:S05]  /*35ca0*/  IMAD R0, R8, R2, R9 ;  /* 0x0000000208007224 */ /* 0x008fca00078e0209 */
[----:B------:R3:W-:Y:S02]  /*35cb0*/  STL [R1], R0 ;  /* 0x0000000001007387 */ /* 0x0007e40000100800 */
[----:B---3--:R-:W-:-:S05]  /*35cc0*/  IMAD.IADD R0, R5, 0x1, -R0 ;  /* 0x0000000105007824 */ /* 0x008fca00078e0a00 */
[----:B------:R-:W-:Y:S05]  /*35cd0*/  @!P0 BRA `(.L_x_1700) ;  /* 0x0000000000e48947 */ /* 0x000fea0003800000 */
[----:B------:R-:W-:-:S04]  /*35ce0*/  IABS R5, R4 ;  /* 0x0000000400057213 */ /* 0x000fc80000000000 */
[----:B------:R-:W3:Y:S08]  /*35cf0*/  I2F.RP R2, R5 ;  /* 0x0000000500027306 */ /* 0x000ef00000209400 */
[----:B---3--:R-:W3:Y:S02]  /*35d00*/  MUFU.RCP R2, R2 ;  /* 0x0000000200027308 */ /* 0x008ee40000001000 */
[----:B---3--:R-:W-:-:S06]  /*35d10*/  VIADD R2, R2, 0xffffffe ;  /* 0x0ffffffe02027836 */ /* 0x008fcc0000000000 */
[----:B------:R-:W3:Y:S02]  /*35d20*/  F2I.FTZ.U32.TRUNC.NTZ R3, R2 ;  /* 0x0000000200037305 */ /* 0x000ee4000021f000 */
        /* <DEDUP_REMOVED lines=15> */
[----:B------:R-:W3:Y:S07]  /*35e20*/  I2F.RP R2, R5 ;  /* 0x0000000500027306 */ /* 0x000eee0000209400 */
[----:B------:R-:W-:Y:S01]  /*35e30*/  @P0 VIADD R8, R8, 0x1 ;  /* 0x0000000108080836 */ /* 0x000fe20000000000 */
[----:B---3--:R-:W3:Y:S02]  /*35e40*/  MUFU.RCP R2, R2 ;  /* 0x0000000200027308 */ /* 0x008ee40000001000 */
[----:B---3--:R-:W-:-:S06]  /*35e50*/  VIADD R2, R2, 0xffffffe ;  /* 0x0ffffffe02027836 */ /* 0x008fcc0000000000 */
[----:B------:R-:W3:Y:S02]  /*35e60*/  F2I.FTZ.U32.TRUNC.NTZ R3, R2 ;  /* 0x0000000200037305 */ /* 0x000ee4000021f000 */
[----:B---3--:R-:W-:-:S04]  /*35e70*/  IMAD.MOV R2, RZ, RZ, -R3 ;  /* 0x000000ffff027224 */ /* 0x008fc800078e0a03 */
[----:B-12---:R-:W-:Y:S02]  /*35e80*/  IMAD R7, R2, R5, RZ ;  /* 0x0000000502077224 */ /* 0x006fe400078e02ff */
        /* <DEDUP_REMOVED lines=30> */
.L_x_1700:
[----:B------:R-:W3:Y:S01]  /*36070*/  LDL R3, [R1+0xc] ;  /* 0x00000c0001037983 */ /* 0x000ee20000100800 */
[----:B-12---:R-:W3:Y:S01]  /*36080*/  LDC.64 R6, c[0x0][0xc90] ;  /* 0x00032400ff067b82 */ /* 0x006ee20000000a00 */
[----:B------:R-:W-:Y:S01]  /*36090*/  ULDC.64 UR4, c[0x0][0x208] ;  /* 0x0000820000047ab9 */ /* 0x000fe20000000a00 */
[----:B---3--:R-:W-:-:S05]  /*360a0*/  IMAD.WIDE R6, R3, 0x4, R6 ;  /* 0x0000000403067825 */ /* 0x008fca00078e0206 */
[----:B------:R-:W2:Y:S02]  /*360b0*/  LDG.E R3, desc[UR4][R6.64] ;  /* 0x0000000406037981 */ /* 0x000ea4000c1e1900 */
[----:B--2---:R-:W-:-:S05]  /*360c0*/  IMAD R5, R4, R3, RZ ;  /* 0x0000000304057224 */ /* 0x004fca00078e02ff */
[----:B------:R-:W-:-:S04]  /*360d0*/  IABS R8, R5 ;  /* 0x0000000500087213 */ /* 0x000fc80000000000 */
        /* <DEDUP_REMOVED lines=20> */
[----:B------:R-:W-:-:S04]  /*36220*/  @P0 VIADD R7, R7, 0x1 ;  /* 0x0000000107070836 */ /* 0x000fc80000000000 */
[----:B------:R-:W-:-:S04]  /*36230*/  IMAD.MOV.U32 R6, RZ, RZ, R7 ;  /* 0x000000ffff067224 */ /* 0x000fc800078e0007 */
[----:B------:R-:W-:Y:S01]  /*36240*/  @!P2 IMAD.MOV R6, RZ, RZ, -R6 ;  /* 0x000000ffff06a224 */ /* 0x000fe200078e0a06 */
[----:B------:R-:W-:-:S05]  /*36250*/  @!P1 LOP3.LUT R6, RZ, R5, RZ, 0x33, !PT ;  /* 0x00000005ff069212 */ /* 0x000fca00078e33ff */
[----:B------:R-:W-:Y:S02]  /*36260*/  IMAD R7, R3, R6, RZ ;  /* 0x0000000603077224 */ /* 0x000fe400078e02ff */
[----:B------:R-:W-:Y:S02]  /*36270*/  IMAD.MOV R6, RZ, RZ, -R6 ;  /* 0x000000ffff067224 */ /* 0x000fe400078e0a06 */
[----:B------:R-:W-:Y:S02]  /*36280*/  IMAD.MOV R8, RZ, RZ, -R7 ;  /* 0x000000ffff087224 */ /* 0x000fe400078e0a07 */
[----:B------:R-:W-:-:S03]  /*36290*/  IMAD R6, R5, R6, R0 ;  /* 0x0000000605067224 */ /* 0x000fc600078e0200 */
[----:B------:R-:W-:-:S04]  /*362a0*/  VIADDMNMX R8, R8, R2, R3, PT ;  /* 0x0000000208087246 */ /* 0x000fc80003800103 */
[----:B------:R-:W-:-:S04]  /*362b0*/  IABS R9, R8 ;  /* 0x0000000800097213 */ /* 0x000fc80000000000 */
[----:B------:R-:W1:Y:S08]  /*362c0*/  I2F.RP R2, R9 ;  /* 0x0000000900027306 */ /* 0x000e700000209400 */
[----:B-1----:R-:W1:Y:S02]  /*362d0*/  MUFU.RCP R2, R2 ;  /* 0x0000000200027308 */ /* 0x002e640000001000 */
[----:B-1----:R-:W-:-:S06]  /*362e0*/  VIADD R2, R2, 0xffffffe ;  /* 0x0ffffffe02027836 */ /* 0x002fcc0000000000 */
[----:B------:R1:W2:Y:S02]  /*362f0*/  F2I.FTZ.U32.TRUNC.NTZ R3, R2 ;  /* 0x0000000200037305 */ /* 0x0002a4000021f000 */
[----:B-1----:R-:W-:Y:S02]  /*36300*/  IMAD.MOV.U32 R2, RZ, RZ, RZ ;  /* 0x000000ffff027224 */ /* 0x002fe400078e00ff */
[----:B--2---:R-:W-:-:S04]  /*36310*/  IMAD.MOV R0, RZ, RZ, -R3 ;  /* 0x000000ffff007224 */ /* 0x004fc800078e0a03 */
        /* <DEDUP_REMOVED lines=12> */
[----:B------:R-:W-:Y:S02]  /*363e0*/  LOP3.LUT R0, R6, R8, RZ, 0x3c, !PT ;  /* 0x0000000806007212 */ /* 0x000fe400078e3cff */
[----:B------:R-:W-:Y:S02]  /*363f0*/  IADD3 R6, R7, 0x1000000, R6 ;  /* 0x0100000007067810 */ /* 0x000fe40007ffe006 */
[----:B------:R-:W-:-:S07]  /*36400*/  ISETP.GE.AND P2, PT, R0, RZ, PT ;  /* 0x000000ff0000720c */ /* 0x000fce0003f46270 */
[----:B------:R-:W-:-:S04]  /*36410*/  @P0 VIADD R2, R2, 0x1 ;  /* 0x0000000102020836 */ /* 0x000fc80000000000 */
[----:B------:R-:W-:-:S04]  /*36420*/  IMAD.MOV.U32 R0, RZ, RZ, R2 ;  /* 0x000000ffff007224 */ /* 0x000fc800078e0002 */
[----:B------:R-:W-:Y:S01]  /*36430*/  @!P2 IMAD.MOV R0, RZ, RZ, -R0 ;  /* 0x000000ffff00a224 */ /* 0x000fe200078e0a00 */
[----:B------:R-:W-:Y:S01]  /*36440*/  @!P1 LOP3.LUT R0, RZ, R8, RZ, 0x33, !PT ;  /* 0x00000008ff009212 */ /* 0x000fe200078e33ff */
[----:B------:R-:W-:-:S04]  /*36450*/  IMAD.MOV R8, RZ, RZ, -R8 ;  /* 0x000000ffff087224 */ /* 0x000fc800078e0a08 */
[----:B------:R-:W-:-:S05]  /*36460*/  IMAD R2, R0, R8, R6 ;  /* 0x0000000800027224 */ /* 0x000fca00078e0206 */
[----:B------:R1:W-:Y:S02]  /*36470*/  STL [R1+0x8], R2 ;  /* 0x0000080201007387 */ /* 0x0003e40000100800 */
.L_x_1701:
[----:B------:R-:W-:-:S05]  /*36480*/  LOP3.LUT R0, RZ, R0, RZ, 0x33, !PT ;  /* 0x00000000ff007212 */ /* 0x000fca00078e33ff */
[----:B------:R-:W-:-:S05]  /*36490*/  IMAD.IADD R0, R4, 0x1, R0 ;  /* 0x0000000104007824 */ /* 0x000fca00078e0200 */
[----:B------:R3:W-:Y:S01]  /*364a0*/  STL [R1+0x4], R0 ;  /* 0x0000040001007387 */ /* 0x0007e20000100800 */
[----:B------:R-:W-:Y:S05]  /*364b0*/  BRA `(.L_x_1702) ;  /* 0x0000000000287947 */ /* 0x000fea0003800000 */
.L_x_1694:
[----:B------:R-:W-:Y:S01]  /*364c0*/  UMOV UR4, URZ ;  /* 0x0000003f00047c82 */ /* 0x000fe20008000000 */
[----:B------:R-:W-:Y:S01]  /*364d0*/  ULDC UR6, c[0x0][0xc3c] ;  /* 0x00030f0000067ab9 */ /* 0x000fe20000000800 */
[----:B------:R-:W-:Y:S01]  /*364e0*/  UMOV UR5, URZ ;  /* 0x0000003f00057c82 */ /* 0x000fe20008000000 */
[----:B------:R-:W-:Y:S01]  /*364f0*/  IMAD.U32 R3, RZ, RZ, UR4 ;  /* 0x00000004ff037e24 */ /* 0x000fe2000f8e00ff */
[----:B------:R4:W-:Y:S01]  /*36500*/  STL [R1], R5 ;  /* 0x0000000501007387 */ /* 0x0009e20000100800 */
[----:B------:R-:W-:Y:S02]  /*36510*/  IMAD.U32 R0, RZ, RZ, UR6 ;  /* 0x00000006ff007e24 */ /* 0x000fe4000f8e00ff */
[----:B------:R-:W-:Y:S01]  /*36520*/  IMAD.U32 R2, RZ, RZ, UR5 ;  /* 0x00000005ff027e24 */ /* 0x000fe2000f8e00ff */
[----:B------:R4:W-:Y:S04]  /*36530*/  STL [R1+0x4], R3 ;  /* 0x0000040301007387 */ /* 0x0009e80000100800 */
[----:B------:R4:W-:Y:S04]  /*36540*/  STL [R1+0xc], R0 ;  /* 0x00000c0001007387 */ /* 0x0009e80000100800 */
[----:B------:R4:W-:Y:S02]  /*36550*/  STL [R1+0x8], R2 ;  /* 0x0000080201007387 */ /* 0x0009e40000100800 */
.L_x_1702:
[----:B-12-4-:R-:W2:Y:S04]  /*36560*/  LDL R2, [R1+0xc] ;  /* 0x00000c0001027983 */ /* 0x016ea80000100800 */
[----:B------:R-:W4:Y:S04]  /*36570*/  LDL R3, [R1+0x8] ;  /* 0x0000080001037983 */ /* 0x000f280000100800 */
[----:B------:R-:W5:Y:S04]  /*36580*/  LDL R4, [R1] ;  /* 0x0000000001047983 */ /* 0x000f680000100800 */
[----:B------:R-:W5:Y:S01]  /*36590*/  LDL R5, [R1+0x4] ;  /* 0x0000040001057983 */ /* 0x000f620000100800 */
[----:B---3--:R-:W1:Y:S01]  /*365a0*/  S2R R0, SR_TID.X ;  /* 0x0000000000007919 */ /* 0x008e620000002100 */
[----:B------:R-:W-:Y:S05]  /*365b0*/  WARPSYNC.ALL ;  /* 0x0000000000007948 */ /* 0x000fea0003800000 */
[----:B-1----:R-:W-:Y:S01]  /*365c0*/  LOP3.LUT R0, R0, 0x1f, RZ, 0xc0, !PT ;  /* 0x0000001f00007812 */ /* 0x002fe200078ec0ff */
[----:B------:R-:W-:Y:S03]  /*365d0*/  BAR.SYNC.DEFER_BLOCKING 0x4, 0x180 ;  /* 0x0106000000007b1d */ /* 0x000fe60000010000 */
[----:B------:R-:W-:-:S13]  /*365e0*/  ISETP.NE.AND P0, PT, R0, RZ, PT ;  /* 0x000000ff0000720c */ /* 0x000fda0003f05270 */
[----:B------:R-:W1:Y:S01]  /*365f0*/  @!P0 S2R R0, SR_CgaCtaId ;  /* 0x0000000000008919 */ /* 0x000e620000008800 */
[----:B--2---:R-:W-:Y:S01]  /*36600*/  IMAD.MOV.U32 R7, RZ, RZ, R2 ;  /* 0x000000ffff077224 */ /* 0x004fe200078e0002 */
[----:B------:R-:W-:Y:S01]  /*36610*/  @!P0 MOV R2, 0x400 ;  /* 0x0000040000028802 */ /* 0x000fe20000000f00 */
[----:B----4-:R-:W-:-:S03]  /*36620*/  IMAD.MOV.U32 R6, RZ, RZ, R3 ;  /* 0x000000ffff067224 */ /* 0x010fc600078e0003 */
[----:B-1----:R-:W-:-:S05]  /*36630*/  @!P0 LEA R19, R0, R2, 0x18 ;  /* 0x0000000200138211 */ /* 0x002fca00078ec0ff */
[----:B-----5:R1:W-:Y:S01]  /*36640*/  @!P0 STS.128 [R19+0x2e8d0], R4 ;  /* 0x02e8d00413008388 */ /* 0x0203e20000000c00 */
[----:B------:R-:W-:Y:S06]  /*36650*/  BAR.ARV 0x5, 0x180 ;  /* 0x0146000000007b1d */ /* 0x000fec0000002000 */
.L_x_1691:
[----:B--23--:R-:W2:Y:S01]  /*36660*/  LDL R0, [R1+0xc] ;  /* 0x00000c0001007983 */ /* 0x00cea20000100800 */
[----:B------:R-:W-:Y:S02]  /*36670*/  ULDC UR4, c[0x0][0xc3c] ;  /* 0x00030f0000047ab9 */ /* 0x000fe40000000800 */
[----:B--2---:R-:W-:-:S13]  /*36680*/  ISETP.GE.AND P0, PT, R0, UR4, PT ;  /* 0x0000000400007c0c */ /* 0x004fda000bf06270 */
[----:B------:R-:W-:Y:S05]  /*36690*/  @!P0 BRA `(.L_x_1703) ;  /* 0xffffff98001c8947 */ /* 0x000fea000383ffff */
[----:B------:R-:W-:Y:S05]  /*366a0*/  BSYNC B7 ;  /* 0x0000000000077941 */ /* 0x000fea0003800000 */
.L_x_1581:
[----:B---3--:R-:W2:Y:S01]  /*366b0*/  LDL.LU R0, [R1+0x54] ;  /* 0x0000540001007983 */ /* 0x008ea20000300800 */
[----:B------:R-:W-:Y:S01]  /*366c0*/  BSSY B0, `(.L_x_1704) ;  /* 0x000000b000007945 */ /* 0x000fe20003800000 */
[----:B01--4-:R-:W0:Y:S01]  /*366d0*/  S2R R5, SR_CgaCtaId ;  /* 0x0000000000057919 */ /* 0x013e220000008800 */
        /* <DEDUP_REMOVED lines=9> */
.L_x_1919:
[----:B------:R-:W-:Y:S05]  /*36770*/  BSYNC B0 ;  /* 0x0000000000007941 */ /* 0x000fea0003800000 */
.L_x_1704:
[----:B------:R-:W-:-:S03]  /*36780*/  UMOV UR4, 0xffffffff ;  /* 0xffffffff00047882 */ /* 0x000fc60000000000 */
[----:B------:R-:W-:Y:S05]  /*36790*/  BRA.DIV UR4, `(.L_x_1706) ;  /* 0x0000005604807947 */ /* 0x000fea000b800000 */
[----:B------:R-:W1:Y:S02]  /*367a0*/  S2R R2, SR_TID.X ;  /* 0x0000000000027919 */ /* 0x000e640000002100 */
[----:B-1----:R-:W-:-:S04]  /*367b0*/  SHF.R.U32.HI R2, RZ, 0x5, R2 ;  /* 0x00000005ff027819 */ /* 0x002fc80000011602 */
[----:B------:R-:W-:-:S05]  /*367c0*/  LOP3.LUT R2, R2, 0x3, RZ, 0xc0, !PT ;  /* 0x0000000302027812 */ /* 0x000fca00078ec0ff */
[----:B------:R1:W2:Y:S02]  /*367d0*/  SHFL.IDX PT, R14, R2, RZ, 0x1f ;  /* 0x00001fff020e7589 */ /* 0x0002a400000e0000 */
.L_x_1922:
[----:B--2---:R-:W-:-:S13]  /*367e0*/  ISETP.NE.AND P0, PT, R14, RZ, PT ;  /* 0x000000ff0e00720c */ /* 0x004fda0003f05270 */
[----:B------:R-:W-:Y:S05]  /*367f0*/  @P0 BRA `(.L_x_1312) ;  /* 0x0000000000b80947 */ /* 0x000fea0003800000 */
[----:B------:R-:W-:-:S03]  /*36800*/  UMOV UR4, 0xffffffff ;  /* 0xffffffff00047882 */ /* 0x000fc60000000000 */
[----:B------:R-:W-:Y:S05]  /*36810*/  BRA.DIV UR4, `(.L_x_1707) ;  /* 0x0000005604947947 */ /* 0x000fea000b800000 */
[----:B------:R-:W-:-:S13]  /*36820*/  ELECT P6, URZ, PT ;  /* 0x00000000003f782f */ /* 0x000fda00038c0000 */
.L_x_1925:
[----:B------:R-:W-:Y:S05]  /*36830*/  @!P6 BRA `(.L_x_1312) ;  /* 0x0000000000a8e947 */ /* 0x000fea0003800000 */
[----:B-1----:R-:W2:Y:S02]  /*36840*/  LDL R2, [R1+0xb0] ;  /* 0x0000b00001027983 */ /* 0x002ea40000100800 */
[----:B--2---:R-:W-:-:S13]  /*36850*/  R2UR UR4, R2 ;  /* 0x00000000020472ca */ /* 0x004fda00000e0000 */
[----:B------:R-:W-:-:S06]  /*36860*/  ULOP3.LUT UR4, UR4, 0x2, URZ, 0xfc, !UPT ;  /* 0x0000000204047892 */ /* 0x000fcc000f8efc3f */
[----:B------:R-:W-:-:S05]  /*36870*/  IMAD.U32 R2, RZ, RZ, UR4 ;  /* 0x00000004ff027e24 */ /* 0x000fca000f8e00ff */
[----:B------:R-:W-:-:S13]  /*36880*/  ISETP.NE.AND P0, PT, R2, 0x3, PT ;  /* 0x000000030200780c */ /* 0x000fda0003f05270 */
[----:B------:R-:W-:Y:S05]  /*36890*/  @!P0 BRA `(.L_x_1708) ;  /* 0x0000000000048947 */ /* 0x000fea0003800000 */
[----:B------:R-:W-:Y:S01]  /*368a0*/  BPT.TRAP 0x1 ;  /* 0x000000040000795c */ /* 0x000fe20000300000 */
.L_x_1708:
        /* <DEDUP_REMOVED lines=14> */
.L_x_1926:
[----:B------:R-:W1:Y:S02]  /*36990*/  SYNCS.PHASECHK.TRANS64.TRYWAIT P1, [R7+URZ], R2 ;  /* 0x00000002070075a7 */ /* 0x000e64000802017f */
[----:B-1----:R-:W-:Y:S05]  /*369a0*/  @!P1 BRA `(.L_x_1710) ;  /* 0x0000005400649947 */ /* 0x002fea0003800000 */
.L_x_1927:
[----:B------:R-:W-:Y:S05]  /*369b0*/  @!P0 BRA `(.L_x_1711) ;  /* 0x0000000000048947 */ /* 0x000fea0003800000 */
[----:B------:R-:W-:Y:S01]  /*369c0*/  BPT.TRAP 0x1 ;  /* 0x000000040000795c */ /* 0x000fe20000300000 */
.L_x_1711:
[----:B------:R-:W2:Y:S02]  /*369d0*/  LDL.LU R4, [R1+0x10] ;  /* 0x0000100001047983 */ /* 0x000ea40000300800 */
[----:B--2---:R-:W-:-:S04]  /*369e0*/  IMAD R4, R4, 0x8, R0 ;  /* 0x0000000804047824 */ /* 0x004fc800078e0200 */
[----:B------:R-:W2:Y:S02]  /*369f0*/  SYNCS.PHASECHK.TRANS64.TRYWAIT P1, [R4+URZ+0x2e860], R5 ;  /* 0x02e86005040075a7 */ /* 0x000ea4000802017f */
[----:B--2---:R-:W-:Y:S05]  /*36a00*/  @!P1 BRA `(.L_x_1712) ;  /* 0x0000005400609947 */ /* 0x004fea0003800000 */
.L_x_1928:
[----:B------:R-:W-:Y:S05]  /*36a10*/  @!P0 BRA `(.L_x_1713) ;  /* 0x0000000000048947 */ /* 0x000fea0003800000 */
[----:B------:R-:W-:Y:S01]  /*36a20*/  BPT.TRAP 0x1 ;  /* 0x000000040000795c */ /* 0x000fe20000300000 */
.L_x_1713:
[----:B------:R-:W-:-:S04]  /*36a30*/  IMAD R3, R3, 0x8, R0 ;  /* 0x0000000803037824 */ /* 0x000fc800078e0200 */
[----:B------:R-:W3:Y:S02]  /*36a40*/  SYNCS.PHASECHK.TRANS64.TRYWAIT P1, [R3+URZ+0x2e860], R2 ;  /* 0x02e86002030075a7 */ /* 0x000ee4000802017f */
[----:B---3--:R-:W-:Y:S05]  /*36a50*/  @!P1 BRA `(.L_x_1714) ;  /* 0x0000005400609947 */ /* 0x008fea0003800000 */
.L_x_1929:
[----:B------:R-:W-:Y:S05]  /*36a60*/  @!P0 BRA `(.L_x_1715) ;  /* 0x0000000000048947 */ /* 0x000fea0003800000 */
[----:B------:R-:W-:Y:S01]  /*36a70*/  BPT.TRAP 0x1 ;  /* 0x000000040000795c */ /* 0x000fe20000300000 */
.L_x_1715:
[----:B------:R-:W4:Y:S02]  /*36a80*/  SYNCS.PHASECHK.TRANS64.TRYWAIT P0, [R4+URZ+0x2e880], R5 ;  /* 0x02e88005040075a7 */ /* 0x000f24000800017f */
[----:B----4-:R-:W-:Y:S05]  /*36a90*/  @!P0 BRA `(.L_x_1716) ;  /* 0x0000005400648947 */ /* 0x010fea0003800000 */
.L_x_1717:
[----:B------:R0:W0:Y:S02]  /*36aa0*/  SYNCS.PHASECHK.TRANS64.TRYWAIT P0, [R3+URZ+0x2e880], R2 ;  /* 0x02e88002030075a7 */ /* 0x000024000800017f */
[----:B0-----:R-:W-:Y:S05]  /*36ab0*/  @!P0 NANOSLEEP.SYNCS 0x989680 ;  /* 0x009896800000895d */ /* 0x001fea0003900000 */
[----:B------:R-:W0:Y:S02]  /*36ac0*/  @!P0 SYNCS.PHASECHK.TRANS64 P0, [R3+URZ+0x2e880], R2 ;  /* 0x02e88002030085a7 */ /* 0x000e24000800007f */
[----:B0-----:R-:W-:Y:S05]  /*36ad0*/  @!P0 BRA `(.L_x_1717) ;  /* 0xfffffffc00f08947 */ /* 0x001fea000383ffff */
.L_x_1312:
[----:B------:R-:W-:Y:S05]  /*36ae0*/  BSYNC B8 ;  /* 0x0000000000087941 */ /* 0x000fea0003800000 */
.L_x_1309:
[----:B------:R-:W-:Y:S05]  /*36af0*/  EXIT ;  /* 0x000000000000794d */ /* 0x000fea0003800000 */
.L_x_1344:
[----:B0-----:R0:W1:Y:S02]  /*36b00*/  SYNCS.PHASECHK.TRANS64.TRYWAIT P6, [R103+URZ+0x2e890], R129 ;  /* 0x02e89081670075a7 */ /* 0x00106400080c017f */
[----:B-1----:R-:W-:Y:S05]  /*36b10*/  @!P6 NANOSLEEP.SYNCS 0x989680 ;  /* 0x009896800000e95d */ /* 0x002fea0003900000 */
[----:B------:R-:W1:Y:S02]  /*36b20*/  @!P6 SYNCS.PHASECHK.TRANS64 P6, [R103+URZ+0x2e890], R129 ;  /* 0x02e890816700e5a7 */ /* 0x000e6400080c007f */
[----:B-1----:R-:W-:Y:S05]  /*36b30*/  @!P6 BRA `(.L_x_1344) ;  /* 0xfffffffc00f0e947 */ /* 0x002fea000383ffff */
[----:B------:R-:W-:Y:S05]  /*36b40*/  BRA `(.L_x_1718) ;  /* 0xfffffccc00107947 */ /* 0x000fea000383ffff */
.L_x_1378:
[----:B0-----:R0:W1:Y:S02]  /*36b50*/  SYNCS.PHASECHK.TRANS64.TRYWAIT P3, [R103+URZ+0x2e890], R129 ;  /* 0x02e89081670075a7 */ /* 0x001064000806017f */
[----:B-1----:R-:W-:Y:S05]  /*36b60*/  @!P3 NANOSLEEP.SYNCS 0x989680 ;  /* 0x009896800000b95d */ /* 0x002fea0003900000 */
[----:B------:R-:W1:Y:S02]  /*36b70*/  @!P3 SYNCS.PHASECHK.TRANS64 P3, [R103+URZ+0x2e890], R129 ;  /* 0x02e890816700b5a7 */ /* 0x000e64000806007f */
[----:B-1----:R-:W-:Y:S05]  /*36b80*/  @!P3 BRA `(.L_x_1378) ;  /* 0xfffffffc00f0b947 */ /* 0x002fea000383ffff */
[----:B------:R-:W-:Y:S05]  /*36b90*/  BRA `(.L_x_1719) ;  /* 0xfffffd0c00cc7947 */ /* 0x000fea000383ffff */
.L_x_1395:
[----:B0-----:R0:W1:Y:S02]  /*36ba0*/  SYNCS.PHASECHK.TRANS64.TRYWAIT P2, [R103+URZ+0x2e890], R129 ;  /* 0x02e89081670075a7 */ /* 0x001064000804017f */
[----:B-1----:R-:W-:Y:S05]  /*36bb0*/  @!P2 NANOSLEEP.SYNCS 0x989680 ;  /* 0x009896800000a95d */ /* 0x002fea0003900000 */
[----:B------:R-:W1:Y:S02]  /*36bc0*/  @!P2 SYNCS.PHASECHK.TRANS64 P2, [R103+URZ+0x2e890], R129 ;  /* 0x02e890816700a5a7 */ /* 0x000e64000804007f */
[----:B-1----:R-:W-:Y:S05]  /*36bd0*/  @!P2 BRA `(.L_x_1395) ;  /* 0xfffffffc00f0a947 */ /* 0x002fea000383ffff */
[----:B------:R-:W-:Y:S05]  /*36be0*/  BRA `(.L_x_1720) ;  /* 0xfffffd4c00f07947 */ /* 0x000fea000383ffff */
.L_x_1405:
[----:B-1----:R1:W2:Y:S02]  /*36bf0*/  SYNCS.PHASECHK.TRANS64.TRYWAIT P3, [R103+URZ+0x2e8b0], R129 ;  /* 0x02e8b081670075a7 */ /* 0x0022a4000806017f */
[----:B--2---:R-:W-:Y:S05]  /*36c00*/  @!P3 NANOSLEEP.SYNCS 0x989680 ;  /* 0x009896800000b95d */ /* 0x004fea0003900000 */
[----:B------:R-:W2:Y:S02]  /*36c10*/  @!P3 SYNCS.PHASECHK.TRANS64 P3, [R103+URZ+0x2e8b0], R129 ;  /* 0x02e8b0816700b5a7 */ /* 0x000ea4000806007f */
[----:B--2---:R-:W-:Y:S05]  /*36c20*/  @!P3 BRA `(.L_x_1405) ;  /* 0xfffffffc00f0b947 */ /* 0x004fea000383ffff */
[----:B------:R-:W-:Y:S05]  /*36c30*/  BRA `(.L_x_1721) ;  /* 0xfffffd5400e87947 */ /* 0x000fea000383ffff */
.L_x_1427:
[----:B------:R-:W-:Y:S01]  /*36c40*/  BSSY B0, `(.L_x_1722) ;  /* 0x0000007000007945 */ /* 0x000fe20003800000 */
[----:B------:R-:W-:Y:S02]  /*36c50*/  IMAD.MOV.U32 R12, RZ, RZ, RZ ;  /* 0x000000ffff0c7224 */ /* 0x000fe400078e00ff */
[----:B------:R-:W-:Y:S02]  /*36c60*/  IMAD.MOV.U32 R11, RZ, RZ, 0x1f ;  /* 0x0000001fff0b7424 */ /* 0x000fe400078e00ff */
[----:B------:R-:W-:-:S07]  /*36c70*/  IMAD.MOV.U32 R15, RZ, RZ, -0x1 ;  /* 0xffffffffff0f7424 */ /* 0x000fce00078e00ff */
[----:B------:R-:W-:Y:S05]  /*36c80*/  WARPSYNC.COLLECTIVE R15, `(.L_x_1723) ;  /* 0x000000000f087348 */ /* 0x000fea0003c00000 */
[----:B------:R0:W1:Y:S02]  /*36c90*/  SHFL.IDX P6, R14, R13, R12, R11 ;  /* 0x0000000c0d0e7389 */ /* 0x00006400000c000b */
[----:B01----:R-:W-:Y:S01]  /*36ca0*/  ENDCOLLECTIVE ;  /* 0x000000000000791b */ /* 0x003fe20003800000 */
.L_x_1723:
[----:B------:R-:W-:Y:S05]  /*36cb0*/  BSYNC B0 ;  /* 0x0000000000007941 */ /* 0x000fea0003800000 */
.L_x_1722:
[----:B------:R0:W-:Y:S01]  /*36cc0*/  STL [R1+0x58], R14 ;  /* 0x0000580e01007387 */ /* 0x0001e20000100800 */
[----:B------:R-:W-:Y:S05]  /*36cd0*/  BRA `(.L_x_1724) ;  /* 0xfffffd6c00347947 */ /* 0x000fea000383ffff */
.L_x_1439:
        /* <DEDUP_REMOVED lines=8> */
.L_x_1726:
[----:B------:R-:W-:Y:S05]  /*36d60*/  BSYNC B1 ;  /* 0x0000000000017941 */ /* 0x000fea0003800000 */
.L_x_1725:
[----:B------:R-:W-:Y:S02]  /*36d70*/  IMAD.MOV.U32 R13, RZ, RZ, R5 ;  /* 0x000000ffff0d7224 */ /* 0x000fe400078e0005 */
[----:B------:R-:W-:Y:S02]  /*36d80*/  IMAD.MOV.U32 R12, RZ, RZ, RZ ;  /* 0x000000ffff0c7224 */ /* 0x000fe400078e00ff */
[----:B------:R-:W-:Y:S02]  /*36d90*/  IMAD.MOV.U32 R11, RZ, RZ, 0x1c1f ;  /* 0x00001c1fff0b7424 */ /* 0x000fe400078e00ff */
[----:B------:R-:W-:Y:S02]  /*36da0*/  IMAD.MOV.U32 R15, RZ, RZ, -0x1 ;  /* 0xffffffffff0f7424 */ /* 0x000fe400078e00ff */
[----:B------:R-:W-:-:S07]  /*36db0*/  IMAD.MOV.U32 R0, RZ, RZ, R14 ;  /* 0x000000ffff007224 */ /* 0x000fce00078e000e */
[----:B------:R-:W-:Y:S05]  /*36dc0*/  WARPSYNC.COLLECTIVE R15, `(.L_x_1727) ;  /* 0x000000000f087348 */ /* 0x000fea0003c00000 */
[----:B------:R0:W1:Y:S02]  /*36dd0*/  SHFL.IDX P6, R14, R13, R12, R11 ;  /* 0x0000000c0d0e7389 */ /* 0x00006400000c000b */
[----:B01----:R-:W-:Y:S01]  /*36de0*/  ENDCOLLECTIVE ;  /* 0x000000000000791b */ /* 0x003fe20003800000 */
.L_x_1727:
[----:B------:R-:W-:Y:S02]  /*36df0*/  IMAD.MOV.U32 R13, RZ, RZ, R8 ;  /* 0x000000ffff0d7224 */ /* 0x000fe400078e0008 */
[----:B------:R-:W-:-:S07]  /*36e00*/  IMAD.MOV.U32 R3, RZ, RZ, R14 ;  /* 0x000000ffff037224 */ /* 0x000fce00078e000e */
[----:B------:R-:W-:Y:S05]  /*36e10*/  WARPSYNC.COLLECTIVE R15, `(.L_x_1728) ;  /* 0x000000000f087348 */ /* 0x000fea0003c00000 */
[----:B------:R0:W1:Y:S02]  /*36e20*/  SHFL.IDX P6, R14, R13, R12, R11 ;  /* 0x0000000c0d0e7389 */ /* 0x00006400000c000b */
[----:B01----:R-:W-:Y:S01]  /*36e30*/  ENDCOLLECTIVE ;  /* 0x000000000000791b */ /* 0x003fe20003800000 */
.L_x_1728:
[----:B------:R-:W-:Y:S02]  /*36e40*/  IMAD.MOV.U32 R13, RZ, RZ, R7 ;  /* 0x000000ffff0d7224 */ /* 0x000fe400078e0007 */
[----:B------:R-:W-:-:S07]  /*36e50*/  IMAD.MOV.U32 R4, RZ, RZ, R14 ;  /* 0x000000ffff047224 */ /* 0x000fce00078e000e */
[----:B------:R-:W-:Y:S05]  /*36e60*/  WARPSYNC.COLLECTIVE R15, `(.L_x_1729) ;  /* 0x000000000f087348 */ /* 0x000fea0003c00000 */
[----:B------:R0:W1:Y:S02]  /*36e70*/  SHFL.IDX P6, R14, R13, R12, R11 ;  /* 0x0000000c0d0e7389 */ /* 0x00006400000c000b */
[----:B01----:R-:W-:Y:S01]  /*36e80*/  ENDCOLLECTIVE ;  /* 0x000000000000791b */ /* 0x003fe20003800000 */
.L_x_1729:
[----:B------:R-:W-:Y:S05]  /*36e90*/  BRA `(.L_x_1730) ;  /* 0xfffffd7000b07947 */ /* 0x000fea000383ffff */
.L_x_1442:
[----:B------:R-:W-:Y:S01]  /*36ea0*/  BSSY B1, `(.L_x_1731) ;  /* 0x0000008000017945 */ /* 0x000fe20003800000 */
[----:B------:R-:W-:Y:S02]  /*36eb0*/  IMAD.MOV.U32 R13, RZ, RZ, R6 ;  /* 0x000000ffff0d7224 */ /* 0x000fe400078e0006 */
[----:B------:R-:W-:Y:S02]  /*36ec0*/  IMAD.MOV.U32 R12, RZ, RZ, 0x1 ;  /* 0x00000001ff0c7424 */ /* 0x000fe400078e00ff */
[----:B------:R-:W-:Y:S02]  /*36ed0*/  IMAD.MOV.U32 R11, RZ, RZ, 0x1c1f ;  /* 0x00001c1fff0b7424 */ /* 0x000fe400078e00ff */
[----:B------:R-:W-:-:S07]  /*36ee0*/  IMAD.MOV.U32 R15, RZ, RZ, -0x1 ;  /* 0xffffffffff0f7424 */ /* 0x000fce00078e00ff */
[----:B-12345:R-:W-:Y:S05]  /*36ef0*/  WARPSYNC.COLLECTIVE R15, `(.L_x_1732) ;  /* 0x000000000f087348 */ /* 0x03efea0003c00000 */
[----:B------:R0:W0:Y:S02]  /*36f00*/  SHFL.IDX P6, R14, R13, R12, R11 ;  /* 0x0000000c0d0e7389 */ /* 0x00002400000c000b */
[----:B012345:R-:W-:Y:S01]  /*36f10*/  ENDCOLLECTIVE ;  /* 0x000000000000791b */ /* 0x03ffe20003800000 */
.L_x_1732:
[----:B------:R-:W-:Y:S05]  /*36f20*/  BSYNC B1 ;  /* 0x0000000000017941 */ /* 0x000fea0003800000 */
.L_x_1731:
        /* <DEDUP_REMOVED lines=8> */
.L_x_1733:
[----:B------:R-:W-:Y:S02]  /*36fb0*/  IMAD.MOV.U32 R13, RZ, RZ, R8 ;  /* 0x000000ffff0d7224 */ /* 0x000fe400078e0008 */
[----:B------:R-:W-:-:S07]  /*36fc0*/  IMAD.MOV.U32 R3, RZ, RZ, R14 ;  /* 0x000000ffff037224 */ /* 0x000fce00078e000e */
[----:B------:R-:W-:Y:S05]  /*36fd0*/  WARPSYNC.COLLECTIVE R15, `(.L_x_1734) ;  /* 0x000000000f087348 */ /* 0x000fea0003c00000 */
[----:B------:R0:W1:Y:S02]  /*36fe0*/  SHFL.IDX P6, R14, R13, R12, R11 ;  /* 0x0000000c0d0e7389 */ /* 0x00006400000c000b */
[----:B01----:R-:W-:Y:S01]  /*36ff0*/  ENDCOLLECTIVE ;  /* 0x000000000000791b */ /* 0x003fe20003800000 */
.L_x_1734:
[----:B------:R-:W-:Y:S02]  /*37000*/  IMAD.MOV.U32 R13, RZ, RZ, R7 ;  /* 0x000000ffff0d7224 */ /* 0x000fe400078e0007 */
[----:B------:R-:W-:-:S07]  /*37010*/  IMAD.MOV.U32 R4, RZ, RZ, R14 ;  /* 0x000000ffff047224 */ /* 0x000fce00078e000e */
[----:B------:R-:W-:Y:S05]  /*37020*/  WARPSYNC.COLLECTIVE R15, `(.L_x_1735) ;  /* 0x000000000f087348 */ /* 0x000fea0003c00000 */
[----:B------:R0:W1:Y:S02]  /*37030*/  SHFL.IDX P6, R14, R13, R12, R11 ;  /* 0x0000000c0d0e7389 */ /* 0x00006400000c000b */
[----:B01----:R-:W-:Y:S01]  /*37040*/  ENDCOLLECTIVE ;  /* 0x000000000000791b */ /* 0x003fe20003800000 */
.L_x_1735:
[----:B------:R-:W-:Y:S05]  /*37050*/  BRA `(.L_x_1736) ;  /* 0xfffffd7000d47947 */ /* 0x000fea000383ffff */
.L_x_1446:
[----:B0-----:R0:W1:Y:S02]  /*37060*/  SYNCS.PHASECHK.TRANS64.TRYWAIT P0, [R18+URZ+0x2e800], R5 ;  /* 0x02e80005120075a7 */ /* 0x001064000800017f */
[----:B-1----:R-:W-:Y:S05]  /*37070*/  @!P0 NANOSLEEP.SYNCS 0x989680 ;  /* 0x009896800000895d */ /* 0x002fea0003900000 */
[----:B------:R-:W1:Y:S02]  /*37080*/  @!P0 SYNCS.PHASECHK.TRANS64 P0, [R18+URZ+0x2e800], R5 ;  /* 0x02e80005120085a7 */ /* 0x000e64000800007f */
[----:B-1----:R-:W-:Y:S05]  /*37090*/  @!P0 BRA `(.L_x_1446) ;  /* 0xfffffffc00f08947 */ /* 0x002fea000383ffff */
[----:B------:R-:W-:Y:S05]  /*370a0*/  BRA `(.L_x_1737) ;  /* 0xfffffd7400887947 */ /* 0x000fea000383ffff */
.L_x_1454:
[----:B------:R-:W1:Y:S01]  /*370b0*/  LDC R39, c[0x0][0x3f4] ;  /* 0x0000fd00ff277b82 */ /* 0x000e620000000800 */
[----:B------:R-:W-:Y:S01]  /*370c0*/  BSSY B1, `(.L_x_1738) ;  /* 0x0000008000017945 */ /* 0x000fe20003800000 */
[----:B------:R-:W-:Y:S02]  /*370d0*/  IMAD.MOV.U32 R13, RZ, RZ, R10 ;  /* 0x000000ffff0d7224 */ /* 0x000fe400078e000a */
[----:B------:R-:W-:Y:S02]  /*370e0*/  IMAD.MOV.U32 R12, RZ, RZ, RZ ;  /* 0x000000ffff0c7224 */ /* 0x000fe400078e00ff */
[----:B------:R-:W-:Y:S02]  /*370f0*/  IMAD.MOV.U32 R11, RZ, RZ, 0x1c1f ;  /* 0x00001c1fff0b7424 */ /* 0x000fe400078e00ff */
[----:B------:R-:W-:-:S07]  /*37100*/  IMAD.MOV.U32 R15, RZ, RZ, -0x1 ;  /* 0xffffffffff0f7424 */ /* 0x000fce00078e00ff */
[----:B01----:R-:W-:Y:S05]  /*37110*/  WARPSYNC.COLLECTIVE R15, `(.L_x_1739) ;  /* 0x000000000f087348 */ /* 0x003fea0003c00000 */
[----:B0-----:R0:W2:Y:S02]  /*37120*/  SHFL.IDX P6, R14, R13, R12, R11 ;  /* 0x0000000c0d0e7389 */ /* 0x0010a400000c000b */
[----:B012---:R-:W-:Y:S01]  /*37130*/  ENDCOLLECTIVE ;  /* 0x000000000000791b */ /* 0x007fe20003800000 */
.L_x_1739:
[----:B------:R-:W-:Y:S05]  /*37140*/  BSYNC B1 ;  /* 0x0000000000017941 */ /* 0x000fea0003800000 */
.L_x_1738:
[----:B------:R0:W5:Y:S01]  /*37150*/  LDL R8, [R1+0x10] ;  /* 0x0000100001087983 */ /* 0x0001620000100800 */
[----:B------:R-:W-:Y:S01]  /*37160*/  IMAD.MOV.U32 R13, RZ, RZ, R33 ;  /* 0x000000ffff0d7224 */ /* 0x000fe200078e0021 */
[----:B------:R-:W-:Y:S01]  /*37170*/  ISETP.GE.AND P0, PT, R22, R39, PT ;  /* 0x000000271600720c */ /* 0x000fe20003f06270 */
[----:B------:R-:W-:Y:S02]  /*37180*/  IMAD.MOV.U32 R12, RZ, RZ, RZ ;  /* 0x000000ffff0c7224 */ /* 0x000fe400078e00ff */
[----:B------:R-:W-:Y:S02]  /*37190*/  IMAD.MOV.U32 R11, RZ, RZ, 0x1c1f ;  /* 0x00001c1fff0b7424 */ /* 0x000fe400078e00ff */
[----:B------:R-:W-:Y:S02]  /*371a0*/  IMAD.MOV.U32 R15, RZ, RZ, -0x1 ;  /* 0xffffffffff0f7424 */ /* 0x000fe400078e00ff */
[----:B0-----:R-:W-:-:S07]  /*371b0*/  IMAD.MOV.U32 R3, RZ, RZ, R14 ;  /* 0x000000ffff037224 */ /* 0x001fce00078e000e */
[----:B-----5:R-:W-:Y:S05]  /*371c0*/  WARPSYNC.COLLECTIVE R15, `(.L_x_1740) ;  /* 0x000000000f087348 */ /* 0x020fea0003c00000 */
[----:B------:R0:W1:Y:S02]  /*371d0*/  SHFL.IDX P6, R14, R13, R12, R11 ;  /* 0x0000000c0d0e7389 */ /* 0x00006400000c000b */
[----:B01---5:R-:W-:Y:S01]  /*371e0*/  ENDCOLLECTIVE ;  /* 0x000000000000791b */ /* 0x023fe20003800000 */
.L_x_1740:
[----:B------:R-:W-:Y:S02]  /*371f0*/  IMAD.MOV.U32 R13, RZ, RZ, R35 ;  /* 0x000000ffff0d7224 */ /* 0x000fe400078e0023 */
[----:B------:R-:W-:-:S07]  /*37200*/  IMAD.MOV.U32 R5, RZ, RZ, R14 ;  /* 0x000000ffff057224 */ /* 0x000fce00078e000e */
[----:B------:R-:W-:Y:S05]  /*37210*/  WARPSYNC.COLLECTIVE R15, `(.L_x_1741) ;  /* 0x000000000f087348 */ /* 0x000fea0003c00000 */
[----:B------:R0:W1:Y:S02]  /*37220*/  SHFL.IDX P6, R14, R13, R12, R11 ;  /* 0x0000000c0d0e7389 */ /* 0x00006400000c000b */
[----:B01----:R-:W-:Y:S01]  /*37230*/  ENDCOLLECTIVE ;  /* 0x000000000000791b */ /* 0x003fe20003800000 */
.L_x_1741:
[----:B------:R-:W-:Y:S02]  /*37240*/  IMAD.MOV.U32 R13, RZ, RZ, R37 ;  /* 0x000000ffff0d7224 */ /* 0x000fe400078e0025 */
[----:B------:R-:W-:-:S07]  /*37250*/  IMAD.MOV.U32 R7, RZ, RZ, R14 ;  /* 0x000000ffff077224 */ /* 0x000fce00078e000e */
[----:B------:R-:W-:Y:S05]  /*37260*/  WARPSYNC.COLLECTIVE R15, `(.L_x_1742) ;  /* 0x000000000f087348 */ /* 0x000fea0003c00000 */
[----:B------:R0:W1:Y:S02]  /*37270*/  SHFL.IDX P6, R14, R13, R12, R11 ;  /* 0x0000000c0d0e7389 */ /* 0x00006400000c000b */
[----:B01----:R-:W-:Y:S01]  /*37280*/  ENDCOLLECTIVE ;  /* 0x000000000000791b */ /* 0x003fe20003800000 */
.L_x_1742:
[----:B------:R-:W-:Y:S01]  /*37290*/  ULDC.64 UR4, c[0x0][0x208] ;  /* 0x0000820000047ab9 */ /* 0x000fe20000000a00 */
[----:B------:R-:W-:-:S05]  /*372a0*/  IMAD R32, R8, R32, RZ ;  /* 0x0000002008207224 */ /* 0x000fca00078e02ff */
[----:B------:R-:W-:-:S13]  /*372b0*/  ISETP.GE.OR P1, PT, R41, R32, P0 ;  /* 0x000000202900720c */ /* 0x000fda0000726670 */
[C---:B------:R-:W-:Y:S02]  /*372c0*/  @!P1 IADD3 R0, P2, R22.reuse, R5, RZ ;  /* 0x0000000516009210 */ /* 0x040fe40007f5e0ff */
[----:B------:R-:W-:-:S03]  /*372d0*/  @!P1 IADD3 R14, P3, R22, R14, RZ ;  /* 0x0000000e160e9210 */ /* 0x000fc60007f7e0ff */
[--C-:B------:R-:W-:Y:S02]  /*372e0*/  @!P1 IMAD.X R5, R3, 0x1, R23.reuse, P2 ;  /* 0x0000000103059824 */ /* 0x100fe400010e0617 */
[----:B------:R-:W-:Y:S02]  /*372f0*/  @!P1 IMAD.X R3, R7, 0x1, R23, P3 ;  /* 0x0000000107039824 */ /* 0x000fe400018e0617 */
[----:B------:R-:W-:Y:S02]  /*37300*/  @!P1 IMAD.MOV.U32 R4, RZ, RZ, R0 ;  /* 0x000000ffff049224 */ /* 0x000fe400078e0000 */
[----:B------:R-:W-:Y:S02]  /*37310*/  @!P1 IMAD.MOV.U32 R28, RZ, RZ, R14 ;  /* 0x000000ffff1c9224 */ /* 0x000fe400078e000e */
[----:B------:R-:W-:Y:S02]  /*37320*/  @!P1 IMAD.MOV.U32 R29, RZ, RZ, R3 ;  /* 0x000000ffff1d9224 */ /* 0x000fe400078e0003 */
[----:B------:R-:W5:Y:S04]  /*37330*/  @!P1 LD.E.128 R4, desc[UR4][R4.64] ;  /* 0x0000000404049980 */ /* 0x000f68000c101d00 */
[----:B------:R-:W5:Y:S01]  /*37340*/  @!P1 LD.E.128 R28, desc[UR4][R28.64] ;  /* 0x000000041c1c9980 */ /* 0x000f62000c101d00 */
[----:B------:R-:W-:Y:S01]  /*37350*/  IMAD.MOV.U32 R13, RZ, RZ, R10 ;  /* 0x000000ffff0d7224 */ /* 0x000fe200078e000a */
[----:B------:R-:W-:Y:S01]  /*37360*/  CS2R R26, SRZ ;  /* 0x00000000001a7805 */ /* 0x000fe2000001ff00 */
[----:B------:R-:W-:Y:S01]  /*37370*/  IMAD.MOV.U32 R12, RZ, RZ, 0x1 ;  /* 0x00000001ff0c7424 */ /* 0x000fe200078e00ff */
[----:B------:R-:W-:-:S02]  /*37380*/  CS2R R24, SRZ ;  /* 0x0000000000187805 */ /* 0x000fc4000001ff00 */
[----:B------:R-:W-:Y:S02]  /*37390*/  CS2R R20, SRZ ;  /* 0x0000000000147805 */ /* 0x000fe4000001ff00 */
[----:B------:R-:W-:-:S07]  /*373a0*/  CS2R R8, SRZ ;  /* 0x0000000000087805 */ /* 0x000fce000001ff00 */
[----:B-----5:R-:W-:Y:S05]  /*373b0*/  WARPSYNC.COLLECTIVE R15, `(.L_x_1743) ;  /* 0x000000000f087348 */ /* 0x020fea0003c00000 */
[----:B------:R0:W1:Y:S02]  /*373c0*/  SHFL.IDX P6, R14, R13, R12, R11 ;  /* 0x0000000c0d0e7389 */ /* 0x00006400000c000b */
[----:B01---5:R-:W-:Y:S01]  /*373d0*/  ENDCOLLECTIVE ;  /* 0x000000000000791b */ /* 0x023fe20003800000 */
.L_x_1743:
[----:B------:R-:W-:Y:S02]  /*373e0*/  IMAD.MOV.U32 R13, RZ, RZ, R33 ;  /* 0x000000ffff0d7224 */ /* 0x000fe400078e0021 */
[----:B------:R-:W-:-:S07]  /*373f0*/  IMAD.MOV.U32 R3, RZ, RZ, R14 ;  /* 0x000000ffff037224 */ /* 0x000fce00078e000e */
[----:B------:R-:W-:Y:S05]  /*37400*/  WARPSYNC.COLLECTIVE R15, `(.L_x_1744) ;  /* 0x000000000f087348 */ /* 0x000fea0003c00000 */
[----:B------:R0:W1:Y:S02]  /*37410*/  SHFL.IDX P6, R14, R13, R12, R11 ;  /* 0x0000000c0d0e7389 */ /* 0x00006400000c000b */
[----:B01----:R-:W-:Y:S01]  /*37420*/  ENDCOLLECTIVE ;  /* 0x000000000000791b */ /* 0x003fe20003800000 */
.L_x_1744:
[----:B------:R-:W-:Y:S02]  /*37430*/  IMAD.MOV.U32 R13, RZ, RZ, R35 ;  /* 0x000000ffff0d7224 */ /* 0x000fe400078e0023 */
[----:B------:R-:W-:-:S07]  /*37440*/  IMAD.MOV.U32 R33, RZ, RZ, R14 ;  /* 0x000000ffff217224 */ /* 0x000fce00078e000e */
[----:B------:R-:W-:Y:S05]  /*37450*/  WARPSYNC.COLLECTIVE R15, `(.L_x_1745) ;  /* 0x000000000f087348 */ /* 0x000fea0003c00000 */
[----:B------:R0:W1:Y:S02]  /*37460*/  SHFL.IDX P6, R14, R13, R12, R11 ;  /* 0x0000000c0d0e7389 */ /* 0x00006400000c000b */
[----:B01----:R-:W-:Y:S01]  /*37470*/  ENDCOLLECTIVE ;  /* 0x000000000000791b */ /* 0x003fe20003800000 */
.L_x_1745:
[----:B------:R-:W-:Y:S02]  /*37480*/  IMAD.MOV.U32 R13, RZ, RZ, R37 ;  /* 0x000000ffff0d7224 */ /* 0x000fe400078e0025 */
[----:B------:R-:W-:-:S07]  /*37490*/  IMAD.MOV.U32 R35, RZ, RZ, R14 ;  /* 0x000000ffff237224 */ /* 0x000fce00078e000e */
[----:B------:R-:W-:Y:S05]  /*374a0*/  WARPSYNC.COLLECTIVE R15, `(.L_x_1746) ;  /* 0x000000000f087348 */ /* 0x000fea0003c00000 */
[----:B------:R0:W1:Y:S02]  /*374b0*/  SHFL.IDX P6, R14, R13, R12, R11 ;  /* 0x0000000c0d0e7389 */ /* 0x00006400000c000b */
[----:B01----:R-:W-:Y:S01]  /*374c0*/  ENDCOLLECTIVE ;  /* 0x000000000000791b */ /* 0x003fe20003800000 */
.L_x_1746:
[----:B------:R-:W-:Y:S02]  /*374d0*/  IMAD.MOV.U32 R37, RZ, RZ, R14 ;  /* 0x000000ffff257224 */ /* 0x000fe400078e000e */
[----:B------:R-:W-:Y:S02]  /*374e0*/  @!P1 IMAD.MOV.U32 R26, RZ, RZ, R4 ;  /* 0x000000ffff1a9224 */ /* 0x000fe400078e0004 */
[----:B------:R-:W-:Y:S01]  /*374f0*/  @!P1 IMAD.MOV.U32 R27, RZ, RZ, R5 ;  /* 0x000000ffff1b9224 */ /* 0x000fe200078e0005 */
[----:B------:R-:W-:Y:S01]  /*37500*/  CS2R R4, SRZ ;  /* 0x0000000000047805 */ /* 0x000fe2000001ff00 */
[----:B------:R-:W-:Y:S02]  /*37510*/  @!P1 IMAD.MOV.U32 R24, RZ, RZ, R6 ;  /* 0x000000ffff189224 */ /* 0x000fe400078e0006 */
[----:B------:R-:W-:Y:S02]  /*37520*/  @!P1 IMAD.MOV.U32 R25, RZ, RZ, R7 ;  /* 0x000000ffff199224 */ /* 0x000fe400078e0007 */
[----:B------:R-:W-:-:S02]  /*37530*/  @!P1 IMAD.MOV.U32 R20, RZ, RZ, R28 ;  /* 0x000000ffff149224 */ /* 0x000fc400078e001c */
[----:B------:R-:W-:Y:S02]  /*37540*/  @!P1 IMAD.MOV.U32 R21, RZ, RZ, R29 ;  /* 0x000000ffff159224 */ /* 0x000fe400078e001d */
[----:B------:R-:W-:Y:S02]  /*37550*/  @!P1 IMAD.MOV.U32 R8, RZ, RZ, R30 ;  /* 0x000000ffff089224 */ /* 0x000fe400078e001e */
[----:B------:R-:W-:Y:S01]  /*37560*/  @!P1 IMAD.MOV.U32 R9, RZ, RZ, R31 ;  /* 0x000000ffff099224 */ /* 0x000fe200078e001f */
[----:B------:R-:W-:Y:S06]  /*37570*/  BRA `(.L_x_1747) ;  /* 0xfffffd9400307947 */ /* 0x000fec000383ffff */
.L_x_1458:
[----:B0-----:R0:W1:Y:S02]  /*37580*/  SYNCS.PHASECHK.TRANS64.TRYWAIT P1, [R18+URZ+0x2e800], R3 ;  /* 0x02e80003120075a7 */ /* 0x001064000802017f */
[----:B-1----:R-:W-:Y:S05]  /*37590*/  @!P1 NANOSLEEP.SYNCS 0x989680 ;  /* 0x009896800000995d */ /* 0x002fea0003900000 */
[----:B------:R-:W1:Y:S02]  /*375a0*/  @!P1 SYNCS.PHASECHK.TRANS64 P1, [R18+URZ+0x2e800], R3 ;  /* 0x02e80003120095a7 */ /* 0x000e64000802007f */
[----:B-1----:R-:W-:Y:S05]  /*375b0*/  @!P1 BRA `(.L_x_1458) ;  /* 0xfffffffc00f09947 */ /* 0x002fea000383ffff */
[----:B------:R-:W-:Y:S05]  /*375c0*/  BRA `(.L_x_1748) ;  /* 0xfffffd9400a47947 */ /* 0x000fea000383ffff */
.L_x_1464:
[----:B-1----:R1:W2:Y:S02]  /*375d0*/  SYNCS.PHASECHK.TRANS64.TRYWAIT P2, [R0+URZ+0x2e830], R5 ;  /* 0x02e83005000075a7 */ /* 0x0022a4000804017f */
[----:B--2---:R-:W-:Y:S05]  /*375e0*/  @!P2 NANOSLEEP.SYNCS 0x989680 ;  /* 0x009896800000a95d */ /* 0x004fea0003900000 */
[----:B------:R-:W2:Y:S02]  /*375f0*/  @!P2 SYNCS.PHASECHK.TRANS64 P2, [R0+URZ+0x2e830], R5 ;  /* 0x02e830050000a5a7 */ /* 0x000ea4000804007f */
[----:B--2---:R-:W-:Y:S05]  /*37600*/  @!P2 BRA `(.L_x_1464) ;  /* 0xfffffffc00f0a947 */ /* 0x004fea000383ffff */
[----:B------:R-:W-:Y:S05]  /*37610*/  BRA `(.L_x_1463) ;  /* 0xfffffdb400f87947 */ /* 0x000fea000383ffff */
.L_x_1482:
[----:B-1----:R1:W2:Y:S02]  /*37620*/  SYNCS.PHASECHK.TRANS64.TRYWAIT P3, [R15+URZ+0x2e830], R14 ;  /* 0x02e8300e0f0075a7 */ /* 0x0022a4000806017f */
[----:B--2---:R-:W-:Y:S05]  /*37630*/  @!P3 NANOSLEEP.SYNCS 0x989680 ;  /* 0x009896800000b95d */ /* 0x004fea0003900000 */
[----:B------:R-:W2:Y:S02]  /*37640*/  @!P3 SYNCS.PHASECHK.TRANS64 P3, [R15+URZ+0x2e830], R14 ;  /* 0x02e8300e0f00b5a7 */ /* 0x000ea4000806007f */
[----:B--2---:R-:W-:Y:S05]  /*37650*/  @!P3 BRA `(.L_x_1482) ;  /* 0xfffffffc00f0b947 */ /* 0x004fea000383ffff */
[----:B------:R-:W-:Y:S05]  /*37660*/  BRA `(.L_x_1481) ;  /* 0xfffffe1000f07947 */ /* 0x000fea000383ffff */
.L_x_1486:
[----:B-1----:R1:W2:Y:S02]  /*37670*/  SYNCS.PHASECHK.TRANS64.TRYWAIT P2, [R15+URZ+0x2e850], R14 ;  /* 0x02e8500e0f0075a7 */ /* 0x0022a4000804017f */
[----:B--2---:R-:W-:Y:S05]  /*37680*/  @!P2 NANOSLEEP.SYNCS 0x989680 ;  /* 0x009896800000a95d */ /* 0x004fea0003900000 */
[----:B------:R-:W2:Y:S02]  /*37690*/  @!P2 SYNCS.PHASECHK.TRANS64 P2, [R15+URZ+0x2e850], R14 ;  /* 0x02e8500e0f00a5a7 */ /* 0x000ea4000804007f */
[----:B--2---:R-:W-:Y:S05]  /*376a0*/  @!P2 BRA `(.L_x_1486) ;  /* 0xfffffffc00f0a947 */ /* 0x004fea000383ffff */
[----:B------:R-:W-:Y:S05]  /*376b0*/  BRA `(.L_x_1483) ;  /* 0xfffffe2800007947 */ /* 0x000fea000383ffff */
.L_x_1506:
[----:B--2---:R2:W3:Y:S02]  /*376c0*/  SYNCS.PHASECHK.TRANS64.TRYWAIT P3, [R3+URZ+0x2e830], R0 ;  /* 0x02e83000030075a7 */ /* 0x0044e4000806017f */
[----:B---3--:R-:W-:Y:S05]  /*376d0*/  @!P3 NANOSLEEP.SYNCS 0x989680 ;  /* 0x009896800000b95d */ /* 0x008fea0003900000 */
[----:B------:R-:W3:Y:S02]  /*376e0*/  @!P3 SYNCS.PHASECHK.TRANS64 P3, [R3+URZ+0x2e830], R0 ;  /* 0x02e830000300b5a7 */ /* 0x000ee4000806007f */
[----:B---3--:R-:W-:Y:S05]  /*376f0*/  @!P3 BRA `(.L_x_1506) ;  /* 0xfffffffc00f0b947 */ /* 0x008fea000383ffff */
[----:B------:R-:W-:Y:S05]  /*37700*/  BRA `(.L_x_1505) ;  /* 0xfffffe7c00847947 */ /* 0x000fea000383ffff */
.L_x_1510:
[----:B-1----:R1:W2:Y:S02]  /*37710*/  SYNCS.PHASECHK.TRANS64.TRYWAIT P2, [R3+URZ+0x2e850], R0 ;  /* 0x02e85000030075a7 */ /* 0x0022a4000804017f */
[----:B--2---:R-:W-:Y:S05]  /*37720*/  @!P2 NANOSLEEP.SYNCS 0x989680 ;  /* 0x009896800000a95d */ /* 0x004fea0003900000 */
[----:B------:R-:W2:Y:S02]  /*37730*/  @!P2 SYNCS.PHASECHK.TRANS64 P2, [R3+URZ+0x2e850], R0 ;  /* 0x02e850000300a5a7 */ /* 0x000ea4000804007f */
[----:B--2---:R-:W-:Y:S05]  /*37740*/  @!P2 BRA `(.L_x_1510) ;  /* 0xfffffffc00f0a947 */ /* 0x004fea000383ffff */
[----:B------:R-:W-:Y:S05]  /*37750*/  BRA `(.L_x_1507) ;  /* 0xfffffe9000987947 */ /* 0x000fea000383ffff */
.L_x_1518:
[----:B--2---:R2:W3:Y:S02]  /*37760*/  SYNCS.PHASECHK.TRANS64.TRYWAIT P3, [R3+URZ+0x2e830], R0 ;  /* 0x02e83000030075a7 */ /* 0x0044e4000806017f */
[----:B---3--:R-:W-:Y:S05]  /*37770*/  @!P3 NANOSLEEP.SYNCS 0x989680 ;  /* 0x009896800000b95d */ /* 0x008fea0003900000 */
[----:B------:R-:W3:Y:S02]  /*37780*/  @!P3 SYNCS.PHASECHK.TRANS64 P3, [R3+URZ+0x2e830], R0 ;  /* 0x02e830000300b5a7 */ /* 0x000ee4000806007f */
[----:B---3--:R-:W-:Y:S05]  /*37790*/  @!P3 BRA `(.L_x_1518) ;  /* 0xfffffffc00f0b947 */ /* 0x008fea000383ffff */
[----:B------:R-:W-:Y:S05]  /*377a0*/  BRA `(.L_x_1517) ;  /* 0xfffffebc00687947 */ /* 0x000fea000383ffff */
.L_x_1522:
[----:B-1----:R1:W2:Y:S02]  /*377b0*/  SYNCS.PHASECHK.TRANS64.TRYWAIT P2, [R3+URZ+0x2e850], R0 ;  /* 0x02e85000030075a7 */ /* 0x0022a4000804017f */
[----:B--2---:R-:W-:Y:S05]  /*377c0*/  @!P2 NANOSLEEP.SYNCS 0x989680 ;  /* 0x009896800000a95d */ /* 0x004fea0003900000 */
[----:B------:R-:W2:Y:S02]  /*377d0*/  @!P2 SYNCS.PHASECHK.TRANS64 P2, [R3+URZ+0x2e850], R0 ;  /* 0x02e850000300a5a7 */ /* 0x000ea4000804007f */
[----:B--2---:R-:W-:Y:S05]  /*377e0*/  @!P2 BRA `(.L_x_1522) ;  /* 0xfffffffc00f0a947 */ /* 0x004fea000383ffff */
[----:B------:R-:W-:Y:S05]  /*377f0*/  BRA `(.L_x_1519) ;  /* 0xfffffed000847947 */ /* 0x000fea000383ffff */
.L_x_1536:
[----:B--2---:R2:W3:Y:S02]  /*37800*/  SYNCS.PHASECHK.TRANS64.TRYWAIT P1, [R13+URZ+0x2e850], R4 ;  /* 0x02e850040d0075a7 */ /* 0x0044e4000802017f */
[----:B---3--:R-:W-:Y:S05]  /*37810*/  @!P1 NANOSLEEP.SYNCS 0x989680 ;  /* 0x009896800000995d */ /* 0x008fea0003900000 */
[----:B------:R-:W3:Y:S02]  /*37820*/  @!P1 SYNCS.PHASECHK.TRANS64 P1, [R13+URZ+0x2e850], R4 ;  /* 0x02e850040d0095a7 */ /* 0x000ee4000802007f */
[----:B---3--:R-:W-:Y:S05]  /*37830*/  @!P1 BRA `(.L_x_1536) ;  /* 0xfffffffc00f09947 */ /* 0x008fea000383ffff */
[----:B------:R-:W-:Y:S05]  /*37840*/  BRA `(.L_x_1535) ;  /* 0xffffff2000fc7947 */ /* 0x000fea000383ffff */
.L_x_1540:
[----:B------:R-:W-:Y:S01]  /*37850*/  SEL R55, R12, R65, P0 ;  /* 0x000000410c377207 */ /* 0x000fe20000000000 */
[----:B------:R-:W-:Y:S01]  /*37860*/  IMAD.MOV.U32 R15, RZ, RZ, -0x1 ;  /* 0xffffffffff0f7424 */ /* 0x000fe200078e00ff */
[----:B------:R-:W-:Y:S01]  /*37870*/  SEL R62, R65, R12, P0 ;  /* 0x0000000c413e7207 */ /* 0x000fe20000000000 */
[----:B-----5:R-:W-:Y:S01]  /*37880*/  IMAD.MOV.U32 R12, RZ, RZ, R26 ;  /* 0x000000ffff0c7224 */ /* 0x020fe200078e001a */
[----:B------:R-:W-:Y:S02]  /*37890*/  SEL R63, R11, R106, P0 ;  /* 0x0000006a0b3f7207 */ /* 0x000fe40000000000 */
[----:B------:R-:W-:Y:S01]  /*378a0*/  SEL R70, R106, R11, P0 ;  /* 0x0000000b6a467207 */ /* 0x000fe20000000000 */
[----:B------:R-:W-:Y:S01]  /*378b0*/  IMAD.MOV.U32 R11, RZ, RZ, 0x1c1f ;  /* 0x00001c1fff0b7424 */ /* 0x000fe200078e00ff */
[----:B------:R-:W-:Y:S02]  /*378c0*/  SEL R59, R72, R57, P0 ;  /* 0x00000039483b7207 */ /* 0x000fe40000000000 */
[----:B------:R-:W-:-:S07]  /*378d0*/  SEL R66, R57, R72, P0 ;  /* 0x0000004839427207 */ /* 0x000fce0000000000 */
[----:B------:R-:W-:Y:S05]  /*378e0*/  WARPSYNC.COLLECTIVE R15, `(.L_x_1749) ;  /* 0x000000000f087348 */ /* 0x000fea0003c00000 */
[----:B------:R0:W1:Y:S02]  /*378f0*/  SHFL.IDX P6, R14, R13, R12, R11 ;  /* 0x0000000c0d0e7389 */ /* 0x00006400000c000b */
[----:B01----:R-:W-:Y:S01]  /*37900*/  ENDCOLLECTIVE ;  /* 0x000000000000791b */ /* 0x003fe20003800000 */
.L_x_1749:
        /* <DEDUP_REMOVED lines=11> */
[----:B------:R-:W-:Y:S02]  /*379c0*/  LOP3.LUT R29, R26, 0x2, RZ, 0x3c, !PT ;  /* 0x000000021a1d7812 */ /* 0x000fe400078e3cff */
[----:B------:R-:W-:Y:S01]  /*379d0*/  SEL R9, R21, R118, P0 ;  /* 0x0000007615097207 */ /* 0x000fe20000000000 */
[----:B------:R-:W-:Y:S01]  /*379e0*/  IMAD.MOV.U32 R5, RZ, RZ, R14 ;  /* 0x000000ffff057224 */ /* 0x000fe200078e000e */
[----:B------:R-:W-:-:S07]  /*379f0*/  SEL R24, R118, R21, P0 ;  /* 0x0000001576187207 */ /* 0x000fce0000000000 */
[----:B------:R-:W-:Y:S05]  /*37a00*/  WARPSYNC.COLLECTIVE R15, `(.L_x_1750) ;  /* 0x000000000f087348 */ /* 0x000fea0003c00000 */
[----:B------:R0:W1:Y:S02]  /*37a10*/  SHFL.IDX P6, R14, R13, R12, R11 ;  /* 0x0000000c0d0e7389 */ /* 0x00006400000c000b */
[----:B01----:R-:W-:Y:S01]  /*37a20*/  ENDCOLLECTIVE ;  /* 0x000000000000791b */ /* 0x003fe20003800000 */
.L_x_1750:
        /* <DEDUP_REMOVED lines=19> */
.L_x_1751:
        /* <DEDUP_REMOVED lines=18> */
.L_x_1752:
        /* <DEDUP_REMOVED lines=19> */
.L_x_1753:
[----:B------:R-:W-:Y:S02]  /*37db0*/  SEL R33, R10, R103, P0 ;  /* 0x000000670a217207 */ /* 0x000fe40000000000 */
[----:B------:R-:W-:Y:S02]  /*37dc0*/  SEL R20, R20, R101, P0 ;  /* 0x0000006514147207 */ /* 0x000fe40000000000 */
[----:B------:R-:W-:Y:S02]  /*37dd0*/  SEL R10, R103, R10, P0 ;  /* 0x0000000a670a7207 */ /* 0x000fe40000000000 */
[----:B------:R-:W-:Y:S02]  /*37de0*/  SEL R3, R5, R4, P0 ;  /* 0x0000000405037207 */ /* 0x000fe40000000000 */
[----:B------:R-:W-:Y:S02]  /*37df0*/  SEL R100, R6, R7, P0 ;  /* 0x0000000706647207 */ /* 0x000fe40000000000 */
[----:B------:R-:W-:-:S02]  /*37e00*/  SEL R102, R7, R6, P0 ;  /* 0x0000000607667207 */ /* 0x000fc40000000000 */
[----:B------:R-:W-:Y:S01]  /*37e10*/  SEL R5, R4, R5, P0 ;  /* 0x0000000504057207 */ /* 0x000fe20000000000 */
[----:B------:R-:W-:Y:S02]  /*37e20*/  IMAD.MOV.U32 R13, RZ, RZ, R9 ;  /* 0x000000ffff0d7224 */ /* 0x000fe400078e0009 */
[----:B------:R-:W-:-:S07]  /*37e30*/  IMAD.MOV.U32 R8, RZ, RZ, R14 ;  /* 0x000000ffff087224 */ /* 0x000fce00078e000e */
[----:B------:R-:W-:Y:S05]  /*37e40*/  WARPSYNC.COLLECTIVE R15, `(.L_x_1754) ;  /* 0x000000000f087348 */ /* 0x000fea0003c00000 */
[----:B------:R0:W1:Y:S02]  /*37e50*/  SHFL.IDX P6, R14, R13, R12, R11 ;  /* 0x0000000c0d0e7389 */ /* 0x00006400000c000b */
[----:B01----:R-:W-:Y:S01]  /*37e60*/  ENDCOLLECTIVE ;  /* 0x000000000000791b */ /* 0x003fe20003800000 */
.L_x_1754:
[----:B------:R-:W-:Y:S02]  /*37e70*/  IMAD.MOV.U32 R13, RZ, RZ, R86 ;  /* 0x000000ffff0d7224 */ /* 0x000fe400078e0056 */
[----:B------:R-:W-:Y:S02]  /*37e80*/  IMAD.MOV.U32 R12, RZ, RZ, R29 ;  /* 0x000000ffff0c7224 */ /* 0x000fe400078e001d */
[----:B------:R-:W-:-:S07]  /*37e90*/  IMAD.MOV.U32 R9, RZ, RZ, R14 ;  /* 0x000000ffff097224 */ /* 0x000fce00078e000e */
[----:B------:R-:W-:Y:S05]  /*37ea0*/  WARPSYNC.COLLECTIVE R15, `(.L_x_1755) ;  /* 0x000000000f087348 */ /* 0x000fea0003c00000 */
[----:B------:R0:W1:Y:S02]  /*37eb0*/  SHFL.IDX P6, R14, R13, R12, R11 ;  /* 0x0000000c0d0e7389 */ /* 0x00006400000c000b */
[----:B01----:R-:W-:Y:S01]  /*37ec0*/  ENDCOLLECTIVE ;  /* 0x000000000000791b */ /* 0x003fe20003800000 */
.L_x_1755:
[----:B------:R-:W-:Y:S02]  /*37ed0*/  IMAD.MOV.U32 R13, RZ, RZ, R24 ;  /* 0x000000ffff0d7224 */ /* 0x000fe400078e0018 */
[----:B------:R-:W-:-:S07]  /*37ee0*/  IMAD.MOV.U32 R21, RZ, RZ, R14 ;  /* 0x000000ffff157224 */ /* 0x000fce00078e000e */
[----:B------:R-:W-:Y:S05]  /*37ef0*/  WARPSYNC.COLLECTIVE R15, `(.L_x_1756) ;  /* 0x000000000f087348 */ /* 0x000fea0003c00000 */
[----:B------:R0:W1:Y:S02]  /*37f00*/  SHFL.IDX P6, R14, R13, R12, R11 ;  /* 0x0000000c0d0e7389 */ /* 0x00006400000c000b */
[----:B01----:R-:W-:Y:S01]  /*37f10*/  ENDCOLLECTIVE ;  /* 0x000000000000791b */ /* 0x003fe20003800000 */
.L_x_1756:
        /* <DEDUP_REMOVED lines=8> */
.L_x_1757:
[----:B------:R-:W-:Y:S02]  /*37fa0*/  SEL R104, R9, R24, P0 ;  /* 0x0000001809687207 */ /* 0x000fe40000000000 */
[----:B------:R-:W-:Y:S01]  /*37fb0*/  SEL R106, R24, R9, P0 ;  /* 0x00000009186a7207 */ /* 0x000fe20000000000 */
[----:B------:R-:W-:Y:S02]  /*37fc0*/  IMAD.MOV.U32 R13, RZ, RZ, R27 ;  /* 0x000000ffff0d7224 */ /* 0x000fe400078e001b */
[----:B------:R-:W-:-:S07]  /*37fd0*/  IMAD.MOV.U32 R25, RZ, RZ, R14 ;  /* 0x000000ffff197224 */ /* 0x000fce00078e000e */
[----:B------:R-:W-:Y:S05]  /*37fe0*/  WARPSYNC.COLLECTIVE R15, `(.L_x_1758) ;  /* 0x000000000f087348 */ /* 0x000fea0003c00000 */
[----:B------:R0:W1:Y:S02]  /*37ff0*/  SHFL.IDX P6, R14, R13, R12, R11 ;  /* 0x0000000c0d0e7389 */ /* 0x00006400000c000b */
[----:B01----:R-:W-:Y:S01]  /*38000*/  ENDCOLLECTIVE ;  /* 0x000000000000791b */ /* 0x003fe20003800000 */
.L_x_1758:
[----:B------:R-:W-:Y:S02]  /*38010*/  IMAD.MOV.U32 R13, RZ, RZ, R48 ;  /* 0x000000ffff0d7224 */ /* 0x000fe400078e0030 */
[----:B------:R-:W-:Y:S02]  /*38020*/  IMAD.MOV.U32 R12, RZ, RZ, R29 ;  /* 0x000000ffff0c7224 */ /* 0x000fe400078e001d */
[----:B------:R-:W-:-:S07]  /*38030*/  IMAD.MOV.U32 R27, RZ, RZ, R14 ;  /* 0x000000ffff1b7224 */ /* 0x000fce00078e000e */
[----:B------:R-:W-:Y:S05]  /*38040*/  WARPSYNC.COLLECTIVE R15, `(.L_x_1759) ;  /* 0x000000000f087348 */ /* 0x000fea0003c00000 */
[----:B------:R0:W1:Y:S02]  /*38050*/  SHFL.IDX P6, R14, R13, R12, R11 ;  /* 0x0000000c0d0e7389 */ /* 0x00006400000c000b */
[----:B01----:R-:W-:Y:S01]  /*38060*/  ENDCOLLECTIVE ;  /* 0x000000000000791b */ /* 0x003fe20003800000 */
.L_x_1759:
[----:B------:R-:W-:Y:S02]  /*38070*/  IMAD.MOV.U32 R13, RZ, RZ, R50 ;  /* 0x000000ffff0d7224 */ /* 0x000fe400078e0032 */
[----:B------:R-:W-:-:S07]  /*38080*/  IMAD.MOV.U32 R48, RZ, RZ, R14 ;  /* 0x000000ffff307224 */ /* 0x000fce00078e000e */
[----:B------:R-:W-:Y:S05]  /*38090*/  WARPSYNC.COLLECTIVE R15, `(.L_x_1760) ;  /* 0x000000000f087348 */ /* 0x000fea0003c00000 */
[----:B------:R0:W1:Y:S02]  /*380a0*/  SHFL.IDX P6, R14, R13, R12, R11 ;  /* 0x0000000c0d0e7389 */ /* 0x00006400000c000b */
[----:B01----:R-:W-:Y:S01]  /*380b0*/  ENDCOLLECTIVE ;  /* 0x000000000000791b */ /* 0x003fe20003800000 */
.L_x_1760:
        /* <DEDUP_REMOVED lines=8> */
.L_x_1761:
[----:B------:R-:W-:Y:S02]  /*38140*/  SEL R0, R27, R50, P0 ;  /* 0x000000321b007207 */ /* 0x000fe40000000000 */
[----:B------:R-:W-:Y:S01]  /*38150*/  SEL R6, R50, R27, P0 ;  /* 0x0000001b32067207 */ /* 0x000fe20000000000 */
[----:B------:R-:W-:Y:S02]  /*38160*/  IMAD.MOV.U32 R13, RZ, RZ, R45 ;  /* 0x000000ffff0d7224 */ /* 0x000fe400078e002d */
[----:B------:R-:W-:-:S07]  /*38170*/  IMAD.MOV.U32 R43, RZ, RZ, R14 ;  /* 0x000000ffff2b7224 */ /* 0x000fce00078e000e */
[----:B------:R-:W-:Y:S05]  /*38180*/  WARPSYNC.COLLECTIVE R15, `(.L_x_1762) ;  /* 0x000000000f087348 */ /* 0x000fea0003c00000 */
[----:B------:R0:W1:Y:S02]  /*38190*/  SHFL.IDX P6, R14, R13, R12, R11 ;  /* 0x0000000c0d0e7389 */ /* 0x00006400000c000b */
[----:B01----:R-:W-:Y:S01]  /*381a0*/  ENDCOLLECTIVE ;  /* 0x000000000000791b */ /* 0x003fe20003800000 */
.L_x_1762:
[----:B------:R-:W-:Y:S02]  /*381b0*/  IMAD.MOV.U32 R13, RZ, RZ, R52 ;  /* 0x000000ffff0d7224 */ /* 0x000fe400078e0034 */
[----:B------:R-:W-:Y:S02]  /*381c0*/  IMAD.MOV.U32 R12, RZ, RZ, R29 ;  /* 0x000000ffff0c7224 */ /* 0x000fe400078e001d */
[----:B------:R-:W-:-:S07]  /*381d0*/  IMAD.MOV.U32 R45, RZ, RZ, R14 ;  /* 0x000000ffff2d7224 */ /* 0x000fce00078e000e */
[----:B------:R-:W-:Y:S05]  /*381e0*/  WARPSYNC.COLLECTIVE R15, `(.L_x_1763) ;  /* 0x000000000f087348 */ /* 0x000fea0003c00000 */
[----:B------:R0:W1:Y:S02]  /*381f0*/  SHFL.IDX P6, R14, R13, R12, R11 ;  /* 0x0000000c0d0e7389 */ /* 0x00006400000c000b */
[----:B01----:R-:W-:Y:S01]  /*38200*/  ENDCOLLECTIVE ;  /* 0x000000000000791b */ /* 0x003fe20003800000 */
.L_x_1763:
[----:B------:R-:W-:Y:S02]  /*38210*/  IMAD.MOV.U32 R13, RZ, RZ, R54 ;  /* 0x000000ffff0d7224 */ /* 0x000fe400078e0036 */
[----:B------:R-:W-:-:S07]  /*38220*/  IMAD.MOV.U32 R52, RZ, RZ, R14 ;  /* 0x000000ffff347224 */ /* 0x000fce00078e000e */
[----:B------:R-:W-:Y:S05]  /*38230*/  WARPSYNC.COLLECTIVE R15, `(.L_x_1764) ;  /* 0x000000000f087348 */ /* 0x000fea0003c00000 */
[----:B------:R0:W1:Y:S02]  /*38240*/  SHFL.IDX P6, R14, R13, R12, R11 ;  /* 0x0000000c0d0e7389 */ /* 0x00006400000c000b */
[----:B01----:R-:W-:Y:S01]  /*38250*/  ENDCOLLECTIVE ;  /* 0x000000000000791b */ /* 0x003fe20003800000 */
.L_x_1764:
        /* <DEDUP_REMOVED lines=8> */
.L_x_1765:
[----:B------:R-:W-:Y:S02]  /*382e0*/  SEL R8, R45, R54, P0 ;  /* 0x000000362d087207 */ /* 0x000fe40000000000 */
[----:B------:R-:W-:Y:S01]  /*382f0*/  SEL R4, R54, R45, P0 ;  /* 0x0000002d36047207 */ /* 0x000fe20000000000 */
[----:B------:R-:W-:Y:S02]  /*38300*/  IMAD.MOV.U32 R13, RZ, RZ, R49 ;  /* 0x000000ffff0d7224 */ /* 0x000fe400078e0031 */
[----:B------:R-:W-:-:S07]  /*38310*/  IMAD.MOV.U32 R47, RZ, RZ, R14 ;  /* 0x000000ffff2f7224 */ /* 0x000fce00078e000e */
[----:B------:R-:W-:Y:S05]  /*38320*/  WARPSYNC.COLLECTIVE R15, `(.L_x_1766) ;  /* 0x000000000f087348 */ /* 0x000fea0003c00000 */
[----:B------:R0:W1:Y:S02]  /*38330*/  SHFL.IDX P6, R14, R13, R12, R11 ;  /* 0x0000000c0d0e7389 */ /* 0x00006400000c000b */
[----:B01----:R-:W-:Y:S01]  /*38340*/  ENDCOLLECTIVE ;  /* 0x000000000000791b */ /* 0x003fe20003800000 */
.L_x_1766:
[----:B------:R-:W-:Y:S02]  /*38350*/  IMAD.MOV.U32 R13, RZ, RZ, R56 ;  /* 0x000000ffff0d7224 */ /* 0x000fe400078e0038 */
[----:B------:R-:W-:Y:S02]  /*38360*/  IMAD.MOV.U32 R12, RZ, RZ, R29 ;  /* 0x000000ffff0c7224 */ /* 0x000fe400078e001d */
[----:B------:R-:W-:-:S07]  /*38370*/  IMAD.MOV.U32 R49, RZ, RZ, R14 ;  /* 0x000000ffff317224 */ /* 0x000fce00078e000e */
[----:B------:R-:W-:Y:S05]  /*38380*/  WARPSYNC.COLLECTIVE R15, `(.L_x_1767) ;  /* 0x000000000f087348 */ /* 0x000fea0003c00000 */
[----:B------:R0:W1:Y:S02]  /*38390*/  SHFL.IDX P6, R14, R13, R12, R11 ;  /* 0x0000000c0d0e7389 */ /* 0x00006400000c000b */
[----:B01----:R-:W-:Y:S01]  /*383a0*/  ENDCOLLECTIVE ;  /* 0x000000000000791b */ /* 0x003fe20003800000 */
.L_x_1767:
[----:B------:R-:W-:Y:S02]  /*383b0*/  IMAD.MOV.U32 R13, RZ, RZ, R58 ;  /* 0x000000ffff0d7224 */ /* 0x000fe400078e003a */
[----:B------:R-:W-:-:S07]  /*383c0*/  IMAD.MOV.U32 R56, RZ, RZ, R14 ;  /* 0x000000ffff387224 */ /* 0x000fce00078e000e */
[----:B------:R-:W-:Y:S05]  /*383d0*/  WARPSYNC.COLLECTIVE R15, `(.L_x_1768) ;  /* 0x000000000f087348 */ /* 0x000fea0003c00000 */
[----:B------:R0:W1:Y:S02]  /*383e0*/  SHFL.IDX P6, R14, R13, R12, R11 ;  /* 0x0000000c0d0e7389 */ /* 0x00006400000c000b */
[----:B01----:R-:W-:Y:S01]  /*383f0*/  ENDCOLLECTIVE ;  /* 0x000000000000791b */ /* 0x003fe20003800000 */
.L_x_1768:
        /* <DEDUP_REMOVED lines=8> */
.L_x_1769:
[----:B------:R-:W-:Y:S02]  /*38480*/  SEL R24, R49, R58, P0 ;  /* 0x0000003a31187207 */ /* 0x000fe40000000000 */
[----:B------:R-:W-:Y:S01]  /*38490*/  SEL R48, R58, R49, P0 ;  /* 0x000000313a307207 */ /* 0x000fe20000000000 */
[----:B------:R-:W-:Y:S02]  /*384a0*/  IMAD.MOV.U32 R13, RZ, RZ, R55 ;  /* 0x000000ffff0d7224 */ /* 0x000fe400078e0037 */
[----:B------:R-:W-:-:S07]  /*384b0*/  IMAD.MOV.U32 R53, RZ, RZ, R14 ;  /* 0x000000ffff357224 */ /* 0x000fce00078e000e */
[----:B------:R-:W-:Y:S05]  /*384c0*/  WARPSYNC.COLLECTIVE R15, `(.L_x_1770) ;  /* 0x000000000f087348 */ /* 0x000fea0003c00000 */
[----:B------:R0:W1:Y:S02]  /*384d0*/  SHFL.IDX P6, R14, R13, R12, R11 ;  /* 0x0000000c0d0e7389 */ /* 0x00006400000c000b */
[----:B01----:R-:W-:Y:S01]  /*384e0*/  ENDCOLLECTIVE ;  /* 0x000000000000791b */ /* 0x003fe20003800000 */
.L_x_1770:
[----:B------:R-:W-:Y:S02]  /*384f0*/  IMAD.MOV.U32 R13, RZ, RZ, R60 ;  /* 0x000000ffff0d7224 */ /* 0x000fe400078e003c */
[----:B------:R-:W-:Y:S02]  /*38500*/  IMAD.MOV.U32 R12, RZ, RZ, R29 ;  /* 0x000000ffff0c7224 */ /* 0x000fe400078e001d */
[----:B------:R-:W-:-:S07]  /*38510*/  IMAD.MOV.U32 R55, RZ, RZ, R14 ;  /* 0x000000ffff377224 */ /* 0x000fce00078e000e */
[----:B------:R-:W-:Y:S05]  /*38520*/  WARPSYNC.COLLECTIVE R15, `(.L_x_1771) ;  /* 0x000000000f087348 */ /* 0x000fea0003c00000 */
[----:B------:R0:W1:Y:S02]  /*38530*/  SHFL.IDX P6, R14, R13, R12, R11 ;  /* 0x0000000c0d0e7389 */ /* 0x00006400000c000b */
[----:B01----:R-:W-:Y:S01]  /*38540*/  ENDCOLLECTIVE ;  /* 0x000000000000791b */ /* 0x003fe20003800000 */
.L_x_1771:
[----:B------:R-:W-:Y:S02]  /*38550*/  IMAD.MOV.U32 R13, RZ, RZ, R62 ;  /* 0x000000ffff0d7224 */ /* 0x000fe400078e003e */
[----:B------:R-:W-:-:S07]  /*38560*/  IMAD.MOV.U32 R60, RZ, RZ, R14 ;  /* 0x000000ffff3c7224 */ /* 0x000fce00078e000e */
[----:B------:R-:W-:Y:S05]  /*38570*/  WARPSYNC.COLLECTIVE R15, `(.L_x_1772) ;  /* 0x000000000f087348 */ /* 0x000fea0003c00000 */
[----:B------:R0:W1:Y:S02]  /*38580*/  SHFL.IDX P6, R14, R13, R12, R11 ;  /* 0x0000000c0d0e7389 */ /* 0x00006400000c000b */
[----:B01----:R-:W-:Y:S01]  /*38590*/  ENDCOLLECTIVE ;  /* 0x000000000000791b */ /* 0x003fe20003800000 */
.L_x_1772:
        /* <DEDUP_REMOVED lines=8> */
.L_x_1773:
[----:B------:R-:W-:Y:S02]  /*38620*/  SEL R50, R55, R62, P0 ;  /* 0x0000003e37327207 */ /* 0x000fe40000000000 */
[----:B------:R-:W-:Y:S01]  /*38630*/  SEL R52, R62, R55, P0 ;  /* 0x000000373e347207 */ /* 0x000fe20000000000 */
[----:B------:R-:W-:Y:S02]  /*38640*/  IMAD.MOV.U32 R13, RZ, RZ, R59 ;  /* 0x000000ffff0d7224 */ /* 0x000fe400078e003b */
[----:B------:R-:W-:-:S07]  /*38650*/  IMAD.MOV.U32 R57, RZ, RZ, R14 ;  /* 0x000000ffff397224 */ /* 0x000fce00078e000e */
[----:B------:R-:W-:Y:S05]  /*38660*/  WARPSYNC.COLLECTIVE R15, `(.L_x_1774) ;  /* 0x000000000f087348 */ /* 0x000fea0003c00000 */
[----:B------:R0:W1:Y:S02]  /*38670*/  SHFL.IDX P6, R14, R13, R12, R11 ;  /* 0x0000000c0d0e7389 */ /* 0x00006400000c000b */
[----:B01----:R-:W-:Y:S01]  /*38680*/  ENDCOLLECTIVE ;  /* 0x000000000000791b */ /* 0x003fe20003800000 */
.L_x_1774:
[----:B------:R-:W-:Y:S02]  /*38690*/  IMAD.MOV.U32 R13, RZ, RZ, R64 ;  /* 0x000000ffff0d7224 */ /* 0x000fe400078e0040 */
[----:B------:R-:W-:Y:S02]  /*386a0*/  IMAD.MOV.U32 R12, RZ, RZ, R29 ;  /* 0x000000ffff0c7224 */ /* 0x000fe400078e001d */
[----:B------:R-:W-:-:S07]  /*386b0*/  IMAD.MOV.U32 R59, RZ, RZ, R14 ;  /* 0x000000ffff3b7224 */ /* 0x000fce00078e000e */
[----:B------:R-:W-:Y:S05]  /*386c0*/  WARPSYNC.COLLECTIVE R15, `(.L_x_1775) ;  /* 0x000000000f087348 */ /* 0x000fea0003c00000 */
[----:B------:R0:W1:Y:S02]  /*386d0*/  SHFL.IDX P6, R14, R13, R12, R11 ;  /* 0x0000000c0d0e7389 */ /* 0x00006400000c000b */
[----:B01----:R-:W-:Y:S01]  /*386e0*/  ENDCOLLECTIVE ;  /* 0x000000000000791b */ /* 0x003fe20003800000 */
.L_x_1775:
[----:B------:R-:W-:Y:S02]  /*386f0*/  IMAD.MOV.U32 R13, RZ, RZ, R66 ;  /* 0x000000ffff0d7224 */ /* 0x000fe400078e0042 */
[----:B------:R-:W-:-:S07]  /*38700*/  IMAD.MOV.U32 R64, RZ, RZ, R14 ;  /* 0x000000ffff407224 */ /* 0x000fce00078e000e */
[----:B------:R-:W-:Y:S05]  /*38710*/  WARPSYNC.COLLECTIVE R15, `(.L_x_1776) ;  /* 0x000000000f087348 */ /* 0x000fea0003c00000 */
[----:B------:R0:W1:Y:S02]  /*38720*/  SHFL.IDX P6, R14, R13, R12, R11 ;  /* 0x0000000c0d0e7389 */ /* 0x00006400000c000b */
[----:B01----:R-:W-:Y:S01]  /*38730*/  ENDCOLLECTIVE ;  /* 0x000000000000791b */ /* 0x003fe20003800000 */
.L_x_1776:
        /* <DEDUP_REMOVED lines=8> */
.L_x_1777:
[----:B------:R-:W-:Y:S02]  /*387c0*/  SEL R54, R59, R66, P0 ;  /* 0x000000423b367207 */ /* 0x000fe40000000000 */
[----:B------:R-:W-:Y:S01]  /*387d0*/  SEL R112, R66, R59, P0 ;  /* 0x0000003b42707207 */ /* 0x000fe20000000000 */
[----:B------:R-:W-:Y:S02]  /*387e0*/  IMAD.MOV.U32 R13, RZ, RZ, R63 ;  /* 0x000000ffff0d7224 */ /* 0x000fe400078e003f */
[----:B------:R-:W-:-:S07]  /*387f0*/  IMAD.MOV.U32 R61, RZ, RZ, R14 ;  /* 0x000000ffff3d7224 */ /* 0x000fce00078e000e */
[----:B------:R-:W-:Y:S05]  /*38800*/  WARPSYNC.COLLECTIVE R15, `(.L_x_1778) ;  /* 0x000000000f087348 */ /* 0x000fea0003c00000 */
[----:B------:R0:W1:Y:S02]  /*38810*/  SHFL.IDX P6, R14, R13, R12, R11 ;  /* 0x0000000c0d0e7389 */ /* 0x00006400000c000b */
[----:B01----:R-:W-:Y:S01]  /*38820*/  ENDCOLLECTIVE ;  /* 0x000000000000791b */ /* 0x003fe20003800000 */
.L_x_1778:
[----:B------:R-:W-:Y:S02]  /*38830*/  IMAD.MOV.U32 R13, RZ, RZ, R68 ;  /* 0x000000ffff0d7224 */ /* 0x000fe400078e0044 */
[----:B------:R-:W-:Y:S02]  /*38840*/  IMAD.MOV.U32 R12, RZ, RZ, R29 ;  /* 0x000000ffff0c7224 */ /* 0x000fe400078e001d */
[----:B------:R-:W-:-:S07]  /*38850*/  IMAD.MOV.U32 R63, RZ, RZ, R14 ;  /* 0x000000ffff3f7224 */ /* 0x000fce00078e000e */
[----:B------:R-:W-:Y:S05]  /*38860*/  WARPSYNC.COLLECTIVE R15, `(.L_x_1779) ;  /* 0x000000000f087348 */ /* 0x000fea0003c00000 */
[----:B------:R0:W1:Y:S02]  /*38870*/  SHFL.IDX P6, R14, R13, R12, R11 ;  /* 0x0000000c0d0e7389 */ /* 0x00006400000c000b */
[----:B01----:R-:W-:Y:S01]  /*38880*/  ENDCOLLECTIVE ;  /* 0x000000000000791b */ /* 0x003fe20003800000 */
.L_x_1779:
[----:B------:R-:W-:Y:S02]  /*38890*/  IMAD.MOV.U32 R13, RZ, RZ, R70 ;  /* 0x000000ffff0d7224 */ /* 0x000fe400078e0046 */
[----:B------:R-:W-:-:S07]  /*388a0*/  IMAD.MOV.U32 R68, RZ, RZ, R14 ;  /* 0x000000ffff447224 */ /* 0x000fce00078e000e */
[----:B------:R-:W-:Y:S05]  /*388b0*/  WARPSYNC.COLLECTIVE R15, `(.L_x_1780) ;  /* 0x000000000f087348 */ /* 0x000fea0003c00000 */
[----:B------:R0:W1:Y:S02]  /*388c0*/  SHFL.IDX P6, R14, R13, R12, R11 ;  /* 0x0000000c0d0e7389 */ /* 0x00006400000c000b */
[----:B01----:R-:W-:Y:S01]  /*388d0*/  ENDCOLLECTIVE ;  /* 0x000000000000791b */ /* 0x003fe20003800000 */
.L_x_1780:
        /* <DEDUP_REMOVED lines=8> */
.L_x_1781:
[----:B------:R-:W-:Y:S02]  /*38960*/  SEL R114, R63, R70, P0 ;  /* 0x000000463f727207 */ /* 0x000fe40000000000 */
[----:B------:R-:W-:Y:S01]  /*38970*/  SEL R70, R70, R63, P0 ;  /* 0x0000003f46467207 */ /* 0x000fe20000000000 */
[----:B------:R-:W-:Y:S02]  /*38980*/  IMAD.MOV.U32 R13, RZ, RZ, R67 ;  /* 0x000000ffff0d7224 */ /* 0x000fe400078e0043 */
[----:B------:R-:W-:-:S07]  /*38990*/  IMAD.MOV.U32 R65, RZ, RZ, R14 ;  /* 0x000000ffff417224 */ /* 0x000fce00078e000e */
[----:B------:R-:W-:Y:S05]  /*389a0*/  WARPSYNC.COLLECTIVE R15, `(.L_x_1782) ;  /* 0x000000000f087348 */ /* 0x000fea0003c00000 */
[----:B------:R0:W1:Y:S02]  /*389b0*/  SHFL.IDX P6, R14, R13, R12, R11 ;  /* 0x0000000c0d0e7389 */ /* 0x00006400000c000b */
[----:B01----:R-:W-:Y:S01]  /*389c0*/  ENDCOLLECTIVE ;  /* 0x000000000000791b */ /* 0x003fe20003800000 */
.L_x_1782:
[----:B------:R-:W-:Y:S02]  /*389d0*/  IMAD.MOV.U32 R13, RZ, RZ, R72 ;  /* 0x000000ffff0d7224 */ /* 0x000fe400078e0048 */
[----:B------:R-:W-:Y:S02]  /*389e0*/  IMAD.MOV.U32 R12, RZ, RZ, R29 ;  /* 0x000000ffff0c7224 */ /* 0x000fe400078e001d */
[----:B------:R-:W-:-:S07]  /*389f0*/  IMAD.MOV.U32 R67, RZ, RZ, R14 ;  /* 0x000000ffff437224 */ /* 0x000fce00078e000e */
[----:B------:R-:W-:Y:S05]  /*38a00*/  WARPSYNC.COLLECTIVE R15, `(.L_x_1783) ;  /* 0x000000000f087348 */ /* 0x000fea0003c00000 */
[----:B------:R0:W1:Y:S02]  /*38a10*/  SHFL.IDX P6, R14, R13, R12, R11 ;  /* 0x0000000c0d0e7389 */ /* 0x00006400000c000b */
[----:B01----:R-:W-:Y:S01]  /*38a20*/  ENDCOLLECTIVE ;  /* 0x000000000000791b */ /* 0x003fe20003800000 */
.L_x_1783:
[----:B------:R-:W-:Y:S02]  /*38a30*/  IMAD.MOV.U32 R13, RZ, RZ, R76 ;  /* 0x000000ffff0d7224 */ /* 0x000fe400078e004c */
[----:B------:R-:W-:-:S07]  /*38a40*/  IMAD.MOV.U32 R72, RZ, RZ, R14 ;  /* 0x000000ffff487224 */ /* 0x000fce00078e000e */
[----:B------:R-:W-:Y:S05]  /*38a50*/  WARPSYNC.COLLECTIVE R15, `(.L_x_1784) ;  /* 0x000000000f087348 */ /* 0x000fea0003c00000 */
[----:B------:R0:W1:Y:S02]  /*38a60*/  SHFL.IDX P6, R14, R13, R12, R11 ;  /* 0x0000000c0d0e7389 */ /* 0x00006400000c000b */
[----:B01----:R-:W-:Y:S01]  /*38a70*/  ENDCOLLECTIVE ;  /* 0x000000000000791b */ /* 0x003fe20003800000 */
.L_x_1784:
        /* <DEDUP_REMOVED lines=8> */
.L_x_1785:
[----:B------:R-:W-:Y:S02]  /*38b00*/  SEL R56, R67, R76, P0 ;  /* 0x0000004c43387207 */ /* 0x000fe40000000000 */
[----:B------:R-:W-:Y:S01]  /*38b10*/  SEL R58, R76, R67, P0 ;  /* 0x000000434c3a7207 */ /* 0x000fe20000000000 */
[----:B------:R-:W-:Y:S02]  /*38b20*/  IMAD.MOV.U32 R13, RZ, RZ, R71 ;  /* 0x000000ffff0d7224 */ /* 0x000fe400078e0047 */
[----:B------:R-:W-:-:S07]  /*38b30*/  IMAD.MOV.U32 R69, RZ, RZ, R14 ;  /* 0x000000ffff457224 */ /* 0x000fce00078e000e */
[----:B------:R-:W-:Y:S05]  /*38b40*/  WARPSYNC.COLLECTIVE R15, `(.L_x_1786) ;  /* 0x000000000f087348 */ /* 0x000fea0003c00000 */
[----:B------:R0:W1:Y:S02]  /*38b50*/  SHFL.IDX P6, R14, R13, R12, R11 ;  /* 0x0000000c0d0e7389 */ /* 0x00006400000c000b */
[----:B01----:R-:W-:Y:S01]  /*38b60*/  ENDCOLLECTIVE ;  /* 0x000000000000791b */ /* 0x003fe20003800000 */
.L_x_1786:
[----:B------:R-:W-:Y:S02]  /*38b70*/  IMAD.MOV.U32 R13, RZ, RZ, R78 ;  /* 0x000000ffff0d7224 */ /* 0x000fe400078e004e */
[----:B------:R-:W-:Y:S02]  /*38b80*/  IMAD.MOV.U32 R12, RZ, RZ, R29 ;  /* 0x000000ffff0c7224 */ /* 0x000fe400078e001d */
[----:B------:R-:W-:-:S07]  /*38b90*/  IMAD.MOV.U32 R71, RZ, RZ, R14 ;  /* 0x000000ffff477224 */ /* 0x000fce00078e000e */
[----:B------:R-:W-:Y:S05]  /*38ba0*/  WARPSYNC.COLLECTIVE R15, `(.L_x_1787) ;  /* 0x000000000f087348 */ /* 0x000fea0003c00000 */
[----:B------:R0:W1:Y:S02]  /*38bb0*/  SHFL.IDX P6, R14, R13, R12, R11 ;  /* 0x0000000c0d0e7389 */ /* 0x00006400000c000b */
[----:B01----:R-:W-:Y:S01]  /*38bc0*/  ENDCOLLECTIVE ;  /* 0x000000000000791b */ /* 0x003fe20003800000 */
.L_x_1787:
[----:B------:R-:W-:Y:S02]  /*38bd0*/  IMAD.MOV.U32 R13, RZ, RZ, R44 ;  /* 0x000000ffff0d7224 */ /* 0x000fe400078e002c */
[----:B------:R-:W-:-:S07]  /*38be0*/  IMAD.MOV.U32 R78, RZ, RZ, R14 ;  /* 0x000000ffff4e7224 */ /* 0x000fce00078e000e */
[----:B------:R-:W-:Y:S05]  /*38bf0*/  WARPSYNC.COLLECTIVE R15, `(.L_x_1788) ;  /* 0x000000000f087348 */ /* 0x000fea0003c00000 */
[----:B------:R0:W1:Y:S02]  /*38c00*/  SHFL.IDX P6, R14, R13, R12, R11 ;  /* 0x0000000c0d0e7389 */ /* 0x00006400000c000b */
[----:B01----:R-:W-:Y:S01]  /*38c10*/  ENDCOLLECTIVE ;  /* 0x000000000000791b */ /* 0x003fe20003800000 */
.L_x_1788:
        /* <DEDUP_REMOVED lines=8> */
.L_x_1789:
[----:B------:R-:W-:Y:S02]  /*38ca0*/  SEL R60, R71, R44, P0 ;  /* 0x0000002c473c7207 */ /* 0x000fe40000000000 */
[----:B------:R-:W-:Y:S01]  /*38cb0*/  SEL R62, R44, R71, P0 ;  /* 0x000000472c3e7207 */ /* 0x000fe20000000000 */
[----:B------:R-:W-:Y:S02]  /*38cc0*/  IMAD.MOV.U32 R13, RZ, RZ, R77 ;  /* 0x000000ffff0d7224 */ /* 0x000fe400078e004d */
[----:B------:R-:W-:-:S07]  /*38cd0*/  IMAD.MOV.U32 R73, RZ, RZ, R14 ;  /* 0x000000ffff497224 */ /* 0x000fce00078e000e */
[----:B------:R-:W-:Y:S05]  /*38ce0*/  WARPSYNC.COLLECTIVE R15, `(.L_x_1790) ;  /* 0x000000000f087348 */ /* 0x000fea0003c00000 */
[----:B------:R0:W1:Y:S02]  /*38cf0*/  SHFL.IDX P6, R14, R13, R12, R11 ;  /* 0x0000000c0d0e7389 */ /* 0x00006400000c000b */
[----:B01----:R-:W-:Y:S01]  /*38d00*/  ENDCOLLECTIVE ;  /* 0x000000000000791b */ /* 0x003fe20003800000 */
.L_x_1790:
[----:B------:R-:W-:Y:S02]  /*38d10*/  IMAD.MOV.U32 R13, RZ, RZ, R46 ;  /* 0x000000ffff0d7224 */ /* 0x000fe400078e002e */
[----:B------:R-:W-:Y:S02]  /*38d20*/  IMAD.MOV.U32 R12, RZ, RZ, R29 ;  /* 0x000000ffff0c7224 */ /* 0x000fe400078e001d */
[----:B------:R-:W-:-:S07]  /*38d30*/  IMAD.MOV.U32 R77, RZ, RZ, R14 ;  /* 0x000000ffff4d7224 */ /* 0x000fce00078e000e */
[----:B------:R-:W-:Y:S05]  /*38d40*/  WARPSYNC.COLLECTIVE R15, `(.L_x_1791) ;  /* 0x000000000f087348 */ /* 0x000fea0003c00000 */
[----:B------:R0:W1:Y:S02]  /*38d50*/  SHFL.IDX P6, R14, R13, R12, R11 ;  /* 0x0000000c0d0e7389 */ /* 0x00006400000c000b */
[----:B01----:R-:W-:Y:S01]  /*38d60*/  ENDCOLLECTIVE ;  /* 0x000000000000791b */ /* 0x003fe20003800000 */
.L_x_1791:
[----:B------:R-:W-:Y:S02]  /*38d70*/  IMAD.MOV.U32 R13, RZ, RZ, R42 ;  /* 0x000000ffff0d7224 */ /* 0x000fe400078e002a */
[----:B------:R-:W-:-:S07]  /*38d80*/  IMAD.MOV.U32 R46, RZ, RZ, R14 ;  /* 0x000000ffff2e7224 */ /* 0x000fce00078e000e */
[----:B------:R-:W-:Y:S05]  /*38d90*/  WARPSYNC.COLLECTIVE R15, `(.L_x_1792) ;  /* 0x000000000f087348 */ /* 0x000fea0003c00000 */
[----:B------:R0:W1:Y:S02]  /*38da0*/  SHFL.IDX P6, R14, R13, R12, R11 ;  /* 0x0000000c0d0e7389 */ /* 0x00006400000c000b */
[----:B01----:R-:W-:Y:S01]  /*38db0*/  ENDCOLLECTIVE ;  /* 0x000000000000791b */ /* 0x003fe20003800000 */
.L_x_1792:
        /* <DEDUP_REMOVED lines=8> */
.L_x_1793:
[----:B------:R-:W-:Y:S02]  /*38e40*/  SEL R64, R77, R42, P0 ;  /* 0x0000002a4d407207 */ /* 0x000fe40000000000 */
[----:B------:R-:W-:Y:S01]  /*38e50*/  SEL R66, R42, R77, P0 ;  /* 0x0000004d2a427207 */ /* 0x000fe20000000000 */
[----:B------:R-:W-:Y:S02]  /*38e60*/  IMAD.MOV.U32 R13, RZ, RZ, R41 ;  /* 0x000000ffff0d7224 */ /* 0x000fe400078e0029 */
[----:B------:R-:W-:-:S07]  /*38e70*/  IMAD.MOV.U32 R79, RZ, RZ, R14 ;  /* 0x000000ffff4f7224 */ /* 0x000fce00078e000e */
[----:B------:R-:W-:Y:S05]  /*38e80*/  WARPSYNC.COLLECTIVE R15, `(.L_x_1794) ;  /* 0x000000000f087348 */ /* 0x000fea0003c00000 */
[----:B------:R0:W1:Y:S02]  /*38e90*/  SHFL.IDX P6, R14, R13, R12, R11 ;  /* 0x0000000c0d0e7389 */ /* 0x00006400000c000b */
[----:B01----:R-:W-:Y:S01]  /*38ea0*/  ENDCOLLECTIVE ;  /* 0x000000000000791b */ /* 0x003fe20003800000 */
.L_x_1794:
[----:B------:R-:W-:Y:S02]  /*38eb0*/  IMAD.MOV.U32 R13, RZ, RZ, R40 ;  /* 0x000000ffff0d7224 */ /* 0x000fe400078e0028 */
[----:B------:R-:W-:Y:S02]  /*38ec0*/  IMAD.MOV.U32 R12, RZ, RZ, R29 ;  /* 0x000000ffff0c7224 */ /* 0x000fe400078e001d */
[----:B------:R-:W-:-:S07]  /*38ed0*/  IMAD.MOV.U32 R41, RZ, RZ, R14 ;  /* 0x000000ffff297224 */ /* 0x000fce00078e000e */
[----:B------:R-:W-:Y:S05]  /*38ee0*/  WARPSYNC.COLLECTIVE R15, `(.L_x_1795) ;  /* 0x000000000f087348 */ /* 0x000fea0003c00000 */
[----:B------:R0:W1:Y:S02]  /*38ef0*/  SHFL.IDX P6, R14, R13, R12, R11 ;  /* 0x0000000c0d0e7389 */ /* 0x00006400000c000b */
[----:B01----:R-:W-:Y:S01]  /*38f00*/  ENDCOLLECTIVE ;  /* 0x000000000000791b */ /* 0x003fe20003800000 */
.L_x_1795:
[----:B------:R-:W-:Y:S02]  /*38f10*/  IMAD.MOV.U32 R13, RZ, RZ, R38 ;  /* 0x000000ffff0d7224 */ /* 0x000fe400078e0026 */
[----:B------:R-:W-:-:S07]  /*38f20*/  IMAD.MOV.U32 R40, RZ, RZ, R14 ;  /* 0x000000ffff287224 */ /* 0x000fce00078e000e */
[----:B------:R-:W-:Y:S05]  /*38f30*/  WARPSYNC.COLLECTIVE R15, `(.L_x_1796) ;  /* 0x000000000f087348 */ /* 0x000fea0003c00000 */
[----:B------:R0:W1:Y:S02]  /*38f40*/  SHFL.IDX P6, R14, R13, R12, R11 ;  /* 0x0000000c0d0e7389 */ /* 0x00006400000c000b */
[----:B01----:R-:W-:Y:S01]  /*38f50*/  ENDCOLLECTIVE ;  /* 0x000000000000791b */ /* 0x003fe20003800000 */
.L_x_1796:
        /* <DEDUP_REMOVED lines=8> */
.L_x_1797:
[----:B------:R-:W-:Y:S02]  /*38fe0*/  IMAD.MOV.U32 R13, RZ, RZ, R39 ;  /* 0x000000ffff0d7224 */ /* 0x000fe400078e0027 */
[----:B------:R-:W-:-:S07]  /*38ff0*/  IMAD.MOV.U32 R80, RZ, RZ, R14 ;  /* 0x000000ffff507224 */ /* 0x000fce00078e000e */
[----:B------:R-:W-:Y:S05]  /*39000*/  WARPSYNC.COLLECTIVE R15, `(.L_x_1798) ;  /* 0x000000000f087348 */ /* 0x000fea0003c00000 */
[----:B------:R0:W1:Y:S02]  /*39010*/  SHFL.IDX P6, R14, R13, R12, R11 ;  /* 0x0000000c0d0e7389 */ /* 0x00006400000c000b */
[----:B01----:R-:W-:Y:S01]  /*39020*/  ENDCOLLECTIVE ;  /* 0x000000000000791b */ /* 0x003fe20003800000 */
.L_x_1798:
[----:B------:R-:W-:Y:S02]  /*39030*/  IMAD.MOV.U32 R13, RZ, RZ, R34 ;  /* 0x000000ffff0d7224 */ /* 0x000fe400078e0022 */
[----:B------:R-:W-:Y:S02]  /*39040*/  IMAD.MOV.U32 R12, RZ, RZ, R29 ;  /* 0x000000ffff0c7224 */ /* 0x000fe400078e001d */
[----:B------:R-:W-:-:S07]  /*39050*/  IMAD.MOV.U32 R39, RZ, RZ, R14 ;  /* 0x000000ffff277224 */ /* 0x000fce00078e000e */
[----:B------:R-:W-:Y:S05]  /*39060*/  WARPSYNC.COLLECTIVE R15, `(.L_x_1799) ;  /* 0x000000000f087348 */ /* 0x000fea0003c00000 */
[----:B------:R0:W1:Y:S02]  /*39070*/  SHFL.IDX P6, R14, R13, R12, R11 ;  /* 0x0000000c0d0e7389 */ /* 0x00006400000c000b */
[----:B01----:R-:W-:Y:S01]  /*39080*/  ENDCOLLECTIVE ;  /* 0x000000000000791b */ /* 0x003fe20003800000 */
.L_x_1799:
[----:B------:R-:W-:Y:S02]  /*39090*/  IMAD.MOV.U32 R13, RZ, RZ, R32 ;  /* 0x000000ffff0d7224 */ /* 0x000fe400078e0020 */
[----:B------:R-:W-:-:S07]  /*390a0*/  IMAD.MOV.U32 R81, RZ, RZ, R14 ;  /* 0x000000ffff517224 */ /* 0x000fce00078e000e */
[----:B------:R-:W-:Y:S05]  /*390b0*/  WARPSYNC.COLLECTIVE R15, `(.L_x_1800) ;  /* 0x000000000f087348 */ /* 0x000fea0003c00000 */
[----:B------:R0:W1:Y:S02]  /*390c0*/  SHFL.IDX P6, R14, R13, R12, R11 ;  /* 0x0000000c0d0e7389 */ /* 0x00006400000c000b */
[----:B01----:R-:W-:Y:S01]  /*390d0*/  ENDCOLLECTIVE ;  /* 0x000000000000791b */ /* 0x003fe20003800000 */
.L_x_1800:
        /* <DEDUP_REMOVED lines=8> */
.L_x_1801:
[----:B------:R-:W-:Y:S01]  /*39160*/  SEL R68, R32, R39, P0 ;  /* 0x0000002720447207 */ /* 0x000fe20000000000 */
[----:B------:R-:W-:Y:S02]  /*39170*/  IMAD.MOV.U32 R13, RZ, RZ, R37 ;  /* 0x000000ffff0d7224 */ /* 0x000fe400078e0025 */
[----:B------:R-:W-:-:S07]  /*39180*/  IMAD.MOV.U32 R82, RZ, RZ, R14 ;  /* 0x000000ffff527224 */ /* 0x000fce00078e000e */
[----:B------:R-:W-:Y:S05]  /*39190*/  WARPSYNC.COLLECTIVE R15, `(.L_x_1802) ;  /* 0x000000000f087348 */ /* 0x000fea0003c00000 */
[----:B------:R0:W1:Y:S02]  /*391a0*/  SHFL.IDX P6, R14, R13, R12, R11 ;  /* 0x0000000c0d0e7389 */ /* 0x00006400000c000b */
[----:B01----:R-:W-:Y:S01]  /*391b0*/  ENDCOLLECTIVE ;  /* 0x000000000000791b */ /* 0x003fe20003800000 */
.L_x_1802:
[----:B------:R-:W-:Y:S02]  /*391c0*/  IMAD.MOV.U32 R13, RZ, RZ, R36 ;  /* 0x000000ffff0d7224 */ /* 0x000fe400078e0024 */
[----:B------:R-:W-:Y:S02]  /*391d0*/  IMAD.MOV.U32 R12, RZ, RZ, R29 ;  /* 0x000000ffff0c7224 */ /* 0x000fe400078e001d */
[----:B------:R-:W-:-:S07]  /*391e0*/  IMAD.MOV.U32 R37, RZ, RZ, R14 ;  /* 0x000000ffff257224 */ /* 0x000fce00078e000e */
[----:B------:R-:W-:Y:S05]  /*391f0*/  WARPSYNC.COLLECTIVE R15, `(.L_x_1803) ;  /* 0x000000000f087348 */ /* 0x000fea0003c00000 */
[----:B------:R0:W1:Y:S02]  /*39200*/  SHFL.IDX P6, R14, R13, R12, R11 ;  /* 0x0000000c0d0e7389 */ /* 0x00006400000c000b */
[----:B01----:R-:W-:Y:S01]  /*39210*/  ENDCOLLECTIVE ;  /* 0x000000000000791b */ /* 0x003fe20003800000 */
.L_x_1803:
[----:B------:R-:W-:Y:S02]  /*39220*/  IMAD.MOV.U32 R13, RZ, RZ, R30 ;  /* 0x000000ffff0d7224 */ /* 0x000fe400078e001e */
[----:B------:R-:W-:-:S07]  /*39230*/  IMAD.MOV.U32 R83, RZ, RZ, R14 ;  /* 0x000000ffff537224 */ /* 0x000fce00078e000e */
[----:B------:R-:W-:Y:S05]  /*39240*/  WARPSYNC.COLLECTIVE R15, `(.L_x_1804) ;  /* 0x000000000f087348 */ /* 0x000fea0003c00000 */
[----:B------:R0:W1:Y:S02]  /*39250*/  SHFL.IDX P6, R14, R13, R12, R11 ;  /* 0x0000000c0d0e7389 */ /* 0x00006400000c000b */
[----:B01----:R-:W-:Y:S01]  /*39260*/  ENDCOLLECTIVE ;  /* 0x000000000000791b */ /* 0x003fe20003800000 */
.L_x_1804:
        /* <DEDUP_REMOVED lines=8> */
.L_x_1805:
[----:B------:R-:W-:Y:S01]  /*392f0*/  SEL R72, R37, R30, P0 ;  /* 0x0000001e25487207 */ /* 0x000fe20000000000 */
[----:B------:R-:W-:Y:S02]  /*39300*/  IMAD.MOV.U32 R13, RZ, RZ, R35 ;  /* 0x000000ffff0d7224 */ /* 0x000fe400078e0023 */
[----:B------:R-:W-:-:S07]  /*39310*/  IMAD.MOV.U32 R84, RZ, RZ, R14 ;  /* 0x000000ffff547224 */ /* 0x000fce00078e000e */
[----:B------:R-:W-:Y:S05]  /*39320*/  WARPSYNC.COLLECTIVE R15, `(.L_x_1806) ;  /* 0x000000000f087348 */ /* 0x000fea0003c00000 */
[----:B------:R0:W1:Y:S02]  /*39330*/  SHFL.IDX P6, R14, R13, R12, R11 ;  /* 0x0000000c0d0e7389 */ /* 0x00006400000c000b */
[----:B01----:R-:W-:Y:S01]  /*39340*/  ENDCOLLECTIVE ;  /* 0x000000000000791b */ /* 0x003fe20003800000 */
.L_x_1806:
[----:B------:R-:W-:Y:S01]  /*39350*/  IMAD.MOV.U32 R13, RZ, RZ, R90 ;  /* 0x000000ffff0d7224 */ /* 0x000fe200078e005a */
[----:B------:R-:W-:Y:S01]  /*39360*/  SEL R90, R30, R37, P0 ;  /* 0x000000251e5a7207 */ /* 0x000fe20000000000 */
[----:B------:R-:W-:Y:S02]  /*39370*/  IMAD.MOV.U32 R12, RZ, RZ, R29 ;  /* 0x000000ffff0c7224 */ /* 0x000fe400078e001d */
[----:B------:R-:W-:-:S07]  /*39380*/  IMAD.MOV.U32 R35, RZ, RZ, R14 ;  /* 0x000000ffff237224 */ /* 0x000fce00078e000e */
[----:B------:R-:W-:Y:S05]  /*39390*/  WARPSYNC.COLLECTIVE R15, `(.L_x_1807) ;  /* 0x000000000f087348 */ /* 0x000fea0003c00000 */
[----:B------:R0:W1:Y:S02]  /*393a0*/  SHFL.IDX P6, R14, R13, R12, R11 ;  /* 0x0000000c0d0e7389 */ /* 0x00006400000c000b */
[----:B01----:R-:W-:Y:S01]  /*393b0*/  ENDCOLLECTIVE ;  /* 0x000000000000791b */ /* 0x003fe20003800000 */
.L_x_1807:
[----:B------:R-:W-:Y:S02]  /*393c0*/  IMAD.MOV.U32 R13, RZ, RZ, R28 ;  /* 0x000000ffff0d7224 */ /* 0x000fe400078e001c */
[----:B------:R-:W-:-:S07]  /*393d0*/  IMAD.MOV.U32 R85, RZ, RZ, R14 ;  /* 0x000000ffff557224 */ /* 0x000fce00078e000e */
[----:B------:R-:W-:Y:S05]  /*393e0*/  WARPSYNC.COLLECTIVE R15, `(.L_x_1808) ;  /* 0x000000000f087348 */ /* 0x000fea0003c00000 */
[----:B------:R0:W1:Y:S02]  /*393f0*/  SHFL.IDX P6, R14, R13, R12, R11 ;  /* 0x0000000c0d0e7389 */ /* 0x00006400000c000b */
[----:B01----:R-:W-:Y:S01]  /*39400*/  ENDCOLLECTIVE ;  /* 0x000000000000791b */ /* 0x003fe20003800000 */
.L_x_1808:
[----:B------:R-:W-:Y:S02]  /*39410*/  SEL R119, R84, R85, P0 ;  /* 0x0000005554777207 */ /* 0x000fe40000000000 */
[----:B------:R-:W-:Y:S01]  /*39420*/  SEL R85, R85, R84, P0 ;  /* 0x0000005455557207 */ /* 0x000fe20000000000 */
[----:B------:R-:W-:Y:S02]  /*39430*/  IMAD.MOV.U32 R13, RZ, RZ, R31 ;  /* 0x000000ffff0d7224 */ /* 0x000fe400078e001f */
[----:B------:R-:W-:Y:S01]  /*39440*/  IMAD.MOV.U32 R12, RZ, RZ, R26 ;  /* 0x000000ffff0c7224 */ /* 0x000fe200078e001a */
[----:B------:R-:W-:Y:S01]  /*39450*/  SEL R26, R39, R32, P0 ;  /* 0x00000020271a7207 */ /* 0x000fe20000000000 */
[----:B------:R-:W-:-:S07]  /*39460*/  IMAD.MOV.U32 R28, RZ, RZ, R14 ;  /* 0x000000ffff1c7224 */ /* 0x000fce00078e000e */
[----:B------:R-:W-:Y:S05]  /*39470*/  WARPSYNC.COLLECTIVE R15, `(.L_x_1809) ;  /* 0x000000000f087348 */ /* 0x000fea0003c00000 */
[----:B------:R0:W1:Y:S02]  /*39480*/  SHFL.IDX P6, R14, R13, R12, R11 ;  /* 0x0000000c0d0e7389 */ /* 0x00006400000c000b */
[----:B01----:R-:W-:Y:S01]  /*39490*/  ENDCOLLECTIVE ;  /* 0x000000000000791b */ /* 0x003fe20003800000 */
.L_x_1809:
[----:B------:R-:W-:Y:S02]  /*394a0*/  SEL R82, R35, R28, P0 ;  /* 0x0000001c23527207 */ /* 0x000fe40000000000 */
[----:B------:R-:W-:Y:S01]  /*394b0*/  SEL R116, R28, R35, P0 ;  /* 0x000000231c747207 */ /* 0x000fe20000000000 */
[----:B------:R-:W-:Y:S02]  /*394c0*/  IMAD.MOV.U32 R13, RZ, RZ, R33 ;  /* 0x000000ffff0d7224 */ /* 0x000fe400078e0021 */
[----:B------:R-:W-:-:S07]  /*394d0*/  IMAD.MOV.U32 R31, RZ, RZ, R14 ;  /* 0x000000ffff1f7224 */ /* 0x000fce00078e000e */
[----:B------:R-:W-:Y:S05]  /*394e0*/  WARPSYNC.COLLECTIVE R15, `(.L_x_1810) ;  /* 0x000000000f087348 */ /* 0x000fea0003c00000 */
[----:B------:R0:W1:Y:S02]  /*394f0*/  SHFL.IDX P6, R14, R13, R12, R11 ;  /* 0x0000000c0d0e7389 */ /* 0x00006400000c000b */
[----:B01----:R-:W-:Y:S01]  /*39500*/  ENDCOLLECTIVE ;  /* 0x000000000000791b */ /* 0x003fe20003800000 */
.L_x_1810:
[----:B------:R-:W-:Y:S01]  /*39510*/  IMAD.MOV.U32 R13, RZ, RZ, R20 ;  /* 0x000000ffff0d7224 */ /* 0x000fe200078e0014 */
[----:B------:R-:W-:Y:S01]  /*39520*/  SEL R20, R38, R41, P0 ;  /* 0x0000002926147207 */ /* 0x000fe20000000000 */
[----:B------:R-:W-:Y:S02]  /*39530*/  IMAD.MOV.U32 R12, RZ, RZ, R29 ;  /* 0x000000ffff0c7224 */ /* 0x000fe400078e001d */
[----:B------:R-:W-:-:S07]  /*39540*/  IMAD.MOV.U32 R2, RZ, RZ, R14 ;  /* 0x000000ffff027224 */ /* 0x000fce00078e000e */
[----:B------:R-:W-:Y:S05]  /*39550*/  WARPSYNC.COLLECTIVE R15, `(.L_x_1811) ;  /* 0x000000000f087348 */ /* 0x000fea0003c00000 */
[----:B------:R0:W1:Y:S02]  /*39560*/  SHFL.IDX P6, R14, R13, R12, R11 ;  /* 0x0000000c0d0e7389 */ /* 0x00006400000c000b */
[----:B01----:R-:W-:Y:S01]  /*39570*/  ENDCOLLECTIVE ;  /* 0x000000000000791b */ /* 0x003fe20003800000 */
.L_x_1811:
[----:B------:R-:W-:Y:S01]  /*39580*/  IMAD.MOV.U32 R13, RZ, RZ, R10 ;  /* 0x000000ffff0d7224 */ /* 0x000fe200078e000a */
[----:B------:R-:W-:Y:S01]  /*39590*/  SEL R10, R41, R38, P0 ;  /* 0x00000026290a7207 */ /* 0x000fe20000000000 */
[----:B------:R-:W-:-:S07]  /*395a0*/  IMAD.MOV.U32 R86, RZ, RZ, R14 ;  /* 0x000000ffff567224 */ /* 0x000fce00078e000e */
[----:B------:R-:W-:Y:S05]  /*395b0*/  WARPSYNC.COLLECTIVE R15, `(.L_x_1812) ;  /* 0x000000000f087348 */ /* 0x000fea0003c00000 */
[----:B------:R0:W1:Y:S02]  /*395c0*/  SHFL.IDX P6, R14, R13, R12, R11 ;  /* 0x0000000c0d0e7389 */ /* 0x00006400000c000b */
[----:B01----:R-:W-:Y:S01]  /*395d0*/  ENDCOLLECTIVE ;  /* 0x000000000000791b */ /* 0x003fe20003800000 */
.L_x_1812:
[----:B------:R-:W-:Y:S01]  /*395e0*/  IMAD.MOV.U32 R11, RZ, RZ, RZ ;  /* 0x000000ffff0b7224 */ /* 0x000fe200078e00ff */
[----:B------:R-:W-:Y:S06]  /*395f0*/  BRA `(.L_x_1813) ;  /* 0xffffff2000ec7947 */ /* 0x000fec000383ffff */
.L_x_1543:
[----:B------:R-:W-:Y:S02]  /*39600*/  IMAD.MOV.U32 R13, RZ, RZ, R3 ;  /* 0x000000ffff0d7224 */ /* 0x000fe400078e0003 */
[----:B------:R-:W-:Y:S02]  /*39610*/  IMAD.MOV.U32 R12, RZ, RZ, RZ ;  /* 0x000000ffff0c7224 */ /* 0x000fe400078e00ff */
[----:B------:R-:W-:Y:S02]  /*39620*/  IMAD.MOV.U32 R11, RZ, RZ, 0x181f ;  /* 0x0000181fff0b7424 */ /* 0x000fe400078e00ff */
[----:B------:R-:W-:-:S07]  /*39630*/  IMAD.MOV.U32 R15, RZ, RZ, -0x1 ;  /* 0xffffffffff0f7424 */ /* 0x000fce00078e00ff */
[----:B-----5:R-:W-:Y:S05]  /*39640*/  WARPSYNC.COLLECTIVE R15, `(.L_x_1814) ;  /* 0x000000000f087348 */ /* 0x020fea0003c00000 */
[----:B------:R0:W1:Y:S02]  /*39650*/  SHFL.IDX P6, R14, R13, R12, R11 ;  /* 0x0000000c0d0e7389 */ /* 0x00006400000c000b */
[----:B01---5:R-:W-:Y:S01]  /*39660*/  ENDCOLLECTIVE ;  /* 0x000000000000791b */ /* 0x023fe20003800000 */
.L_x_1814:
[----:B------:R-:W-:Y:S02]  /*39670*/  IMAD.MOV.U32 R13, RZ, RZ, R2 ;  /* 0x000000ffff0d7224 */ /* 0x000fe400078e0002 */
[----:B------:R-:W-:-:S07]  /*39680*/  IMAD.MOV.U32 R0, RZ, RZ, R14 ;  /* 0x000000ffff007224 */ /* 0x000fce00078e000e */
[----:B------:R-:W-:Y:S05]  /*39690*/  WARPSYNC.COLLECTIVE R15, `(.L_x_1815) ;  /* 0x000000000f087348 */ /* 0x000fea0003c00000 */
[----:B------:R0:W1:Y:S02]  /*396a0*/  SHFL.IDX P6, R14, R13, R12, R11 ;  /* 0x0000000c0d0e7389 */ /* 0x00006400000c000b */
[----:B01----:R-:W-:Y:S01]  /*396b0*/  ENDCOLLECTIVE ;  /* 0x000000000000791b */ /* 0x003fe20003800000 */
.L_x_1815:
[----:B------:R-:W-:Y:S05]  /*396c0*/  BRA `(.L_x_1816) ;  /* 0xffffff3000c07947 */ /* 0x000fea000383ffff */
.L_x_1546:
[----:B------:R-:W-:Y:S01]  /*396d0*/  BSSY B1, `(.L_x_1817) ;  /* 0x0000008000017945 */ /* 0x000fe20003800000 */
[----:B------:R-:W-:Y:S02]  /*396e0*/  IMAD.MOV.U32 R13, RZ, RZ, R3 ;  /* 0x000000ffff0d7224 */ /* 0x000fe400078e0003 */
[----:B------:R-:W-:Y:S02]  /*396f0*/  IMAD.MOV.U32 R12, RZ, RZ, 0x1 ;  /* 0x00000001ff0c7424 */ /* 0x000fe400078e00ff */
[----:B------:R-:W-:Y:S02]  /*39700*/  IMAD.MOV.U32 R11, RZ, RZ, 0x181f ;  /* 0x0000181fff0b7424 */ /* 0x000fe400078e00ff */
[----:B---3--:R-:W-:-:S07]  /*39710*/  IMAD.MOV.U32 R15, RZ, RZ, -0x1 ;  /* 0xffffffffff0f7424 */ /* 0x008fce00078e00ff */
[----:B012--5:R-:W-:Y:S05]  /*39720*/  WARPSYNC.COLLECTIVE R15, `(.L_x_1818) ;  /* 0x000000000f087348 */ /* 0x027fea0003c00000 */
[----:B--2---:R2:W3:Y:S02]  /*39730*/  SHFL.IDX P6, R14, R13, R12, R11 ;  /* 0x0000000c0d0e7389 */ /* 0x0044e400000c000b */
[----:B0123-5:R-:W-:Y:S01]  /*39740*/  ENDCOLLECTIVE ;  /* 0x000000000000791b */ /* 0x02ffe20003800000 */
.L_x_1818:
[----:B------:R-:W-:Y:S05]  /*39750*/  BSYNC B1 ;  /* 0x0000000000017941 */ /* 0x000fea0003800000 */
.L_x_1817:
        /* <DEDUP_REMOVED lines=8> */
.L_x_1819:
[----:B------:R-:W-:Y:S05]  /*397e0*/  BRA `(.L_x_1820) ;  /* 0xffffff3000c47947 */ /* 0x000fea000383ffff */
.L_x_1549:
        /* <DEDUP_REMOVED lines=8> */
.L_x_1822:
[----:B------:R-:W-:Y:S05]  /*39870*/  BSYNC B1 ;  /* 0x0000000000017941 */ /* 0x000fea0003800000 */
.L_x_1821:
        /* <DEDUP_REMOVED lines=8> */
.L_x_1823:
[----:B------:R-:W-:Y:S05]  /*39900*/  BRA `(.L_x_1824) ;  /* 0xffffff3000c87947 */ /* 0x000fea000383ffff */
.L_x_1552:
        /* <DEDUP_REMOVED lines=8> */
.L_x_1826:
[----:B------:R-:W-:Y:S05]  /*39990*/  BSYNC B1 ;  /* 0x0000000000017941 */ /* 0x000fea0003800000 */
.L_x_1825:
        /* <DEDUP_REMOVED lines=8> */
.L_x_1827:
[----:B------:R-:W-:Y:S05]  /*39a20*/  BRA `(.L_x_1828) ;  /* 0xffffff3000cc7947 */ /* 0x000fea000383ffff */
.L_x_1554:
[----:B------:R-:W-:Y:S02]  /*39a30*/  IMAD.MOV.U32 R13, RZ, RZ, R28 ;  /* 0x000000ffff0d7224 */ /* 0x000fe400078e001c */
[----:B------:R-:W-:Y:S02]  /*39a40*/  IMAD.MOV.U32 R12, RZ, RZ, RZ ;  /* 0x000000ffff0c7224 */ /* 0x000fe400078e00ff */
[----:B------:R-:W-:Y:S02]  /*39a50*/  IMAD.MOV.U32 R11, RZ, RZ, 0x1c1f ;  /* 0x00001c1fff0b7424 */ /* 0x000fe400078e00ff */
[----:B------:R-:W-:-:S07]  /*39a60*/  IMAD.MOV.U32 R15, RZ, RZ, -0x1 ;  /* 0xffffffffff0f7424 */ /* 0x000fce00078e00ff */
[----:B------:R-:W-:Y:S05]  /*39a70*/  WARPSYNC.COLLECTIVE R15, `(.L_x_1829) ;  /* 0x000000000f087348 */ /* 0x000fea0003c00000 */
[----:B------:R0:W1:Y:S02]  /*39a80*/  SHFL.IDX P6, R14, R13, R12, R11 ;  /* 0x0000000c0d0e7389 */ /* 0x00006400000c000b */
[----:B01----:R-:W-:Y:S01]  /*39a90*/  ENDCOLLECTIVE ;  /* 0x000000000000791b */ /* 0x003fe20003800000 */
.L_x_1829:
[----:B------:R-:W-:Y:S02]  /*39aa0*/  IMAD.MOV.U32 R13, RZ, RZ, R2 ;  /* 0x000000ffff0d7224 */ /* 0x000fe400078e0002 */
[----:B------:R-:W-:-:S07]  /*39ab0*/  IMAD.MOV.U32 R29, RZ, RZ, R14 ;  /* 0x000000ffff1d7224 */ /* 0x000fce00078e000e */
[----:B------:R-:W-:Y:S05]  /*39ac0*/  WARPSYNC.COLLECTIVE R15, `(.L_x_1830) ;  /* 0x000000000f087348 */ /* 0x000fea0003c00000 */
[----:B------:R0:W1:Y:S02]  /*39ad0*/  SHFL.IDX P6, R14, R13, R12, R11 ;  /* 0x0000000c0d0e7389 */ /* 0x00006400000c000b */
[----:B01----:R-:W-:Y:S01]  /*39ae0*/  ENDCOLLECTIVE ;  /* 0x000000000000791b */ /* 0x003fe20003800000 */
.L_x_1830:
[----:B------:R-:W-:Y:S05]  /*39af0*/  BRA `(.L_x_1831) ;  /* 0xffffff38000c7947 */ /* 0x000fea000383ffff */
.L_x_1557:
        /* <DEDUP_REMOVED lines=8> */
.L_x_1833:
[----:B------:R-:W-:Y:S05]  /*39b80*/  BSYNC B1 ;  /* 0x0000000000017941 */ /* 0x000fea0003800000 */
.L_x_1832:
        /* <DEDUP_REMOVED lines=8> */
.L_x_1834:
[----:B------:R-:W-:Y:S05]  /*39c10*/  BRA `(.L_x_1835) ;  /* 0xffffff3c00307947 */ /* 0x000fea000383ffff */
.L_x_1561:
[----:B------:R-:W-:Y:S02]  /*39c20*/  IMAD.MOV.U32 R13, RZ, RZ, R3 ;  /* 0x000000ffff0d7224 */ /* 0x000fe400078e0003 */
[----:B------:R-:W-:Y:S02]  /*39c30*/  IMAD.MOV.U32 R12, RZ, RZ, RZ ;  /* 0x000000ffff0c7224 */ /* 0x000fe400078e00ff */
[----:B------:R-:W-:Y:S02]  /*39c40*/  IMAD.MOV.U32 R11, RZ, RZ, 0x181f ;  /* 0x0000181fff0b7424 */ /* 0x000fe400078e00ff */
[----:B------:R-:W-:-:S07]  /*39c50*/  IMAD.MOV.U32 R15, RZ, RZ, -0x1 ;  /* 0xffffffffff0f7424 */ /* 0x000fce00078e00ff */
[----:B0-----:R-:W-:Y:S05]  /*39c60*/  WARPSYNC.COLLECTIVE R15, `(.L_x_1836) ;  /* 0x000000000f087348 */ /* 0x001fea0003c00000 */
[----:B------:R1:W2:Y:S02]  /*39c70*/  SHFL.IDX P6, R14, R13, R12, R11 ;  /* 0x0000000c0d0e7389 */ /* 0x0002a400000c000b */
[----:B012---:R-:W-:Y:S01]  /*39c80*/  ENDCOLLECTIVE ;  /* 0x000000000000791b */ /* 0x007fe20003800000 */
.L_x_1836:
[----:B------:R-:W-:Y:S02]  /*39c90*/  IMAD.MOV.U32 R13, RZ, RZ, R2 ;  /* 0x000000ffff0d7224 */ /* 0x000fe400078e0002 */
[----:B------:R-:W-:-:S07]  /*39ca0*/  IMAD.MOV.U32 R0, RZ, RZ, R14 ;  /* 0x000000ffff007224 */ /* 0x000fce00078e000e */
[----:B------:R-:W-:Y:S05]  /*39cb0*/  WARPSYNC.COLLECTIVE R15, `(.L_x_1837) ;  /* 0x000000000f087348 */ /* 0x000fea0003c00000 */
[----:B------:R0:W1:Y:S02]  /*39cc0*/  SHFL.IDX P6, R14, R13, R12, R11 ;  /* 0x0000000c0d0e7389 */ /* 0x00006400000c000b */
[----:B01----:R-:W-:Y:S01]  /*39cd0*/  ENDCOLLECTIVE ;  /* 0x000000000000791b */ /* 0x003fe20003800000 */
.L_x_1837:
[----:B------:R-:W-:Y:S05]  /*39ce0*/  BRA `(.L_x_1838) ;  /* 0xffffff4800647947 */ /* 0x000fea000383ffff */
.L_x_1564:
[----:B------:R-:W-:Y:S01]  /*39cf0*/  BSSY B1, `(.L_x_1839) ;  /* 0x0000008000017945 */ /* 0x000fe20003800000 */
[----:B------:R-:W-:Y:S02]  /*39d00*/  IMAD.MOV.U32 R13, RZ, RZ, R3 ;  /* 0x000000ffff0d7224 */ /* 0x000fe400078e0003 */
[----:B------:R-:W-:Y:S02]  /*39d10*/  IMAD.MOV.U32 R12, RZ, RZ, 0x1 ;  /* 0x00000001ff0c7424 */ /* 0x000fe400078e00ff */
[----:B------:R-:W-:Y:S02]  /*39d20*/  IMAD.MOV.U32 R11, RZ, RZ, 0x181f ;  /* 0x0000181fff0b7424 */ /* 0x000fe400078e00ff */
[----:B----4-:R-:W-:-:S07]  /*39d30*/  IMAD.MOV.U32 R15, RZ, RZ, -0x1 ;  /* 0xffffffffff0f7424 */ /* 0x010fce00078e00ff */
[----:B0123--:R-:W-:Y:S05]  /*39d40*/  WARPSYNC.COLLECTIVE R15, `(.L_x_1840) ;  /* 0x000000000f087348 */ /* 0x00ffea0003c00000 */
[----:B---3--:R3:W4:Y:S02]  /*39d50*/  SHFL.IDX P6, R14, R13, R12, R11 ;  /* 0x0000000c0d0e7389 */ /* 0x00872400000c000b */
[----:B01234-:R-:W-:Y:S01]  /*39d60*/  ENDCOLLECTIVE ;  /* 0x000000000000791b */ /* 0x01ffe20003800000 */
.L_x_1840:
[----:B------:R-:W-:Y:S05]  /*39d70*/  BSYNC B1 ;  /* 0x0000000000017941 */ /* 0x000fea0003800000 */
.L_x_1839:
        /* <DEDUP_REMOVED lines=8> */
.L_x_1841:
[----:B------:R-:W-:Y:S05]  /*39e00*/  BRA `(.L_x_1842) ;  /* 0xffffff48006c7947 */ /* 0x000fea000383ffff */
.L_x_1567:
        /* <DEDUP_REMOVED lines=8> */
.L_x_1844:
[----:B------:R-:W-:Y:S05]  /*39e90*/  BSYNC B1 ;  /* 0x0000000000017941 */ /* 0x000fea0003800000 */
.L_x_1843:
        /* <DEDUP_REMOVED lines=8> */
.L_x_1845:
[----:B------:R-:W-:Y:S05]  /*39f20*/  BRA `(.L_x_1846) ;  /* 0xffffff4800707947 */ /* 0x000fea000383ffff */
.L_x_1570:
        /* <DEDUP_REMOVED lines=8> */
.L_x_1848:
[----:B------:R-:W-:Y:S05]  /*39fb0*/  BSYNC B1 ;  /* 0x0000000000017941 */ /* 0x000fea0003800000 */
.L_x_1847:
        /* <DEDUP_REMOVED lines=8> */
.L_x_1849:
[----:B------:R-:W-:Y:S05]  /*3a040*/  BRA `(.L_x_1850) ;  /* 0xffffff4800747947 */ /* 0x000fea000383ffff */
.L_x_1597:
[----:B------:R-:W1:Y:S01]  /*3a050*/  S2R R11, SR_TID.X ;  /* 0x00000000000b7919 */ /* 0x000e620000002100 */
[----:B------:R-:W-:Y:S01]  /*3a060*/  BSSY B1, `(.L_x_1851) ;  /* 0x000000a000017945 */ /* 0x000fe20003800000 */
[----:B------:R-:W-:Y:S02]  /*3a070*/  IMAD.MOV.U32 R12, RZ, RZ, RZ ;  /* 0x000000ffff0c7224 */ /* 0x000fe400078e00ff */
[----:B0-----:R-:W-:Y:S01]  /*3a080*/  IMAD.MOV.U32 R15, RZ, RZ, -0x1 ;  /* 0xffffffffff0f7424 */ /* 0x001fe200078e00ff */
[----:B-1----:R-:W-:-:S04]  /*3a090*/  SHF.R.U32.HI R11, RZ, 0x5, R11 ;  /* 0x00000005ff0b7819 */ /* 0x002fc8000001160b */
[----:B------:R-:W-:-:S05]  /*3a0a0*/  LOP3.LUT R11, R11, 0x3, RZ, 0xc0, !PT ;  /* 0x000000030b0b7812 */ /* 0x000fca00078ec0ff */
[----:B------:R-:W-:Y:S02]  /*3a0b0*/  IMAD.MOV.U32 R13, RZ, RZ, R11 ;  /* 0x000000ffff0d7224 */ /* 0x000fe400078e000b */
[----:B------:R-:W-:-:S07]  /*3a0c0*/  IMAD.MOV.U32 R11, RZ, RZ, 0x1f ;  /* 0x0000001fff0b7424 */ /* 0x000fce00078e00ff */
[----:B------:R-:W-:Y:S05]  /*3a0d0*/  WARPSYNC.COLLECTIVE R15, `(.L_x_1852) ;  /* 0x000000000f087348 */ /* 0x000fea0003c00000 */
[----:B------:R0:W1:Y:S02]  /*3a0e0*/  SHFL.IDX P6, R14, R13, R12, R11 ;  /* 0x0000000c0d0e7389 */ /* 0x00006400000c000b */
[----:B01----:R-:W-:Y:S01]  /*3a0f0*/  ENDCOLLECTIVE ;  /* 0x000000000000791b */ /* 0x003fe20003800000 */
.L_x_1852:
[----:B------:R-:W-:Y:S05]  /*3a100*/  BSYNC B1 ;  /* 0x0000000000017941 */ /* 0x000fea0003800000 */
.L_x_1851:
[----:B------:R-:W-:Y:S05]  /*3a110*/  BRA `(.L_x_1853) ;  /* 0xffffff6c000c7947 */ /* 0x000fea000383ffff */
.L_x_1599:
[----:B------:R-:W-:Y:S01]  /*3a120*/  BSSY B1, `(.L_x_1854) ;  /* 0x0000006000017945 */ /* 0x000fe20003800000 */
[----:B0-----:R-:W-:-:S07]  /*3a130*/  IMAD.MOV.U32 R15, RZ, RZ, -0x1 ;  /* 0xffffffffff0f7424 */ /* 0x001fce00078e00ff */
[----:B-1----:R-:W-:Y:S05]  /*3a140*/  WARPSYNC.COLLECTIVE R15, `(.L_x_1855) ;  /* 0x000000000f0c7348 */ /* 0x002fea0003c00000 */
[----:B------:R-:W-:Y:S02]  /*3a150*/  ELECT P6, UR62, PT ;  /* 0x00000000003e782f */ /* 0x000fe400038c0000 */
[----:B------:R-:W-:Y:S01]  /*3a160*/  MOV R14, UR62 ;  /* 0x0000003e000e7c02 */ /* 0x000fe20008000f00 */
[----:B-1----:R-:W-:Y:S10]  /*3a170*/  ENDCOLLECTIVE ;  /* 0x000000000000791b */ /* 0x002ff40003800000 */
.L_x_1855:
[----:B------:R-:W-:Y:S05]  /*3a180*/  BSYNC B1 ;  /* 0x0000000000017941 */ /* 0x000fea0003800000 */
.L_x_1854:
[----:B------:R-:W-:Y:S05]  /*3a190*/  BRA `(.L_x_1598) ;  /* 0xffffff6c00047947 */ /* 0x000fea000383ffff */
.L_x_1601:
[----:B-1----:R1:W2:Y:S02]  /*3a1a0*/  SYNCS.PHASECHK.TRANS64.TRYWAIT P0, [R19+URZ+0x2e820], R5 ;  /* 0x02e82005130075a7 */ /* 0x0022a4000800017f */
[----:B--2---:R-:W-:Y:S05]  /*3a1b0*/  @!P0 NANOSLEEP.SYNCS 0x989680 ;  /* 0x009896800000895d */ /* 0x004fea0003900000 */
[----:B------:R-:W2:Y:S02]  /*3a1c0*/  @!P0 SYNCS.PHASECHK.TRANS64 P0, [R19+URZ+0x2e820], R5 ;  /* 0x02e82005130085a7 */ /* 0x000ea4000800007f */
[----:B--2---:R-:W-:Y:S05]  /*3a1d0*/  @!P0 BRA `(.L_x_1601) ;  /* 0xfffffffc00f08947 */ /* 0x004fea000383ffff */
[----:B------:R-:W-:Y:S05]  /*3a1e0*/  BRA `(.L_x_1856) ;  /* 0xffffff6c00147947 */ /* 0x000fea000383ffff */
.L_x_1605:
[----:B--2---:R2:W3:Y:S02]  /*3a1f0*/  SYNCS.PHASECHK.TRANS64.TRYWAIT P0, [R8+URZ+0x2e8a0], R10 ;  /* 0x02e8a00a080075a7 */ /* 0x0044e4000800017f */
[----:B---3--:R-:W-:Y:S05]  /*3a200*/  @!P0 NANOSLEEP.SYNCS 0x989680 ;  /* 0x009896800000895d */ /* 0x008fea0003900000 */
[----:B------:R-:W3:Y:S02]  /*3a210*/  @!P0 SYNCS.PHASECHK.TRANS64 P0, [R8+URZ+0x2e8a0], R10 ;  /* 0x02e8a00a080085a7 */ /* 0x000ee4000800007f */
[----:B---3--:R-:W-:Y:S05]  /*3a220*/  @!P0 BRA `(.L_x_1605) ;  /* 0xfffffffc00f08947 */ /* 0x008fea000383ffff */
[----:B------:R-:W-:Y:S05]  /*3a230*/  BRA `(.L_x_1857) ;  /* 0xffffff6c00347947 */ /* 0x000fea000383ffff */
.L_x_1610:
[----:B-1----:R1:W3:Y:S02]  /*3a240*/  SYNCS.PHASECHK.TRANS64.TRYWAIT P0, [R8+URZ+0x2e8c0], R10 ;  /* 0x02e8c00a080075a7 */ /* 0x0022e4000800017f */
[----:B---3--:R-:W-:Y:S05]  /*3a250*/  @!P0 NANOSLEEP.SYNCS 0x989680 ;  /* 0x009896800000895d */ /* 0x008fea0003900000 */
[----:B------:R-:W3:Y:S02]  /*3a260*/  @!P0 SYNCS.PHASECHK.TRANS64 P0, [R8+URZ+0x2e8c0], R10 ;  /* 0x02e8c00a080085a7 */ /* 0x000ee4000800007f */
[----:B---3--:R-:W-:Y:S05]  /*3a270*/  @!P0 BRA `(.L_x_1610) ;  /* 0xfffffffc00f08947 */ /* 0x008fea000383ffff */
[----:B------:R-:W-:Y:S05]  /*3a280*/  BRA `(.L_x_1858) ;  /* 0xffffff6c00b47947 */ /* 0x000fea000383ffff */
.L_x_1617:
[----:B-1----:R1:W2:Y:S02]  /*3a290*/  SYNCS.PHASECHK.TRANS64.TRYWAIT P1, [R6+URZ+0x2e8a0], R7 ;  /* 0x02e8a007060075a7 */ /* 0x0022a4000802017f */
[----:B--2---:R-:W-:Y:S05]  /*3a2a0*/  @!P1 NANOSLEEP.SYNCS 0x989680 ;  /* 0x009896800000995d */ /* 0x004fea0003900000 */
[----:B------:R-:W2:Y:S02]  /*3a2b0*/  @!P1 SYNCS.PHASECHK.TRANS64 P1, [R6+URZ+0x2e8a0], R7 ;  /* 0x02e8a007060095a7 */ /* 0x000ea4000802007f */
[----:B--2---:R-:W-:Y:S05]  /*3a2c0*/  @!P1 BRA `(.L_x_1617) ;  /* 0xfffffffc00f09947 */ /* 0x004fea000383ffff */
[----:B------:R-:W-:Y:S05]  /*3a2d0*/  BRA `(.L_x_1859) ;  /* 0xffffff7000887947 */ /* 0x000fea000383ffff */
.L_x_1622:
[----:B--2---:R2:W3:Y:S02]  /*3a2e0*/  SYNCS.PHASECHK.TRANS64.TRYWAIT P1, [R6+URZ+0x2e8c0], R7 ;  /* 0x02e8c007060075a7 */ /* 0x0044e4000802017f */
[----:B---3--:R-:W-:Y:S05]  /*3a2f0*/  @!P1 NANOSLEEP.SYNCS 0x989680 ;  /* 0x009896800000995d */ /* 0x008fea0003900000 */
[----:B------:R-:W3:Y:S02]  /*3a300*/  @!P1 SYNCS.PHASECHK.TRANS64 P1, [R6+URZ+0x2e8c0], R7 ;  /* 0x02e8c007060095a7 */ /* 0x000ee4000802007f */
[----:B---3--:R-:W-:Y:S05]  /*3a310*/  @!P1 BRA `(.L_x_1622) ;  /* 0xfffffffc00f09947 */ /* 0x008fea000383ffff */
[----:B------:R-:W-:Y:S05]  /*3a320*/  BRA `(.L_x_1860) ;  /* 0xffffff7400047947 */ /* 0x000fea000383ffff */
.L_x_1647:
[----:B------:R-:W3:Y:S01]  /*3a330*/  S2R R0, SR_TID.X ;  /* 0x0000000000007919 */ /* 0x000ee20000002100 */
[----:B------:R-:W-:Y:S01]  /*3a340*/  BSSY B0, `(.L_x_1861) ;  /* 0x000000a000007945 */ /* 0x000fe20003800000 */
[----:B------:R-:W-:Y:S02]  /*3a350*/  IMAD.MOV.U32 R12, RZ, RZ, RZ ;  /* 0x000000ffff0c7224 */ /* 0x000fe400078e00ff */
[----:B------:R-:W-:Y:S02]  /*3a360*/  IMAD.MOV.U32 R11, RZ, RZ, 0x1f ;  /* 0x0000001fff0b7424 */ /* 0x000fe400078e00ff */
[----:B0-----:R-:W-:Y:S01]  /*3a370*/  IMAD.MOV.U32 R15, RZ, RZ, -0x1 ;  /* 0xffffffffff0f7424 */ /* 0x001fe200078e00ff */
[----:B---3--:R-:W-:-:S04]  /*3a380*/  SHF.R.U32.HI R0, RZ, 0x5, R0 ;  /* 0x00000005ff007819 */ /* 0x008fc80000011600 */
[----:B------:R-:W-:-:S05]  /*3a390*/  LOP3.LUT R0, R0, 0x3, RZ, 0xc0, !PT ;  /* 0x0000000300007812 */ /* 0x000fca00078ec0ff */
[----:B------:R-:W-:-:S07]  /*3a3a0*/  IMAD.MOV.U32 R13, RZ, RZ, R0 ;  /* 0x000000ffff0d7224 */ /* 0x000fce00078e0000 */
[----:B-12---:R-:W-:Y:S05]  /*3a3b0*/  WARPSYNC.COLLECTIVE R15, `(.L_x_1862) ;  /* 0x000000000f087348 */ /* 0x006fea0003c00000 */
[----:B------:R0:W3:Y:S02]  /*3a3c0*/  SHFL.IDX P6, R14, R13, R12, R11 ;  /* 0x0000000c0d0e7389 */ /* 0x0000e400000c000b */
[----:B0123--:R-:W-:Y:S01]  /*3a3d0*/  ENDCOLLECTIVE ;  /* 0x000000000000791b */ /* 0x00ffe20003800000 */
.L_x_1862:
[----:B------:R-:W-:Y:S05]  /*3a3e0*/  BSYNC B0 ;  /* 0x0000000000007941 */ /* 0x000fea0003800000 */
.L_x_1861:
[----:B------:R-:W-:Y:S05]  /*3a3f0*/  BRA `(.L_x_1863) ;  /* 0xffffff8400407947 */ /* 0x000fea000383ffff */
.L_x_1649:
[----:B------:R-:W-:Y:S01]  /*3a400*/  BSSY B0, `(.L_x_1864) ;  /* 0x0000006000007945 */ /* 0x000fe20003800000 */
[----:B0-----:R-:W-:-:S07]  /*3a410*/  IMAD.MOV.U32 R15, RZ, RZ, -0x1 ;  /* 0xffffffffff0f7424 */ /* 0x001fce00078e00ff */
[----:B-123--:R-:W-:Y:S05]  /*3a420*/  WARPSYNC.COLLECTIVE R15, `(.L_x_1865) ;  /* 0x000000000f0c7348 */ /* 0x00efea0003c00000 */
[----:B------:R-:W-:Y:S02]  /*3a430*/  ELECT P6, UR62, PT ;  /* 0x00000000003e782f */ /* 0x000fe400038c0000 */
[----:B------:R-:W-:Y:S01]  /*3a440*/  MOV R14, UR62 ;  /* 0x0000003e000e7c02 */ /* 0x000fe20008000f00 */
[----:B-123--:R-:W-:Y:S10]  /*3a450*/  ENDCOLLECTIVE ;  /* 0x000000000000791b */ /* 0x00eff40003800000 */
.L_x_1865:
[----:B------:R-:W-:Y:S05]  /*3a460*/  BSYNC B0 ;  /* 0x0000000000007941 */ /* 0x000fea0003800000 */
.L_x_1864:
[----:B------:R-:W-:Y:S05]  /*3a470*/  BRA `(.L_x_1866) ;  /* 0xffffff8400407947 */ /* 0x000fea000383ffff */
.L_x_1651:
[----:B-1----:R1:W2:Y:S02]  /*3a480*/  SYNCS.PHASECHK.TRANS64.TRYWAIT P0, [R2+URZ+0x2e880], R4 ;  /* 0x02e88004020075a7 */ /* 0x0022a4000800017f */
[----:B--2---:R-:W-:Y:S05]  /*3a490*/  @!P0 NANOSLEEP.SYNCS 0x989680 ;  /* 0x009896800000895d */ /* 0x004fea0003900000 */
[----:B------:R-:W2:Y:S02]  /*3a4a0*/  @!P0 SYNCS.PHASECHK.TRANS64 P0, [R2+URZ+0x2e880], R4 ;  /* 0x02e88004020085a7 */ /* 0x000ea4000800007f */
[----:B--2---:R-:W-:Y:S05]  /*3a4b0*/  @!P0 BRA `(.L_x_1651) ;  /* 0xfffffffc00f08947 */ /* 0x004fea000383ffff */
[----:B------:R-:W-:Y:S05]  /*3a4c0*/  BRA `(.L_x_1867) ;  /* 0xffffff8400b07947 */ /* 0x000fea000383ffff */
.L_x_1653:
[----:B--2---:R2:W3:Y:S02]  /*3a4d0*/  SYNCS.PHASECHK.TRANS64.TRYWAIT P0, [R2+URZ+0x2e840], R4 ;  /* 0x02e84004020075a7 */ /* 0x0044e4000800017f */
[----:B---3--:R-:W-:Y:S05]  /*3a4e0*/  @!P0 NANOSLEEP.SYNCS 0x989680 ;  /* 0x009896800000895d */ /* 0x008fea0003900000 */
[----:B------:R-:W3:Y:S02]  /*3a4f0*/  @!P0 SYNCS.PHASECHK.TRANS64 P0, [R2+URZ+0x2e840], R4 ;  /* 0x02e84004020085a7 */ /* 0x000ee4000800007f */
[----:B---3--:R-:W-:Y:S05]  /*3a500*/  @!P0 BRA `(.L_x_1653) ;  /* 0xfffffffc00f08947 */ /* 0x008fea000383ffff */
[----:B------:R-:W-:Y:S05]  /*3a510*/  BRA `(.L_x_1868) ;  /* 0xffffff8800087947 */ /* 0x000fea000383ffff */
.L_x_1657:
[----:B------:R-:W2:Y:S01]  /*3a520*/  LDL.LU R11, [R1+0x38] ;  /* 0x00003800010b7983 */ /* 0x000ea20000300800 */
[----:B------:R-:W-:Y:S02]  /*3a530*/  IMAD.MOV.U32 R5, RZ, RZ, R12 ;  /* 0x000000ffff057224 */ /* 0x000fe400078e000c */
[----:B------:R-:W-:Y:S02]  /*3a540*/  IMAD.MOV.U32 R13, RZ, RZ, R3 ;  /* 0x000000ffff0d7224 */ /* 0x000fe400078e0003 */
[----:B------:R-:W-:Y:S02]  /*3a550*/  IMAD.MOV.U32 R12, RZ, RZ, RZ ;  /* 0x000000ffff0c7224 */ /* 0x000fe400078e00ff */
        /* <DEDUP_REMOVED lines=9> */
.L_x_1869:
[----:B------:R-:W-:Y:S02]  /*3a5f0*/  IMAD.MOV.U32 R13, RZ, RZ, R4 ;  /* 0x000000ffff0d7224 */ /* 0x000fe400078e0004 */
[----:B------:R-:W-:-:S07]  /*3a600*/  IMAD.MOV.U32 R6, RZ, RZ, R14 ;  /* 0x000000ffff067224 */ /* 0x000fce00078e000e */
[----:B------:R-:W-:Y:S05]  /*3a610*/  WARPSYNC.COLLECTIVE R15, `(.L_x_1870) ;  /* 0x000000000f087348 */ /* 0x000fea0003c00000 */
[----:B------:R0:W1:Y:S02]  /*3a620*/  SHFL.IDX P6, R14, R13, R12, R11 ;  /* 0x0000000c0d0e7389 */ /* 0x00006400000c000b */
[----:B01----:R-:W-:Y:S01]  /*3a630*/  ENDCOLLECTIVE ;  /* 0x000000000000791b */ /* 0x003fe20003800000 */
.L_x_1870:
[----:B------:R-:W-:Y:S01]  /*3a640*/  ULDC.64 UR4, c[0x0][0x208] ;  /* 0x0000820000047ab9 */ /* 0x000fe20000000a00 */
[----:B------:R-:W-:Y:S02]  /*3a650*/  IMAD.MOV.U32 R13, RZ, RZ, R3 ;  /* 0x000000ffff0d7224 */ /* 0x000fe400078e0003 */
[----:B------:R-:W-:Y:S02]  /*3a660*/  IMAD.MOV.U32 R12, RZ, RZ, 0x1 ;  /* 0x00000001ff0c7424 */ /* 0x000fe400078e00ff */
[----:B------:R-:W-:-:S05]  /*3a670*/  IMAD.MOV.U32 R7, RZ, RZ, R14 ;  /* 0x000000ffff077224 */ /* 0x000fca00078e000e */
[----:B------:R-:W-:-:S05]  /*3a680*/  @!P1 IADD3 R7, P2, R9, R7, RZ ;  /* 0x0000000709079210 */ /* 0x000fca0007f5e0ff */
[----:B------:R-:W-:-:S05]  /*3a690*/  @!P1 IMAD.X R6, RZ, RZ, R6, P2 ;  /* 0x000000ffff069224 */ /* 0x000fca00010e0606 */
[----:B------:R-:W-:-:S04]  /*3a6a0*/  @!P1 LOP3.LUT R7, R7, R6, RZ, 0x3c, !PT ;  /* 0x0000000607079212 */ /* 0x000fc800078e3cff */
[----:B------:R-:W-:-:S04]  /*3a6b0*/  @!P1 LOP3.LUT R6, R7, R6, RZ, 0x3c, !PT ;  /* 0x0000000607069212 */ /* 0x000fc800078e3cff */
[----:B------:R-:W-:-:S05]  /*3a6c0*/  @!P1 LOP3.LUT R7, R7, R6, RZ, 0x3c, !PT ;  /* 0x0000000607079212 */ /* 0x000fca00078e3cff */
[----:B------:R-:W-:Y:S01]  /*3a6d0*/  @!PT LDS RZ, [RZ] ;  /* 0x00000000fffff984 */ /* 0x000fe20000000800 */
[----:B------:R-:W-:Y:S01]  /*3a6e0*/  @!PT LDS RZ, [RZ] ;  /* 0x00000000fffff984 */ /* 0x000fe20000000800 */
[----:B------:R-:W-:Y:S01]  /*3a6f0*/  @!PT LDS RZ, [RZ] ;  /* 0x00000000fffff984 */ /* 0x000fe20000000800 */
[----:B------:R0:W-:Y:S01]  /*3a700*/  @!P1 LDGSTS.E.BYPASS.LTC128B.128 [R8+0x1c400], desc[UR4][R6.64], !P0 ;  /* 0x1c40000006089fae */ /* 0x0001e2000c101d44 */
[----:B------:R-:W-:-:S13]  /*3a710*/  ISETP.GE.AND P1, PT, R5, R2, PT ;  /* 0x000000020500720c */ /* 0x000fda0003f26270 */
[----:B0-----:R-:W-:Y:S05]  /*3a720*/  WARPSYNC.COLLECTIVE R15, `(.L_x_1871) ;  /* 0x000000000f087348 */ /* 0x001fea0003c00000 */
[----:B------:R1:W2:Y:S02]  /*3a730*/  SHFL.IDX P6, R14, R13, R12, R11 ;  /* 0x0000000c0d0e7389 */ /* 0x0002a400000c000b */
[----:B012---:R-:W-:Y:S01]  /*3a740*/  ENDCOLLECTIVE ;  /* 0x000000000000791b */ /* 0x007fe20003800000 */
.L_x_1871:
[----:B------:R-:W-:Y:S02]  /*3a750*/  IMAD.MOV.U32 R13, RZ, RZ, R4 ;  /* 0x000000ffff0d7224 */ /* 0x000fe400078e0004 */
[----:B------:R-:W-:-:S07]  /*3a760*/  IMAD.MOV.U32 R6, RZ, RZ, R14 ;  /* 0x000000ffff067224 */ /* 0x000fce00078e000e */
[----:B------:R-:W-:Y:S05]  /*3a770*/  WARPSYNC.COLLECTIVE R15, `(.L_x_1872) ;  /* 0x000000000f087348 */ /* 0x000fea0003c00000 */
[----:B------:R0:W1:Y:S02]  /*3a780*/  SHFL.IDX P6, R14, R13, R12, R11 ;  /* 0x0000000c0d0e7389 */ /* 0x00006400000c000b */
[----:B01----:R-:W-:Y:S01]  /*3a790*/  ENDCOLLECTIVE ;  /* 0x000000000000791b */ /* 0x003fe20003800000 */
.L_x_1872:
[----:B------:R-:W-:Y:S01]  /*3a7a0*/  ULDC.64 UR4, c[0x0][0x208] ;  /* 0x0000820000047ab9 */ /* 0x000fe20000000a00 */
[----:B------:R-:W-:Y:S02]  /*3a7b0*/  IMAD.MOV.U32 R13, RZ, RZ, R3 ;  /* 0x000000ffff0d7224 */ /* 0x000fe400078e0003 */
[----:B------:R-:W-:Y:S02]  /*3a7c0*/  IMAD.MOV.U32 R12, RZ, RZ, 0x2 ;  /* 0x00000002ff0c7424 */ /* 0x000fe400078e00ff */
[----:B------:R-:W-:-:S05]  /*3a7d0*/  IMAD.MOV.U32 R5, RZ, RZ, R14 ;  /* 0x000000ffff057224 */ /* 0x000fca00078e000e */
[----:B------:R-:W-:-:S05]  /*3a7e0*/  @!P1 IADD3 R5, P2, R9, R5, RZ ;  /* 0x0000000509059210 */ /* 0x000fca0007f5e0ff */
[----:B------:R-:W-:-:S04]  /*3a7f0*/  @!P1 IMAD.X R6, RZ, RZ, R6, P2 ;  /* 0x000000ffff069224 */ /* 0x000fc800010e0606 */
[----:B------:R-:W-:Y:S02]  /*3a800*/  @!P1 IMAD.MOV.U32 R7, RZ, RZ, R6 ;  /* 0x000000ffff079224 */ /* 0x000fe400078e0006 */
[----:B------:R-:W-:Y:S02]  /*3a810*/  @!P1 IMAD.MOV.U32 R6, RZ, RZ, R5 ;  /* 0x000000ffff069224 */ /* 0x000fe400078e0005 */
[----:B------:R-:W-:-:S03]  /*3a820*/  VIADD R5, R0, 0x20 ;  /* 0x0000002000057836 */ /* 0x000fc60000000000 */
[----:B------:R-:W-:Y:S01]  /*3a830*/  @!PT LDS RZ, [RZ] ;  /* 0x00000000fffff984 */ /* 0x000fe20000000800 */
[----:B------:R-:W-:Y:S01]  /*3a840*/  @!PT LDS RZ, [RZ] ;  /* 0x00000000fffff984 */ /* 0x000fe20000000800 */
[----:B------:R-:W-:Y:S01]  /*3a850*/  @!PT LDS RZ, [RZ] ;  /* 0x00000000fffff984 */ /* 0x000fe20000000800 */
[----:B------:R0:W-:Y:S02]  /*3a860*/  @!P1 LDGSTS.E.BYPASS.LTC128B.128 [R8+0x1cc00], desc[UR4][R6.64], !P0 ;  /* 0x1cc0000006089fae */ /* 0x0001e4000c101d44 */
[----:B------:R-:W-:-:S13]  /*3a870*/  ISETP.GE.AND P1, PT, R5, R2, PT ;  /* 0x000000020500720c */ /* 0x000fda0003f26270 */
[----:B0-----:R-:W-:Y:S05]  /*3a880*/  WARPSYNC.COLLECTIVE R15, `(.L_x_1873) ;  /* 0x000000000f087348 */ /* 0x001fea0003c00000 */
[----:B------:R1:W2:Y:S02]  /*3a890*/  SHFL.IDX P6, R14, R13, R12, R11 ;  /* 0x0000000c0d0e7389 */ /* 0x0002a400000c000b */
[----:B012---:R-:W-:Y:S01]  /*3a8a0*/  ENDCOLLECTIVE ;  /* 0x000000000000791b */ /* 0x007fe20003800000 */
.L_x_1873:
[----:B------:R-:W-:Y:S02]  /*3a8b0*/  IMAD.MOV.U32 R13, RZ, RZ, R4 ;  /* 0x000000ffff0d7224 */ /* 0x000fe400078e0004 */
[----:B------:R-:W-:-:S07]  /*3a8c0*/  IMAD.MOV.U32 R6, RZ, RZ, R14 ;  /* 0x000000ffff067224 */ /* 0x000fce00078e000e */
[----:B------:R-:W-:Y:S05]  /*3a8d0*/  WARPSYNC.COLLECTIVE R15, `(.L_x_1874) ;  /* 0x000000000f087348 */ /* 0x000fea0003c00000 */
[----:B------:R0:W1:Y:S02]  /*3a8e0*/  SHFL.IDX P6, R14, R13, R12, R11 ;  /* 0x0000000c0d0e7389 */ /* 0x00006400000c000b */
[----:B01----:R-:W-:Y:S01]  /*3a8f0*/  ENDCOLLECTIVE ;  /* 0x000000000000791b */ /* 0x003fe20003800000 */
.L_x_1874:
        /* <DEDUP_REMOVED lines=17> */
.L_x_1875:
[----:B------:R-:W-:Y:S02]  /*3aa10*/  IMAD.MOV.U32 R13, RZ, RZ, R4 ;  /* 0x000000ffff0d7224 */ /* 0x000fe400078e0004 */
[----:B------:R-:W-:-:S07]  /*3aa20*/  IMAD.MOV.U32 R6, RZ, RZ, R14 ;  /* 0x000000ffff067224 */ /* 0x000fce00078e000e */
[----:B------:R-:W-:Y:S05]  /*3aa30*/  WARPSYNC.COLLECTIVE R15, `(.L_x_1876) ;  /* 0x000000000f087348 */ /* 0x000fea0003c00000 */
[----:B------:R0:W1:Y:S02]  /*3aa40*/  SHFL.IDX P6, R14, R13, R12, R11 ;  /* 0x0000000c0d0e7389 */ /* 0x00006400000c000b */
[----:B01----:R-:W-:Y:S01]  /*3aa50*/  ENDCOLLECTIVE ;  /* 0x000000000000791b */ /* 0x003fe20003800000 */
.L_x_1876:
        /* <DEDUP_REMOVED lines=17> */
.L_x_1877:
[----:B------:R-:W-:Y:S02]  /*3ab70*/  IMAD.MOV.U32 R13, RZ, RZ, R4 ;  /* 0x000000ffff0d7224 */ /* 0x000fe400078e0004 */
[----:B------:R-:W-:-:S07]  /*3ab80*/  IMAD.MOV.U32 R6, RZ, RZ, R14 ;  /* 0x000000ffff067224 */ /* 0x000fce00078e000e */
[----:B------:R-:W-:Y:S05]  /*3ab90*/  WARPSYNC.COLLECTIVE R15, `(.L_x_1878) ;  /* 0x000000000f087348 */ /* 0x000fea0003c00000 */
[----:B------:R0:W1:Y:S02]  /*3aba0*/  SHFL.IDX P6, R14, R13, R12, R11 ;  /* 0x0000000c0d0e7389 */ /* 0x00006400000c000b */
[----:B01----:R-:W-:Y:S01]  /*3abb0*/  ENDCOLLECTIVE ;  /* 0x000000000000791b */ /* 0x003fe20003800000 */
.L_x_1878:
        /* <DEDUP_REMOVED lines=17> */
.L_x_1879:
[----:B------:R-:W-:Y:S02]  /*3acd0*/  IMAD.MOV.U32 R13, RZ, RZ, R4 ;  /* 0x000000ffff0d7224 */ /* 0x000fe400078e0004 */
[----:B------:R-:W-:-:S07]  /*3ace0*/  IMAD.MOV.U32 R6, RZ, RZ, R14 ;  /* 0x000000ffff067224 */ /* 0x000fce00078e000e */
[----:B------:R-:W-:Y:S05]  /*3acf0*/  WARPSYNC.COLLECTIVE R15, `(.L_x_1880) ;  /* 0x000000000f087348 */ /* 0x000fea0003c00000 */
[----:B------:R0:W1:Y:S02]  /*3ad00*/  SHFL.IDX P6, R14, R13, R12, R11 ;  /* 0x0000000c0d0e7389 */ /* 0x00006400000c000b */
[----:B01----:R-:W-:Y:S01]  /*3ad10*/  ENDCOLLECTIVE ;  /* 0x000000000000791b */ /* 0x003fe20003800000 */
.L_x_1880:
[----:B------:R-:W-:Y:S01]  /*3ad20*/  ULDC.64 UR4, c[0x0][0x208] ;  /* 0x0000820000047ab9 */ /* 0x000fe20000000a00 */
[----:B------:R-:W-:Y:S02]  /*3ad30*/  IMAD.MOV.U32 R13, RZ, RZ, R3 ;  /* 0x000000ffff0d7224 */ /* 0x000fe400078e0003 */
[----:B------:R-:W-:Y:S02]  /*3ad40*/  IMAD.MOV.U32 R12, RZ, RZ, 0x6 ;  /* 0x00000006ff0c7424 */ /* 0x000fe400078e00ff */
[----:B------:R-:W-:-:S05]  /*3ad50*/  IMAD.MOV.U32 R5, RZ, RZ, R14 ;  /* 0x000000ffff057224 */ /* 0x000fca00078e000e */
[----:B------:R-:W-:-:S05]  /*3ad60*/  @!P1 IADD3 R5, P2, R9, R5, RZ ;  /* 0x0000000509059210 */ /* 0x000fca0007f5e0ff */
[----:B------:R-:W-:-:S04]  /*3ad70*/  @!P1 IMAD.X R6, RZ, RZ, R6, P2 ;  /* 0x000000ffff069224 */ /* 0x000fc800010e0606 */
[----:B------:R-:W-:Y:S02]  /*3ad80*/  @!P1 IMAD.MOV.U32 R7, RZ, RZ, R6 ;  /* 0x000000ffff079224 */ /* 0x000fe400078e0006 */
[----:B------:R-:W-:-:S05]  /*3ad90*/  @!P1 IMAD.MOV.U32 R6, RZ, RZ, R5 ;  /* 0x000000ffff069224 */ /* 0x000fca00078e0005 */
[----:B------:R-:W-:Y:S01]  /*3ada0*/  @!PT LDS RZ, [RZ] ;  /* 0x00000000fffff984 */ /* 0x000fe20000000800 */
[----:B------:R-:W-:Y:S01]  /*3adb0*/  @!PT LDS RZ, [RZ] ;  /* 0x00000000fffff984 */ /* 0x000fe20000000800 */
[----:B------:R-:W-:Y:S01]  /*3adc0*/  @!PT LDS RZ, [RZ] ;  /* 0x00000000fffff984 */ /* 0x000fe20000000800 */
[----:B------:R0:W-:Y:S02]  /*3add0*/  @!P1 LDGSTS.E.BYPASS.LTC128B.128 [R8+0x1ec00], desc[UR4][R6.64], !P0 ;  /* 0x1ec0000006089fae */ /* 0x0001e4000c101d44 */
[----:B0-----:R-:W-:Y:S05]  /*3ade0*/  WARPSYNC.COLLECTIVE R15, `(.L_x_1881) ;  /* 0x000000000f087348 */ /* 0x001fea0003c00000 */
[----:B------:R1:W2:Y:S02]  /*3adf0*/  SHFL.IDX P6, R14, R13, R12, R11 ;  /* 0x0000000c0d0e7389 */ /* 0x0002a400000c000b */
[----:B012---:R-:W-:Y:S01]  /*3ae00*/  ENDCOLLECTIVE ;  /* 0x000000000000791b */ /* 0x007fe20003800000 */
.L_x_1881:
[----:B------:R-:W-:-:S05]  /*3ae10*/  VIADD R7, R0, 0x60 ;  /* 0x0000006000077836 */ /* 0x000fca0000000000 */
[----:B------:R-:W-:Y:S01]  /*3ae20*/  ISETP.GE.AND P1, PT, R7, R2, PT ;  /* 0x000000020700720c */ /* 0x000fe20003f26270 */
[----:B------:R-:W-:Y:S02]  /*3ae30*/  IMAD.MOV.U32 R13, RZ, RZ, R4 ;  /* 0x000000ffff0d7224 */ /* 0x000fe400078e0004 */
[----:B------:R-:W-:-:S10]  /*3ae40*/  IMAD.MOV.U32 R6, RZ, RZ, R14 ;  /* 0x000000ffff067224 */ /* 0x000fd400078e000e */
[----:B------:R-:W-:Y:S05]  /*3ae50*/  WARPSYNC.COLLECTIVE R15, `(.L_x_1882) ;  /* 0x000000000f087348 */ /* 0x000fea0003c00000 */
[----:B------:R0:W1:Y:S02]  /*3ae60*/  SHFL.IDX P6, R14, R13, R12, R11 ;  /* 0x0000000c0d0e7389 */ /* 0x00006400000c000b */
[----:B01----:R-:W-:Y:S01]  /*3ae70*/  ENDCOLLECTIVE ;  /* 0x000000000000791b */ /* 0x003fe20003800000 */
.L_x_1882:
        /* <DEDUP_REMOVED lines=15> */
.L_x_1883:
[----:B------:R-:W-:Y:S02]  /*3af70*/  IMAD.MOV.U32 R13, RZ, RZ, R4 ;  /* 0x000000ffff0d7224 */ /* 0x000fe400078e0004 */
[----:B------:R-:W-:-:S07]  /*3af80*/  IMAD.MOV.U32 R5, RZ, RZ, R14 ;  /* 0x000000ffff057224 */ /* 0x000fce00078e000e */
[----:B------:R-:W-:Y:S05]  /*3af90*/  WARPSYNC.COLLECTIVE R15, `(.L_x_1884) ;  /* 0x000000000f087348 */ /* 0x000fea0003c00000 */
[----:B------:R0:W1:Y:S02]  /*3afa0*/  SHFL.IDX P6, R14, R13, R12, R11 ;  /* 0x0000000c0d0e7389 */ /* 0x00006400000c000b */
[----:B01----:R-:W-:Y:S01]  /*3afb0*/  ENDCOLLECTIVE ;  /* 0x000000000000791b */ /* 0x003fe20003800000 */
.L_x_1884:
[----:B------:R-:W-:Y:S01]  /*3afc0*/  IMAD.MOV.U32 R3, RZ, RZ, R14 ;  /* 0x000000ffff037224 */ /* 0x000fe200078e000e */
[----:B------:R-:W-:Y:S06]  /*3afd0*/  BRA `(.L_x_1885) ;  /* 0xffffff8800447947 */ /* 0x000fec000383ffff */
.L_x_1660:
[----:B0-----:R0:W1:Y:S02]  /*3afe0*/  SYNCS.PHASECHK.TRANS64.TRYWAIT P0, [R19+URZ+0x2e820], R0 ;  /* 0x02e82000130075a7 */ /* 0x001064000800017f */
[----:B-1----:R-:W-:Y:S05]  /*3aff0*/  @!P0 NANOSLEEP.SYNCS 0x989680 ;  /* 0x009896800000895d */ /* 0x002fea0003900000 */
[----:B------:R-:W1:Y:S02]  /*3b000*/  @!P0 SYNCS.PHASECHK.TRANS64 P0, [R19+URZ+0x2e820], R0 ;  /* 0x02e82000130085a7 */ /* 0x000e64000800007f */
[----:B-1----:R-:W-:Y:S05]  /*3b010*/  @!P0 BRA `(.L_x_1660) ;  /* 0xfffffffc00f08947 */ /* 0x002fea000383ffff */
[----:B------:R-:W-:Y:S05]  /*3b020*/  BRA `(.L_x_1886) ;  /* 0xffffff8800a47947 */ /* 0x000fea000383ffff */
.L_x_1666:
[----:B--2---:R2:W3:Y:S02]  /*3b030*/  SYNCS.PHASECHK.TRANS64.TRYWAIT P0, [R6+URZ+0x2e880], R5 ;  /* 0x02e88005060075a7 */ /* 0x0044e4000800017f */
[----:B---3--:R-:W-:Y:S05]  /*3b040*/  @!P0 NANOSLEEP.SYNCS 0x989680 ;  /* 0x009896800000895d */ /* 0x008fea0003900000 */
[----:B------:R-:W3:Y:S02]  /*3b050*/  @!P0 SYNCS.PHASECHK.TRANS64 P0, [R6+URZ+0x2e880], R5 ;  /* 0x02e88005060085a7 */ /* 0x000ee4000800007f */
[----:B---3--:R-:W-:Y:S05]  /*3b060*/  @!P0 BRA `(.L_x_1666) ;  /* 0xfffffffc00f08947 */ /* 0x008fea000383ffff */
[----:B------:R-:W-:Y:S05]  /*3b070*/  BRA `(.L_x_1887) ;  /* 0xffffff8c00607947 */ /* 0x000fea000383ffff */
.L_x_1671:
[----:B-1----:R1:W3:Y:S02]  /*3b080*/  SYNCS.PHASECHK.TRANS64.TRYWAIT P0, [R6+URZ+0x2e840], R5 ;  /* 0x02e84005060075a7 */ /* 0x0022e4000800017f */
[----:B---3--:R-:W-:Y:S05]  /*3b090*/  @!P0 NANOSLEEP.SYNCS 0x989680 ;  /* 0x009896800000895d */ /* 0x008fea0003900000 */
[----:B------:R-:W3:Y:S02]  /*3b0a0*/  @!P0 SYNCS.PHASECHK.TRANS64 P0, [R6+URZ+0x2e840], R5 ;  /* 0x02e84005060085a7 */ /* 0x000ee4000800007f */
[----:B---3--:R-:W-:Y:S05]  /*3b0b0*/  @!P0 BRA `(.L_x_1671) ;  /* 0xfffffffc00f08947 */ /* 0x008fea000383ffff */
[----:B------:R-:W-:Y:S05]  /*3b0c0*/  BRA `(.L_x_1888) ;  /* 0xffffff8c00e07947 */ /* 0x000fea000383ffff */
.L_x_1677:
[----:B--2---:R2:W3:Y:S02]  /*3b0d0*/  SYNCS.PHASECHK.TRANS64.TRYWAIT P0, [R20+URZ+0x2e870], R4 ;  /* 0x02e87004140075a7 */ /* 0x0044e4000800017f */
[----:B---3--:R-:W-:Y:S05]  /*3b0e0*/  @!P0 NANOSLEEP.SYNCS 0x989680 ;  /* 0x009896800000895d */ /* 0x008fea0003900000 */
[----:B------:R-:W3:Y:S02]  /*3b0f0*/  @!P0 SYNCS.PHASECHK.TRANS64 P0, [R20+URZ+0x2e870], R4 ;  /* 0x02e87004140085a7 */ /* 0x000ee4000800007f */
[----:B---3--:R-:W-:Y:S05]  /*3b100*/  @!P0 BRA `(.L_x_1677) ;  /* 0xfffffffc00f08947 */ /* 0x008fea000383ffff */
[----:B------:R-:W-:Y:S05]  /*3b110*/  BRA `(.L_x_1889) ;  /* 0xffffff90007c7947 */ /* 0x000fea000383ffff */
.L_x_1679:
[----:B---3--:R3:W4:Y:S02]  /*3b120*/  SYNCS.PHASECHK.TRANS64.TRYWAIT P0, [R20+URZ+0x2e860], R2 ;  /* 0x02e86002140075a7 */ /* 0x008724000800017f */
[----:B----4-:R-:W-:Y:S05]  /*3b130*/  @!P0 NANOSLEEP.SYNCS 0x989680 ;  /* 0x009896800000895d */ /* 0x010fea0003900000 */
[----:B------:R-:W4:Y:S02]  /*3b140*/  @!P0 SYNCS.PHASECHK.TRANS64 P0, [R20+URZ+0x2e860], R2 ;  /* 0x02e86002140085a7 */ /* 0x000f24000800007f */
[----:B----4-:R-:W-:Y:S05]  /*3b150*/  @!P0 BRA `(.L_x_1679) ;  /* 0xfffffffc00f08947 */ /* 0x010fea000383ffff */
[----:B------:R-:W-:Y:S05]  /*3b160*/  BRA `(.L_x_1890) ;  /* 0xffffff9000847947 */ /* 0x000fea000383ffff */
.L_x_1686:
[----:B0-----:R0:W1:Y:S02]  /*3b170*/  SYNCS.PHASECHK.TRANS64.TRYWAIT P1, [R17+URZ+0x2e870], R0 ;  /* 0x02e87000110075a7 */ /* 0x001064000802017f */
[----:B-1----:R-:W-:Y:S05]  /*3b180*/  @!P1 NANOSLEEP.SYNCS 0x989680 ;  /* 0x009896800000995d */ /* 0x002fea0003900000 */
[----:B------:R-:W1:Y:S02]  /*3b190*/  @!P1 SYNCS.PHASECHK.TRANS64 P1, [R17+URZ+0x2e870], R0 ;  /* 0x02e87000110095a7 */ /* 0x000e64000802007f */
[----:B-1----:R-:W-:Y:S05]  /*3b1a0*/  @!P1 BRA `(.L_x_1686) ;  /* 0xfffffffc00f09947 */ /* 0x002fea000383ffff */
[----:B------:R-:W-:Y:S05]  /*3b1b0*/  BRA `(.L_x_1891) ;  /* 0xffffff9800c47947 */ /* 0x000fea000383ffff */
.L_x_1688:
[----:B0-----:R0:W1:Y:S02]  /*3b1c0*/  SYNCS.PHASECHK.TRANS64.TRYWAIT P1, [R17+URZ+0x2e860], R0 ;  /* 0x02e86000110075a7 */ /* 0x001064000802017f */
[----:B-1----:R-:W-:Y:S05]  /*3b1d0*/  @!P1 NANOSLEEP.SYNCS 0x989680 ;  /* 0x009896800000995d */ /* 0x002fea0003900000 */
[----:B------:R-:W1:Y:S02]  /*3b1e0*/  @!P1 SYNCS.PHASECHK.TRANS64 P1, [R17+URZ+0x2e860], R0 ;  /* 0x02e86000110095a7 */ /* 0x000e64000802007f */
[----:B-1----:R-:W-:Y:S05]  /*3b1f0*/  @!P1 BRA `(.L_x_1688) ;  /* 0xfffffffc00f09947 */ /* 0x002fea000383ffff */
[----:B------:R-:W-:Y:S05]  /*3b200*/  BRA `(.L_x_1892) ;  /* 0xffffff9800cc7947 */ /* 0x000fea000383ffff */
.L_x_1692:
[----:B------:R-:W2:Y:S01]  /*3b210*/  LDL R0, [R1] ;  /* 0x0000000001007983 */ /* 0x000ea20000100800 */
[----:B------:R-:W-:Y:S01]  /*3b220*/  BSSY B0, `(.L_x_1893) ;  /* 0x0000008000007945 */ /* 0x000fe20003800000 */
[----:B------:R-:W-:Y:S02]  /*3b230*/  IMAD.MOV.U32 R12, RZ, RZ, RZ ;  /* 0x000000ffff0c7224 */ /* 0x000fe400078e00ff */
[----:B------:R-:W-:Y:S02]  /*3b240*/  IMAD.MOV.U32 R11, RZ, RZ, 0x1f ;  /* 0x0000001fff0b7424 */ /* 0x000fe400078e00ff */
[----:B0-----:R-:W-:Y:S02]  /*3b250*/  IMAD.MOV.U32 R15, RZ, RZ, -0x1 ;  /* 0xffffffffff0f7424 */ /* 0x001fe400078e00ff */
[----:B--2---:R-:W-:-:S07]  /*3b260*/  IMAD.MOV.U32 R13, RZ, RZ, R0 ;  /* 0x000000ffff0d7224 */ /* 0x004fce00078e0000 */
[----:B-1----:R-:W-:Y:S05]  /*3b270*/  WARPSYNC.COLLECTIVE R15, `(.L_x_1894) ;  /* 0x000000000f087348 */ /* 0x002fea0003c00000 */
[----:B------:R0:W2:Y:S02]  /*3b280*/  SHFL.IDX P6, R14, R13, R12, R11 ;  /* 0x0000000c0d0e7389 */ /* 0x0000a400000c000b */
[----:B012---:R-:W-:Y:S01]  /*3b290*/  ENDCOLLECTIVE ;  /* 0x000000000000791b */ /* 0x007fe20003800000 */
.L_x_1894:
[----:B------:R-:W-:Y:S05]  /*3b2a0*/  BSYNC B0 ;  /* 0x0000000000007941 */ /* 0x000fea0003800000 */
.L_x_1893:
        /* <DEDUP_REMOVED lines=9> */
.L_x_1895:
[----:B------:R-:W-:Y:S01]  /*3b340*/  ULDC UR4, c[0x0][0xc3c] ;  /* 0x00030f0000047ab9 */ /* 0x000fe20000000800 */
[----:B------:R-:W-:Y:S01]  /*3b350*/  ULDC.64 UR6, c[0x0][0x208] ;  /* 0x0000820000067ab9 */ /* 0x000fe20000000a00 */
[----:B------:R-:W-:Y:S02]  /*3b360*/  IMAD.IADD R4, R2, 0x1, R17 ;  /* 0x0000000102047824 */ /* 0x000fe400078e0211 */
        /* <DEDUP_REMOVED lines=24> */
.L_x_1896:
        /* <DEDUP_REMOVED lines=8> */
.L_x_1897:
        /* <DEDUP_REMOVED lines=8> */
.L_x_1898:
        /* <DEDUP_REMOVED lines=8> */
.L_x_1899:
        /* <DEDUP_REMOVED lines=8> */
.L_x_1900:
        /* <DEDUP_REMOVED lines=9> */
.L_x_1901:
[----:B------:R-:W-:Y:S01]  /*3b780*/  IMAD.MOV.U32 R9, RZ, RZ, R14 ;  /* 0x000000ffff097224 */ /* 0x000fe200078e000e */
[----:B------:R-:W-:Y:S06]  /*3b790*/  BRA `(.L_x_1902) ;  /* 0xffffffa000287947 */ /* 0x000fec000383ffff */
.L_x_1695:
[----:B------:R-:W-:Y:S01]  /*3b7a0*/  BSSY B0, `(.L_x_1903) ;  /* 0x0000008000007945 */ /* 0x000fe20003800000 */
[----:B------:R-:W-:Y:S02]  /*3b7b0*/  IMAD.MOV.U32 R13, RZ, RZ, R2 ;  /* 0x000000ffff0d7224 */ /* 0x000fe400078e0002 */
[----:B------:R-:W-:Y:S02]  /*3b7c0*/  IMAD.MOV.U32 R12, RZ, RZ, 0x1 ;  /* 0x00000001ff0c7424 */ /* 0x000fe400078e00ff */
[----:B------:R-:W-:Y:S02]  /*3b7d0*/  IMAD.MOV.U32 R11, RZ, RZ, RZ ;  /* 0x000000ffff0b7224 */ /* 0x000fe400078e00ff */
[----:B0-----:R-:W-:-:S07]  /*3b7e0*/  IMAD.MOV.U32 R15, RZ, RZ, -0x1 ;  /* 0xffffffffff0f7424 */ /* 0x001fce00078e00ff */
[----:B-1----:R-:W-:Y:S05]  /*3b7f0*/  WARPSYNC.COLLECTIVE R15, `(.L_x_1904) ;  /* 0x000000000f087348 */ /* 0x002fea0003c00000 */
[----:B------:R0:W2:Y:S02]  /*3b800*/  SHFL.UP P6, R14, R13, R12, R11 ;  /* 0x0400000c0d0e7389 */ /* 0x0000a400000c000b */
[----:B012---:R-:W-:Y:S01]  /*3b810*/  ENDCOLLECTIVE ;  /* 0x000000000000791b */ /* 0x007fe20003800000 */
.L_x_1904:
[----:B------:R-:W-:Y:S05]  /*3b820*/  BSYNC B0 ;  /* 0x0000000000007941 */ /* 0x000fea0003800000 */
.L_x_1903:
[----:B------:R-:W-:Y:S02]  /*3b830*/  IMAD.MOV.U32 R3, RZ, RZ, R14 ;  /* 0x000000ffff037224 */ /* 0x000fe400078e000e */
[----:B------:R-:W-:Y:S02]  /*3b840*/  IMAD.MOV.U32 R12, RZ, RZ, 0x2 ;  /* 0x00000002ff0c7424 */ /* 0x000fe400078e00ff */
[----:B------:R-:W-:Y:S01]  /*3b850*/  IMAD.MOV.U32 R11, RZ, RZ, RZ ;  /* 0x000000ffff0b7224 */ /* 0x000fe200078e00ff */
[----:B------:R-:W-:Y:S01]  /*3b860*/  SEL R3, R3, RZ, P1 ;  /* 0x000000ff03037207 */ /* 0x000fe20000800000 */
[----:B------:R-:W-:-:S04]  /*3b870*/  IMAD.MOV.U32 R15, RZ, RZ, -0x1 ;  /* 0xffffffffff0f7424 */ /* 0x000fc800078e00ff */
[----:B------:R-:W-:-:S04]  /*3b880*/  IMAD.IADD R2, R2, 0x1, R3 ;  /* 0x0000000102027824 */ /* 0x000fc800078e0203 */
[----:B------:R-:W-:-:S07]  /*3b890*/  IMAD.MOV.U32 R13, RZ, RZ, R2 ;  /* 0x000000ffff0d7224 */ /* 0x000fce00078e0002 */
[----:B------:R-:W-:Y:S05]  /*3b8a0*/  WARPSYNC.COLLECTIVE R15, `(.L_x_1905) ;  /* 0x000000000f087348 */ /* 0x000fea0003c00000 */
[----:B------:R0:W1:Y:S02]  /*3b8b0*/  SHFL.UP P6, R14, R13, R12, R11 ;  /* 0x0400000c0d0e7389 */ /* 0x00006400000c000b */
[----:B01----:R-:W-:Y:S01]  /*3b8c0*/  ENDCOLLECTIVE ;  /* 0x000000000000791b */ /* 0x003fe20003800000 */
.L_x_1905:
        /* <DEDUP_REMOVED lines=8> */
.L_x_1906:
        /* <DEDUP_REMOVED lines=8> */
.L_x_1907:
        /* <DEDUP_REMOVED lines=8> */
.L_x_1908:
        /* <DEDUP_REMOVED lines=9> */
.L_x_1909:
[----:B------:R-:W-:Y:S01]  /*3bae0*/  IMAD.MOV.U32 R9, RZ, RZ, R14 ;  /* 0x000000ffff097224 */ /* 0x000fe200078e000e */
[----:B------:R-:W-:Y:S06]  /*3baf0*/  BRA `(.L_x_1910) ;  /* 0xffffffa000007947 */ /* 0x000fec000383ffff */
.L_x_1697:
[----:B------:R-:W-:Y:S01]  /*3bb00*/  BSSY B0, `(.L_x_1911) ;  /* 0x0000006000007945 */ /* 0x000fe20003800000 */
[----:B------:R-:W-:Y:S01]  /*3bb10*/  PLOP3.LUT P6, PT, P6, PT, PT, 0x8, 0x0 ;  /* 0x000000000000781c */ /* 0x000fe200037ce170 */
[----:B0-----:R-:W-:-:S12]  /*3bb20*/  IMAD.MOV.U32 R15, RZ, RZ, -0x1 ;  /* 0xffffffffff0f7424 */ /* 0x001fd800078e00ff */
[----:B-1----:R-:W-:Y:S05]  /*3bb30*/  WARPSYNC.COLLECTIVE R15, `(.L_x_1912) ;  /* 0x000000000f087348 */ /* 0x002fea0003c00000 */
[----:B------:R-:W-:Y:S01]  /*3bb40*/  VOTE.ANY R14, PT, P6 ;  /* 0x00000000000e7806 */ /* 0x000fe200030e0100 */
[----:B-1----:R-:W-:Y:S06]  /*3bb50*/  ENDCOLLECTIVE ;  /* 0x000000000000791b */ /* 0x002fec0003800000 */
.L_x_1912:
[----:B------:R-:W-:Y:S05]  /*3bb60*/  BSYNC B0 ;  /* 0x0000000000007941 */ /* 0x000fea0003800000 */
.L_x_1911:
[----:B------:R0:W5:Y:S01]  /*3bb70*/  LDL.LU R10, [R1+0xc] ;  /* 0x00000c00010a7983 */ /* 0x0001620000300800 */
[----:B------:R-:W-:Y:S02]  /*3bb80*/  IMAD.MOV.U32 R3, RZ, RZ, R14 ;  /* 0x000000ffff037224 */ /* 0x000fe400078e000e */
[----:B------:R-:W-:Y:S02]  /*3bb90*/  IMAD.MOV.U32 R13, RZ, RZ, R4 ;  /* 0x000000ffff0d7224 */ /* 0x000fe400078e0004 */
[----:B------:R-:W1:Y:S01]  /*3bba0*/  POPC R0, R3 ;  /* 0x0000000300007309 */ /* 0x000e620000000000 */
[----:B------:R-:W-:Y:S02]  /*3bbb0*/  IMAD.MOV.U32 R11, RZ, RZ, 0x1f ;  /* 0x0000001fff0b7424 */ /* 0x000fe400078e00ff */
[----:B------:R-:W-:Y:S02]  /*3bbc0*/  IMAD.MOV.U32 R15, RZ, RZ, -0x1 ;  /* 0xffffffffff0f7424 */ /* 0x000fe400078e00ff */
[----:B01----:R-:W-:-:S07]  /*3bbd0*/  IMAD.MOV.U32 R12, RZ, RZ, R0 ;  /* 0x000000ffff0c7224 */ /* 0x003fce00078e0000 */
[----:B-----5:R-:W-:Y:S05]  /*3bbe0*/  WARPSYNC.COLLECTIVE R15, `(.L_x_1913) ;  /* 0x000000000f087348 */ /* 0x020fea0003c00000 */
[----:B------:R0:W1:Y:S02]  /*3bbf0*/  SHFL.IDX P6, R14, R13, R12, R11 ;  /* 0x0000000c0d0e7389 */ /* 0x00006400000c000b */
[----:B01---5:R-:W-:Y:S01]  /*3bc00*/  ENDCOLLECTIVE ;  /* 0x000000000000791b */ /* 0x023fe20003800000 */
.L_x_1913:
[----:B------:R-:W-:Y:S02]  /*3bc10*/  IMAD.MOV.U32 R13, RZ, RZ, R6 ;  /* 0x000000ffff0d7224 */ /* 0x000fe400078e0006 */
[----:B------:R-:W-:-:S07]  /*3bc20*/  IMAD.MOV.U32 R4, RZ, RZ, R14 ;  /* 0x000000ffff047224 */ /* 0x000fce00078e000e */
[----:B------:R-:W-:Y:S05]  /*3bc30*/  WARPSYNC.COLLECTIVE R15, `(.L_x_1914) ;  /* 0x000000000f087348 */ /* 0x000fea0003c00000 */
[----:B------:R0:W1:Y:S02]  /*3bc40*/  SHFL.IDX P6, R14, R13, R12, R11 ;  /* 0x0000000c0d0e7389 */ /* 0x00006400000c000b */
[----:B01----:R-:W-:Y:S01]  /*3bc50*/  ENDCOLLECTIVE ;  /* 0x000000000000791b */ /* 0x003fe20003800000 */
.L_x_1914:
[----:B------:R-:W-:Y:S02]  /*3bc60*/  IMAD.MOV.U32 R6, RZ, RZ, R14 ;  /* 0x000000ffff067224 */ /* 0x000fe400078e000e */
[----:B------:R-:W-:-:S05]  /*3bc70*/  IMAD.IADD R10, R0, 0x1, R10 ;  /* 0x00000001000a7824 */ /* 0x000fca00078e020a */
[----:B------:R0:W-:Y:S01]  /*3bc80*/  STL [R1+0xc], R10 ;  /* 0x00000c0a01007387 */ /* 0x0001e20000100800 */
[----:B------:R-:W-:Y:S05]  /*3bc90*/  BRA `(.L_x_1915) ;  /* 0xffffff9c00e07947 */ /* 0x000fea000383ffff */
.L_x_1699:
[----:B------:R-:W-:Y:S01]  /*3bca0*/  BSSY B0, `(.L_x_1916) ;  /* 0x0000008000007945 */ /* 0x000fe20003800000 */
[----:B------:R-:W-:Y:S02]  /*3bcb0*/  IMAD.MOV.U32 R13, RZ, RZ, R7 ;  /* 0x000000ffff0d7224 */ /* 0x000fe400078e0007 */
[----:B------:R-:W-:Y:S02]  /*3bcc0*/  IMAD.MOV.U32 R12, RZ, RZ, R0 ;  /* 0x000000ffff0c7224 */ /* 0x000fe400078e0000 */
[----:B------:R-:W-:Y:S02]  /*3bcd0*/  IMAD.MOV.U32 R11, RZ, RZ, 0x1f ;  /* 0x0000001fff0b7424 */ /* 0x000fe400078e00ff */
[----:B------:R-:W-:-:S07]  /*3bce0*/  IMAD.MOV.U32 R15, RZ, RZ, -0x1 ;  /* 0xffffffffff0f7424 */ /* 0x000fce00078e00ff */
[----:B01----:R-:W-:Y:S05]  /*3bcf0*/  WARPSYNC.COLLECTIVE R15, `(.L_x_1917) ;  /* 0x000000000f087348 */ /* 0x003fea0003c00000 */
[----:B------:R2:W3:Y:S02]  /*3bd00*/  SHFL.IDX P6, R14, R13, R12, R11 ;  /* 0x0000000c0d0e7389 */ /* 0x0004e400000c000b */
[----:B0123--:R-:W-:Y:S01]  /*3bd10*/  ENDCOLLECTIVE ;  /* 0x000000000000791b */ /* 0x00ffe20003800000 */
.L_x_1917:
[----:B------:R-:W-:Y:S05]  /*3bd20*/  BSYNC B0 ;  /* 0x0000000000007941 */ /* 0x000fea0003800000 */
.L_x_1916:
[----:B------:R-:W-:Y:S01]  /*3bd30*/  IMAD.MOV.U32 R0, RZ, RZ, R14 ;  /* 0x000000ffff007224 */ /* 0x000fe200078e000e */
[----:B------:R-:W-:Y:S06]  /*3bd40*/  BRA `(.L_x_1918) ;  /* 0xffffff9c00cc7947 */ /* 0x000fec000383ffff */
.L_x_1705:
[----:B0-----:R0:W1:Y:S02]  /*3bd50*/  SYNCS.PHASECHK.TRANS64.TRYWAIT P0, [R0+URZ+0x2e820], R3 ;  /* 0x02e82003000075a7 */ /* 0x001064000800017f */
[----:B-1----:R-:W-:Y:S05]  /*3bd60*/  @!P0 NANOSLEEP.SYNCS 0x989680 ;  /* 0x009896800000895d */ /* 0x002fea0003900000 */
[----:B------:R-:W1:Y:S02]  /*3bd70*/  @!P0 SYNCS.PHASECHK.TRANS64 P0, [R0+URZ+0x2e820], R3 ;  /* 0x02e82003000085a7 */ /* 0x000e64000800007f */
[----:B-1----:R-:W-:Y:S05]  /*3bd80*/  @!P0 BRA `(.L_x_1705) ;  /* 0xfffffffc00f08947 */ /* 0x002fea000383ffff */
[----:B------:R-:W-:Y:S05]  /*3bd90*/  BRA `(.L_x_1919) ;  /* 0xffffffa800747947 */ /* 0x000fea000383ffff */
.L_x_1706:
        /* <DEDUP_REMOVED lines=11> */
.L_x_1921:
[----:B------:R-:W-:Y:S05]  /*3be50*/  BSYNC B0 ;  /* 0x0000000000007941 */ /* 0x000fea0003800000 */
.L_x_1920:
[----:B------:R-:W-:Y:S05]  /*3be60*/  BRA `(.L_x_1922) ;  /* 0xffffffa8005c7947 */ /* 0x000fea000383ffff */
.L_x_1707:
[----:B------:R-:W-:Y:S01]  /*3be70*/  BSSY B0, `(.L_x_1923) ;  /* 0x0000006000007945 */ /* 0x000fe20003800000 */
[----:B------:R-:W-:-:S07]  /*3be80*/  IMAD.MOV.U32 R15, RZ, RZ, -0x1 ;  /* 0xffffffffff0f7424 */ /* 0x000fce00078e00ff */
[----:B01----:R-:W-:Y:S05]  /*3be90*/  WARPSYNC.COLLECTIVE R15, `(.L_x_1924) ;  /* 0x000000000f0c7348 */ /* 0x003fea0003c00000 */
[----:B------:R-:W-:Y:S02]  /*3bea0*/  ELECT P6, UR62, PT ;  /* 0x00000000003e782f */ /* 0x000fe400038c0000 */
[----:B------:R-:W-:Y:S01]  /*3beb0*/  MOV R14, UR62 ;  /* 0x0000003e000e7c02 */ /* 0x000fe20008000f00 */
[----:B01----:R-:W-:Y:S10]  /*3bec0*/  ENDCOLLECTIVE ;  /* 0x000000000000791b */ /* 0x003ff40003800000 */
.L_x_1924:
[----:B------:R-:W-:Y:S05]  /*3bed0*/  BSYNC B0 ;  /* 0x0000000000007941 */ /* 0x000fea0003800000 */
.L_x_1923:
[----:B------:R-:W-:Y:S05]  /*3bee0*/  BRA `(.L_x_1925) ;  /* 0xffffffa800507947 */ /* 0x000fea000383ffff */
.L_x_1709:
[----:B0-----:R0:W1:Y:S02]  /*3bef0*/  SYNCS.PHASECHK.TRANS64.TRYWAIT P1, [R6+URZ], R5 ;  /* 0x00000005060075a7 */ /* 0x001064000802017f */
[----:B-1----:R-:W-:Y:S05]  /*3bf00*/  @!P1 NANOSLEEP.SYNCS 0x989680 ;  /* 0x009896800000995d */ /* 0x002fea0003900000 */
[----:B------:R-:W1:Y:S02]  /*3bf10*/  @!P1 SYNCS.PHASECHK.TRANS64 P1, [R6+URZ], R5 ;  /* 0x00000005060095a7 */ /* 0x000e64000802007f */
[----:B-1----:R-:W-:Y:S05]  /*3bf20*/  @!P1 BRA `(.L_x_1709) ;  /* 0xfffffffc00f09947 */ /* 0x002fea000383ffff */
[----:B------:R-:W-:Y:S05]  /*3bf30*/  BRA `(.L_x_1926) ;  /* 0xffffffa800947947 */ /* 0x000fea000383ffff */
.L_x_1710:
[----:B-1----:R1:W2:Y:S02]  /*3bf40*/  SYNCS.PHASECHK.TRANS64.TRYWAIT P1, [R7+URZ], R2 ;  /* 0x00000002070075a7 */ /* 0x0022a4000802017f */
[----:B--2---:R-:W-:Y:S05]  /*3bf50*/  @!P1 NANOSLEEP.SYNCS 0x989680 ;  /* 0x009896800000995d */ /* 0x004fea0003900000 */
[----:B------:R-:W2:Y:S02]  /*3bf60*/  @!P1 SYNCS.PHASECHK.TRANS64 P1, [R7+URZ], R2 ;  /* 0x00000002070095a7 */ /* 0x000ea4000802007f */
[----:B--2---:R-:W-:Y:S05]  /*3bf70*/  @!P1 BRA `(.L_x_1710) ;  /* 0xfffffffc00f09947 */ /* 0x004fea000383ffff */
[----:B------:R-:W-:Y:S05]  /*3bf80*/  BRA `(.L_x_1927) ;  /* 0xffffffa800887947 */ /* 0x000fea000383ffff */
.L_x_1712:
[----:B--2---:R2:W3:Y:S02]  /*3bf90*/  SYNCS.PHASECHK.TRANS64.TRYWAIT P1, [R4+URZ+0x2e860], R5 ;  /* 0x02e86005040075a7 */ /* 0x0044e4000802017f */
[----:B---3--:R-:W-:Y:S05]  /*3bfa0*/  @!P1 NANOSLEEP.SYNCS 0x989680 ;  /* 0x009896800000995d */ /* 0x008fea0003900000 */
[----:B------:R-:W3:Y:S02]  /*3bfb0*/  @!P1 SYNCS.PHASECHK.TRANS64 P1, [R4+URZ+0x2e860], R5 ;  /* 0x02e86005040095a7 */ /* 0x000ee4000802007f */
[----:B---3--:R-:W-:Y:S05]  /*3bfc0*/  @!P1 BRA `(.L_x_1712) ;  /* 0xfffffffc00f09947 */ /* 0x008fea000383ffff */
[----:B------:R-:W-:Y:S05]  /*3bfd0*/  BRA `(.L_x_1928) ;  /* 0xffffffa8008c7947 */ /* 0x000fea000383ffff */
.L_x_1714:
[----:B---3--:R3:W4:Y:S02]  /*3bfe0*/  SYNCS.PHASECHK.TRANS64.TRYWAIT P1, [R3+URZ+0x2e860], R2 ;  /* 0x02e86002030075a7 */ /* 0x008724000802017f */
[----:B----4-:R-:W-:Y:S05]  /*3bff0*/  @!P1 NANOSLEEP.SYNCS 0x989680 ;  /* 0x009896800000995d */ /* 0x010fea0003900000 */
[----:B------:R-:W4:Y:S02]  /*3c000*/  @!P1 SYNCS.PHASECHK.TRANS64 P1, [R3+URZ+0x2e860], R2 ;  /* 0x02e86002030095a7 */ /* 0x000f24000802007f */
[----:B----4-:R-:W-:Y:S05]  /*3c010*/  @!P1 BRA `(.L_x_1714) ;  /* 0xfffffffc00f09947 */ /* 0x010fea000383ffff */
[----:B------:R-:W-:Y:S05]  /*3c020*/  BRA `(.L_x_1929) ;  /* 0xffffffa8008c7947 */ /* 0x000fea000383ffff */
.L_x_1716:
[----:B----4-:R4:W0:Y:S02]  /*3c030*/  SYNCS.PHASECHK.TRANS64.TRYWAIT P0, [R4+URZ+0x2e880], R5 ;  /* 0x02e88005040075a7 */ /* 0x010824000800017f */
[----:B0-----:R-:W-:Y:S05]  /*3c040*/  @!P0 NANOSLEEP.SYNCS 0x989680 ;  /* 0x009896800000895d */ /* 0x001fea0003900000 */
[----:B------:R-:W0:Y:S02]  /*3c050*/  @!P0 SYNCS.PHASECHK.TRANS64 P0, [R4+URZ+0x2e880], R5 ;  /* 0x02e88005040085a7 */ /* 0x000e24000800007f */
[----:B0-----:R-:W-:Y:S05]  /*3c060*/  @!P0 BRA `(.L_x_1716) ;  /* 0xfffffffc00f08947 */ /* 0x001fea000383ffff */
[----:B------:R-:W-:Y:S05]  /*3c070*/  BRA `(.L_x_1717) ;  /* 0xffffffa800887947 */ /* 0x000fea000383ffff */
.L_x_1930:
        /* <DEDUP_REMOVED lines=16> */
.L_x_2839:


//--------------------- .text._ZN7cutlass13device_kernelIN5flash11enable_sm90INS1_16FlashAttnFwdSm90INS1_25CollectiveMainloopFwdSm90ILi2EN4cute5tupleIJNS5_1CILi1EEES8_S8_EEENS6_IJNS7_ILi128EEENS7_ILi224EEESA_EEELi128ENS_12float_e4m3_tEfNS_4arch4Sm90ELb1ELb0ELb0ELb0ELb0ELb0ELb0ELb1ELb1ELb1ELb1ELb0EEENS1_21CollectiveEpilogueFwdINS6_IJSA_SA_SB_EEES9_NS_10bfloat16_tESF_Li256ELb0ELb1ELb1ELb1EEENS1_19SingleTileSchedulerILb0ELb1ELb1ELi128EEEEEEEEEvNT_6ParamsE --------------------------
	.section	.text._ZN7cutlass13device_kernelIN5flash11enable_sm90INS1_16FlashAttnFwdSm90INS1_25CollectiveMainloopFwdSm90ILi2EN4cute5tupleIJNS5_1CILi1EEES8_S8_EEENS6_IJNS7_ILi128EEENS7_ILi224EEESA_EEELi128ENS_12float_e4m3_tEfNS_4arch4Sm90ELb1ELb0ELb0ELb0ELb0ELb0ELb0ELb1ELb1ELb1ELb1ELb0EEENS1_21CollectiveEpilogueFwdINS6_IJSA_SA_SB_EEES9_NS_10bfloat16_tESF_Li256ELb0ELb1ELb1ELb1EEENS1_19SingleTileSchedulerILb0ELb1ELb1ELi128EEEEEEEEEvNT_6ParamsE,"ax",@progbits
	.align	128
.text._ZN7cutlass13device_kernelIN5flash11enable_sm90INS1_16FlashAttnFwdSm90INS1_25CollectiveMainloopFwdSm90ILi2EN4cute5tupleIJNS5_1CILi1EEES8_S8_EEENS6_IJNS7_ILi128EEENS7_ILi224EEESA_EEELi128ENS_12float_e4m3_tEfNS_4arch4Sm90ELb1ELb0ELb0ELb0ELb0ELb0ELb0ELb1ELb1ELb1ELb1ELb0EEENS1_21CollectiveEpilogueFwdINS6_IJSA_SA_SB_EEES9_NS_10bfloat16_tESF_Li256ELb0ELb1ELb1ELb1EEENS1_19SingleTileSchedulerILb0ELb1ELb1ELi128EEEEEEEEEvNT_6ParamsE:
        .type           _ZN7cutlass13device_kernelIN5flash11enable_sm90INS1_16FlashAttnFwdSm90INS1_25CollectiveMainloopFwdSm90ILi2EN4cute5tupleIJNS5_1CILi1EEES8_S8_EEENS6_IJNS7_ILi128EEENS7_ILi224EEESA_EEELi128ENS_12float_e4m3_tEfNS_4arch4Sm90ELb1ELb0ELb0ELb0ELb0ELb0ELb0ELb1ELb1ELb1ELb1ELb0EEENS1_21CollectiveEpilogueFwdINS6_IJSA_SA_SB_EEES9_NS_10bfloat16_tESF_Li256ELb0ELb1ELb1ELb1EEENS1_19SingleTileSchedulerILb0ELb1ELb1ELi128EEEEEEEEEvNT_6ParamsE,@function
        .size           _ZN7cutlass13device_kernelIN5flash11enable_sm90INS1_16FlashAttnFwdSm90INS1_25CollectiveMainloopFwdSm90ILi2EN4cute5tupleIJNS5_1CILi1EEES8_S8_EEENS6_IJNS7_ILi128EEENS7_ILi224EEESA_EEELi128ENS_12float_e4m3_tEfNS_4arch4Sm90ELb1ELb0ELb0ELb0ELb0ELb0ELb0ELb1ELb1ELb1ELb1ELb0EEENS1_21CollectiveEpilogueFwdINS6_IJSA_SA_SB_EEES9_NS_10bfloat16_tESF_Li256ELb0ELb1ELb1ELb1EEENS1_19SingleTileSchedulerILb0ELb1ELb1ELi128EEEEEEEEEvNT_6ParamsE,(.L_x_2840 - _ZN7cutlass13device_kernelIN5flash11enable_sm90INS1_16FlashAttnFwdSm90INS1_25CollectiveMainloopFwdSm90ILi2EN4cute5tupleIJNS5_1CILi1EEES8_S8_EEENS6_IJNS7_ILi128EEENS7_ILi224EEESA_EEELi128ENS_12float_e4m3_tEfNS_4arch4Sm90ELb1ELb0ELb0ELb0ELb0ELb0ELb0ELb1ELb1ELb1ELb1ELb0EEENS1_21CollectiveEpilogueFwdINS6_IJSA_SA_SB_EEES9_NS_10bfloat16_tESF_Li256ELb0ELb1ELb1ELb1EEENS1_19SingleTileSchedulerILb0ELb1ELb1ELi128EEEEEEEEEvNT_6ParamsE)
        .other          _ZN7cutlass13device_kernelIN5flash11enable_sm90INS1_16FlashAttnFwdSm90INS1_25CollectiveMainloopFwdSm90ILi2EN4cute5tupleIJNS5_1CILi1EEES8_S8_EEENS6_IJNS7_ILi128EEENS7_ILi224EEESA_EEELi128ENS_12float_e4m3_tEfNS_4arch4Sm90ELb1ELb0ELb0ELb0ELb0ELb0ELb0ELb1ELb1ELb1ELb1ELb0EEENS1_21CollectiveEpilogueFwdINS6_IJSA_SA_SB_EEES9_NS_10bfloat16_tESF_Li256ELb0ELb1ELb1ELb1EEENS1_19SingleTileSchedulerILb0ELb1ELb1ELi128EEEEEEEEEvNT_6ParamsE,@"STO_CUDA_ENTRY STV_DEFAULT"
_ZN7cutlass13device_kernelIN5flash11enable_sm90INS1_16FlashAttnFwdSm90INS1_25CollectiveMainloopFwdSm90ILi2EN4cute5tupleIJNS5_1CILi1EEES8_S8_EEENS6_IJNS7_ILi128EEENS7_ILi224EEESA_EEELi128ENS_12float_e4m3_tEfNS_4arch4Sm90ELb1ELb0ELb0ELb0ELb0ELb0ELb0ELb1ELb1ELb1ELb1ELb0EEENS1_21CollectiveEpilogueFwdINS6_IJSA_SA_SB_EEES9_NS_10bfloat16_tESF_Li256ELb0ELb1ELb1ELb1EEENS1_19SingleTileSchedulerILb0ELb1ELb1ELi128EEEEEEEEEvNT_6ParamsE:
        /* <DEDUP_REMOVED lines=17> */
.L_x_1932:
[----:B------:R-:W-:Y:S05]  /*0110*/  BSYNC B0 ;  /* 0x0000000000007941 */ /* 0x000fea0003800000 */
.L_x_1931:
        /* <DEDUP_REMOVED lines=40> */
.L_x_1933:
        /* <DEDUP_REMOVED lines=22> */
.L_x_1934:
        /* <DEDUP_REMOVED lines=18> */
.L_x_1935:
        /* <DEDUP_REMOVED lines=22> */
.L_x_1936:
        /* <DEDUP_REMOVED lines=22> */
.L_x_1937:
        /* <DEDUP_REMOVED lines=9> */
.L_x_1940:
[----:B------:R-:W-:-:S08]  /*0970*/  NOP ;  /* 0x0000000000007918 */ /* 0x000fd00000000000 */
[----:B------:R-:W0:Y:S02]  /*0980*/  USETMAXREG.TRY_ALLOC.CTAPOOL UP0, 0xf0 ;  /* 0x000000f0000079c8 */ /* 0x000e240008000600 */
[----:B0-----:R-:W-:-:S13]  /*0990*/  PLOP3.LUT P0, PT, PT, PT, UP0, 0x80, 0x0 ;  /* 0x000000000000781c */ /* 0x001fda0003f0f008 */
[----:B------:R-:W-:Y:S05]  /*09a0*/  @!P0 BRA `(.L_x_1940) ;  /* 0xfffffffc00f08947 */ /* 0x000fea000383ffff */
[----:B--2---:R-:W0:Y:S01]  /*09b0*/  LDC R2, c[0x0][0xc50] ;  /* 0x00031400ff027b82 */ /* 0x004e220000000800 */
[----:B------:R-:W1:Y:S07]  /*09c0*/  S2R R24, SR_TID.X ;  /* 0x0000000000187919 */ /* 0x000e6e0000002100 */
[----:B------:R-:W2:Y:S08]  /*09d0*/  S2UR UR4, SR_CTAID.Y ;  /* 0x00000000000479c3 */ /* 0x000eb00000002600 */
[----:B------:R-:W3:Y:S08]  /*09e0*/  S2UR UR36, SR_CTAID.Z ;  /* 0x00000000002479c3 */ /* 0x000ef00000002700 */
[----:B------:R-:W-:Y:S06]  /*09f0*/  BAR.ARV 0x8, 0x180 ;  /* 0x0206000000007b1d */ /* 0x000fec0000002000 */
[----:B0-----:R-:W-:Y:S01]  /*0a00*/  ISETP.NE.AND P1, PT, R2, 0x1, PT ;  /* 0x000000010200780c */ /* 0x001fe20003f25270 */
[----:B--2---:R-:W-:Y:S01]  /*0a10*/  IMAD.U32 R17, RZ, RZ, UR4 ;  /* 0x00000004ff117e24 */ /* 0x004fe2000f8e00ff */
[----:B-1----:R-:W-:-:S11]  /*0a20*/  LOP3.LUT R4, R24, 0xffffff80, RZ, 0xc0, !PT ;  /* 0xffffff8018047812 */ /* 0x002fd600078ec0ff */
[----:B------:R-:W0:Y:S01]  /*0a30*/  @P1 LDC R0, c[0x0][0xc54] ;  /* 0x00031500ff001b82 */ /* 0x000e220000000800 */
[----:B------:R-:W-:-:S07]  /*0a40*/  ISETP.NE.AND P0, PT, R4, 0x80, PT ;  /* 0x000000800400780c */ /* 0x000fce0003f05270 */
[----:B------:R-:W1:Y:S08]  /*0a50*/  @P1 LDC R3, c[0x0][0xc58] ;  /* 0x00031600ff031b82 */ /* 0x000e700000000800 */
[----:B------:R-:W-:Y:S06]  /*0a60*/  @!P0 BAR.ARV 0x9, 0x100 ;  /* 0x0244000000008b1d */ /* 0x000fec0000002000 */
[----:B---3--:R-:W-:Y:S01]  /*0a70*/  ISETP.LE.AND P0, PT, RZ, UR36, PT ;  /* 0x00000024ff007c0c */ /* 0x008fe2000bf03270 */
[----:B0-----:R-:W-:-:S05]  /*0a80*/  @P1 IMAD.HI.U32 R0, R0, UR4, RZ ;  /* 0x0000000400001c27 */ /* 0x001fca000f8e00ff */
[----:B-1----:R-:W-:-:S05]  /*0a90*/  @P1 SHF.R.U32.HI R17, RZ, R3, R0 ;  /* 0x00000003ff111219 */ /* 0x002fca0000011600 */
[----:B------:R-:W-:-:S04]  /*0aa0*/  IMAD.MOV R3, RZ, RZ, -R17 ;  /* 0x000000ffff037224 */ /* 0x000fc800078e0a11 */
[----:B------:R-:W-:Y:S01]  /*0ab0*/  IMAD R18, R2, R3, UR4 ;  /* 0x0000000402127e24 */ /* 0x000fe2000f8e0203 */
[----:B------:R-:W-:Y:S06]  /*0ac0*/  @!P0 BRA `(.L_x_1941) ;  /* 0x0000013000808947 */ /* 0x000fec0003800000 */
[----:B------:R-:W0:Y:S01]  /*0ad0*/  LDC.64 R12, c[0x0][0x990] ;  /* 0x00026400ff0c7b82 */ /* 0x000e220000000a00 */
[----:B------:R-:W-:-:S07]  /*0ae0*/  USHF.R.S32.HI UR37, URZ, 0x1f, UR36 ;  /* 0x0000001f3f257899 */ /* 0x000fce0008011424 */
[----:B------:R-:W1:Y:S08]  /*0af0*/  LDC.64 R20, c[0x0][0x998] ;  /* 0x00026600ff147b82 */ /* 0x000e700000000a00 */
[----:B------:R-:W2:Y:S01]  /*0b00*/  LDC R16, c[0x0][0x424] ;  /* 0x00010900ff107b82 */ /* 0x000ea20000000800 */
[----:B0-----:R-:W-:-:S04]  /*0b10*/  ISETP.NE.U32.AND P0, PT, R12, RZ, PT ;  /* 0x000000ff0c00720c */ /* 0x001fc80003f05070 */
[----:B------:R-:W-:Y:S02]  /*0b20*/  ISETP.NE.AND.EX P0, PT, R13, RZ, PT, P0 ;  /* 0x000000ff0d00720c */ /* 0x000fe40003f05300 */
[----:B-1----:R-:W-:-:S04]  /*0b30*/  ISETP.NE.U32.AND P1, PT, R20, RZ, PT ;  /* 0x000000ff1400720c */ /* 0x002fc80003f25070 */
[----:B------:R-:W-:-:S07]  /*0b40*/  ISETP.NE.AND.EX P1, PT, R21, RZ, PT, P1 ;  /* 0x000000ff1500720c */ /* 0x000fce0003f25310 */
[----:B------:R-:W0:Y:S01]  /*0b50*/  @P0 LDC.64 R8, c[0x0][0x9a8] ;  /* 0x00026a00ff080b82 */ /* 0x000e220000000a00 */
[----:B------:R-:W-:-:S07]  /*0b60*/  @P0 SHF.R.S32.HI R7, RZ, 0x1f, R17 ;  /* 0x0000001fff070819 */ /* 0x000fce0000011411 */
[----:B------:R-:W1:Y:S08]  /*0b70*/  @P1 LDC.64 R10, c[0x0][0x9b8] ;  /* 0x00026e00ff0a1b82 */ /* 0x000e700000000a00 */
[----:B------:R-:W3:Y:S08]  /*0b80*/  @P0 LDC.64 R14, c[0x0][0x9b0] ;  /* 0x00026c00ff0e0b82 */ /* 0x000ef00000000a00 */
[----:B------:R-:W4:Y:S01]  /*0b90*/  @P1 LDC.64 R22, c[0x0][0x9c0] ;  /* 0x00027000ff161b82 */ /* 0x000f220000000a00 */
        /* <DEDUP_REMOVED lines=8> */
[-C--:B---3--:R-:W-:Y:S02]  /*0c20*/  @P0 IMAD R0, R7, R14.reuse, RZ ;  /* 0x0000000e07000224 */ /* 0x088fe400078e02ff */
[----:B------:R-:W-:Y:S02]  /*0c30*/  @P1 IMAD.IADD R5, R5, 0x1, R11 ;  /* 0x0000000105051824 */ /* 0x000fe400078e020b */
[----:B------:R-:W-:-:S04]  /*0c40*/  @P0 IMAD.WIDE.U32 R2, R17, R14, R2 ;  /* 0x0000000e11020225 */ /* 0x000fc800078e0002 */
[-C--:B----4-:R-:W-:Y:S02]  /*0c50*/  @P1 IMAD R6, R9, R22.reuse, RZ ;  /* 0x0000001609061224 */ /* 0x090fe400078e02ff */
[C---:B------:R-:W-:Y:S02]  /*0c60*/  @P0 IMAD R9, R17.reuse, R15, R0 ;  /* 0x0000000f11090224 */ /* 0x040fe400078e0200 */
[C---:B------:R-:W-:Y:S02]  /*0c70*/  @P1 IMAD R11, R17.reuse, R23, R6 ;  /* 0x00000017110b1224 */ /* 0x040fe400078e0206 */
[----:B------:R-:W-:Y:S01]  /*0c80*/  @P1 IMAD.WIDE.U32 R6, R17, R22, R4 ;  /* 0x0000001611061225 */ /* 0x000fe200078e0004 */
[----:B------:R-:W-:-:S03]  /*0c90*/  @P0 LEA R4, P2, R2, R12, 0x2 ;  /* 0x0000000c02040211 */ /* 0x000fc600078410ff */
[----:B------:R-:W-:Y:S01]  /*0ca0*/  @P0 IMAD.IADD R3, R3, 0x1, R9 ;  /* 0x0000000103030824 */ /* 0x000fe200078e0209 */
[----:B------:R-:W-:Y:S01]  /*0cb0*/  @P1 LEA R8, P3, R6, R20, 0x2 ;  /* 0x0000001406081211 */ /* 0x000fe200078610ff */
[----:B------:R-:W-:Y:S01]  /*0cc0*/  @P1 IMAD.IADD R0, R7, 0x1, R11 ;  /* 0x0000000107001824 */ /* 0x000fe200078e020b */
[----:B------:R-:W0:Y:S01]  /*0cd0*/  S2R R22, SR_CTAID.X ;  /* 0x0000000000167919 */ /* 0x000e220000002500 */
[----:B------:R-:W1:Y:S01]  /*0ce0*/  LDC R11, c[0x0][0x2f0] ;  /* 0x0000bc00ff0b7b82 */ /* 0x000e620000000800 */
[----:B------:R-:W-:Y:S01]  /*0cf0*/  @P0 LEA.HI.X R5, R2, R13, R3, 0x2, P2 ;  /* 0x0000000d02050211 */ /* 0x000fe200010f1403 */
[----:B------:R-:W-:Y:S01]  /*0d00*/  IMAD.MOV.U32 R7, RZ, RZ, 0x3f800000 ;  /* 0x3f800000ff077424 */ /* 0x000fe200078e00ff */
[----:B------:R-:W-:Y:S01]  /*0d10*/  @P1 LEA.HI.X R9, R6, R21, R0, 0x2, P3 ;  /* 0x0000001506091211 */ /* 0x000fe200018f1400 */
[----:B------:R-:W-:-:S04]  /*0d20*/  IMAD.MOV.U32 R0, RZ, RZ, 0x3f800000 ;  /* 0x3f800000ff007424 */ /* 0x000fc800078e00ff */
[----:B------:R-:W3:Y:S01]  /*0d30*/  LDC R2, c[0x0][0x448] ;  /* 0x00011200ff027b82 */ /* 0x000ee20000000800 */
[----:B------:R4:W5:Y:S04]  /*0d40*/  @P0 LDG.E R7, desc[UR38][R4.64] ;  /* 0x0000002604070981 */ /* 0x000968000c1e1900 */
[----:B------:R0:W5:Y:S01]  /*0d50*/  @P1 LDG.E R0, desc[UR38][R8.64] ;  /* 0x0000002608001981 */ /* 0x000162000c1e1900 */
[----:B------:R-:W-:Y:S02]  /*0d60*/  IMAD.MOV.U32 R23, RZ, RZ, RZ ;  /* 0x000000ffff177224 */ /* 0x000fe400078e00ff */
[----:B------:R-:W2:Y:S01]  /*0d70*/  LDC R6, c[0x0][0x288] ;  /* 0x0000a200ff067b82 */ /* 0x000ea20000000800 */
[----:B0-----:R-:W-:Y:S01]  /*0d80*/  IMAD.SHL.U32 R22, R22, 0x80, RZ ;  /* 0x0000008016167824 */ /* 0x001fe200078e00ff */
[----:B---3--:R-:W-:-:S06]  /*0d90*/  ISETP.NE.AND P1, PT, R2, 0x1, PT ;  /* 0x000000010200780c */ /* 0x008fcc0003f25270 */
[----:B------:R-:W0:Y:S01]  /*0da0*/  LDC.64 R2, c[0x0][0x418] ;  /* 0x00010600ff027b82 */ /* 0x000e220000000a00 */
[----:B----4-:R-:W-:-:S07]  /*0db0*/  VIADD R4, R22, 0x7f ;  /* 0x0000007f16047836 */ /* 0x010fce0000000000 */
[----:B------:R-:W3:Y:S08]  /*0dc0*/  @P1 LDC R13, c[0x0][0x44c] ;  /* 0x00011300ff0d1b82 */ /* 0x000ef00000000800 */
[----:B------:R-:W4:Y:S01]  /*0dd0*/  @P1 LDC R15, c[0x0][0x450] ;  /* 0x00011400ff0f1b82 */ /* 0x000f220000000800 */
[----:B0-----:R-:W-:Y:S01]  /*0de0*/  ISETP.NE.U32.AND P0, PT, R2, RZ, PT ;  /* 0x000000ff0200720c */ /* 0x001fe20003f05070 */
[----:B------:R-:W-:-:S03]  /*0df0*/  @P1 VIADD R2, R22, 0x7f ;  /* 0x0000007f16021836 */ /* 0x000fc60000000000 */
[----:B------:R-:W-:Y:S02]  /*0e00*/  ISETP.NE.AND.EX P0, PT, R3, RZ, PT, P0 ;  /* 0x000000ff0300720c */ /* 0x000fe40003f05300 */
[----:B--2---:R-:W-:Y:S02]  /*0e10*/  IADD3 R3, -R6, 0xe0, RZ ;  /* 0x000000e006037810 */ /* 0x004fe40007ffe1ff */
[----:B------:R-:W-:Y:S02]  /*0e20*/  SEL R16, R16, 0x1, P0 ;  /* 0x0000000110107807 */ /* 0x000fe40000000000 */
[----:B------:R-:W-:Y:S01]  /*0e30*/  SHF.R.U32.HI R6, RZ, 0x10, R18 ;  /* 0x00000010ff067819 */ /* 0x000fe20000011612 */
[----:B---3--:R-:W-:Y:S01]  /*0e40*/  @P1 IMAD.HI.U32 R2, R2, R13, RZ ;  /* 0x0000000d02021227 */ /* 0x008fe200078e00ff */
[----:B------:R-:W-:Y:S02]  /*0e50*/  LOP3.LUT R18, R18, 0xffff, RZ, 0xc0, !PT ;  /* 0x0000ffff12127812 */ /* 0x000fe400078ec0ff */
[----:B------:R-:W-:Y:S01]  /*0e60*/  ISETP.NE.AND P0, PT, R6, RZ, PT ;  /* 0x000000ff0600720c */ /* 0x000fe20003f05270 */
[----:B-1----:R-:W-:-:S02]  /*0e70*/  IMAD R5, R16, R11, R3 ;  /* 0x0000000b10057224 */ /* 0x002fc400078e0203 */
[----:B------:R-:W-:Y:S01]  /*0e80*/  IMAD R3, R16, R11, 0xdf ;  /* 0x000000df10037424 */ /* 0x000fe200078e020b */
[----:B----4-:R-:W-:Y:S01]  /*0e90*/  @P1 SHF.R.U32.HI R4, RZ, R15, R2 ;  /* 0x0000000fff041219 */ /* 0x010fe20000011602 */
[----:B------:R-:W-:-:S04]  /*0ea0*/  IMAD.MOV.U32 R2, RZ, RZ, RZ ;  /* 0x000000ffff027224 */ /* 0x000fc800078e00ff */
[----:B------:R-:W-:Y:S02]  /*0eb0*/  IMAD.IADD R5, R5, 0x1, R4 ;  /* 0x0000000105057824 */ /* 0x000fe400078e0204 */
[----:B------:R-:W-:Y:S02]  /*0ec0*/  IMAD.MOV.U32 R4, RZ, RZ, RZ ;  /* 0x000000ffff047224 */ /* 0x000fe400078e00ff */
[----:B------:R-:W0:Y:S01]  /*0ed0*/  @!P0 LDC R6, c[0x0][0x9f0] ;  /* 0x00027c00ff068b82 */ /* 0x000e220000000800 */
[----:B------:R-:W-:-:S04]  /*0ee0*/  IMAD.HI R2, R3, -0x6db6db6d, R2 ;  /* 0x9249249303027827 */ /* 0x000fc800078e0202 */
[----:B------:R-:W-:Y:S01]  /*0ef0*/  IMAD.HI R4, R5, -0x6db6db6d, R4 ;  /* 0x9249249305047827 */ /* 0x000fe200078e0204 */
[----:B------:R-:W-:-:S04]  /*0f00*/  SHF.R.U32.HI R3, RZ, 0x1f, R2 ;  /* 0x0000001fff037819 */ /* 0x000fc80000011602 */
[----:B------:R-:W-:Y:S02]  /*0f10*/  SHF.R.U32.HI R5, RZ, 0x1f, R4 ;  /* 0x0000001fff057819 */ /* 0x000fe40000011604 */
[----:B------:R-:W-:Y:S02]  /*0f20*/  LEA.HI.SX32 R3, R2, R3, 0x19 ;  /* 0x0000000302037211 */ /* 0x000fe400078fcaff */
[----:B------:R-:W-:-:S04]  /*0f30*/  LEA.HI.SX32 R4, R4, R5, 0x19 ;  /* 0x0000000504047211 */ /* 0x000fc800078fcaff */
[----:B------:R-:W-:-:S04]  /*0f40*/  VIMNMX R15, R3, R4, PT ;  /* 0x00000004030f7248 */ /* 0x000fc80003fe0100 */
[----:B------:R-:W-:-:S13]  /*0f50*/  ISETP.GE.AND P1, PT, R15, 0x1, PT ;  /* 0x000000010f00780c */ /* 0x000fda0003f26270 */
[----:B------:R-:W-:Y:S05]  /*0f60*/  @!P1 BRA `(.L_x_1942) ;  /* 0x00000000006c9947 */ /* 0x000fea0003800000 */
        /* <DEDUP_REMOVED lines=27> */
.L_x_1942:
[-C--:B------:R-:W-:Y:S02]  /*1120*/  IMAD R18, R18, R23.reuse, RZ ;  /* 0x0000001712127224 */ /* 0x080fe400078e02ff */
[----:B-----5:R-:W-:Y:S01]  /*1130*/  FMUL.FTZ R0, R7, R0 ;  /* 0x0000000007007220 */ /* 0x020fe20000410000 */
[----:B------:R-:W-:Y:S01]  /*1140*/  ULDC UR4, c[0x0][0x988] ;  /* 0x0002620000047ab9 */ /* 0x000fe20000000800 */
[----:B------:R-:W-:Y:S01]  /*1150*/  VIADD R137, R24, 0xffffff80 ;  /* 0xffffff8018897836 */ /* 0x000fe20000000000 */
[----:B------:R-:W-:Y:S01]  /*1160*/  PLOP3.LUT P0, PT, PT, PT, PT, 0x80, 0x0 ;  /* 0x000000000000781c */ /* 0x000fe20003f0f070 */
[----:B------:R-:W-:Y:S01]  /*1170*/  FMUL.FTZ R2, R0, UR4 ;  /* 0x0000000400027c20 */ /* 0x000fe20008410000 */
[----:B------:R-:W-:Y:S02]  /*1180*/  VIADDMNMX R23, R18, R23, R15, PT ;  /* 0x0000001712177246 */ /* 0x000fe4000380010f */
[----:B------:R-:W-:Y:S02]  /*1190*/  CS2R R28, SRZ ;  /* 0x00000000001c7805 */ /* 0x000fe4000001ff00 */
[----:B------:R-:W-:-:S02]  /*11a0*/  CS2R R4, SRZ ;  /* 0x0000000000047805 */ /* 0x000fc4000001ff00 */
[----:B------:R-:W-:Y:S02]  /*11b0*/  CS2R R24, SRZ ;  /* 0x0000000000187805 */ /* 0x000fe4000001ff00 */
[----:B------:R-:W-:Y:S02]  /*11c0*/  ISETP.GT.AND P1, PT, R23, R18, PT ;  /* 0x000000121700720c */ /* 0x000fe40003f24270 */
        /* <DEDUP_REMOVED lines=30> */
[----:B------:R-:W-:Y:S01]  /*13b0*/  IMAD R136, R16, R11, RZ ;  /* 0x0000000b10887224 */ /* 0x000fe200078e02ff */
[----:B------:R-:W-:Y:S06]  /*13c0*/  @!P1 BRA `(.L_x_1943) ;  /* 0x000000c800a49947 */ /* 0x000fec0003800000 */
[----:B------:R-:W-:Y:S01]  /*13d0*/  SHF.R.S32.HI R138, RZ, 0x1f, R137 ;  /* 0x0000001fff8a7819 */ /* 0x000fe20000011489 */
[----:B------:R-:W1:Y:S01]  /*13e0*/  S2UR UR5, SR_CgaCtaId ;  /* 0x00000000000579c3 */ /* 0x000e620000008800 */
[----:B------:R-:W-:Y:S02]  /*13f0*/  UMOV UR41, 0x400 ;  /* 0x0000040000297882 */ /* 0x000fe40000000000 */
[----:B------:R-:W-:-:S04]  /*1400*/  LEA.HI R139, R138, R137, RZ, 0x7 ;  /* 0x000000898a8b7211 */ /* 0x000fc800078f38ff */
[----:B------:R-:W-:-:S05]  /*1410*/  SHF.R.S32.HI R140, RZ, 0x7, R139 ;  /* 0x00000007ff8c7819 */ /* 0x000fca000001148b */
[----:B------:R-:W2:Y:S01]  /*1420*/  SHFL.IDX PT, R0, R140, RZ, 0x1f ;  /* 0x00001fff8c007589 */ /* 0x000ea200000e0000 */
[----:B-1----:R-:W-:-:S04]  /*1430*/  ULEA UR41, UR5, UR41, 0x18 ;  /* 0x0000002905297291 */ /* 0x002fc8000f8ec03f */
[----:B------:R-:W-:-:S04]  /*1440*/  UIADD3 UR5, UR41, 0x1c400, URZ ;  /* 0x0001c40029057890 */ /* 0x000fc8000fffe03f */
[----:B------:R-:W-:Y:S01]  /*1450*/  ULOP3.LUT UP0, URZ, UR5, 0x9f, URZ, 0xc0, !UPT ;  /* 0x0000009f053f7892 */ /* 0x000fe2000f80c03f */
[----:B--2---:R-:W-:-:S05]  /*1460*/  R2UR UR40, R0 ;  /* 0x00000000002872ca */ /* 0x004fca00000e0000 */
        /* <DEDUP_REMOVED lines=12> */
[----:B------:R1:W2:Y:S01]  /*1530*/  LDC.64 R14, c[0x4][R0] ;  /* 0x01000000000e7b82 */ /* 0x0002a20000000a00 */
[----:B------:R-:W-:Y:S01]  /*1540*/  IMAD.U32 R5, RZ, RZ, UR5 ;  /* 0x00000005ff057e24 */ /* 0x000fe2000f8e00ff */
[----:B------:R-:W-:Y:S01]  /*1550*/  ULDC.64 UR4, c[0x4][0xa0] ;  /* 0x0100280000047ab9 */ /* 0x000fe20000000a00 */
[----:B------:R-:W-:Y:S02]  /*1560*/  IMAD.U32 R10, RZ, RZ, UR6 ;  /* 0x00000006ff0a7e24 */ /* 0x000fe4000f8e00ff */
[----:B0-----:R-:W-:Y:S02]  /*1570*/  IMAD.U32 R6, RZ, RZ, UR4 ;  /* 0x00000004ff067e24 */ /* 0x001fe4000f8e00ff */
[----:B------:R-:W-:-:S02]  /*1580*/  IMAD.U32 R7, RZ, RZ, UR5 ;  /* 0x00000005ff077e24 */ /* 0x000fc4000f8e00ff */
[----:B------:R-:W-:Y:S02]  /*1590*/  IMAD.U32 R11, RZ, RZ, UR7 ;  /* 0x00000007ff0b7e24 */ /* 0x000fe4000f8e00ff */
[----:B------:R-:W-:Y:S02]  /*15a0*/  IMAD.MOV.U32 R8, RZ, RZ, 0x70 ;  /* 0x00000070ff087424 */ /* 0x000fe400078e00ff */
[----:B------:R-:W-:Y:S02]  /*15b0*/  IMAD.MOV.U32 R12, RZ, RZ, 0x1 ;  /* 0x00000001ff0c7424 */ /* 0x000fe400078e00ff */
[----:B-1----:R-:W-:-:S07]  /*15c0*/  IMAD.MOV.U32 R13, RZ, RZ, RZ ;  /* 0x000000ffff0d7224 */ /* 0x002fce00078e00ff */
[----:B------:R-:W-:-:S07]  /*15d0*/  LEPC R20, `(.L_x_1944) ;  /* 0x000000001014794e */ /* 0x000fce0000000000 */
[----:B--2---:R-:W-:Y:S05]  /*15e0*/  CALL.ABS.NOINC R14 ;  /* 0x000000000e007343 */ /* 0x004fea0003c00000 */
.L_x_1944:
[----:B------:R-:W2:Y:S01]  /*15f0*/  LDL.LU R20, [R1+0x1c] ;  /* 0x00001c0001147983 */ /* 0x000ea20000300800 */
[----:B------:R-:W-:-:S04]  /*1600*/  SHF.L.U32 R3, RZ, 0x1f, RZ ;  /* 0x0000001fff037819 */ /* 0x000fc800000006ff */
[----:B------:R-:W1:Y:S01]  /*1610*/  SYNCS.PHASECHK.TRANS64.TRYWAIT P0, [UR41+0x2e800], R3 ;  /* 0x02e80003ff0075a7 */ /* 0x000e620008000169 */
[----:B--2---:R-:W-:-:S04]  /*1620*/  LOP3.LUT R0, R20, 0x1, RZ, 0xfc, !PT ;  /* 0x0000000114007812 */ /* 0x004fc800078efcff */
[----:B------:R-:W-:Y:S01]  /*1630*/  ISETP.NE.AND P1, PT, R0, 0x3, PT ;  /* 0x000000030000780c */ /* 0x000fe20003f25270 */
[----:B-1----:R-:W-:-:S12]  /*1640*/  @!P0 BRA `(.L_x_1945) ;  /* 0x0000012400a88947 */ /* 0x002fd80003800000 */
.L_x_2035:
[----:B------:R-:W-:Y:S05]  /*1650*/  @!P1 BRA `(.L_x_1946) ;  /* 0x0000000000049947 */ /* 0x000fea0003800000 */
[----:B------:R-:W-:Y:S01]  /*1660*/  BPT.TRAP 0x1 ;  /* 0x000000040000795c */ /* 0x000fe20000300000 */
.L_x_1946:
[----:B------:R2:W3:Y:S01]  /*1670*/  SYNCS.PHASECHK.TRANS64.TRYWAIT P2, [UR41+0x2e830], R3 ;  /* 0x02e83003ff0075a7 */ /* 0x0004e20008040169 */
[----:B------:R-:W-:Y:S05]  /*1680*/  @!P1 BRA `(.L_x_1947) ;  /* 0x0000000000049947 */ /* 0x000fea0003800000 */
[----:B------:R-:W-:Y:S01]  /*1690*/  BPT.TRAP 0x1 ;  /* 0x000000040000795c */ /* 0x000fe20000300000 */
.L_x_1947:
[----:B-1----:R-:W1:Y:S01]  /*16a0*/  S2R R0, SR_TID.X ;  /* 0x0000000000007919 */ /* 0x002e620000002100 */
[----:B------:R-:W-:-:S05]  /*16b0*/  IMAD.U32 R4, RZ, RZ, UR42 ;  /* 0x0000002aff047e24 */ /* 0x000fca000f8e00ff */
[----:B------:R-:W-:Y:S02]  /*16c0*/  LOP3.LUT R4, R4, 0x10000, RZ, 0xfc, !PT ;  /* 0x0001000004047812 */ /* 0x000fe400078efcff */
[----:B-1----:R-:W-:-:S04]  /*16d0*/  LOP3.LUT R0, R0, 0x7f, RZ, 0xc0, !PT ;  /* 0x0000007f00007812 */ /* 0x002fc800078ec0ff */
[----:B------:R-:W-:Y:S01]  /*16e0*/  ISETP.NE.AND P0, PT, R0, RZ, PT ;  /* 0x000000ff0000720c */ /* 0x000fe20003f05270 */
[----:B---3--:R-:W-:-:S12]  /*16f0*/  @P2 BRA `(.L_x_1948) ;  /* 0x0000000000082947 */ /* 0x008fd80003800000 */
[----:B------:R-:W1:Y:S02]  /*1700*/  SYNCS.PHASECHK.TRANS64.TRYWAIT P2, [UR41+0x2e830], R3 ;  /* 0x02e83003ff0075a7 */ /* 0x000e640008040169 */
[----:B-1----:R-:W-:Y:S05]  /*1710*/  @!P2 BRA `(.L_x_1949) ;  /* 0x00000124008ca947 */ /* 0x002fea0003800000 */
.L_x_1948:
[----:B------:R-:W-:Y:S05]  /*1720*/  WARPSYNC.ALL ;  /* 0x0000000000007948 */ /* 0x000fea0003800000 */
[----:B------:R-:W-:Y:S01]  /*1730*/  IMAD.MOV.U32 R5, RZ, RZ, 0x40000040 ;  /* 0x40000040ff057424 */ /* 0x000fe200078e00ff */
        /* <DEDUP_REMOVED lines=32> */
[----:B-1----:R-:W1:Y:S01]  /*1940*/  LDC R0, c[0x0][0x448] ;  /* 0x00011200ff007b82 */ /* 0x002e620000000800 */
[----:B------:R-:W-:Y:S01]  /*1950*/  UIADD3 UR14, UR6, 0x4, URZ ;  /* 0x00000004060e7890 */ /* 0x000fe2000fffe03f */
[----:B--2---:R-:W-:Y:S01]  /*1960*/  LEA.HI R3, R140, R140, RZ, 0x1 ;  /* 0x0000008c8c037211 */ /* 0x004fe200078f08ff */
[----:B------:R-:W-:Y:S01]  /*1970*/  UMOV UR13, 0x40000040 ;  /* 0x40000040000d7882 */ /* 0x000fe20000000000 */
[----:B------:R-:W-:Y:S01]  /*1980*/  UMOV UR15, 0x40000040 ;  /* 0x40000040000f7882 */ /* 0x000fe20000000000 */
[----:B------:R-:W-:Y:S01]  /*1990*/  UIADD3 UR34, UR6, 0x504, URZ ;  /* 0x0000050406227890 */ /* 0x000fe2000fffe03f */
[----:B------:R-:W-:Y:S01]  /*19a0*/  LOP3.LUT R9, R3, 0x3fffffe, RZ, 0xc0, !PT ;  /* 0x03fffffe03097812 */ /* 0x000fe200078ec0ff */
[----:B------:R-:W-:Y:S01]  /*19b0*/  UMOV UR33, UR13 ;  /* 0x0000000d00217c82 */ /* 0x000fe20008000000 */
[----:B------:R-:W-:Y:S01]  /*19c0*/  UMOV UR35, 0x40000040 ;  /* 0x4000004000237882 */ /* 0x000fe20000000000 */
[----:B------:R-:W-:Y:S01]  /*19d0*/  LEA.HI R138, R138, R137, RZ, 0x2 ;  /* 0x000000898a8a7211 */ /* 0x000fe200078f10ff */
[----:B------:R-:W-:Y:S01]  /*19e0*/  UIADD3 UR5, UR4, 0x2, URZ ;  /* 0x0000000204057890 */ /* 0x000fe2000fffe03f */
[----:B------:R-:W-:Y:S01]  /*19f0*/  IMAD.IADD R9, R140, 0x1, -R9 ;  /* 0x000000018c097824 */ /* 0x000fe200078e0a09 */
[----:B------:R-:W-:Y:S01]  /*1a00*/  UIADD3 UR12, UR4, 0x4, URZ ;  /* 0x00000004040c7890 */ /* 0x000fe2000fffe03f */
[----:B------:R-:W-:Y:S01]  /*1a10*/  LOP3.LUT R138, R138, 0xfffffffc, RZ, 0xc0, !PT ;  /* 0xfffffffc8a8a7812 */ /* 0x000fe200078ec0ff */
[----:B------:R-:W-:Y:S01]  /*1a20*/  UIADD3 UR4, UR4, 0x6, URZ ;  /* 0x0000000604047890 */ /* 0x000fe2000fffe03f */
[----:B------:R-:W-:-:S03]  /*1a30*/  UMOV UR42, URZ ;  /* 0x0000003f002a7c82 */ /* 0x000fc60008000000 */
[----:B------:R-:W-:Y:S01]  /*1a40*/  IMAD.IADD R138, R137, 0x1, -R138 ;  /* 0x00000001898a7824 */ /* 0x000fe200078e0a8a */
[----:B------:R-:W-:-:S04]  /*1a50*/  UMOV UR32, UR12 ;  /* 0x0000000c00207c82 */ /* 0x000fc80008000000 */
[----:B------:R-:W-:Y:S02]  /*1a60*/  LEA.HI R10, R138, R138, RZ, 0x1 ;  /* 0x0000008a8a0a7211 */ /* 0x000fe400078f08ff */
[----:B-1----:R-:W-:Y:S02]  /*1a70*/  ISETP.NE.AND P2, PT, R0, 0x1, PT ;  /* 0x000000010000780c */ /* 0x002fe40003f45270 */
[----:B------:R-:W-:-:S05]  /*1a80*/  LOP3.LUT R0, R139, 0xffffff80, RZ, 0xc0, !PT ;  /* 0xffffff808b007812 */ /* 0x000fca00078ec0ff */
[----:B------:R-:W-:-:S05]  /*1a90*/  IMAD.IADD R0, R137, 0x1, -R0 ;  /* 0x0000000189007824 */ /* 0x000fca00078e0a00 */
[----:B------:R-:W-:Y:S01]  /*1aa0*/  SHF.R.S32.HI R3, RZ, 0x1f, R0 ;  /* 0x0000001fff037819 */ /* 0x000fe20000011400 */
[----:B------:R-:W1:Y:S03]  /*1ab0*/  @P2 LDC R12, c[0x0][0x44c] ;  /* 0x00011300ff0c2b82 */ /* 0x000e660000000800 */
[CC--:B0-----:R-:W-:Y:S02]  /*1ac0*/  LEA.HI R6, R3.reuse, R0.reuse, RZ, 0x2 ;  /* 0x0000000003067211 */ /* 0x0c1fe400078f10ff */
[----:B------:R-:W-:Y:S02]  /*1ad0*/  LEA.HI R7, R3, R0, RZ, 0x5 ;  /* 0x0000000003077211 */ /* 0x000fe400078f28ff */
[--C-:B------:R-:W-:Y:S01]  /*1ae0*/  SHF.R.S32.HI R3, RZ, 0x2, R6.reuse ;  /* 0x00000002ff037819 */ /* 0x100fe20000011406 */
[----:B------:R-:W0:Y:S01]  /*1af0*/  @P2 LDC R14, c[0x0][0x450] ;  /* 0x00011400ff0e2b82 */ /* 0x000e220000000800 */
[----:B------:R-:W-:-:S02]  /*1b00*/  SHF.R.S32.HI R8, RZ, 0x1f, R6 ;  /* 0x0000001fff087819 */ /* 0x000fc40000011406 */
[----:B------:R-:W-:Y:S01]  /*1b10*/  SHF.R.S32.HI R7, RZ, 0x5, R7 ;  /* 0x00000005ff077819 */ /* 0x000fe20000011407 */
[----:B------:R-:W-:Y:S02]  /*1b20*/  WARPGROUP.DEPBAR.LE gsb0, 0x0 ;  /* 0x00008000000079c5 */ /* 0x000fe40000010000 */
[----:B------:R-:W-:Y:S01]  /*1b30*/  WARPGROUP.ARRIVE ;  /* 0x00000000000079c5 */ /* 0x000fe20000000000 */
[-C--:B------:R-:W-:Y:S01]  /*1b40*/  LEA.HI R8, R8, R3.reuse, RZ, 0x3 ;  /* 0x0000000308087211 */ /* 0x080fe200078f18ff */
[----:B------:R-:W-:Y:S01]  /*1b50*/  IMAD R11, R7, 0x10, R22 ;  /* 0x00000010070b7824 */ /* 0x000fe200078e0216 */
[----:B------:R-:W-:Y:S02]  /*1b60*/  LOP3.LUT R7, R10, 0x1ffffffe, RZ, 0xc0, !PT ;  /* 0x1ffffffe0a077812 */ /* 0x000fe400078ec0ff */
[----:B------:R-:W-:Y:S01]  /*1b70*/  LOP3.LUT R8, R8, 0xfffffff8, RZ, 0xc0, !PT ;  /* 0xfffffff808087812 */ /* 0x000fe200078ec0ff */
[----:B------:R-:W-:Y:S01]  /*1b80*/  QGMMA.64x32x32.F32.E4M3.E4M3 R104, gdesc[UR8], RZ, !UPT, gsb0 ;  /* 0x00600000086879f3 */ /* 0x000fe2000c0008ff */
[----:B------:R-:W-:Y:S01]  /*1b90*/  UIADD3 UR8, UR6, 0x200, URZ ;  /* 0x0000020006087890 */ /* 0x000fe2000fffe03f */
[----:B------:R-:W-:Y:S01]  /*1ba0*/  R2UR UR9, R5 ;  /* 0x00000000050972ca */ /* 0x000fe200000e0000 */
[----:B------:R-:W-:Y:S01]  /*1bb0*/  UIADD3 UR10, UR6, 0x300, URZ ;  /* 0x00000300060a7890 */ /* 0x000fe2000fffe03f */
[----:B------:R-:W-:Y:S01]  /*1bc0*/  IADD3 R8, R11, R3, -R8 ;  /* 0x000000030b087210 */ /* 0x000fe20007ffe808 */
[----:B------:R-:W-:Y:S01]  /*1bd0*/  UMOV UR11, 0x40000040 ;  /* 0x40000040000b7882 */ /* 0x000fe20000000000 */
[----:B------:R-:W-:-:S02]  /*1be0*/  IMAD.IADD R7, R138, 0x1, -R7 ;  /* 0x000000018a077824 */ /* 0x000fc400078e0a07 */
[----:B------:R-:W-:Y:S01]  /*1bf0*/  UMOV UR18, UR8 ;  /* 0x0000000800127c82 */ /* 0x000fe20008000000 */
[----:B------:R-:W-:Y:S01]  /*1c00*/  R2UR UR8, R4 ;  /* 0x00000000040872ca */ /* 0x000fe200000e0000 */
[----:B------:R-:W-:Y:S01]  /*1c10*/  UMOV UR26, UR10 ;  /* 0x0000000a001a7c82 */ /* 0x000fe20008000000 */
[----:B------:R-:W-:Y:S01]  /*1c20*/  UIADD3 UR10, UR6, 0x600, URZ ;  /* 0x00000600060a7890 */ /* 0x000fe2000fffe03f */
[----:B------:R-:W-:-:S04]  /*1c30*/  IMAD R8, R9, 0x40, R8 ;  /* 0x0000004009087824 */ /* 0x000fc800078e0208 */
[----:B------:R-:W-:Y:S02]  /*1c40*/  IMAD R9, R7, 0x8, R8 ;  /* 0x0000000807097824 */ /* 0x000fe400078e0208 */
[----:B------:R-:W2:Y:S02]  /*1c50*/  LDC R7, c[0x0][0x288] ;  /* 0x0000a200ff077b82 */ /* 0x000ea40000000800 */
[----:B-1----:R-:W-:-:S04]  /*1c60*/  @P2 IMAD.HI.U32 R3, R9, R12, RZ ;  /* 0x0000000c09032227 */ /* 0x002fc800078e00ff */
[----:B------:R-:W-:Y:S01]  /*1c70*/  IMAD.MOV.U32 R138, RZ, RZ, R9 ;  /* 0x000000ffff8a7224 */ /* 0x000fe200078e0009 */
[----:B0-----:R-:W-:Y:S01]  /*1c80*/  @P2 SHF.R.U32.HI R138, RZ, R14, R3 ;  /* 0x0000000eff8a2219 */ /* 0x001fe20000011603 */
[----:B------:R-:W-:Y:S01]  /*1c90*/  IMAD.MOV.U32 R12, RZ, RZ, -0xe0 ;  /* 0xffffff20ff0c7424 */ /* 0x000fe200078e00ff */
[----:B------:R-:W-:Y:S01]  /*1ca0*/  LOP3.LUT R3, R6, 0x7ffffffc, RZ, 0xc0, !PT ;  /* 0x7ffffffc06037812 */ /* 0x000fe200078ec0ff */
[C---:B------:R-:W-:Y:S02]  /*1cb0*/  IMAD R6, R23.reuse, -0xe0, R136 ;  /* 0xffffff2017067824 */ /* 0x040fe400078e0288 */
[----:B------:R-:W0:Y:S02]  /*1cc0*/  SHFL.IDX PT, R8, R138, 0x1, 0x1c1f ;  /* 0x003c1f008a087f89 */ /* 0x000e2400000e0000 */
[----:B------:R-:W-:Y:S02]  /*1cd0*/  IMAD.IADD R10, R0, 0x1, -R3 ;  /* 0x00000001000a7824 */ /* 0x000fe400078e0a03 */
[----:B------:R-:W-:-:S02]  /*1ce0*/  IMAD R3, R23, R12, 0xe1 ;  /* 0x000000e117037424 */ /* 0x000fc400078e020c */
[----:B------:R-:W-:Y:S02]  /*1cf0*/  VIADD R139, R6, 0xe0 ;  /* 0x000000e0068b7836 */ /* 0x000fe40000000000 */
[C---:B------:R-:W-:Y:S02]  /*1d00*/  IMAD R3, R10.reuse, -0x2, R3 ;  /* 0xfffffffe0a037824 */ /* 0x040fe400078e0203 */
[----:B------:R-:W-:-:S03]  /*1d10*/  IMAD R139, R10, -0x2, R139 ;  /* 0xfffffffe0a8b7824 */ /* 0x000fc600078e028b */
[----:B--2---:R-:W-:-:S04]  /*1d20*/  IADD3 R142, R3, -R7, R136 ;  /* 0x80000007038e7210 */ /* 0x004fc80007ffe088 */
[----:B0-----:R-:W-:-:S04]  /*1d30*/  VIADDMNMX R0, R8, R142, R139, PT ;  /* 0x0000008e08007246 */ /* 0x001fc8000380018b */
[C---:B------:R-:W-:Y:S01]  /*1d40*/  ISETP.GT.AND P3, PT, R0.reuse, RZ, PT ;  /* 0x000000ff0000720c */ /* 0x040fe20003f64270 */
[----:B------:R-:W-:Y:S02]  /*1d50*/  WARPGROUP.DEPBAR.LE gsb0, 0x0 ;  /* 0x00008000000079c5 */ /* 0x000fe40000010000 */
[----:B------:R-:W-:Y:S01]  /*1d60*/  WARPGROUP.ARRIVE ;  /* 0x00000000000079c5 */ /* 0x000fe20000000000 */
[C---:B------:R-:W-:Y:S02]  /*1d70*/  ISETP.GT.AND P4, PT, R0.reuse, 0x1, PT ;  /* 0x000000010000780c */ /* 0x040fe40003f84270 */
[----:B------:R-:W-:-:S03]  /*1d80*/  ISETP.GT.AND P5, PT, R0, 0x8, PT ;  /* 0x000000080000780c */ /* 0x000fc60003fa4270 */
        /* <DEDUP_REMOVED lines=80> */
[----:B------:R-:W-:Y:S01]  /*2290*/  UMOV UR17, 0x40000040 ;  /* 0x4000004000117882 */ /* 0x000fe20000000000 */
[----:B------:R-:W-:Y:S01]  /*22a0*/  UMOV UR19, 0x40000040 ;  /* 0x4000004000137882 */ /* 0x000fe20000000000 */
[----:B------:R-:W0:Y:S01]  /*22b0*/  S2UR UR4, SR_CgaCtaId ;  /* 0x00000000000479c3 */ /* 0x000e220000008800 */
        /* <DEDUP_REMOVED lines=24> */
[----:B------:R-:W-:Y:S01]  /*2440*/  ISETP.GT.AND P3, PT, R0, 0x9, PT ;  /* 0x000000090000780c */ /* 0x000fe20003f64270 */
[----:B------:R-:W-:Y:S01]  /*2450*/  QGMMA.64x32x32.F32.E4M3.E4M3 R104, gdesc[UR16], R104, gsb0 ;  /* 0x00600000106879f3 */ /* 0x000fe20008000868 */
[----:B------:R-:W-:Y:S01]  /*2460*/  UIADD3 UR18, UR6, 0x206, URZ ;  /* 0x0000020606127890 */ /* 0x000fe2000fffe03f */
[----:B------:R-:W-:Y:S01]  /*2470*/  FSEL R8, R126, -INF , P5 ;  /* 0xff8000007e087808 */ /* 0x000fe20002800000 */
[----:B------:R-:W-:Y:S01]  /*2480*/  UMOV UR19, 0x40000040 ;  /* 0x4000004000137882 */ /* 0x000fe20000000000 */
[----:B------:R-:W-:-:S02]  /*2490*/  FMNMX.FTZ R3, R6, R146, !PT ;  /* 0x0000009206037209 */ /* 0x000fc40007810000 */
[----:B------:R-:W-:Y:S02]  /*24a0*/  ISETP.GT.AND P4, PT, R0, 0x10, PT ;  /* 0x000000100000780c */ /* 0x000fe40003f84270 */
[----:B------:R-:W-:Y:S02]  /*24b0*/  FSEL R144, R127, -INF , P3 ;  /* 0xff8000007f907808 */ /* 0x000fe40001800000 */
[----:B------:R-:W-:Y:S02]  /*24c0*/  FMNMX.FTZ R3, R8, R3, !PT ;  /* 0x0000000308037209 */ /* 0x000fe40007810000 */
[----:B------:R-:W-:Y:S02]  /*24d0*/  ISETP.GT.AND P3, PT, R0, 0x11, PT ;  /* 0x000000110000780c */ /* 0x000fe40003f64270 */
[----:B------:R-:W-:Y:S02]  /*24e0*/  FSEL R130, R130, -INF , P4 ;  /* 0xff80000082827808 */ /* 0x000fe40002000000 */
        /* <DEDUP_REMOVED lines=11> */
[----:B------:R-:W-:Y:S01]  /*25a0*/  FMNMX.FTZ R3, R152, R3, !PT ;  /* 0x0000000398037209 */ /* 0x000fe20007810000 */
[----:B------:R-:W-:Y:S02]  /*25b0*/  WARPGROUP.DEPBAR.LE gsb0, 0x0 ;  /* 0x00008000000079c5 */ /* 0x000fe40000010000 */
[----:B------:R-:W-:Y:S01]  /*25c0*/  WARPGROUP.ARRIVE ;  /* 0x00000000000079c5 */ /* 0x000fe20000000000 */
[----:B------:R-:W-:-:S02]  /*25d0*/  FSEL R154, R106, -INF , P4 ;  /* 0xff8000006a9a7808 */ /* 0x000fc40002000000 */
[----:B------:R-:W-:Y:S02]  /*25e0*/  ISETP.GT.AND P4, PT, R0, 0x28, PT ;  /* 0x000000280000780c */ /* 0x000fe40003f84270 */
[----:B------:R-:W-:Y:S01]  /*25f0*/  FSEL R156, R107, -INF , P3 ;  /* 0xff8000006b9c7808 */ /* 0x000fe20001800000 */
[----:B------:R-:W-:Y:S01]  /*2600*/  QGMMA.64x32x32.F32.E4M3.E4M3 R88, gdesc[UR16], R88, gsb0 ;  /* 0x00600000105879f3 */ /* 0x000fe20008000858 */
[----:B------:R-:W-:Y:S01]  /*2610*/  UIADD3 UR18, UR6, 0x306, URZ ;  /* 0x0000030606127890 */ /* 0x000fe2000fffe03f */
[----:B------:R-:W-:Y:S01]  /*2620*/  FMNMX.FTZ R3, R154, R3, !PT ;  /* 0x000000039a037209 */ /* 0x000fe20007810000 */
[----:B------:R-:W-:Y:S01]  /*2630*/  UMOV UR19, 0x40000040 ;  /* 0x4000004000137882 */ /* 0x000fe20000000000 */
        /* <DEDUP_REMOVED lines=15> */
[C---:B------:R-:W-:Y:S02]  /*2730*/  ISETP.GT.AND P4, PT, R0.reuse, 0x40, PT ;  /* 0x000000400000780c */ /* 0x040fe40003f84270 */
[----:B------:R-:W-:Y:S02]  /*2740*/  FSEL R111, R119, -INF , P3 ;  /* 0xff800000776f7808 */ /* 0x000fe40001800000 */
[----:B------:R-:W-:Y:S02]  /*2750*/  FMNMX.FTZ R12, R107, R12, !PT ;  /* 0x0000000c6b0c7209 */ /* 0x000fe40007810000 */
[----:B------:R-:W-:Y:S02]  /*2760*/  ISETP.GT.AND P3, PT, R0, 0x41, PT ;  /* 0x000000410000780c */ /* 0x000fe40003f64270 */
[----:B------:R-:W-:Y:S01]  /*2770*/  FMNMX.FTZ R12, R111, R12, !PT ;  /* 0x0000000c6f0c7209 */ /* 0x000fe20007810000 */
[----:B------:R-:W-:Y:S02]  /*2780*/  WARPGROUP.DEPBAR.LE gsb0, 0x0 ;  /* 0x00008000000079c5 */ /* 0x000fe40000010000 */
[----:B------:R-:W-:Y:S01]  /*2790*/  WARPGROUP.ARRIVE ;  /* 0x00000000000079c5 */ /* 0x000fe20000000000 */
[----:B------:R-:W-:-:S02]  /*27a0*/  FSEL R115, R90, -INF , P4 ;  /* 0xff8000005a737808 */ /* 0x000fc40002000000 */
[C---:B------:R-:W-:Y:S02]  /*27b0*/  ISETP.GT.AND P4, PT, R0.reuse, 0x48, PT ;  /* 0x000000480000780c */ /* 0x040fe40003f84270 */
        /* <DEDUP_REMOVED lines=8> */
[C---:B------:R-:W-:Y:S02]  /*2840*/  ISETP.GT.AND P4, PT, R0.reuse, 0x50, PT ;  /* 0x000000500000780c */ /* 0x040fe40003f84270 */
        /* <DEDUP_REMOVED lines=102> */
[----:B------:R-:W-:-:S02]  /*2eb0*/  FSEL R26, R26, -INF , P4 ;  /* 0xff8000001a1a7808 */ /* 0x000fc40002000000 */
        /* <DEDUP_REMOVED lines=18> */
[----:B------:R-:W-:Y:S02]  /*2fe0*/  FSEL R39, R39, -INF , P3 ;  /* 0xff80000027277808 */ /* 0x000fe40001800000 */
[----:B------:R-:W-:-:S04]  /*2ff0*/  FMNMX.FTZ R0, R11, R0, !PT ;  /* 0x000000000b007209 */ /* 0x000fc80007810000 */
[----:B------:R-:W-:-:S05]  /*3000*/  FMNMX.FTZ R21, R39, R0, !PT ;  /* 0x0000000027157209 */ /* 0x000fca0007810000 */
[----:B------:R-:W1:Y:S02]  /*3010*/  SHFL.BFLY PT, R0, R21, 0x2, 0x1f ;  /* 0x0c401f0015007f89 */ /* 0x000e6400000e0000 */
[----:B-1----:R-:W-:-:S05]  /*3020*/  FMNMX.FTZ R27, R21, R0, !PT ;  /* 0x00000000151b7209 */ /* 0x002fca0007810000 */
[----:B------:R-:W1:Y:S02]  /*3030*/  SHFL.BFLY PT, R0, R27, 0x1, 0x1f ;  /* 0x0c201f001b007f89 */ /* 0x000e6400000e0000 */
[----:B-1----:R-:W-:-:S04]  /*3040*/  FMNMX.FTZ R0, R27, R0, !PT ;  /* 0x000000001b007209 */ /* 0x002fc80007810000 */
[----:B------:R-:W-:Y:S01]  /*3050*/  FSETP.NEU.FTZ.AND P3, PT, R0, -INF , PT ;  /* 0xff8000000000780b */ /* 0x000fe20003f7d000 */
[----:B------:R-:W-:-:S05]  /*3060*/  FFMA.FTZ R13, R2, R0, -8 ;  /* 0xc1000000020d7423 */ /* 0x000fca0000010000 */
[----:B------:R-:W-:-:S05]  /*3070*/  FSEL R13, R13, RZ, P3 ;  /* 0x000000ff0d0d7208 */ /* 0x000fca0001800000 */
[C-C-:B------:R-:W-:Y:S01]  /*3080*/  FFMA.FTZ R27, R2.reuse, R130, -R13.reuse ;  /* 0x00000082021b7223 */ /* 0x140fe2000001080d */
[C-C-:B------:R-:W-:Y:S01]  /*3090*/  FFMA.FTZ R55, R2.reuse, R107, -R13.reuse ;  /* 0x0000006b02377223 */ /* 0x140fe2000001080d */
[----:B------:R-:W1:Y:S01]  /*30a0*/  SHFL.IDX PT, R130, R138, RZ, 0x1c1f ;  /* 0x001c1fff8a827589 */ /* 0x000e6200000e0000 */
[C-C-:B------:R-:W-:Y:S01]  /*30b0*/  FFMA.FTZ R82, R2.reuse, R111, -R13.reuse ;  /* 0x0000006f02527223 */ /* 0x140fe2000001080d */
        /* <DEDUP_REMOVED lines=21> */
[----:B------:R-:W-:Y:S01]  /*3210*/  FFMA.FTZ R179, R2, R42, -R13 ;  /* 0x0000002a02b37223 */ /* 0x000fe2000001080d */
[----:B-1----:R-:W-:Y:S01]  /*3220*/  VIADDMNMX R130, R130, R142, R139, PT ;  /* 0x0000008e82827246 */ /* 0x002fe2000380018b */
[C-C-:B------:R-:W-:Y:S01]  /*3230*/  FFMA.FTZ R30, R2.reuse, R30, -R13.reuse ;  /* 0x0000001e021e7223 */ /* 0x140fe2000001080d */
[C-C-:B------:R-:W-:Y:S01]  /*3240*/  FFMA.FTZ R183, R2.reuse, R58, -R13.reuse ;  /* 0x0000003a02b77223 */ /* 0x140fe2000001080d */
[--C-:B------:R-:W-:Y:S01]  /*3250*/  FFMA.FTZ R185, R2, R62, -R13.reuse ;  /* 0x0000003e02b97223 */ /* 0x100fe2000001080d */
[----:B------:R-:W-:Y:S01]  /*3260*/  ISETP.GT.AND P3, PT, R130, RZ, PT ;  /* 0x000000ff8200720c */ /* 0x000fe20003f64270 */
[----:B------:R-:W-:Y:S01]  /*3270*/  FFMA.FTZ R11, R2, R11, -R13 ;  /* 0x0000000b020b7223 */ /* 0x000fe2000001080d */
[C---:B------:R-:W-:Y:S01]  /*3280*/  ISETP.GT.AND P4, PT, R130.reuse, 0x1, PT ;  /* 0x000000018200780c */ /* 0x040fe20003f84270 */
[----:B------:R-:W-:Y:S01]  /*3290*/  MUFU.EX2 R6, R6 ;  /* 0x0000000600067308 */ /* 0x000fe20000000800 */
[----:B------:R-:W-:-:S02]  /*32a0*/  ISETP.GT.AND P5, PT, R130, 0x8, PT ;  /* 0x000000088200780c */ /* 0x000fc40003fa4270 */
[----:B------:R-:W-:Y:S02]  /*32b0*/  FSEL R103, R120, -INF , P3 ;  /* 0xff80000078677808 */ /* 0x000fe40001800000 */
[----:B------:R-:W-:Y:S02]  /*32c0*/  FSEL R121, R121, -INF , P4 ;  /* 0xff80000079797808 */ /* 0x000fe40002000000 */
[----:B------:R-:W-:Y:S01]  /*32d0*/  ISETP.GT.AND P3, PT, R130, 0x9, PT ;  /* 0x000000098200780c */ /* 0x000fe20003f64270 */
[----:B------:R-:W-:Y:S01]  /*32e0*/  MUFU.EX2 R15, R15 ;  /* 0x0000000f000f7308 */ /* 0x000fe20000000800 */
[----:B------:R-:W-:Y:S02]  /*32f0*/  FSEL R107, R124, -INF , P5 ;  /* 0xff8000007c6b7808 */ /* 0x000fe40002800000 */
[----:B------:R-:W-:Y:S02]  /*3300*/  FMNMX.FTZ R86, R103, R121, !PT ;  /* 0x0000007967567209 */ /* 0x000fe40007810000 */
[----:B------:R-:W-:-:S02]  /*3310*/  ISETP.GT.AND P4, PT, R130, 0x10, PT ;  /* 0x000000108200780c */ /* 0x000fc40003f84270 */
[----:B------:R-:W-:Y:S01]  /*3320*/  FSEL R125, R125, -INF , P3 ;  /* 0xff8000007d7d7808 */ /* 0x000fe20001800000 */
[----:B------:R-:W-:Y:S01]  /*3330*/  MUFU.EX2 R8, R8 ;  /* 0x0000000800087308 */ /* 0x000fe20000000800 */
[----:B------:R-:W-:Y:S02]  /*3340*/  FMNMX.FTZ R86, R107, R86, !PT ;  /* 0x000000566b567209 */ /* 0x000fe40007810000 */
[----:B------:R-:W-:Y:S02]  /*3350*/  ISETP.GT.AND P3, PT, R130, 0x11, PT ;  /* 0x000000118200780c */ /* 0x000fe40003f64270 */
[----:B------:R-:W-:Y:S02]  /*3360*/  FSEL R111, R128, -INF , P4 ;  /* 0xff800000806f7808 */ /* 0x000fe40002000000 */
[----:B------:R-:W-:Y:S01]  /*3370*/  FMNMX.FTZ R86, R125, R86, !PT ;  /* 0x000000567d567209 */ /* 0x000fe20007810000 */
[----:B------:R-:W1:Y:S01]  /*3380*/  MUFU.EX2 R21, R21 ;  /* 0x0000001500157308 */ /* 0x000e620000000800 */
[----:B------:R-:W-:-:S02]  /*3390*/  ISETP.GT.AND P4, PT, R130, 0x18, PT ;  /* 0x000000188200780c */ /* 0x000fc40003f84270 */
[----:B------:R-:W-:Y:S02]  /*33a0*/  FSEL R129, R129, -INF , P3 ;  /* 0xff80000081817808 */ /* 0x000fe40001800000 */
[----:B------:R-:W-:Y:S02]  /*33b0*/  FMNMX.FTZ R86, R111, R86, !PT ;  /* 0x000000566f567209 */ /* 0x000fe40007810000 */
[----:B------:R-:W-:Y:S01]  /*33c0*/  ISETP.GT.AND P3, PT, R130, 0x19, PT ;  /* 0x000000198200780c */ /* 0x000fe20003f64270 */
[----:B------:R-:W-:Y:S01]  /*33d0*/  MUFU.EX2 R27, R27 ;  /* 0x0000001b001b7308 */ /* 0x000fe20000000800 */
[----:B------:R-:W-:Y:S02]  /*33e0*/  FSEL R115, R132, -INF , P4 ;  /* 0xff80000084737808 */ /* 0x000fe40002000000 */
[----:B------:R-:W-:Y:S02]  /*33f0*/  FMNMX.FTZ R120, R129, R86, !PT ;  /* 0x0000005681787209 */ /* 0x000fe40007810000 */
[----:B------:R-:W-:-:S02]  /*3400*/  FSEL R133, R133, -INF , P3 ;  /* 0xff80000085857808 */ /* 0x000fc40001800000 */
[C---:B------:R-:W-:Y:S01]  /*3410*/  ISETP.GT.AND P3, PT, R130.reuse, 0x20, PT ;  /* 0x000000208200780c */ /* 0x040fe20003f64270 */
[----:B------:R2:W-:Y:S01]  /*3420*/  MUFU.EX2 R86, R67 ;  /* 0x0000004300567308 */ /* 0x0005e20000000800 */
[----:B------:R-:W-:Y:S02]  /*3430*/  FMNMX.FTZ R120, R115, R120, !PT ;  /* 0x0000007873787209 */ /* 0x000fe40007810000 */
[----:B------:R-:W-:Y:S02]  /*3440*/  ISETP.GT.AND P4, PT, R130, 0x21, PT ;  /* 0x000000218200780c */ /* 0x000fe40003f84270 */
[----:B------:R-:W-:Y:S02]  /*3450*/  FSEL R119, R104, -INF , P3 ;  /* 0xff80000068777808 */ /* 0x000fe40001800000 */
[----:B------:R-:W-:Y:S01]  /*3460*/  FMNMX.FTZ R120, R133, R120, !PT ;  /* 0x0000007885787209 */ /* 0x000fe20007810000 */
[----:B------:R-:W-:Y:S01]  /*3470*/  MUFU.EX2 R38, R38 ;  /* 0x0000002600267308 */ /* 0x000fe20000000800 */
[----:B------:R-:W-:Y:S01]  /*3480*/  ISETP.GT.AND P3, PT, R130, 0x28, PT ;  /* 0x000000288200780c */ /* 0x000fe20003f64270 */
[----:B--2---:R-:W-:Y:S01]  /*3490*/  FFMA.FTZ R67, R2, R131, -R13 ;  /* 0x0000008302437223 */ /* 0x004fe2000001080d */
[----:B------:R-:W-:-:S02]  /*34a0*/  FSEL R105, R105, -INF , P4 ;  /* 0xff80000069697808 */ /* 0x000fc40002000000 */
[----:B------:R-:W-:Y:S02]  /*34b0*/  FMNMX.FTZ R120, R119, R120, !PT ;  /* 0x0000007877787209 */ /* 0x000fe40007810000 */
[----:B------:R-:W-:Y:S01]  /*34c0*/  ISETP.GT.AND P4, PT, R130, 0x29, PT ;  /* 0x000000298200780c */ /* 0x000fe20003f84270 */
[----:B------:R-:W-:Y:S01]  /*34d0*/  MUFU.EX2 R31, R31 ;  /* 0x0000001f001f7308 */ /* 0x000fe20000000800 */
[----:B------:R-:W-:Y:S02]  /*34e0*/  FSEL R123, R108, -INF , P3 ;  /* 0xff8000006c7b7808 */ /* 0x000fe40001800000 */
[----:B------:R-:W-:Y:S02]  /*34f0*/  FMNMX.FTZ R120, R105, R120, !PT ;  /* 0x0000007869787209 */ /* 0x000fe40007810000 */
[----:B------:R-:W-:Y:S02]  /*3500*/  ISETP.GT.AND P3, PT, R130, 0x30, PT ;  /* 0x000000308200780c */ /* 0x000fe40003f64270 */
[----:B------:R-:W-:Y:S01]  /*3510*/  FSEL R109, R109, -INF , P4 ;  /* 0xff8000006d6d7808 */ /* 0x000fe20002000000 */
[----:B------:R-:W2:Y:S01]  /*3520*/  MUFU.EX2 R66, R66 ;  /* 0x0000004200427308 */ /* 0x000ea20000000800 */
[----:B------:R-:W-:-:S02]  /*3530*/  FMNMX.FTZ R120, R123, R120, !PT ;  /* 0x000000787b787209 */ /* 0x000fc40007810000 */
[----:B------:R-:W-:Y:S02]  /*3540*/  ISETP.GT.AND P4, PT, R130, 0x31, PT ;  /* 0x000000318200780c */ /* 0x000fe40003f84270 */
[----:B------:R-:W-:Y:S02]  /*3550*/  FSEL R127, R112, -INF , P3 ;  /* 0xff800000707f7808 */ /* 0x000fe40001800000 */
[----:B------:R-:W-:Y:S01]  /*3560*/  FMNMX.FTZ R120, R109, R120, !PT ;  /* 0x000000786d787209 */ /* 0x000fe20007810000 */
[----:B------:R-:W-:Y:S01]  /*3570*/  MUFU.EX2 R35, R35 ;  /* 0x0000002300237308 */ /* 0x000fe20000000800 */
[----:B------:R-:W-:Y:S02]  /*3580*/  ISETP.GT.AND P3, PT, R130, 0x38, PT ;  /* 0x000000388200780c */ /* 0x000fe40003f64270 */
[----:B------:R-:W-:Y:S02]  /*3590*/  FSEL R113, R113, -INF , P4 ;  /* 0xff80000071717808 */ /* 0x000fe40002000000 */
[----:B------:R-:W-:-:S02]  /*35a0*/  FMNMX.FTZ R120, R127, R120, !PT ;  /* 0x000000787f787209 */ /* 0x000fc40007810000 */
[----:B------:R-:W-:Y:S01]  /*35b0*/  ISETP.GT.AND P4, PT, R130, 0x39, PT ;  /* 0x000000398200780c */ /* 0x000fe20003f84270 */
[----:B------:R-:W-:Y:S01]  /*35c0*/  MUFU.EX2 R70, R70 ;  /* 0x0000004600467308 */ /* 0x000fe20000000800 */
[----:B------:R-:W-:Y:S02]  /*35d0*/  FSEL R131, R116, -INF , P3 ;  /* 0xff80000074837808 */ /* 0x000fe40001800000 */
[----:B------:R-:W-:Y:S02]  /*35e0*/  FMNMX.FTZ R120, R113, R120, !PT ;  /* 0x0000007871787209 */ /* 0x000fe40007810000 */
[----:B------:R-:W-:Y:S02]  /*35f0*/  FSEL R117, R117, -INF , P4 ;  /* 0xff80000075757808 */ /* 0x000fe40002000000 */
[----:B------:R-:W-:Y:S01]  /*3600*/  ISETP.GT.AND P3, PT, R130, 0x40, PT ;  /* 0x000000408200780c */ /* 0x000fe20003f64270 */
[----:B------:R-:W-:Y:S01]  /*3610*/  MUFU.EX2 R47, R47 ;  /* 0x0000002f002f7308 */ /* 0x000fe20000000800 */
[----:B------:R-:W-:-:S02]  /*3620*/  FMNMX.FTZ R120, R131, R120, !PT ;  /* 0x0000007883787209 */ /* 0x000fc40007810000 */
[----:B------:R-:W-:Y:S02]  /*3630*/  ISETP.GT.AND P4, PT, R130, 0x41, PT ;  /* 0x000000418200780c */ /* 0x000fe40003f84270 */
[----:B------:R-:W-:Y:S01]  /*3640*/  FSEL R135, R88, -INF , P3 ;  /* 0xff80000058877808 */ /* 0x000fe20001800000 */
[----:B------:R-:W-:Y:S01]  /*3650*/  FFMA.FTZ R88, R2, R134, -R13 ;  /* 0x0000008602587223 */ /* 0x000fe2000001080d */
[----:B------:R-:W-:Y:S01]  /*3660*/  FMNMX.FTZ R120, R117, R120, !PT ;  /* 0x0000007875787209 */ /* 0x000fe20007810000 */
[----:B------:R-:W-:Y:S01]  /*3670*/  MUFU.EX2 R74, R74 ;  /* 0x0000004a004a7308 */ /* 0x000fe20000000800 */
[----:B------:R-:W-:Y:S02]  /*3680*/  ISETP.GT.AND P3, PT, R130, 0x48, PT ;  /* 0x000000488200780c */ /* 0x000fe40003f64270 */
[----:B------:R-:W-:Y:S02]  /*3690*/  FSEL R89, R89, -INF , P4 ;  /* 0xff80000059597808 */ /* 0x000fe40002000000 */
[----:B------:R-:W-:-:S02]  /*36a0*/  FMNMX.FTZ R120, R135, R120, !PT ;  /* 0x0000007887787209 */ /* 0x000fc40007810000 */
[----:B------:R-:W-:Y:S01]  /*36b0*/  ISETP.GT.AND P4, PT, R130, 0x49, PT ;  /* 0x000000498200780c */ /* 0x000fe20003f84270 */
[----:B------:R-:W-:Y:S01]  /*36c0*/  MUFU.EX2 R51, R51 ;  /* 0x0000003300337308 */ /* 0x000fe20000000800 */
[----:B------:R-:W-:Y:S01]  /*36d0*/  FSEL R139, R92, -INF , P3 ;  /* 0xff8000005c8b7808 */ /* 0x000fe20001800000 */
[----:B------:R-:W-:Y:S01]  /*36e0*/  FFMA.FTZ R92, R2, R140, -R13 ;  /* 0x0000008c025c7223 */ /* 0x000fe2000001080d */
[----:B------:R-:W-:Y:S02]  /*36f0*/  FMNMX.FTZ R120, R89, R120, !PT ;  /* 0x0000007859787209 */ /* 0x000fe40007810000 */
[----:B------:R-:W-:Y:S02]  /*3700*/  ISETP.GT.AND P3, PT, R130, 0x50, PT ;  /* 0x000000508200780c */ /* 0x000fe40003f64270 */
[----:B------:R-:W-:Y:S01]  /*3710*/  FSEL R93, R93, -INF , P4 ;  /* 0xff8000005d5d7808 */ /* 0x000fe20002000000 */
[----:B------:R-:W-:Y:S01]  /*3720*/  MUFU.EX2 R78, R78 ;  /* 0x0000004e004e7308 */ /* 0x000fe20000000800 */
        /* <DEDUP_REMOVED lines=9> */
[----:B------:R-:W3:Y:S01]  /*37c0*/  MUFU.EX2 R82, R82 ;  /* 0x0000005200527308 */ /* 0x000ee20000000800 */
        /* <DEDUP_REMOVED lines=8> */
[--C-:B------:R-:W-:Y:S01]  /*3850*/  FFMA.FTZ R72, R2, R126, -R13.reuse ;  /* 0x0000007e02487223 */ /* 0x100fe2000001080d */
[----:B------:R-:W-:Y:S01]  /*3860*/  FMNMX.FTZ R120, R101, R120, !PT ;  /* 0x0000007865787209 */ /* 0x000fe20007810000 */
[----:B------:R-:W-:Y:S01]  /*3870*/  MUFU.EX2 R63, R63 ;  /* 0x0000003f003f7308 */ /* 0x000fe20000000800 */
[----:B------:R-:W-:Y:S02]  /*3880*/  ISETP.GT.AND P3, PT, R130, 0x68, PT ;  /* 0x000000688200780c */ /* 0x000fe40003f64270 */
[----:B------:R-:W-:Y:S01]  /*3890*/  FSEL R145, R73, -INF , P4 ;  /* 0xff80000049917808 */ /* 0x000fe20002000000 */
[----:B------:R-:W-:Y:S01]  /*38a0*/  FFMA.FTZ R73, R2, R118, -R13 ;  /* 0x0000007602497223 */ /* 0x000fe2000001080d */
        /* <DEDUP_REMOVED lines=23> */
[----:B------:R-:W4:Y:S01]  /*3a20*/  MUFU.EX2 R92, R92 ;  /* 0x0000005c005c7308 */ /* 0x000f220000000800 */
        /* <DEDUP_REMOVED lines=13> */
[--C-:B------:R-:W-:Y:S01]  /*3b00*/  FFMA.FTZ R60, R2, R102, -R13.reuse ;  /* 0x00000066023c7223 */ /* 0x100fe2000001080d */
[----:B------:R-:W-:Y:S02]  /*3b10*/  FMNMX.FTZ R120, R157, R120, !PT ;  /* 0x000000789d787209 */ /* 0x000fe40007810000 */
[----:B------:R-:W-:Y:S02]  /*3b20*/  ISETP.GT.AND P3, PT, R130, 0x90, PT ;  /* 0x000000908200780c */ /* 0x000fe40003f64270 */
[----:B------:R-:W-:Y:S01]  /*3b30*/  FSEL R161, R61, -INF , P4 ;  /* 0xff8000003da17808 */ /* 0x000fe20002000000 */
[----:B------:R-:W-:Y:S01]  /*3b40*/  FFMA.FTZ R61, R2, R99, -R13 ;  /* 0x00000063023d7223 */ /* 0x000fe2000001080d */
[----:B------:R-:W-:Y:S01]  /*3b50*/  FMNMX.FTZ R120, R159, R120, !PT ;  /* 0x000000789f787209 */ /* 0x000fe20007810000 */
[----:B------:R-:W-:Y:S01]  /*3b60*/  MUFU.EX2 R72, R72 ;  /* 0x0000004800487308 */ /* 0x000fe20000000800 */
[----:B------:R-:W-:-:S02]  /*3b70*/  ISETP.GT.AND P4, PT, R130, 0x91, PT ;  /* 0x000000918200780c */ /* 0x000fc40003f84270 */
[----:B------:R-:W-:Y:S02]  /*3b80*/  FSEL R163, R64, -INF , P3 ;  /* 0xff80000040a37808 */ /* 0x000fe40001800000 */
[----:B------:R-:W-:Y:S02]  /*3b90*/  FMNMX.FTZ R120, R161, R120, !PT ;  /* 0x00000078a1787209 */ /* 0x000fe40007810000 */
[C---:B------:R-:W-:Y:S01]  /*3ba0*/  ISETP.GT.AND P3, PT, R130.reuse, 0x98, PT ;  /* 0x000000988200780c */ /* 0x040fe20003f64270 */
[----:B------:R-:W-:Y:S01]  /*3bb0*/  MUFU.EX2 R77, R122 ;  /* 0x0000007a004d7308 */ /* 0x000fe20000000800 */
[----:B------:R-:W-:Y:S02]  /*3bc0*/  FSEL R65, R65, -INF , P4 ;  /* 0xff80000041417808 */ /* 0x000fe40002000000 */
[----:B------:R-:W-:Y:S02]  /*3bd0*/  FMNMX.FTZ R120, R163, R120, !PT ;  /* 0x00000078a3787209 */ /* 0x000fe40007810000 */
[----:B------:R-:W-:-:S02]  /*3be0*/  ISETP.GT.AND P4, PT, R130, 0x99, PT ;  /* 0x000000998200780c */ /* 0x000fc40003f84270 */
[----:B------:R-:W-:Y:S01]  /*3bf0*/  FSEL R165, R68, -INF , P3 ;  /* 0xff80000044a57808 */ /* 0x000fe20001800000 */
[----:B------:R-:W-:Y:S01]  /*3c00*/  MUFU.EX2 R73, R73 ;  /* 0x0000004900497308 */ /* 0x000fe20000000800 */
[----:B------:R-:W-:Y:S02]  /*3c10*/  FMNMX.FTZ R120, R65, R120, !PT ;  /* 0x0000007841787209 */ /* 0x000fe40007810000 */
[----:B------:R-:W-:Y:S02]  /*3c20*/  FSEL R69, R69, -INF , P4 ;  /* 0xff80000045457808 */ /* 0x000fe40002000000 */
[C---:B------:R-:W-:Y:S02]  /*3c30*/  ISETP.GT.AND P3, PT, R130.reuse, 0xa0, PT ;  /* 0x000000a08200780c */ /* 0x040fe40003f64270 */
[----:B------:R-:W-:Y:S01]  /*3c40*/  FMNMX.FTZ R120, R165, R120, !PT ;  /* 0x00000078a5787209 */ /* 0x000fe20007810000 */
[----:B------:R-:W-:Y:S01]  /*3c50*/  MUFU.EX2 R76, R76 ;  /* 0x0000004c004c7308 */ /* 0x000fe20000000800 */
[----:B------:R-:W-:-:S02]  /*3c60*/  ISETP.GT.AND P4, PT, R130, 0xa1, PT ;  /* 0x000000a18200780c */ /* 0x000fc40003f84270 */
[----:B------:R-:W-:Y:S01]  /*3c70*/  FSEL R99, R40, -INF , P3 ;  /* 0xff80000028637808 */ /* 0x000fe20001800000 */
[--C-:B------:R-:W-:Y:S01]  /*3c80*/  FFMA.FTZ R40, R2, R98, -R13.reuse ;  /* 0x0000006202287223 */ /* 0x100fe2000001080d */
[----:B------:R-:W-:Y:S01]  /*3c90*/  FMNMX.FTZ R120, R69, R120, !PT ;  /* 0x0000007845787209 */ /* 0x000fe20007810000 */
[----:B------:R-:W-:Y:S01]  /*3ca0*/  IMAD.U32 R98, RZ, RZ, UR41 ;  /* 0x00000029ff627e24 */ /* 0x000fe2000f8e00ff */
[----:B------:R-:W-:Y:S01]  /*3cb0*/  ISETP.GT.AND P3, PT, R130, 0xa8, PT ;  /* 0x000000a88200780c */ /* 0x000fe20003f64270 */
[----:B------:R-:W-:Y:S01]  /*3cc0*/  MUFU.EX2 R56, R56 ;  /* 0x0000003800387308 */ /* 0x000fe20000000800 */
[----:B------:R-:W-:Y:S01]  /*3cd0*/  FSEL R167, R41, -INF , P4 ;  /* 0xff80000029a77808 */ /* 0x000fe20002000000 */
[----:B------:R-:W-:Y:S01]  /*3ce0*/  FFMA.FTZ R41, R2, R95, -R13 ;  /* 0x0000005f02297223 */ /* 0x000fe2000001080d */
[----:B------:R-:W-:Y:S01]  /*3cf0*/  FMNMX.FTZ R120, R99, R120, !PT ;  /* 0x0000007863787209 */ /* 0x000fe20007810000 */
[----:B------:R-:W-:Y:S01]  /*3d00*/  @!P0 VIADD R98, R98, 0x2e840 ;  /* 0x0002e84062628836 */ /* 0x000fe20000000000 */
[----:B------:R-:W-:-:S02]  /*3d10*/  ISETP.GT.AND P4, PT, R130, 0xa9, PT ;  /* 0x000000a98200780c */ /* 0x000fc40003f84270 */
[----:B------:R-:W-:Y:S01]  /*3d20*/  FSEL R169, R44, -INF , P3 ;  /* 0xff8000002ca97808 */ /* 0x000fe20001800000 */
[--C-:B------:R-:W-:Y:S01]  /*3d30*/  FFMA.FTZ R44, R2, R91, -R13.reuse ;  /* 0x0000005b022c7223 */ /* 0x100fe2000001080d */
[----:B------:R-:W-:Y:S01]  /*3d40*/  FMNMX.FTZ R120, R167, R120, !PT ;  /* 0x00000078a7787209 */ /* 0x000fe20007810000 */
[----:B------:R-:W5:Y:S01]  /*3d50*/  MUFU.EX2 R57, R57 ;  /* 0x0000003900397308 */ /* 0x000f620000000800 */
[----:B------:R-:W-:Y:S02]  /*3d60*/  ISETP.GT.AND P3, PT, R130, 0xb0, PT ;  /* 0x000000b08200780c */ /* 0x000fe40003f64270 */
[----:B------:R-:W-:Y:S01]  /*3d70*/  FSEL R95, R45, -INF , P4 ;  /* 0xff8000002d5f7808 */ /* 0x000fe20002000000 */
[----:B------:R-:W-:Y:S01]  /*3d80*/  FFMA.FTZ R45, R2, R87, -R13 ;  /* 0x00000057022d7223 */ /* 0x000fe2000001080d */
[----:B------:R-:W-:Y:S02]  /*3d90*/  FMNMX.FTZ R120, R169, R120, !PT ;  /* 0x00000078a9787209 */ /* 0x000fe40007810000 */
[----:B------:R-:W-:Y:S01]  /*3da0*/  ISETP.GT.AND P4, PT, R130, 0xb1, PT ;  /* 0x000000b18200780c */ /* 0x000fe20003f84270 */
[----:B------:R-:W-:Y:S01]  /*3db0*/  MUFU.EX2 R60, R60 ;  /* 0x0000003c003c7308 */ /* 0x000fe20000000800 */
[----:B------:R-:W-:-:S02]  /*3dc0*/  FSEL R171, R48, -INF , P3 ;  /* 0xff80000030ab7808 */ /* 0x000fc40001800000 */
[----:B------:R-:W-:Y:S02]  /*3dd0*/  FMNMX.FTZ R120, R95, R120, !PT ;  /* 0x000000785f787209 */ /* 0x000fe40007810000 */
[C---:B------:R-:W-:Y:S02]  /*3de0*/  ISETP.GT.AND P3, PT, R130.reuse, 0xb8, PT ;  /* 0x000000b88200780c */ /* 0x040fe40003f64270 */
[----:B------:R-:W-:Y:S01]  /*3df0*/  FSEL R49, R49, -INF , P4 ;  /* 0xff80000031317808 */ /* 0x000fe20002000000 */
[----:B------:R-:W-:Y:S01]  /*3e00*/  MUFU.EX2 R61, R61 ;  /* 0x0000003d003d7308 */ /* 0x000fe20000000800 */
[----:B------:R-:W-:Y:S02]  /*3e10*/  FMNMX.FTZ R120, R171, R120, !PT ;  /* 0x00000078ab787209 */ /* 0x000fe40007810000 */
[----:B------:R-:W-:Y:S02]  /*3e20*/  ISETP.GT.AND P4, PT, R130, 0xb9, PT ;  /* 0x000000b98200780c */ /* 0x000fe40003f84270 */
[----:B------:R-:W-:-:S02]  /*3e30*/  FSEL R91, R52, -INF , P3 ;  /* 0xff800000345b7808 */ /* 0x000fc40001800000 */
[----:B------:R-:W-:Y:S01]  /*3e40*/  FMNMX.FTZ R120, R49, R120, !PT ;  /* 0x0000007831787209 */ /* 0x000fe20007810000 */
[----:B------:R-:W-:Y:S01]  /*3e50*/  MUFU.EX2 R40, R40 ;  /* 0x0000002800287308 */ /* 0x000fe20000000800 */
[----:B------:R-:W-:Y:S02]  /*3e60*/  FSEL R53, R53, -INF , P4 ;  /* 0xff80000035357808 */ /* 0x000fe40002000000 */
[C---:B------:R-:W-:Y:S02]  /*3e70*/  ISETP.GT.AND P3, PT, R130.reuse, 0xc0, PT ;  /* 0x000000c08200780c */ /* 0x040fe40003f64270 */
[----:B------:R-:W-:Y:S02]  /*3e80*/  FMNMX.FTZ R120, R91, R120, !PT ;  /* 0x000000785b787209 */ /* 0x000fe40007810000 */
[----:B------:R-:W-:Y:S01]  /*3e90*/  ISETP.GT.AND P4, PT, R130, 0xc1, PT ;  /* 0x000000c18200780c */ /* 0x000fe20003f84270 */
[----:B------:R-:W0:Y:S01]  /*3ea0*/  MUFU.EX2 R41, R41 ;  /* 0x0000002900297308 */ /* 0x000e220000000800 */
[----:B------:R-:W-:Y:S01]  /*3eb0*/  FSEL R87, R24, -INF , P3 ;  /* 0xff80000018577808 */ /* 0x000fe20001800000 */
[----:B------:R-:W-:Y:S01]  /*3ec0*/  FFMA.FTZ R24, R2, R83, -R13 ;  /* 0x0000005302187223 */ /* 0x000fe2000001080d */
        /* <DEDUP_REMOVED lines=13> */
[C-C-:B------:R-:W-:Y:S01]  /*3fa0*/  FFMA.FTZ R29, R2.reuse, R43, -R13.reuse ;  /* 0x0000002b021d7223 */ /* 0x140fe2000001080d */
[----:B------:R-:W-:Y:S01]  /*3fb0*/  FMNMX.FTZ R120, R173, R120, !PT ;  /* 0x00000078ad787209 */ /* 0x000fe20007810000 */
[--C-:B------:R-:W-:Y:S01]  /*3fc0*/  FFMA.FTZ R43, R2, R20, -R13.reuse ;  /* 0x00000014022b7223 */ /* 0x100fe2000001080d */
[----:B------:R-:W-:Y:S01]  /*3fd0*/  ISETP.GT.AND P4, PT, R130, 0xd1, PT ;  /* 0x000000d18200780c */ /* 0x000fe20003f84270 */
[--C-:B------:R-:W-:Y:S01]  /*3fe0*/  FFMA.FTZ R20, R2, R26, -R13.reuse ;  /* 0x0000001a02147223 */ /* 0x100fe2000001080d */
[----:B------:R-:W-:Y:S01]  /*3ff0*/  FSEL R79, R32, -INF , P3 ;  /* 0xff800000204f7808 */ /* 0x000fe20001800000 */
[C-C-:B------:R-:W-:Y:S01]  /*4000*/  FFMA.FTZ R26, R2.reuse, R34, -R13.reuse ;  /* 0x00000022021a7223 */ /* 0x140fe2000001080d */
[----:B------:R-:W-:Y:S01]  /*4010*/  FMNMX.FTZ R120, R175, R120, !PT ;  /* 0x00000078af787209 */ /* 0x000fe20007810000 */
[--C-:B------:R-:W-:Y:S01]  /*4020*/  FFMA.FTZ R32, R2, R46, -R13.reuse ;  /* 0x0000002e02207223 */ /* 0x100fe2000001080d */
[----:B------:R-:W-:Y:S01]  /*4030*/  ISETP.GT.AND P3, PT, R130, 0xd8, PT ;  /* 0x000000d88200780c */ /* 0x000fe20003f64270 */
[C-C-:B------:R-:W-:Y:S01]  /*4040*/  FFMA.FTZ R34, R2.reuse, R39, -R13.reuse ;  /* 0x0000002702227223 */ /* 0x140fe2000001080d */
[----:B------:R-:W-:Y:S01]  /*4050*/  FSEL R177, R33, -INF , P4 ;  /* 0xff80000021b17808 */ /* 0x000fe20002000000 */
[C-C-:B------:R-:W-:Y:S01]  /*4060*/  FFMA.FTZ R33, R2.reuse, R12, -R13.reuse ;  /* 0x0000000c02217223 */ /* 0x140fe2000001080d */
[----:B------:R-:W-:Y:S01]  /*4070*/  FMNMX.FTZ R120, R79, R120, !PT ;  /* 0x000000784f787209 */ /* 0x000fe20007810000 */
[----:B------:R-:W-:Y:S01]  /*4080*/  FFMA.FTZ R12, R2, R50, -R13 ;  /* 0x00000032020c7223 */ /* 0x000fe2000001080d */
[----:B------:R-:W-:Y:S01]  /*4090*/  ISETP.GT.AND P4, PT, R130, 0xd9, PT ;  /* 0x000000d98200780c */ /* 0x000fe20003f84270 */
[----:B------:R-:W-:Y:S01]  /*40a0*/  MUFU.EX2 R24, R24 ;  /* 0x0000001800187308 */ /* 0x000fe20000000800 */
[----:B------:R-:W-:-:S02]  /*40b0*/  FSEL R181, R36, -INF , P3 ;  /* 0xff80000024b57808 */ /* 0x000fc40001800000 */
[----:B------:R-:W-:Y:S02]  /*40c0*/  FMNMX.FTZ R120, R177, R120, !PT ;  /* 0x00000078b1787209 */ /* 0x000fe40007810000 */
[----:B------:R-:W-:Y:S01]  /*40d0*/  FSEL R187, R37, -INF , P4 ;  /* 0xff80000025bb7808 */ /* 0x000fe20002000000 */
[C-C-:B------:R-:W-:Y:S01]  /*40e0*/  FFMA.FTZ R37, R2.reuse, R14, -R13.reuse ;  /* 0x0000000e02257223 */ /* 0x140fe2000001080d */
[----:B------:R-:W-:Y:S01]  /*40f0*/  FMNMX.FTZ R120, R181, R120, !PT ;  /* 0x00000078b5787209 */ /* 0x000fe20007810000 */
[----:B------:R-:W-:Y:S01]  /*4100*/  FFMA.FTZ R14, R2, R54, -R13 ;  /* 0x00000036020e7223 */ /* 0x000fe2000001080d */
[----:B------:R-:W-:Y:S01]  /*4110*/  @!P0 PRMT R98, RZ, 0x654, R98 ;  /* 0x00000654ff628816 */ /* 0x000fe20000000062 */
[----:B------:R-:W0:Y:S01]  /*4120*/  MUFU.EX2 R25, R25 ;  /* 0x0000001900197308 */ /* 0x000e220000000800 */
[----:B------:R-:W-:Y:S02]  /*4130*/  FMNMX.FTZ R120, R187, R120, !PT ;  /* 0x00000078bb787209 */ /* 0x000fe40007810000 */
[----:B------:R0:W-:Y:S01]  /*4140*/  @!P0 SYNCS.ARRIVE.TRANS64.RED.A1T0 RZ, [R98+URZ], RZ ;  /* 0x000000ff62ff89a7 */ /* 0x0001e2000810043f */
[----:B-1----:R-:W-:-:S02]  /*4150*/  F2FP.SATFINITE.E4M3.F32.PACK_AB_MERGE_C R225, R21, R8, RZ ;  /* 0x0000000815e1723e */ /* 0x002fc400048070ff */
[----:B------:R-:W1:Y:S01]  /*4160*/  SHFL.BFLY PT, R3, R120, 0x2, 0x1f ;  /* 0x0c401f0078037f89 */ /* 0x000e6200000e0000 */
[----:B--2---:R-:W-:Y:S01]  /*4170*/  F2FP.SATFINITE.E4M3.F32.PACK_AB_MERGE_C R227, R66, R31, RZ ;  /* 0x0000001f42e3723e */ /* 0x004fe200048070ff */
[----:B------:R-:W-:Y:S01]  /*4180*/  MUFU.EX2 R32, R32 ;  /* 0x0000002000207308 */ /* 0x000fe20000000800 */
[----:B---3--:R-:W-:Y:S02]  /*4190*/  F2FP.SATFINITE.E4M3.F32.PACK_AB_MERGE_C R223, R82, R55, RZ ;  /* 0x0000003752df723e */ /* 0x008fe400048070ff */
[----:B------:R-:W-:Y:S02]  /*41a0*/  F2FP.SATFINITE.E4M3.F32.PACK_AB_MERGE_C R221, R74, R47, RZ ;  /* 0x0000002f4add723e */ /* 0x000fe400048070ff */
[----:B----4-:R-:W-:Y:S02]  /*41b0*/  F2FP.SATFINITE.E4M3.F32.PACK_AB_MERGE_C R219, R92, R71, RZ ;  /* 0x000000475cdb723e */ /* 0x010fe400048070ff */
[----:B------:R-:W-:Y:S01]  /*41c0*/  F2FP.SATFINITE.E4M3.F32.PACK_AB_MERGE_C R225, R15, R6, R225 ;  /* 0x000000060fe1723e */ /* 0x000fe200048070e1 */
[----:B------:R-:W-:Y:S01]  /*41d0*/  MUFU.EX2 R33, R33 ;  /* 0x0000002100217308 */ /* 0x000fe20000000800 */
[----:B------:R-:W-:-:S02]  /*41e0*/  F2FP.SATFINITE.E4M3.F32.PACK_AB_MERGE_C R227, R38, R27, R227 ;  /* 0x0000001b26e3723e */ /* 0x000fc400048070e3 */
[----:B-----5:R-:W-:Y:S02]  /*41f0*/  F2FP.SATFINITE.E4M3.F32.PACK_AB_MERGE_C R215, R57, R56, RZ ;  /* 0x0000003839d7723e */ /* 0x020fe400048070ff */
[----:B0-----:R-:W-:Y:S02]  /*4200*/  F2FP.SATFINITE.E4M3.F32.PACK_AB_MERGE_C R209, R41, R40, RZ ;  /* 0x0000002829d1723e */ /* 0x001fe400048070ff */
[----:B------:R-:W-:Y:S01]  /*4210*/  F2FP.SATFINITE.E4M3.F32.PACK_AB_MERGE_C R211, R25, R24, RZ ;  /* 0x0000001819d3723e */ /* 0x000fe200048070ff */
[----:B------:R-:W-:Y:S01]  /*4220*/  MUFU.EX2 R28, R28 ;  /* 0x0000001c001c7308 */ /* 0x000fe20000000800 */
[----:B------:R-:W-:Y:S02]  /*4230*/  F2FP.SATFINITE.E4M3.F32.PACK_AB_MERGE_C R217, R90, R63, RZ ;  /* 0x0000003f5ad9723e */ /* 0x000fe400048070ff */
[----:B------:R-:W-:Y:S02]  /*4240*/  F2FP.SATFINITE.E4M3.F32.PACK_AB_MERGE_C R213, R77, R72, RZ ;  /* 0x000000484dd5723e */ /* 0x000fe400048070ff */
[----:B------:R-:W-:-:S02]  /*4250*/  F2FP.SATFINITE.E4M3.F32.PACK_AB_MERGE_C R221, R70, R35, R221 ;  /* 0x0000002346dd723e */ /* 0x000fc400048070dd */
[----:B-1----:R-:W-:Y:S01]  /*4260*/  FMNMX.FTZ R36, R120, R3, !PT ;  /* 0x0000000378247209 */ /* 0x002fe20007810000 */
[----:B------:R-:W-:Y:S01]  /*4270*/  MUFU.EX2 R29, R29 ;  /* 0x0000001d001d7308 */ /* 0x000fe20000000800 */
[----:B------:R-:W-:Y:S02]  /*4280*/  F2FP.SATFINITE.E4M3.F32.PACK_AB_MERGE_C R223, R78, R51, R223 ;  /* 0x000000334edf723e */ /* 0x000fe400048070df */
[----:B------:R-:W-:Y:S01]  /*4290*/  F2FP.SATFINITE.E4M3.F32.PACK_AB_MERGE_C R217, R86, R59, R217 ;  /* 0x0000003b56d9723e */ /* 0x000fe200048070d9 */
[----:B------:R-:W0:Y:S01]  /*42a0*/  SHFL.BFLY PT, R3, R36, 0x1, 0x1f ;  /* 0x0c201f0024037f89 */ /* 0x000e2200000e0000 */
[----:B------:R-:W-:Y:S02]  /*42b0*/  F2FP.SATFINITE.E4M3.F32.PACK_AB_MERGE_C R219, R94, R67, R219 ;  /* 0x000000435edb723e */ /* 0x000fe400048070db */
[----:B------:R-:W-:Y:S01]  /*42c0*/  F2FP.SATFINITE.E4M3.F32.PACK_AB_MERGE_C R213, R88, R75, R213 ;  /* 0x0000004b58d5723e */ /* 0x000fe200048070d5 */
[----:B------:R-:W-:Y:S01]  /*42d0*/  MUFU.EX2 R14, R14 ;  /* 0x0000000e000e7308 */ /* 0x000fe20000000800 */
[----:B------:R-:W-:-:S02]  /*42e0*/  F2FP.SATFINITE.E4M3.F32.PACK_AB_MERGE_C R215, R76, R73, R215 ;  /* 0x000000494cd7723e */ /* 0x000fc400048070d7 */
[----:B------:R-:W-:Y:S02]  /*42f0*/  F2FP.SATFINITE.E4M3.F32.PACK_AB_MERGE_C R209, R61, R60, R209 ;  /* 0x0000003c3dd1723e */ /* 0x000fe400048070d1 */
[----:B------:R-:W-:-:S03]  /*4300*/  F2FP.SATFINITE.E4M3.F32.PACK_AB_MERGE_C R211, R45, R44, R211 ;  /* 0x0000002c2dd3723e */ /* 0x000fc600048070d3 */
[----:B------:R-:W-:Y:S08]  /*4310*/  MUFU.EX2 R43, R43 ;  /* 0x0000002b002b7308 */ /* 0x000ff00000000800 */
[----:B------:R-:W-:Y:S01]  /*4320*/  MUFU.EX2 R12, R12 ;  /* 0x0000000c000c7308 */ /* 0x000fe20000000800 */
[----:B0-----:R-:W-:-:S04]  /*4330*/  FMNMX.FTZ R3, R36, R3, !PT ;  /* 0x0000000324037209 */ /* 0x001fc80007810000 */
[----:B------:R-:W-:Y:S01]  /*4340*/  FSETP.NEU.FTZ.AND P3, PT, R3, -INF , PT ;  /* 0xff8000000300780b */ /* 0x000fe20003f7d000 */
[----:B------:R-:W-:Y:S02]  /*4350*/  FFMA.FTZ R48, R2, R3, -8 ;  /* 0xc100000002307423 */ /* 0x000fe40000010003 */
[----:B------:R-:W-:Y:S03]  /*4360*/  MUFU.EX2 R37, R37 ;  /* 0x0000002500257308 */ /* 0x000fe60000000800 */
[----:B------:R-:W-:-:S05]  /*4370*/  FSEL R48, R48, RZ, P3 ;  /* 0x000000ff30307208 */ /* 0x000fca0001800000 */
[----:B------:R-:W-:Y:S01]  /*4380*/  MUFU.EX2 R30, R30 ;  /* 0x0000001e001e7308 */ /* 0x000fe20000000800 */
[C-C-:B------:R-:W-:Y:S01]  /*4390*/  FFMA.FTZ R13, R2.reuse, R103, -R48.reuse ;  /* 0x00000067020d7223 */ /* 0x140fe20000010830 */
[C-C-:B------:R-:W-:Y:S01]  /*43a0*/  FFMA.FTZ R36, R2.reuse, R121, -R48.reuse ;  /* 0x0000007902247223 */ /* 0x140fe20000010830 */
[C-C-:B------:R-:W-:Y:S01]  /*43b0*/  FFMA.FTZ R52, R2.reuse, R107, -R48.reuse ;  /* 0x0000006b02347223 */ /* 0x140fe20000010830 */
[C-C-:B------:R-:W-:Y:S01]  /*43c0*/  FFMA.FTZ R107, R2.reuse, R125, -R48.reuse ;  /* 0x0000007d026b7223 */ /* 0x140fe20000010830 */
[C-C-:B------:R-:W-:Y:S01]  /*43d0*/  FFMA.FTZ R39, R2.reuse, R111, -R48.reuse ;  /* 0x0000006f02277223 */ /* 0x140fe20000010830 */
[C-C-:B------:R-:W-:Y:S01]  /*43e0*/  FFMA.FTZ R42, R2.reuse, R129, -R48.reuse ;  /* 0x00000081022a7223 */ /* 0x140fe20000010830 */
[--C-:B------:R-:W-:Y:S01]  /*43f0*/  FFMA.FTZ R100, R2, R81, -R48.reuse ;  /* 0x0000005102647223 */ /* 0x100fe20000010830 */
[----:B------:R-:W-:Y:S01]  /*4400*/  MUFU.EX2 R13, R13 ;  /* 0x0000000d000d7308 */ /* 0x000fe20000000800 */
[----:B------:R-:W-:Y:S01]  /*4410*/  FADD.FTZ R81, R6, R15 ;  /* 0x0000000f06517221 */ /* 0x000fe20000010000 */
[C-C-:B------:R-:W-:Y:S01]  /*4420*/  FFMA.FTZ R58, R2.reuse, R115, -R48.reuse ;  /* 0x00000073023a7223 */ /* 0x140fe20000010830 */
[C-C-:B------:R-:W-:Y:S01]  /*4430*/  FFMA.FTZ R111, R2.reuse, R133, -R48.reuse ;  /* 0x00000085026f7223 */ /* 0x140fe20000010830 */
[--C-:B------:R-:W-:Y:S01]  /*4440*/  FFMA.FTZ R46, R2, R119, -R48.reuse ;  /* 0x00000077022e7223 */ /* 0x100fe20000010830 */
[----:B------:R-:W-:Y:S01]  /*4450*/  FADD.FTZ R98, R8, R81 ;  /* 0x0000005108627221 */ /* 0x000fe20000010000 */
[C-C-:B------:R-:W-:Y:S01]  /*4460*/  FFMA.FTZ R103, R2.reuse, R105, -R48.reuse ;  /* 0x0000006902677223 */ /* 0x140fe20000010830 */
[C---:B------:R-:W-:Y:S01]  /*4470*/  FFMA.FTZ R64, R2.reuse, R123, -R48 ;  /* 0x0000007b02407223 */ /* 0x040fe20000010830 */
[----:B------:R-:W0:Y:S01]  /*4480*/  MUFU.EX2 R36, R36 ;  /* 0x0000002400247308 */ /* 0x000e220000000800 */
[----:B------:R-:W-:Y:S01]  /*4490*/  FADD.FTZ R108, R21, R98 ;  /* 0x00000062156c7221 */ /* 0x000fe20000010000 */
[C-C-:B------:R-:W-:Y:S01]  /*44a0*/  FFMA.FTZ R109, R2.reuse, R109, -R48.reuse ;  /* 0x0000006d026d7223 */ /* 0x140fe20000010830 */
[C-C-:B------:R-:W-:Y:S01]  /*44b0*/  FFMA.FTZ R50, R2.reuse, R127, -R48.reuse ;  /* 0x0000007f02327223 */ /* 0x140fe20000010830 */
[C-C-:B------:R-:W-:Y:S01]  /*44c0*/  FFMA.FTZ R105, R2.reuse, R113, -R48.reuse ;  /* 0x0000007102697223 */ /* 0x140fe20000010830 */
[C-C-:B------:R-:W-:Y:S01]  /*44d0*/  FFMA.FTZ R80, R2.reuse, R131, -R48.reuse ;  /* 0x0000008302507223 */ /* 0x140fe20000010830 */
[C-C-:B------:R-:W-:Y:S01]  /*44e0*/  FFMA.FTZ R113, R2.reuse, R117, -R48.reuse ;  /* 0x0000007502717223 */ /* 0x140fe20000010830 */
[C-C-:B------:R-:W-:Y:S01]  /*44f0*/  FFMA.FTZ R54, R2.reuse, R135, -R48.reuse ;  /* 0x0000008702367223 */ /* 0x140fe20000010830 */
[----:B------:R-:W1:Y:S01]  /*4500*/  MUFU.EX2 R52, R52 ;  /* 0x0000003400347308 */ /* 0x000e620000000800 */
[C-C-:B------:R-:W-:Y:S01]  /*4510*/  FFMA.FTZ R89, R2.reuse, R89, -R48.reuse ;  /* 0x0000005902597223 */ /* 0x140fe20000010830 */
[C-C-:B------:R-:W-:Y:S01]  /*4520*/  FFMA.FTZ R96, R2.reuse, R139, -R48.reuse ;  /* 0x0000008b02607223 */ /* 0x140fe20000010830 */
[C-C-:B------:R-:W-:Y:S01]  /*4530*/  FFMA.FTZ R115, R2.reuse, R93, -R48.reuse ;  /* 0x0000005d02737223 */ /* 0x140fe20000010830 */
[C-C-:B------:R-:W-:Y:S01]  /*4540*/  FFMA.FTZ R62, R2.reuse, R141, -R48.reuse ;  /* 0x0000008d023e7223 */ /* 0x140fe20000010830 */
[C-C-:B------:R-:W-:Y:S01]  /*4550*/  FFMA.FTZ R93, R2.reuse, R97, -R48.reuse ;  /* 0x00000061025d7223 */ /* 0x140fe20000010830 */
[C-C-:B------:R-:W-:Y:S01]  /*4560*/  FFMA.FTZ R102, R2.reuse, R137, -R48.reuse ;  /* 0x0000008902667223 */ /* 0x140fe20000010830 */
[C---:B------:R-:W-:Y:S01]  /*4570*/  FFMA.FTZ R117, R2.reuse, R101, -R48 ;  /* 0x0000006502757223 */ /* 0x040fe20000010830 */
[----:B------:R-:W2:Y:S01]  /*4580*/  MUFU.EX2 R107, R107 ;  /* 0x0000006b006b7308 */ /* 0x000ea20000000800 */
[----:B0-----:R-:W-:Y:S01]  /*4590*/  FADD.FTZ R121, R13, R36 ;  /* 0x000000240d797221 */ /* 0x001fe20000010000 */
[C-C-:B------:R-:W-:Y:S01]  /*45a0*/  FFMA.FTZ R68, R2.reuse, R143, -R48.reuse ;  /* 0x0000008f02447223 */ /* 0x140fe20000010830 */
[C-C-:B------:R-:W-:Y:S01]  /*45b0*/  FFMA.FTZ R97, R2.reuse, R145, -R48.reuse ;  /* 0x0000009102617223 */ /* 0x140fe20000010830 */
[C-C-:B------:R-:W-:Y:S01]  /*45c0*/  FFMA.FTZ R106, R2.reuse, R147, -R48.reuse ;  /* 0x00000093026a7223 */ /* 0x140fe20000010830 */
[C-C-:B------:R-:W-:Y:S01]  /*45d0*/  FFMA.FTZ R119, R2.reuse, R149, -R48.reuse ;  /* 0x0000009502777223 */ /* 0x140fe20000010830 */
[C-C-:B------:R-:W-:Y:S01]  /*45e0*/  FFMA.FTZ R84, R2.reuse, R151, -R48.reuse ;  /* 0x0000009702547223 */ /* 0x140fe20000010830 */
[----:B------:R-:W-:Y:S01]  /*45f0*/  FFMA.FTZ R101, R2, R153, -R48 ;  /* 0x0000009902657223 */ /* 0x000fe20000010830 */
[----:B------:R-:W0:Y:S01]  /*4600*/  MUFU.EX2 R39, R39 ;  /* 0x0000002700277308 */ /* 0x000e220000000800 */
[----:B-1----:R-:W-:Y:S01]  /*4610*/  FADD.FTZ R104, R52, R121 ;  /* 0x0000007934687221 */ /* 0x002fe20000010000 */
[----:B------:R-:W-:Y:S01]  /*4620*/  FADD.FTZ R121, R27, R108 ;  /* 0x0000006c1b797221 */ /* 0x000fe20000010000 */
[C-C-:B------:R-:W-:Y:S01]  /*4630*/  FFMA.FTZ R85, R2.reuse, R85, -R48.reuse ;  /* 0x0000005502557223 */ /* 0x140fe20000010830 */
[C-C-:B------:R-:W-:Y:S01]  /*4640*/  FFMA.FTZ R81, R2.reuse, R155, -R48.reuse ;  /* 0x0000009b02517223 */ /* 0x140fe20000010830 */
[--C-:B------:R-:W-:Y:S01]  /*4650*/  FFMA.FTZ R98, R2, R157, -R48.reuse ;  /* 0x0000009d02627223 */ /* 0x100fe20000010830 */
[----:B------:R-:W-:Y:S01]  /*4660*/  FADD.FTZ R108, R38, R121 ;  /* 0x00000079266c7221 */ /* 0x000fe20000010000 */
[C---:B------:R-:W-:Y:S01]  /*4670*/  FFMA.FTZ R159, R2.reuse, R159, -R48 ;  /* 0x0000009f029f7223 */ /* 0x040fe20000010830 */
[----:B------:R-:W1:Y:S01]  /*4680*/  MUFU.EX2 R42, R42 ;  /* 0x0000002a002a7308 */ /* 0x000e620000000800 */
[----:B--2---:R-:W-:Y:S01]  /*4690*/  FADD.FTZ R104, R107, R104 ;  /* 0x000000686b687221 */ /* 0x004fe20000010000 */
[----:B------:R-:W-:Y:S01]  /*46a0*/  FADD.FTZ R123, R31, R108 ;  /* 0x0000006c1f7b7221 */ /* 0x000fe20000010000 */
[----:B------:R-:W-:Y:S01]  /*46b0*/  F2FP.SATFINITE.E4M3.F32.PACK_AB_MERGE_C R224, R107, R52, RZ ;  /* 0x000000346be0723e */ /* 0x000fe200048070ff */
[C-C-:B------:R-:W-:Y:S01]  /*46c0*/  FFMA.FTZ R161, R2.reuse, R161, -R48.reuse ;  /* 0x000000a102a17223 */ /* 0x140fe20000010830 */
[--C-:B------:R-:W-:Y:S01]  /*46d0*/  FFMA.FTZ R163, R2, R163, -R48.reuse ;  /* 0x000000a302a37223 */ /* 0x100fe20000010830 */
[----:B------:R-:W-:Y:S01]  /*46e0*/  FADD.FTZ R110, R66, R123 ;  /* 0x0000007b426e7221 */ /* 0x000fe20000010000 */
[C---:B------:R-:W-:Y:S01]  /*46f0*/  FFMA.FTZ R165, R2.reuse, R165, -R48 ;  /* 0x000000a502a57223 */ /* 0x040fe20000010830 */
[----:B------:R-:W2:Y:S01]  /*4700*/  MUFU.EX2 R58, R58 ;  /* 0x0000003a003a7308 */ /* 0x000ea20000000800 */
[----:B0-----:R-:W-:Y:S01]  /*4710*/  FADD.FTZ R121, R39, R104 ;  /* 0x0000006827797221 */ /* 0x001fe20000010000 */
[C-C-:B------:R-:W-:Y:S01]  /*4720*/  FFMA.FTZ R104, R2.reuse, R65, -R48.reuse ;  /* 0x0000004102687223 */ /* 0x140fe20000010830 */
[C-C-:B------:R-:W-:Y:S01]  /*4730*/  FFMA.FTZ R69, R2.reuse, R69, -R48.reuse ;  /* 0x0000004502457223 */ /* 0x140fe20000010830 */
[C-C-:B------:R-:W-:Y:S01]  /*4740*/  FFMA.FTZ R99, R2.reuse, R99, -R48.reuse ;  /* 0x0000006302637223 */ /* 0x140fe20000010830 */
[C-C-:B------:R-:W-:Y:S01]  /*4750*/  FFMA.FTZ R167, R2.reuse, R167, -R48.reuse ;  /* 0x000000a702a77223 */ /* 0x140fe20000010830 */
[----:B------:R-:W-:Y:S01]  /*4760*/  FFMA.FTZ R169, R2, R169, -R48 ;  /* 0x000000a902a97223 */ /* 0x000fe20000010830 */
[----:B------:R-:W-:Y:S01]  /*4770*/  F2FP.SATFINITE.E4M3.F32.PACK_AB_MERGE_C R224, R36, R13, R224 ;  /* 0x0000000d24e0723e */ /* 0x000fe200048070e0 */
[----:B------:R-:W0:Y:S01]  /*4780*/  MUFU.EX2 R111, R111 ;  /* 0x0000006f006f7308 */ /* 0x000e220000000800 */
[----:B-1----:R-:W-:Y:S01]  /*4790*/  FADD.FTZ R121, R42, R121 ;  /* 0x000000792a797221 */ /* 0x002fe20000010000 */
[C-C-:B------:R-:W-:Y:S01]  /*47a0*/  FFMA.FTZ R95, R2.reuse, R95, -R48.reuse ;  /* 0x0000005f025f7223 */ /* 0x140fe20000010830 */
[C-C-:B------:R-:W-:Y:S01]  /*47b0*/  FFMA.FTZ R171, R2.reuse, R171, -R48.reuse ;  /* 0x000000ab02ab7223 */ /* 0x140fe20000010830 */
[C-C-:B------:R-:W-:Y:S01]  /*47c0*/  FFMA.FTZ R91, R2.reuse, R91, -R48.reuse ;  /* 0x0000005b025b7223 */ /* 0x140fe20000010830 */
[C-C-:B------:R-:W-:Y:S01]  /*47d0*/  FFMA.FTZ R53, R2.reuse, R53, -R48.reuse ;  /* 0x0000003502357223 */ /* 0x140fe20000010830 */
[C-C-:B------:R-:W-:Y:S01]  /*47e0*/  FFMA.FTZ R87, R2.reuse, R87, -R48.reuse ;  /* 0x0000005702577223 */ /* 0x140fe20000010830 */
[----:B------:R-:W-:Y:S01]  /*47f0*/  FFMA.FTZ R83, R2, R83, -R48 ;  /* 0x0000005302537223 */ /* 0x000fe20000010830 */
[----:B------:R-:W1:Y:S01]  /*4800*/  MUFU.EX2 R46, R46 ;  /* 0x0000002e002e7308 */ /* 0x000e620000000800 */
[----:B--2---:R-:W-:Y:S01]  /*4810*/  FADD.FTZ R108, R58, R121 ;  /* 0x000000793a6c7221 */ /* 0x004fe20000010000 */
[----:B------:R-:W-:Y:S01]  /*4820*/  FADD.FTZ R121, R35, R110 ;  /* 0x0000006e23797221 */ /* 0x000fe20000010000 */
[C-C-:B------:R-:W-:Y:S01]  /*4830*/  FFMA.FTZ R173, R2.reuse, R173, -R48.reuse ;  /* 0x000000ad02ad7223 */ /* 0x140fe20000010830 */
[C-C-:B------:R-:W-:Y:S01]  /*4840*/  FFMA.FTZ R175, R2.reuse, R175, -R48.reuse ;  /* 0x000000af02af7223 */ /* 0x140fe20000010830 */
[--C-:B------:R-:W-:Y:S01]  /*4850*/  FFMA.FTZ R79, R2, R79, -R48.reuse ;  /* 0x0000004f024f7223 */ /* 0x100fe20000010830 */
[----:B------:R-:W-:Y:S01]  /*4860*/  FADD.FTZ R110, R70, R121 ;  /* 0x00000079466e7221 */ /* 0x000fe20000010000 */
[C---:B------:R-:W-:Y:S01]  /*4870*/  FFMA.FTZ R177, R2.reuse, R177, -R48 ;  /* 0x000000b102b17223 */ /* 0x040fe20000010830 */
[----:B------:R-:W2:Y:S01]  /*4880*/  MUFU.EX2 R103, R103 ;  /* 0x0000006700677308 */ /* 0x000ea20000000800 */
[C---:B0-----:R-:W-:Y:S01]  /*4890*/  FADD.FTZ R65, R111.reuse, R108 ;  /* 0x0000006c6f417221 */ /* 0x041fe20000010000 */
[----:B------:R-:W-:Y:S01]  /*48a0*/  F2FP.SATFINITE.E4M3.F32.PACK_AB_MERGE_C R226, R111, R58, RZ ;  /* 0x0000003a6fe2723e */ /* 0x000fe200048070ff */
[----:B------:R-:W-:-:S03]  /*48b0*/  FFMA.FTZ R181, R2, R181, -R48 ;  /* 0x000000b502b57223 */ /* 0x000fc60000010830 */
[----:B------:R-:W-:Y:S02]  /*48c0*/  F2FP.SATFINITE.E4M3.F32.PACK_AB_MERGE_C R226, R42, R39, R226 ;  /* 0x000000272ae2723e */ /* 0x000fe400048070e2 */
[----:B------:R-:W0:Y:S01]  /*48d0*/  MUFU.EX2 R64, R64 ;  /* 0x0000004000407308 */ /* 0x000e220000000800 */
[----:B-1----:R-:W-:Y:S01]  /*48e0*/  FADD.FTZ R108, R46, R65 ;  /* 0x000000412e6c7221 */ /* 0x002fe20000010000 */
[----:B------:R-:W-:-:S04]  /*48f0*/  FADD.FTZ R65, R47, R110 ;  /* 0x0000006e2f417221 */ /* 0x000fc80000010000 */
[----:B------:R-:W-:Y:S01]  /*4900*/  FADD.FTZ R112, R74, R65 ;  /* 0x000000414a707221 */ /* 0x000fe20000010000 */
[C---:B------:R-:W-:Y:S01]  /*4910*/  FFMA.FTZ R65, R2.reuse, R49, -R48 ;  /* 0x0000003102417223 */ /* 0x040fe20000010830 */
[----:B------:R-:W1:Y:S01]  /*4920*/  MUFU.EX2 R109, R109 ;  /* 0x0000006d006d7308 */ /* 0x000e620000000800 */
[----:B--2---:R-:W-:Y:S01]  /*4930*/  FADD.FTZ R121, R103, R108 ;  /* 0x0000006c67797221 */ /* 0x004fe20000010000 */
[----:B------:R-:W-:Y:S01]  /*4940*/  FADD.FTZ R49, R51, R112 ;  /* 0x0000007033317221 */ /* 0x000fe20000010000 */
[----:B------:R-:W-:-:S03]  /*4950*/  FFMA.FTZ R48, R2, R187, -R48 ;  /* 0x000000bb02307223 */ /* 0x000fc60000010830 */
[----:B------:R-:W-:Y:S02]  /*4960*/  FADD.FTZ R112, R78, R49 ;  /* 0x000000314e707221 */ /* 0x000fe40000010000 */
[----:B------:R-:W2:Y:S01]  /*4970*/  MUFU.EX2 R50, R50 ;  /* 0x0000003200327308 */ /* 0x000ea20000000800 */
[----:B0-----:R-:W-:Y:S01]  /*4980*/  FADD.FTZ R110, R64, R121 ;  /* 0x00000079406e7221 */ /* 0x001fe20000010000 */
[----:B------:R-:W-:-:S04]  /*4990*/  FADD.FTZ R123, R55, R112 ;  /* 0x00000070377b7221 */ /* 0x000fc80000010000 */
[----:B------:R-:W-:Y:S02]  /*49a0*/  FADD.FTZ R112, R82, R123 ;  /* 0x0000007b52707221 */ /* 0x000fe40000010000 */
[----:B------:R-:W0:Y:S01]  /*49b0*/  MUFU.EX2 R105, R105 ;  /* 0x0000006900697308 */ /* 0x000e220000000800 */
[----:B-1----:R-:W-:Y:S01]  /*49c0*/  FADD.FTZ R121, R109, R110 ;  /* 0x0000006e6d797221 */ /* 0x002fe20000010000 */
[----:B------:R-:W-:Y:S01]  /*49d0*/  FADD.FTZ R123, R59, R112 ;  /* 0x000000703b7b7221 */ /* 0x000fe20000010000 */
[----:B------:R-:W-:-:S03]  /*49e0*/  F2FP.SATFINITE.E4M3.F32.PACK_AB_MERGE_C R64, R109, R64, RZ ;  /* 0x000000406d40723e */ /* 0x000fc600048070ff */
[----:B------:R-:W-:Y:S01]  /*49f0*/  FADD.FTZ R112, R86, R123 ;  /* 0x0000007b56707221 */ /* 0x000fe20000010000 */
[----:B------:R-:W-:Y:S01]  /*4a00*/  F2FP.SATFINITE.E4M3.F32.PACK_AB_MERGE_C R220, R103, R46, R64 ;  /* 0x0000002e67dc723e */ /* 0x000fe20004807040 */
[----:B------:R-:W1:Y:S01]  /*4a10*/  MUFU.EX2 R80, R80 ;  /* 0x0000005000507308 */ /* 0x000e620000000800 */
[----:B--2---:R-:W-:Y:S01]  /*4a20*/  FADD.FTZ R110, R50, R121 ;  /* 0x00000079326e7221 */ /* 0x004fe20000010000 */
[----:B------:R-:W-:-:S06]  /*4a30*/  CS2R R46, SRZ ;  /* 0x00000000002e7805 */ /* 0x000fcc000001ff00 */
        /* <DEDUP_REMOVED lines=8> */
[----:B------:R-:W-:Y:S01]  /*4ac0*/  CS2R R50, SRZ ;  /* 0x0000000000327805 */ /* 0x000fe2000001ff00 */
[----:B------:R-:W2:Y:S01]  /*4ad0*/  MUFU.EX2 R96, R96 ;  /* 0x0000006000607308 */ /* 0x000ea20000000800 */
[----:B0-----:R-:W-:Y:S01]  /*4ae0*/  FADD.FTZ R110, R54, R121 ;  /* 0x00000079366e7221 */ /* 0x001fe20000010000 */
[----:B------:R-:W-:-:S06]  /*4af0*/  FADD.FTZ R121, R63, R112 ;  /* 0x000000703f797221 */ /* 0x000fcc0000010000 */
[----:B------:R-:W0:Y:S01]  /*4b00*/  MUFU.EX2 R115, R115 ;  /* 0x0000007300737308 */ /* 0x000e220000000800 */
[----:B-1----:R-:W-:Y:S01]  /*4b10*/  FADD.FTZ R21, R89, R110 ;  /* 0x0000006e59157221 */ /* 0x002fe20000010000 */
[----:B------:R-:W-:-:S04]  /*4b20*/  FADD.FTZ R110, R90, R121 ;  /* 0x000000795a6e7221 */ /* 0x000fc80000010000 */
[----:B------:R-:W-:Y:S02]  /*4b30*/  FADD.FTZ R31, R67, R110 ;  /* 0x0000006e431f7221 */ /* 0x000fe40000010000 */
[----:B------:R-:W1:Y:S01]  /*4b40*/  MUFU.EX2 R62, R62 ;  /* 0x0000003e003e7308 */ /* 0x000e620000000800 */
[----:B--2---:R-:W-:Y:S01]  /*4b50*/  FADD.FTZ R8, R96, R21 ;  /* 0x0000001560087221 */ /* 0x004fe20000010000 */
[----:B------:R-:W-:-:S04]  /*4b60*/  FADD.FTZ R82, R94, R31 ;  /* 0x0000001f5e527221 */ /* 0x000fc80000010000 */
[----:B------:R-:W-:Y:S01]  /*4b70*/  FADD.FTZ R31, R71, R82 ;  /* 0x00000052471f7221 */ /* 0x000fe20000010000 */
[----:B------:R-:W-:Y:S01]  /*4b80*/  CS2R R70, SRZ ;  /* 0x0000000000467805 */ /* 0x000fe2000001ff00 */
[----:B------:R-:W2:Y:S01]  /*4b90*/  MUFU.EX2 R93, R93 ;  /* 0x0000005d005d7308 */ /* 0x000ea20000000800 */
[C---:B0-----:R-:W-:Y:S01]  /*4ba0*/  FADD.FTZ R21, R115.reuse, R8 ;  /* 0x0000000873157221 */ /* 0x041fe20000010000 */
[----:B------:R-:W-:Y:S01]  /*4bb0*/  FADD.FTZ R92, R92, R31 ;  /* 0x0000001f5c5c7221 */ /* 0x000fe20000010000 */
[----:B------:R-:W-:-:S03]  /*4bc0*/  F2FP.SATFINITE.E4M3.F32.PACK_AB_MERGE_C R96, R115, R96, RZ ;  /* 0x000000607360723e */ /* 0x000fc600048070ff */
[----:B------:R-:W-:Y:S01]  /*4bd0*/  FADD.FTZ R31, R75, R92 ;  /* 0x0000005c4b1f7221 */ /* 0x000fe20000010000 */
[----:B------:R-:W-:Y:S01]  /*4be0*/  F2FP.SATFINITE.E4M3.F32.PACK_AB_MERGE_C R216, R89, R54, R96 ;  /* 0x0000003659d8723e */ /* 0x000fe20004807060 */
[----:B------:R-:W0:Y:S01]  /*4bf0*/  MUFU.EX2 R102, R102 ;  /* 0x0000006600667308 */ /* 0x000e220000000800 */
[----:B-1----:R-:W-:Y:S01]  /*4c00*/  FADD.FTZ R74, R62, R21 ;  /* 0x000000153e4a7221 */ /* 0x002fe20000010000 */
[----:B------:R-:W-:Y:S01]  /*4c10*/  FADD.FTZ R31, R88, R31 ;  /* 0x0000001f581f7221 */ /* 0x000fe20000010000 */
[----:B------:R-:W-:-:S03]  /*4c20*/  CS2R R54, SRZ ;  /* 0x0000000000367805 */ /* 0x000fc6000001ff00 */
[----:B------:R-:W-:Y:S02]  /*4c30*/  FADD.FTZ R58, R72, R31 ;  /* 0x0000001f483a7221 */ /* 0x000fe40000010000 */
[----:B------:R-:W1:Y:S01]  /*4c40*/  MUFU.EX2 R117, R117 ;  /* 0x0000007500757308 */ /* 0x000e620000000800 */
[----:B--2---:R-:W-:Y:S01]  /*4c50*/  FADD.FTZ R21, R93, R74 ;  /* 0x0000004a5d157221 */ /* 0x004fe20000010000 */
[----:B------:R-:W-:Y:S01]  /*4c60*/  FADD.FTZ R58, R77, R58 ;  /* 0x0000003a4d3a7221 */ /* 0x000fe20000010000 */
[----:B------:R-:W-:-:S03]  /*4c70*/  CS2R R74, SRZ ;  /* 0x00000000004a7805 */ /* 0x000fc6000001ff00 */
[----:B------:R-:W-:Y:S01]  /*4c80*/  FADD.FTZ R15, R73, R58 ;  /* 0x0000003a490f7221 */ /* 0x000fe20000010000 */
[----:B------:R-:W-:Y:S01]  /*4c90*/  CS2R R58, SRZ ;  /* 0x00000000003a7805 */ /* 0x000fe2000001ff00 */
[----:B------:R-:W2:Y:S01]  /*4ca0*/  MUFU.EX2 R68, R68 ;  /* 0x0000004400447308 */ /* 0x000ea20000000800 */
[----:B0-----:R-:W-:Y:S01]  /*4cb0*/  FADD.FTZ R52, R102, R21 ;  /* 0x0000001566347221 */ /* 0x001fe20000010000 */
[----:B------:R-:W-:Y:S01]  /*4cc0*/  FADD.FTZ R15, R76, R15 ;  /* 0x0000000f4c0f7221 */ /* 0x000fe20000010000 */
[----:B------:R-:W-:Y:S02]  /*4cd0*/  CS2R R72, SRZ ;  /* 0x0000000000487805 */ /* 0x000fe4000001ff00 */
[----:B------:R-:W-:-:S03]  /*4ce0*/  CS2R R76, SRZ ;  /* 0x00000000004c7805 */ /* 0x000fc6000001ff00 */
[----:B------:R-:W0:Y:S01]  /*4cf0*/  MUFU.EX2 R97, R97 ;  /* 0x0000006100617308 */ /* 0x000e220000000800 */
[C---:B-1----:R-:W-:Y:S01]  /*4d00*/  FADD.FTZ R21, R117.reuse, R52 ;  /* 0x0000003475157221 */ /* 0x042fe20000010000 */
[----:B------:R-:W-:-:S04]  /*4d10*/  F2FP.SATFINITE.E4M3.F32.PACK_AB_MERGE_C R102, R117, R102, RZ ;  /* 0x000000667566723e */ /* 0x000fc800048070ff */
[----:B------:R-:W-:Y:S02]  /*4d20*/  F2FP.SATFINITE.E4M3.F32.PACK_AB_MERGE_C R218, R93, R62, R102 ;  /* 0x0000003e5dda723e */ /* 0x000fe40004807066 */
[----:B------:R-:W-:Y:S01]  /*4d30*/  CS2R R62, SRZ ;  /* 0x00000000003e7805 */ /* 0x000fe2000001ff00 */
[----:B------:R-:W1:Y:S01]  /*4d40*/  MUFU.EX2 R106, R106 ;  /* 0x0000006a006a7308 */ /* 0x000e620000000800 */
[----:B--2---:R-:W-:-:S07]  /*4d50*/  FADD.FTZ R52, R68, R21 ;  /* 0x0000001544347221 */ /* 0x004fce0000010000 */
[----:B------:R-:W2:Y:S01]  /*4d60*/  MUFU.EX2 R119, R119 ;  /* 0x0000007700777308 */ /* 0x000ea20000000800 */
[----:B0-----:R-:W-:-:S07]  /*4d70*/  FADD.FTZ R21, R97, R52 ;  /* 0x0000003461157221 */ /* 0x001fce0000010000 */
[----:B------:R-:W0:Y:S01]  /*4d80*/  MUFU.EX2 R84, R84 ;  /* 0x0000005400547308 */ /* 0x000e220000000800 */
[----:B-1----:R-:W-:-:S07]  /*4d90*/  FADD.FTZ R52, R106, R21 ;  /* 0x000000156a347221 */ /* 0x002fce0000010000 */
[----:B------:R-:W1:Y:S01]  /*4da0*/  MUFU.EX2 R101, R101 ;  /* 0x0000006500657308 */ /* 0x000e620000000800 */
[C---:B--2---:R-:W-:Y:S01]  /*4db0*/  F2FP.SATFINITE.E4M3.F32.PACK_AB_MERGE_C R106, R119.reuse, R106, RZ ;  /* 0x0000006a776a723e */ /* 0x044fe200048070ff */
[----:B------:R-:W-:Y:S01]  /*4dc0*/  FADD.FTZ R119, R119, R52 ;  /* 0x0000003477777221 */ /* 0x000fe20000010000 */
[----:B------:R-:W-:Y:S02]  /*4dd0*/  FADD.FTZ R52, R56, R15 ;  /* 0x0000000f38347221 */ /* 0x000fe40000010000 */
[----:B------:R-:W-:Y:S02]  /*4de0*/  F2FP.SATFINITE.E4M3.F32.PACK_AB_MERGE_C R212, R97, R68, R106 ;  /* 0x0000004461d4723e */ /* 0x000fe4000480706a */
[----:B------:R-:W-:Y:S01]  /*4df0*/  FADD.FTZ R57, R57, R52 ;  /* 0x0000003439397221 */ /* 0x000fe20000010000 */
[----:B------:R-:W2:Y:S01]  /*4e00*/  MUFU.EX2 R100, R100 ;  /* 0x0000006400647308 */ /* 0x000ea20000000800 */
[----:B0-----:R-:W-:Y:S02]  /*4e10*/  FADD.FTZ R38, R84, R119 ;  /* 0x0000007754267221 */ /* 0x001fe40000010000 */
[----:B------:R-:W-:-:S04]  /*4e20*/  FADD.FTZ R56, R60, R57 ;  /* 0x000000393c387221 */ /* 0x000fc80000010000 */
[----:B------:R-:W-:Y:S01]  /*4e30*/  FADD.FTZ R21, R61, R56 ;  /* 0x000000383d157221 */ /* 0x000fe20000010000 */
[----:B------:R-:W0:Y:S01]  /*4e40*/  MUFU.EX2 R85, R85 ;  /* 0x0000005500557308 */ /* 0x000e220000000800 */
[----:B-1----:R-:W-:Y:S01]  /*4e50*/  FADD.FTZ R15, R101, R38 ;  /* 0x00000026650f7221 */ /* 0x002fe20000010000 */
[----:B------:R-:W-:Y:S01]  /*4e60*/  CS2R R60, SRZ ;  /* 0x00000000003c7805 */ /* 0x000fe2000001ff00 */
[----:B------:R-:W-:-:S04]  /*4e70*/  FADD.FTZ R56, R40, R21 ;  /* 0x0000001528387221 */ /* 0x000fc80000010000 */
[----:B------:R-:W-:Y:S01]  /*4e80*/  FADD.FTZ R41, R41, R56 ;  /* 0x0000003829297221 */ /* 0x000fe20000010000 */
[----:B------:R-:W1:Y:S01]  /*4e90*/  MUFU.EX2 R81, R81 ;  /* 0x0000005100517308 */ /* 0x000e620000000800 */
[----:B--2---:R-:W-:Y:S01]  /*4ea0*/  FADD.FTZ R52, R100, R15 ;  /* 0x0000000f64347221 */ /* 0x004fe20000010000 */
[----:B------:R-:W-:-:S06]  /*4eb0*/  CS2R R56, SRZ ;  /* 0x0000000000387805 */ /* 0x000fcc000001ff00 */
[----:B------:R-:W2:Y:S01]  /*4ec0*/  MUFU.EX2 R98, R98 ;  /* 0x0000006200627308 */ /* 0x000ea20000000800 */
[C---:B0-----:R-:W-:Y:S01]  /*4ed0*/  FADD.FTZ R52, R85.reuse, R52 ;  /* 0x0000003455347221 */ /* 0x041fe20000010000 */
[----:B------:R-:W-:-:S04]  /*4ee0*/  F2FP.SATFINITE.E4M3.F32.PACK_AB_MERGE_C R100, R85, R100, RZ ;  /* 0x000000645564723e */ /* 0x000fc800048070ff */
[----:B------:R-:W-:Y:S02]  /*4ef0*/  F2FP.SATFINITE.E4M3.F32.PACK_AB_MERGE_C R214, R101, R84, R100 ;  /* 0x0000005465d6723e */ /* 0x000fe40004807064 */
[----:B------:R-:W-:Y:S01]  /*4f00*/  CS2R R84, SRZ ;  /* 0x0000000000547805 */ /* 0x000fe2000001ff00 */
[----:B------:R-:W0:Y:S01]  /*4f10*/  MUFU.EX2 R159, R159 ;  /* 0x0000009f009f7308 */ /* 0x000e220000000800 */
[----:B-1----:R-:W-:-:S07]  /*4f20*/  FADD.FTZ R15, R81, R52 ;  /* 0x00000034510f7221 */ /* 0x002fce0000010000 */
[----:B------:R-:W1:Y:S01]  /*4f30*/  MUFU.EX2 R108, R161 ;  /* 0x000000a1006c7308 */ /* 0x000e620000000800 */
[----:B--2---:R-:W-:-:S07]  /*4f40*/  FADD.FTZ R52, R98, R15 ;  /* 0x0000000f62347221 */ /* 0x004fce0000010000 */
[----:B------:R-:W2:Y:S01]  /*4f50*/  MUFU.EX2 R49, R163 ;  /* 0x000000a300317308 */ /* 0x000ea20000000800 */
[----:B0-----:R-:W-:Y:S01]  /*4f60*/  FADD.FTZ R15, R159, R52 ;  /* 0x000000349f0f7221 */ /* 0x001fe20000010000 */
[----:B------:R-:W-:-:S04]  /*4f70*/  FADD.FTZ R52, R44, R41 ;  /* 0x000000292c347221 */ /* 0x000fc80000010000 */
[----:B------:R-:W-:Y:S01]  /*4f80*/  FADD.FTZ R21, R45, R52 ;  /* 0x000000342d157221 */ /* 0x000fe20000010000 */
[----:B------:R-:W-:Y:S01]  /*4f90*/  CS2R R44, SRZ ;  /* 0x00000000002c7805 */ /* 0x000fe2000001ff00 */
[----:B------:R-:W0:Y:S01]  /*4fa0*/  MUFU.EX2 R104, R104 ;  /* 0x0000006800687308 */ /* 0x000e220000000800 */
[C---:B-1----:R-:W-:Y:S01]  /*4fb0*/  F2FP.SATFINITE.E4M3.F32.PACK_AB_MERGE_C R159, R108.reuse, R159, RZ ;  /* 0x0000009f6c9f723e */ /* 0x042fe200048070ff */
[----:B------:R-:W-:Y:S01]  /*4fc0*/  FADD.FTZ R108, R108, R15 ;  /* 0x0000000f6c6c7221 */ /* 0x000fe20000010000 */
[----:B------:R-:W-:Y:S02]  /*4fd0*/  FADD.FTZ R24, R24, R21 ;  /* 0x0000001518187221 */ /* 0x000fe40000010000 */
[----:B------:R-:W1:Y:S01]  /*4fe0*/  @P2 LDC R21, c[0x0][0x450] ;  /* 0x00011400ff152b82 */ /* 0x000e620000000800 */
[----:B------:R-:W-:Y:S01]  /*4ff0*/  F2FP.SATFINITE.E4M3.F32.PACK_AB_MERGE_C R208, R98, R81, R159 ;  /* 0x0000005162d0723e */ /* 0x000fe2000480709f */
[----:B------:R-:W-:Y:S01]  /*5000*/  FADD.FTZ R25, R25, R24 ;  /* 0x0000001819197221 */ /* 0x000fe20000010000 */
[----:B------:R-:W3:Y:S01]  /*5010*/  MUFU.EX2 R165, R165 ;  /* 0x000000a500a57308 */ /* 0x000ee20000000800 */
[----:B--2---:R-:W-:Y:S01]  /*5020*/  FADD.FTZ R15, R49, R108 ;  /* 0x0000006c310f7221 */ /* 0x004fe20000010000 */
[----:B------:R-:W-:-:S06]  /*5030*/  CS2R R80, SRZ ;  /* 0x0000000000507805 */ /* 0x000fcc000001ff00 */
[----:B------:R2:W4:Y:S01]  /*5040*/  MUFU.EX2 R66, R69 ;  /* 0x0000004500427308 */ /* 0x0005220000000800 */
[----:B0-----:R-:W-:Y:S01]  /*5050*/  FADD.FTZ R36, R104, R15 ;  /* 0x0000000f68247221 */ /* 0x001fe20000010000 */
[----:B------:R-:W-:-:S04]  /*5060*/  F2FP.SATFINITE.E4M3.F32.PACK_AB_MERGE_C R15, R33, R32, RZ ;  /* 0x00000020210f723e */ /* 0x000fc800048070ff */
[----:B------:R-:W-:Y:S02]  /*5070*/  F2FP.SATFINITE.E4M3.F32.PACK_AB_MERGE_C R205, R29, R28, R15 ;  /* 0x0000001c1dcd723e */ /* 0x000fe4000480700f */
[----:B------:R-:W0:Y:S01]  /*5080*/  MUFU.EX2 R8, R99 ;  /* 0x0000006300087308 */ /* 0x000e220000000800 */
[----:B---3--:R-:W-:Y:S01]  /*5090*/  FADD.FTZ R13, R165, R36 ;  /* 0x00000024a50d7221 */ /* 0x008fe20000010000 */
[----:B------:R-:W-:Y:S01]  /*50a0*/  FADD.FTZ R36, R28, R25 ;  /* 0x000000191c247221 */ /* 0x000fe20000010000 */
[----:B------:R-:W-:Y:S02]  /*50b0*/  F2FP.SATFINITE.E4M3.F32.PACK_AB_MERGE_C R15, R43, R14, RZ ;  /* 0x0000000e2b0f723e */ /* 0x000fe400048070ff */
[----:B--2---:R-:W-:Y:S01]  /*50c0*/  CS2R R68, SRZ ;  /* 0x0000000000447805 */ /* 0x004fe2000001ff00 */
[----:B------:R-:W-:Y:S01]  /*50d0*/  FADD.FTZ R29, R29, R36 ;  /* 0x000000241d1d7221 */ /* 0x000fe20000010000 */
[----:B------:R-:W-:Y:S01]  /*50e0*/  F2FP.SATFINITE.E4M3.F32.PACK_AB_MERGE_C R207, R37, R12, R15 ;  /* 0x0000000c25cf723e */ /* 0x000fe2000480700f */
[----:B------:R-:W2:Y:S01]  /*50f0*/  MUFU.EX2 R167, R167 ;  /* 0x000000a700a77308 */ /* 0x000ea20000000800 */
[----:B----4-:R-:W-:Y:S01]  /*5100*/  FADD.FTZ R13, R66, R13 ;  /* 0x0000000d420d7221 */ /* 0x010fe20000010000 */
[----:B------:R-:W-:Y:S01]  /*5110*/  FADD.FTZ R36, R32, R29 ;  /* 0x0000001d20247221 */ /* 0x000fe20000010000 */
[----:B------:R-:W3:Y:S01]  /*5120*/  @P2 LDC R15, c[0x0][0x44c] ;  /* 0x00011300ff0f2b82 */ /* 0x000ee20000000800 */
[----:B------:R-:W-:-:S02]  /*5130*/  F2FP.SATFINITE.E4M3.F32.PACK_AB_MERGE_C R165, R66, R165, RZ ;  /* 0x000000a542a5723e */ /* 0x000fc400048070ff */
[----:B------:R-:W-:Y:S01]  /*5140*/  CS2R R66, SRZ ;  /* 0x0000000000427805 */ /* 0x000fe2000001ff00 */
[----:B------:R-:W-:Y:S01]  /*5150*/  FADD.FTZ R33, R33, R36 ;  /* 0x0000002421217221 */ /* 0x000fe20000010000 */
[----:B------:R-:W4:Y:S01]  /*5160*/  MUFU.EX2 R169, R169 ;  /* 0x000000a900a97308 */ /* 0x000f220000000800 */
[----:B0-----:R-:W-:Y:S01]  /*5170*/  FADD.FTZ R28, R8, R13 ;  /* 0x0000000d081c7221 */ /* 0x001fe20000010000 */
[----:B------:R-:W-:-:S06]  /*5180*/  F2FP.SATFINITE.E4M3.F32.PACK_AB_MERGE_C R210, R104, R49, R165 ;  /* 0x0000003168d2723e */ /* 0x000fcc00048070a5 */
[----:B------:R-:W0:Y:S01]  /*5190*/  MUFU.EX2 R6, R95 ;  /* 0x0000005f00067308 */ /* 0x000e220000000800 */
[----:B--2---:R-:W-:-:S07]  /*51a0*/  FADD.FTZ R32, R167, R28 ;  /* 0x0000001ca7207221 */ /* 0x004fce0000010000 */
[----:B------:R-:W2:Y:S01]  /*51b0*/  MUFU.EX2 R171, R171 ;  /* 0x000000ab00ab7308 */ /* 0x000ea20000000800 */
[----:B----4-:R-:W-:Y:S01]  /*51c0*/  FADD.FTZ R13, R169, R32 ;  /* 0x00000020a90d7221 */ /* 0x010fe20000010000 */
[----:B------:R-:W-:-:S04]  /*51d0*/  FADD.FTZ R32, R12, R33 ;  /* 0x000000210c207221 */ /* 0x000fc80000010000 */
[----:B------:R-:W-:Y:S01]  /*51e0*/  FADD.FTZ R37, R37, R32 ;  /* 0x0000002025257221 */ /* 0x000fe20000010000 */
[----:B------:R-:W-:Y:S01]  /*51f0*/  CS2R R32, SRZ ;  /* 0x0000000000207805 */ /* 0x000fe2000001ff00 */
[----:B------:R4:W5:Y:S01]  /*5200*/  MUFU.EX2 R38, R65 ;  /* 0x0000004100267308 */ /* 0x0009620000000800 */
[C---:B0-----:R-:W-:Y:S01]  /*5210*/  F2FP.SATFINITE.E4M3.F32.PACK_AB_MERGE_C R169, R6.reuse, R169, RZ ;  /* 0x000000a906a9723e */ /* 0x041fe200048070ff */
[----:B------:R-:W-:Y:S01]  /*5220*/  FADD.FTZ R6, R6, R13 ;  /* 0x0000000d06067221 */ /* 0x000fe20000010000 */
[----:B------:R-:W-:Y:S01]  /*5230*/  FADD.FTZ R14, R14, R37 ;  /* 0x000000250e0e7221 */ /* 0x000fe20000010000 */
[----:B------:R-:W-:Y:S02]  /*5240*/  CS2R R36, SRZ ;  /* 0x0000000000247805 */ /* 0x000fe4000001ff00 */
[----:B------:R-:W-:Y:S01]  /*5250*/  F2FP.SATFINITE.E4M3.F32.PACK_AB_MERGE_C R204, R167, R8, R169 ;  /* 0x00000008a7cc723e */ /* 0x000fe200048070a9 */
[----:B------:R-:W-:Y:S01]  /*5260*/  FADD.FTZ R43, R43, R14 ;  /* 0x0000000e2b2b7221 */ /* 0x000fe20000010000 */
[----:B------:R-:W0:Y:S01]  /*5270*/  MUFU.EX2 R91, R91 ;  /* 0x0000005b005b7308 */ /* 0x000e220000000800 */
[----:B--2---:R-:W-:Y:S01]  /*5280*/  FADD.FTZ R13, R171, R6 ;  /* 0x00000006ab0d7221 */ /* 0x004fe20000010000 */
[----:B----4-:R-:W-:-:S06]  /*5290*/  CS2R R64, SRZ ;  /* 0x0000000000407805 */ /* 0x010fcc000001ff00 */
[----:B------:R2:W4:Y:S01]  /*52a0*/  MUFU.EX2 R40, R53 ;  /* 0x0000003500287308 */ /* 0x0005220000000800 */
[----:B-----5:R-:W-:-:S07]  /*52b0*/  FADD.FTZ R12, R38, R13 ;  /* 0x0000000d260c7221 */ /* 0x020fce0000010000 */
[----:B------:R-:W5:Y:S01]  /*52c0*/  MUFU.EX2 R183, R183 ;  /* 0x000000b700b77308 */ /* 0x000f620000000800 */
[----:B0-----:R-:W-:Y:S01]  /*52d0*/  FADD.FTZ R13, R91, R12 ;  /* 0x0000000c5b0d7221 */ /* 0x001fe20000010000 */
[----:B--2---:R-:W-:-:S06]  /*52e0*/  CS2R R52, SRZ ;  /* 0x0000000000347805 */ /* 0x004fcc000001ff00 */
[----:B------:R-:W0:Y:S01]  /*52f0*/  MUFU.EX2 R20, R20 ;  /* 0x0000001400147308 */ /* 0x000e220000000800 */
[C---:B----4-:R-:W-:Y:S01]  /*5300*/  F2FP.SATFINITE.E4M3.F32.PACK_AB_MERGE_C R91, R40.reuse, R91, RZ ;  /* 0x0000005b285b723e */ /* 0x050fe200048070ff */
[----:B------:R-:W-:-:S03]  /*5310*/  FADD.FTZ R40, R40, R13 ;  /* 0x0000000d28287221 */ /* 0x000fc60000010000 */
[----:B------:R-:W-:Y:S02]  /*5320*/  F2FP.SATFINITE.E4M3.F32.PACK_AB_MERGE_C R206, R38, R171, R91 ;  /* 0x000000ab26ce723e */ /* 0x000fe4000480705b */
[----:B------:R-:W-:Y:S01]  /*5330*/  CS2R R38, SRZ ;  /* 0x0000000000267805 */ /* 0x000fe2000001ff00 */
[----:B------:R-:W2:Y:S01]  /*5340*/  MUFU.EX2 R179, R179 ;  /* 0x000000b300b37308 */ /* 0x000ea20000000800 */
[----:B-----5:R-:W-:-:S07]  /*5350*/  F2FP.SATFINITE.E4M3.F32.PACK_AB_MERGE_C R14, R183, R30, RZ ;  /* 0x0000001eb70e723e */ /* 0x020fce00048070ff */
[----:B------:R-:W4:Y:S01]  /*5360*/  MUFU.EX2 R87, R87 ;  /* 0x0000005700577308 */ /* 0x000f220000000800 */
[----:B0-----:R-:W-:Y:S01]  /*5370*/  FADD.FTZ R12, R20, R43 ;  /* 0x0000002b140c7221 */ /* 0x001fe20000010000 */
[----:B------:R-:W-:-:S06]  /*5380*/  CS2R R42, SRZ ;  /* 0x00000000002a7805 */ /* 0x000fcc000001ff00 */
[----:B------:R-:W0:Y:S01]  /*5390*/  MUFU.EX2 R24, R83 ;  /* 0x0000005300187308 */ /* 0x000e220000000800 */
[C---:B--2---:R-:W-:Y:S01]  /*53a0*/  F2FP.SATFINITE.E4M3.F32.PACK_AB_MERGE_C R201, R179.reuse, R20, R14 ;  /* 0x00000014b3c9723e */ /* 0x044fe2000480700e */
[----:B------:R-:W-:Y:S01]  /*53b0*/  FADD.FTZ R179, R179, R12 ;  /* 0x0000000cb3b37221 */ /* 0x000fe20000010000 */
[----:B---3--:R-:W-:-:S04]  /*53c0*/  @P2 IMAD.HI.U32 R14, R22, R15, RZ ;  /* 0x0000000f160e2227 */ /* 0x008fc800078e00ff */
[----:B------:R-:W-:Y:S01]  /*53d0*/  FADD.FTZ R30, R30, R179 ;  /* 0x000000b31e1e7221 */ /* 0x000fe20000010000 */
[----:B------:R-:W2:Y:S01]  /*53e0*/  MUFU.EX2 R173, R173 ;  /* 0x000000ad00ad7308 */ /* 0x000ea20000000800 */
[----:B----4-:R-:W-:Y:S01]  /*53f0*/  FADD.FTZ R13, R87, R40 ;  /* 0x00000028570d7221 */ /* 0x010fe20000010000 */
[----:B-1----:R-:W-:Y:S01]  /*5400*/  @P2 SHF.R.U32.HI R22, RZ, R21, R14 ;  /* 0x00000015ff162219 */ /* 0x002fe2000001160e */
[----:B------:R-:W-:Y:S01]  /*5410*/  FADD.FTZ R183, R183, R30 ;  /* 0x0000001eb7b77221 */ /* 0x000fe20000010000 */
[----:B------:R-:W-:Y:S01]  /*5420*/  VIADD R14, R23, 0xfffffffe ;  /* 0xfffffffe170e7836 */ /* 0x000fe20000000000 */
[----:B------:R-:W-:Y:S02]  /*5430*/  CS2R R30, SRZ ;  /* 0x00000000001e7805 */ /* 0x000fe4000001ff00 */
[----:B------:R-:W-:Y:S01]  /*5440*/  IADD3 R137, R22, -R7, R136 ;  /* 0x8000000716897210 */ /* 0x000fe20007ffe088 */
[----:B------:R-:W-:Y:S01]  /*5450*/  IMAD.MOV.U32 R136, RZ, RZ, RZ ;  /* 0x000000ffff887224 */ /* 0x000fe200078e00ff */
[----:B------:R-:W1:Y:S01]  /*5460*/  MUFU.EX2 R28, R175 ;  /* 0x000000af001c7308 */ /* 0x000e620000000800 */
[----:B0-----:R-:W-:Y:S01]  /*5470*/  FADD.FTZ R12, R24, R13 ;  /* 0x0000000d180c7221 */ /* 0x001fe20000010000 */
[----:B------:R-:W-:Y:S01]  /*5480*/  CS2R R40, SRZ ;  /* 0x0000000000287805 */ /* 0x000fe2000001ff00 */
[----:B------:R-:W-:Y:S01]  /*5490*/  IMAD.HI R136, R137, -0x6db6db6d, R136 ;  /* 0x9249249389887827 */ /* 0x000fe200078e0288 */
[----:B------:R-:W-:-:S04]  /*54a0*/  CS2R R82, SRZ ;  /* 0x0000000000527805 */ /* 0x000fc8000001ff00 */
[----:B------:R-:W-:Y:S01]  /*54b0*/  MUFU.EX2 R11, R11 ;  /* 0x0000000b000b7308 */ /* 0x000fe20000000800 */
[----:B--2---:R-:W-:-:S07]  /*54c0*/  FADD.FTZ R13, R173, R12 ;  /* 0x0000000cad0d7221 */ /* 0x004fce0000010000 */
[----:B------:R-:W0:Y:S01]  /*54d0*/  MUFU.EX2 R34, R34 ;  /* 0x0000002200227308 */ /* 0x000e220000000800 */
[C---:B-1----:R-:W-:Y:S01]  /*54e0*/  F2FP.SATFINITE.E4M3.F32.PACK_AB_MERGE_C R173, R28.reuse, R173, RZ ;  /* 0x000000ad1cad723e */ /* 0x042fe200048070ff */
[----:B------:R-:W-:-:S03]  /*54f0*/  FADD.FTZ R28, R28, R13 ;  /* 0x0000000d1c1c7221 */ /* 0x000fc60000010000 */
[----:B------:R-:W-:Y:S02]  /*5500*/  F2FP.SATFINITE.E4M3.F32.PACK_AB_MERGE_C R200, R24, R87, R173 ;  /* 0x0000005718c8723e */ /* 0x000fe400048070ad */
[----:B------:R-:W-:Y:S02]  /*5510*/  CS2R R24, SRZ ;  /* 0x0000000000187805 */ /* 0x000fe4000001ff00 */
[----:B------:R-:W-:Y:S01]  /*5520*/  CS2R R86, SRZ ;  /* 0x0000000000567805 */ /* 0x000fe2000001ff00 */
[----:B------:R-:W1:Y:S08]  /*5530*/  MUFU.EX2 R26, R26 ;  /* 0x0000001a001a7308 */ /* 0x000e700000000800 */
[----:B------:R-:W2:Y:S01]  /*5540*/  MUFU.EX2 R185, R185 ;  /* 0x000000b900b97308 */ /* 0x000ea20000000800 */
[----:B0-----:R-:W-:-:S07]  /*5550*/  F2FP.SATFINITE.E4M3.F32.PACK_AB_MERGE_C R12, R34, R11, RZ ;  /* 0x0000000b220c723e */ /* 0x001fce00048070ff */
[----:B------:R-:W0:Y:S01]  /*5560*/  MUFU.EX2 R79, R79 ;  /* 0x0000004f004f7308 */ /* 0x000e220000000800 */
[----:B-1----:R-:W-:-:S07]  /*5570*/  FADD.FTZ R8, R26, R183 ;  /* 0x000000b71a087221 */ /* 0x002fce0000010000 */
[----:B------:R-:W1:Y:S01]  /*5580*/  MUFU.EX2 R6, R177 ;  /* 0x000000b100067308 */ /* 0x000e620000000800 */
[C---:B--2---:R-:W-:Y:S01]  /*5590*/  F2FP.SATFINITE.E4M3.F32.PACK_AB_MERGE_C R203, R185.reuse, R26, R12 ;  /* 0x0000001ab9cb723e */ /* 0x044fe2000480700c */
[----:B------:R-:W-:Y:S01]  /*55a0*/  FADD.FTZ R12, R185, R8 ;  /* 0x00000008b90c7221 */ /* 0x000fe20000010000 */
[----:B------:R-:W-:-:S05]  /*55b0*/  CS2R R26, SRZ ;  /* 0x00000000001a7805 */ /* 0x000fca000001ff00 */
[----:B------:R-:W-:Y:S01]  /*55c0*/  MUFU.EX2 R181, R181 ;  /* 0x000000b500b57308 */ /* 0x000fe20000000800 */
[----:B0-----:R-:W-:Y:S01]  /*55d0*/  FADD.FTZ R7, R79, R28 ;  /* 0x0000001c4f077221 */ /* 0x001fe20000010000 */
[----:B------:R-:W-:-:S06]  /*55e0*/  CS2R R28, SRZ ;  /* 0x00000000001c7805 */ /* 0x000fcc000001ff00 */
[----:B------:R-:W0:Y:S01]  /*55f0*/  MUFU.EX2 R48, R48 ;  /* 0x0000003000307308 */ /* 0x000e220000000800 */
[----:B-1----:R-:W-:Y:S01]  /*5600*/  FADD.FTZ R8, R6, R7 ;  /* 0x0000000706087221 */ /* 0x002fe20000010000 */
[----:B------:R-:W-:Y:S01]  /*5610*/  FADD.FTZ R7, R11, R12 ;  /* 0x0000000c0b077221 */ /* 0x000fe20000010000 */
[----:B------:R-:W-:-:S03]  /*5620*/  SHF.R.U32.HI R11, RZ, 0x1f, R136 ;  /* 0x0000001fff0b7819 */ /* 0x000fc60000011688 */
[----:B------:R-:W-:Y:S01]  /*5630*/  FADD.FTZ R7, R34, R7 ;  /* 0x0000000722077221 */ /* 0x000fe20000010000 */
[----:B------:R-:W-:Y:S02]  /*5640*/  LEA.HI.SX32 R11, R136, R11, 0x19 ;  /* 0x0000000b880b7211 */ /* 0x000fe400078fcaff */
[----:B------:R-:W-:Y:S02]  /*5650*/  CS2R R34, SRZ ;  /* 0x0000000000227805 */ /* 0x000fe4000001ff00 */
[----:B0-----:R-:W-:Y:S01]  /*5660*/  F2FP.SATFINITE.E4M3.F32.PACK_AB_MERGE_C R13, R48, R181, RZ ;  /* 0x000000b5300d723e */ /* 0x001fe200048070ff */
[----:B------:R-:W-:-:S03]  /*5670*/  FADD.FTZ R181, R181, R8 ;  /* 0x00000008b5b57221 */ /* 0x000fc60000010000 */
[----:B------:R-:W-:Y:S01]  /*5680*/  F2FP.SATFINITE.E4M3.F32.PACK_AB_MERGE_C R202, R6, R79, R13 ;  /* 0x0000004f06ca723e */ /* 0x000fe2000480700d */
[----:B------:R-:W-:Y:S01]  /*5690*/  FADD.FTZ R8, R48, R181 ;  /* 0x000000b530087221 */ /* 0x000fe20000010000 */
[----:B------:R-:W-:Y:S01]  /*56a0*/  VIMNMX R13, R18, R11, !PT ;  /* 0x0000000b120d7248 */ /* 0x000fe20007fe0100 */
[----:B------:R-:W-:Y:S01]  /*56b0*/  IMAD.MOV.U32 R6, RZ, RZ, RZ ;  /* 0x000000ffff067224 */ /* 0x000fe200078e00ff */
[----:B------:R-:W-:Y:S02]  /*56c0*/  CS2R R48, SRZ ;  /* 0x0000000000307805 */ /* 0x000fe4000001ff00 */
[----:B------:R-:W-:Y:S02]  /*56d0*/  CS2R R78, SRZ ;  /* 0x00000000004e7805 */ /* 0x000fe4000001ff00 */
[----:B------:R-:W-:-:S13]  /*56e0*/  ISETP.GE.AND P3, PT, R14, R13, PT ;  /* 0x0000000d0e00720c */ /* 0x000fda0003f66270 */
[----:B------:R-:W-:Y:S05]  /*56f0*/  @!P3 BRA `(.L_x_1950) ;  /* 0x0000004400c4b947 */ /* 0x000fea0003800000 */
[----:B------:R-:W-:Y:S01]  /*5700*/  IMAD.MOV.U32 R11, RZ, RZ, R0 ;  /* 0x000000ffff0b7224 */ /* 0x000fe200078e0000 */
[----:B------:R-:W-:Y:S01]  /*5710*/  CS2R R86, SRZ ;  /* 0x0000000000567805 */ /* 0x000fe2000001ff00 */
[----:B------:R-:W-:Y:S01]  /*5720*/  IMAD.MOV.U32 R12, RZ, RZ, R3 ;  /* 0x000000ffff0c7224 */ /* 0x000fe200078e0003 */
[----:B------:R-:W-:Y:S01]  /*5730*/  CS2R R84, SRZ ;  /* 0x0000000000547805 */ /* 0x000fe2000001ff00 */
[----:B------:R-:W-:Y:S01]  /*5740*/  IMAD.MOV.U32 R15, RZ, RZ, RZ ;  /* 0x000000ffff0f7224 */ /* 0x000fe200078e00ff */
        /* <DEDUP_REMOVED lines=31> */
[----:B------:R-:W-:Y:S01]  /*5940*/  ULDC UR5, c[0x0][0x288] ;  /* 0x0000a20000057ab9 */ /* 0x000fe20000000800 */
[----:B------:R-:W-:-:S05]  /*5950*/  ULDC UR7, c[0x0][0x2f0] ;  /* 0x0000bc0000077ab9 */ /* 0x000fca0000000800 */
.L_x_1960:
[----:B------:R-:W-:Y:S01]  /*5960*/  ISETP.NE.AND P4, PT, RZ, UR40, PT ;  /* 0x00000028ff007c0c */ /* 0x000fe2000bf85270 */
[----:B------:R-:W-:-:S04]  /*5970*/  UISETP.NE.AND UP0, UPT, UR43, 0x1, UPT ;  /* 0x000000012b00788c */ /* 0x000fc8000bf05270 */
[----:B------:R-:W-:-:S06]  /*5980*/  USEL UR10, URZ, 0x1, UP0 ;  /* 0x000000013f0a7887 */ /* 0x000fcc0008000000 */
[----:B------:R-:W-:Y:S02]  /*5990*/  LOP3.LUT R6, R15, UR10, RZ, 0x3c, !PT ;  /* 0x0000000a0f067c12 */ /* 0x000fe4000f8e3cff */
[----:B------:R-:W-:Y:S05]  /*59a0*/  @P4 BRA `(.L_x_1951) ;  /* 0x0000000000344947 */ /* 0x000fea0003800000 */
[----:B------:R-:W-:Y:S05]  /*59b0*/  @!P1 BRA `(.L_x_1952) ;  /* 0x0000000000049947 */ /* 0x000fea0003800000 */
[----:B------:R-:W-:Y:S01]  /*59c0*/  BPT.TRAP 0x1 ;  /* 0x000000040000795c */ /* 0x000fe20000300000 */
.L_x_1952:
        /* <DEDUP_REMOVED lines=8> */
.L_x_1953:
[----:B-1----:R-:W-:Y:S05]  /*5a50*/  @P3 BRA `(.L_x_1951) ;  /* 0x0000000000083947 */ /* 0x002fea0003800000 */
[----:B------:R-:W1:Y:S02]  /*5a60*/  SYNCS.PHASECHK.TRANS64.TRYWAIT P3, [UR10+0x2e830], R0 ;  /* 0x02e83000ff0075a7 */ /* 0x000e64000806014a */
[----:B-1----:R-:W-:Y:S05]  /*5a70*/  @!P3 BRA `(.L_x_1954) ;  /* 0x000000e000ccb947 */ /* 0x002fea0003800000 */
.L_x_1951:
        /* <DEDUP_REMOVED lines=187> */
.L_x_1956:
[----:B------:R-:W-:Y:S01]  /*6630*/  ULEA UR10, UR43, UR41, 0x3 ;  /* 0x000000292b0a7291 */ /* 0x000fe2000f8e183f */
[----:B------:R-:W-:-:S08]  /*6640*/  SHF.L.U32 R0, R15, 0x1f, RZ ;  /* 0x0000001f0f007819 */ /* 0x000fd000000006ff */
[----:B------:R0:W1:Y:S01]  /*6650*/  SYNCS.PHASECHK.TRANS64.TRYWAIT P3, [UR10+0x2e850], R0 ;  /* 0x02e85000ff0075a7 */ /* 0x000062000806014a */
[----:B------:R-:W-:Y:S05]  /*6660*/  @!P1 BRA `(.L_x_1957) ;  /* 0x0000000000049947 */ /* 0x000fea0003800000 */
[----:B------:R-:W-:Y:S01]  /*6670*/  BPT.TRAP 0x1 ;  /* 0x000000040000795c */ /* 0x000fe20000300000 */
.L_x_1957:
[----:B-1----:R-:W-:Y:S05]  /*6680*/  @P3 BRA `(.L_x_1955) ;  /* 0x0000000000083947 */ /* 0x002fea0003800000 */
[----:B------:R-:W1:Y:S02]  /*6690*/  SYNCS.PHASECHK.TRANS64.TRYWAIT P3, [UR10+0x2e850], R0 ;  /* 0x02e85000ff0075a7 */ /* 0x000e64000806014a */
[----:B-1----:R-:W-:Y:S05]  /*66a0*/  @!P3 BRA `(.L_x_1958) ;  /* 0x000000d400d8b947 */ /* 0x002fea0003800000 */
.L_x_1955:
[----:B------:R-:W-:Y:S01]  /*66b0*/  UIADD3 UR10, UR41, 0x400, URZ ;  /* 0x00000400290a7890 */ /* 0x000fe2000fffe03f */
[----:B------:R-:W-:Y:S01]  /*66c0*/  WARPGROUP.ARRIVE ;  /* 0x00000000000079c5 */ /* 0x000fe20000000000 */
[----:B------:R-:W-:Y:S01]  /*66d0*/  UMOV UR11, 0xc0000010 ;  /* 0xc0000010000b7882 */ /* 0x000fe20000000000 */
[----:B01----:R-:W0:Y:S01]  /*66e0*/  @P2 LDC R0, c[0x0][0x44c] ;  /* 0x00011300ff002b82 */ /* 0x003e220000000800 */
[----:B------:R-:W-:Y:S01]  /*66f0*/  USHF.R.U32.HI UR10, URZ, 0x4, UR10 ;  /* 0x000000043f0a7899 */ /* 0x000fe2000801160a */
[----:B------:R-:W-:-:S03]  /*6700*/  UMOV UR15, 0xc0000010 ;  /* 0xc0000010000f7882 */ /* 0x000fc60000000000 */
[----:B------:R-:W-:-:S03]  /*6710*/  ULOP3.LUT UR10, UR10, 0x3fff, URZ, 0xc0, !UPT ;  /* 0x00003fff0a0a7892 */ /* 0x000fc6000f8ec03f */
[----:B------:R-:W1:Y:S01]  /*6720*/  @P2 LDC R20, c[0x0][0x450] ;  /* 0x00011400ff142b82 */ /* 0x000e620000000800 */
[----:B------:R-:W-:-:S04]  /*6730*/  ULOP3.LUT UR10, UR10, 0x10000, URZ, 0xfc, !UPT ;  /* 0x000100000a0a7892 */ /* 0x000fc8000f8efc3f */
[----:B------:R-:W-:-:S04]  /*6740*/  UIMAD UR10, UR43, 0x700, UR10 ;  /* 0x000007002b0a78a4 */ /* 0x000fc8000f8e020a */
[----:B------:R-:W-:-:S05]  /*6750*/  UIADD3 UR14, UR10, 0x100, URZ ;  /* 0x000001000a0e7890 */ /* 0x000fca000fffe03f */
[----:B------:R-:W-:Y:S01]  /*6760*/  QGMMA.64x128x32.F32.E4M3.E4M3 R24, R224, gdesc[UR8], R24, gsb0 ;  /* 0x01e00008e0187df3 */ /* 0x000fe20008000818 */
[----:B------:R-:W-:Y:S01]  /*6770*/  UMOV UR11, 0xc0000010 ;  /* 0xc0000010000b7882 */ /* 0x000fe20000000000 */
[----:B0-----:R-:W-:-:S04]  /*6780*/  @P2 IMAD.HI.U32 R3, R9, R0, RZ ;  /* 0x0000000009032227 */ /* 0x001fc800078e00ff */
[----:B------:R-:W-:Y:S01]  /*6790*/  IMAD.MOV.U32 R0, RZ, RZ, R9 ;  /* 0x000000ffff007224 */ /* 0x000fe200078e0009 */
[----:B-1----:R-:W-:Y:S01]  /*67a0*/  @P2 SHF.R.U32.HI R0, RZ, R20, R3 ;  /* 0x00000014ff002219 */ /* 0x002fe20000011603 */
[----:B------:R-:W-:-:S04]  /*67b0*/  IMAD.MOV.U32 R3, RZ, RZ, -0xe0 ;  /* 0xffffff20ff037424 */ /* 0x000fc800078e00ff */
[----:B------:R-:W0:Y:S01]  /*67c0*/  SHFL.IDX PT, R20, R0, RZ, 0x1c1f ;  /* 0x001c1fff00147589 */ /* 0x000e2200000e0000 */
[----:B------:R-:W-:-:S04]  /*67d0*/  IMAD R3, R14, R3, 0x1 ;  /* 0x000000010e037424 */ /* 0x000fc800078e0203 */
[----:B------:R-:W-:-:S04]  /*67e0*/  IMAD R3, R10, -0x2, R3 ;  /* 0xfffffffe0a037824 */ /* 0x000fc800078e0203 */
[----:B------:R-:W-:-:S05]  /*67f0*/  IMAD R15, R16, UR7, R3 ;  /* 0x00000007100f7c24 */ /* 0x000fca000f8e0203 */
[----:B0-----:R-:W-:-:S04]  /*6800*/  IADD3 R3, R20, -UR5, R15 ;  /* 0x8000000514037c10 */ /* 0x001fc8000fffe00f */
[C---:B------:R-:W-:Y:S02]  /*6810*/  ISETP.GT.AND P3, PT, R3.reuse, RZ, PT ;  /* 0x000000ff0300720c */ /* 0x040fe40003f64270 */
[C---:B------:R-:W-:Y:S02]  /*6820*/  ISETP.GT.AND P4, PT, R3.reuse, 0x1, PT ;  /* 0x000000010300780c */ /* 0x040fe40003f84270 */
[----:B------:R-:W-:Y:S02]  /*6830*/  FSEL R21, R184, -INF , P3 ;  /* 0xff800000b8157808 */ /* 0x000fe40001800000 */
[----:B------:R-:W-:Y:S01]  /*6840*/  ISETP.GT.AND P3, PT, R3, 0x8, PT ;  /* 0x000000080300780c */ /* 0x000fe20003f64270 */
[----:B------:R-:W0:Y:S01]  /*6850*/  SHFL.IDX PT, R184, R0, 0x1, 0x1c1f ;  /* 0x003c1f0000b87f89 */ /* 0x000e2200000e0000 */
        /* <DEDUP_REMOVED lines=9> */
[----:B------:R-:W-:Y:S02]  /*68f0*/  FMNMX.FTZ R20, R189, R20, !PT ;  /* 0x00000014bd147209 */ /* 0x000fe40007810000 */
[----:B------:R-:W-:Y:S02]  /*6900*/  FSEL R193, R193, -INF , P4 ;  /* 0xff800000c1c17808 */ /* 0x000fe40002000000 */
[----:B------:R-:W-:Y:S02]  /*6910*/  ISETP.GT.AND P4, PT, R3, 0x19, PT ;  /* 0x000000190300780c */ /* 0x000fe40003f84270 */
[----:B0-----:R-:W-:Y:S02]  /*6920*/  IADD3 R184, R184, -UR5, R15 ;  /* 0x80000005b8b87c10 */ /* 0x001fe4000fffe00f */
[----:B------:R-:W-:-:S02]  /*6930*/  FSEL R197, R197, -INF , P4 ;  /* 0xff800000c5c57808 */ /* 0x000fc40002000000 */
[----:B------:R-:W-:Y:S02]  /*6940*/  ISETP.GT.AND P4, PT, R3, 0x21, PT ;  /* 0x000000210300780c */ /* 0x000fe40003f84270 */
[----:B------:R-:W-:Y:S02]  /*6950*/  ISETP.GT.AND P5, PT, R184, 0x1, PT ;  /* 0x00000001b800780c */ /* 0x000fe40003fa4270 */
[----:B------:R-:W-:Y:S02]  /*6960*/  FSEL R169, R169, -INF , P4 ;  /* 0xff800000a9a97808 */ /* 0x000fe40002000000 */
[----:B------:R-:W-:Y:S02]  /*6970*/  ISETP.GT.AND P4, PT, R3, 0x29, PT ;  /* 0x000000290300780c */ /* 0x000fe40003f84270 */
[----:B------:R-:W-:Y:S02]  /*6980*/  FSEL R187, R187, -INF , P5 ;  /* 0xff800000bbbb7808 */ /* 0x000fe40002800000 */
        /* <DEDUP_REMOVED lines=25> */
[C---:B------:R-:W-:Y:S02]  /*6b20*/  ISETP.GT.AND P4, PT, R3.reuse, 0x71, PT ;  /* 0x000000710300780c */ /* 0x040fe40003f84270 */
[----:B------:R-:W-:Y:S01]  /*6b30*/  ISETP.GT.AND P5, PT, R184, 0x29, PT ;  /* 0x00000029b800780c */ /* 0x000fe20003fa4270 */
[----:B------:R-:W-:Y:S02]  /*6b40*/  WARPGROUP.DEPBAR.LE gsb0, 0x0 ;  /* 0x00008000000079c5 */ /* 0x000fe40000010000 */
[----:B------:R-:W-:Y:S01]  /*6b50*/  FSEL R225, R192, -INF , P3 ;  /* 0xff800000c0e17808 */ /* 0x000fe20001800000 */
[----:B------:R-:W-:Y:S01]  /*6b60*/  WARPGROUP.ARRIVE ;  /* 0x00000000000079c5 */ /* 0x000fe20000000000 */
[----:B------:R-:W-:Y:S02]  /*6b70*/  ISETP.GT.AND P3, PT, R3, 0x18, PT ;  /* 0x000000180300780c */ /* 0x000fe40003f64270 */
[----:B------:R-:W-:Y:S02]  /*6b80*/  FMNMX.FTZ R20, R225, R20, !PT ;  /* 0x00000014e1147209 */ /* 0x000fe40007810000 */
[----:B------:R-:W-:Y:S01]  /*6b90*/  FSEL R227, R196, -INF , P3 ;  /* 0xff800000c4e37808 */ /* 0x000fe20001800000 */
[----:B------:R-:W-:Y:S01]  /*6ba0*/  QGMMA.64x128x32.F32.E4M3.E4M3 R24, R220, gdesc[UR12], R24, gsb0 ;  /* 0x01e0000cdc187df3 */ /* 0x000fe20008000818 */
[----:B------:R-:W-:Y:S01]  /*6bb0*/  FMNMX.FTZ R20, R193, R20, !PT ;  /* 0x00000014c1147209 */ /* 0x000fe20007810000 */
[----:B------:R-:W-:Y:S01]  /*6bc0*/  UIADD3 UR14, UR10, 0x200, URZ ;  /* 0x000002000a0e7890 */ /* 0x000fe2000fffe03f */
[----:B------:R-:W-:Y:S01]  /*6bd0*/  ISETP.GT.AND P3, PT, R3, 0x20, PT ;  /* 0x000000200300780c */ /* 0x000fe20003f64270 */
[----:B------:R-:W-:Y:S01]  /*6be0*/  UMOV UR15, 0xc0000010 ;  /* 0xc0000010000f7882 */ /* 0x000fe20000000000 */
[----:B------:R-:W-:-:S02]  /*6bf0*/  FMNMX.FTZ R20, R227, R20, !PT ;  /* 0x00000014e3147209 */ /* 0x000fc40007810000 */
[----:B------:R-:W-:Y:S02]  /*6c00*/  FSEL R229, R168, -INF , P3 ;  /* 0xff800000a8e57808 */ /* 0x000fe40001800000 */
[----:B------:R-:W-:Y:S02]  /*6c10*/  FMNMX.FTZ R20, R197, R20, !PT ;  /* 0x00000014c5147209 */ /* 0x000fe40007810000 */
[----:B------:R-:W-:Y:S02]  /*6c20*/  ISETP.GT.AND P3, PT, R3, 0x28, PT ;  /* 0x000000280300780c */ /* 0x000fe40003f64270 */
[----:B------:R-:W-:Y:S02]  /*6c30*/  FMNMX.FTZ R20, R229, R20, !PT ;  /* 0x00000014e5147209 */ /* 0x000fe40007810000 */
[----:B------:R-:W-:Y:S02]  /*6c40*/  FSEL R231, R172, -INF , P3 ;  /* 0xff800000ace77808 */ /* 0x000fe40001800000 */
[----:B------:R-:W-:-:S02]  /*6c50*/  FMNMX.FTZ R20, R169, R20, !PT ;  /* 0x00000014a9147209 */ /* 0x000fc40007810000 */
[----:B------:R-:W-:Y:S02]  /*6c60*/  ISETP.GT.AND P3, PT, R3, 0x30, PT ;  /* 0x000000300300780c */ /* 0x000fe40003f64270 */
[----:B------:R-:W-:Y:S02]  /*6c70*/  FMNMX.FTZ R20, R231, R20, !PT ;  /* 0x00000014e7147209 */ /* 0x000fe40007810000 */
[----:B------:R-:W-:Y:S02]  /*6c80*/  FSEL R233, R176, -INF , P3 ;  /* 0xff800000b0e97808 */ /* 0x000fe40001800000 */
[----:B------:R-:W-:Y:S02]  /*6c90*/  FMNMX.FTZ R20, R173, R20, !PT ;  /* 0x00000014ad147209 */ /* 0x000fe40007810000 */
[----:B------:R-:W-:Y:S02]  /*6ca0*/  ISETP.GT.AND P3, PT, R3, 0x38, PT ;  /* 0x000000380300780c */ /* 0x000fe40003f64270 */
        /* <DEDUP_REMOVED lines=56> */
[----:B------:R-:W-:Y:S01]  /*7030*/  FSEL R129, R129, -INF , P4 ;  /* 0xff80000081817808 */ /* 0x000fe20002000000 */
[----:B------:R-:W-:Y:S02]  /*7040*/  WARPGROUP.DEPBAR.LE gsb0, 0x0 ;  /* 0x00008000000079c5 */ /* 0x000fe40000010000 */
[----:B------:R-:W-:Y:S01]  /*7050*/  FMNMX.FTZ R20, R128, R20, !PT ;  /* 0x0000001480147209 */ /* 0x000fe20007810000 */
[----:B------:R-:W-:Y:S01]  /*7060*/  WARPGROUP.ARRIVE ;  /* 0x00000000000079c5 */ /* 0x000fe20000000000 */
[----:B------:R-:W-:Y:S02]  /*7070*/  ISETP.GT.AND P4, PT, R3, 0x99, PT ;  /* 0x000000990300780c */ /* 0x000fe40003f84270 */
[----:B------:R-:W-:Y:S02]  /*7080*/  FSEL R132, R132, -INF , P3 ;  /* 0xff80000084847808 */ /* 0x000fe40001800000 */
[----:B------:R-:W-:Y:S01]  /*7090*/  FMNMX.FTZ R20, R129, R20, !PT ;  /* 0x0000001481147209 */ /* 0x000fe20007810000 */
[----:B------:R-:W-:Y:S01]  /*70a0*/  QGMMA.64x128x32.F32.E4M3.E4M3 R24, R216, gdesc[UR12], R24, gsb0 ;  /* 0x01e0000cd8187df3 */ /* 0x000fe20008000818 */
[----:B------:R-:W-:Y:S01]  /*70b0*/  ISETP.GT.AND P3, PT, R3, 0xa0, PT ;  /* 0x000000a00300780c */ /* 0x000fe20003f64270 */
        /* <DEDUP_REMOVED lines=49> */
[----:B------:R-:W-:Y:S02]  /*73d0*/  FSEL R101, R101, -INF , P4 ;  /* 0xff80000065657808 */ /* 0x000fe40002000000 */
[----:B------:R-:W-:Y:S02]  /*73e0*/  FMNMX.FTZ R20, R100, R3, !PT ;  /* 0x0000000364147209 */ /* 0x000fe40007810000 */
[----:B------:R-:W-:-:S02]  /*73f0*/  ISETP.GT.AND P4, PT, R184, RZ, PT ;  /* 0x000000ffb800720c */ /* 0x000fc40003f84270 */
[----:B------:R-:W-:Y:S02]  /*7400*/  FMNMX.FTZ R20, R101, R20, !PT ;  /* 0x0000001465147209 */ /* 0x000fe40007810000 */
[----:B------:R-:W-:Y:S02]  /*7410*/  FSEL R186, R186, -INF , P4 ;  /* 0xff800000baba7808 */ /* 0x000fe40002000000 */
[----:B------:R-:W-:Y:S01]  /*7420*/  ISETP.GT.AND P4, PT, R184, 0x8, PT ;  /* 0x00000008b800780c */ /* 0x000fe20003f84270 */
[----:B------:R-:W0:Y:S01]  /*7430*/  SHFL.BFLY PT, R3, R20, 0x2, 0x1f ;  /* 0x0c401f0014037f89 */ /* 0x000e2200000e0000 */
[----:B------:R-:W-:Y:S02]  /*7440*/  FMNMX.FTZ R0, R186, R11, !PT ;  /* 0x0000000bba007209 */ /* 0x000fe40007810000 */
[----:B------:R-:W-:Y:S02]  /*7450*/  FSEL R175, R175, -INF , P5 ;  /* 0xff800000afaf7808 */ /* 0x000fe40002800000 */
[----:B------:R-:W-:-:S02]  /*7460*/  FMNMX.FTZ R0, R187, R0, !PT ;  /* 0x00000000bb007209 */ /* 0x000fc40007810000 */
[----:B------:R-:W-:-:S04]  /*7470*/  ISETP.GT.AND P5, PT, R184, 0x31, PT ;  /* 0x00000031b800780c */ /* 0x000fc80003fa4270 */
[----:B------:R-:W-:Y:S02]  /*7480*/  FSEL R179, R179, -INF , P5 ;  /* 0xff800000b3b37808 */ /* 0x000fe40002800000 */
[----:B------:R-:W-:-:S04]  /*7490*/  ISETP.GT.AND P5, PT, R184, 0x39, PT ;  /* 0x00000039b800780c */ /* 0x000fc80003fa4270 */
[----:B------:R-:W-:Y:S02]  /*74a0*/  FSEL R183, R183, -INF , P5 ;  /* 0xff800000b7b77808 */ /* 0x000fe40002800000 */
[----:B------:R-:W-:-:S04]  /*74b0*/  ISETP.GT.AND P5, PT, R184, 0x41, PT ;  /* 0x00000041b800780c */ /* 0x000fc80003fa4270 */
[----:B------:R-:W-:Y:S02]  /*74c0*/  FSEL R155, R155, -INF , P5 ;  /* 0xff8000009b9b7808 */ /* 0x000fe40002800000 */
[----:B0-----:R-:W-:Y:S02]  /*74d0*/  FMNMX.FTZ R22, R20, R3, !PT ;  /* 0x0000000314167209 */ /* 0x001fe40007810000 */
[----:B------:R-:W-:-:S03]  /*74e0*/  ISETP.GT.AND P5, PT, R184, 0x49, PT ;  /* 0x00000049b800780c */ /* 0x000fc60003fa4270 */
[----:B------:R-:W0:Y:S01]  /*74f0*/  SHFL.BFLY PT, R3, R22, 0x1, 0x1f ;  /* 0x0c201f0016037f89 */ /* 0x000e2200000e0000 */
[----:B------:R-:W-:Y:S02]  /*7500*/  FSEL R159, R159, -INF , P5 ;  /* 0xff8000009f9f7808 */ /* 0x000fe40002800000 */
[C---:B------:R-:W-:Y:S01]  /*7510*/  ISETP.GT.AND P5, PT, R184.reuse, 0x51, PT ;  /* 0x00000051b800780c */ /* 0x040fe20003fa4270 */
[----:B------:R-:W-:Y:S02]  /*7520*/  WARPGROUP.DEPBAR.LE gsb0, 0x0 ;  /* 0x00008000000079c5 */ /* 0x000fe40000010000 */
[----:B------:R-:W-:Y:S01]  /*7530*/  WARPGROUP.ARRIVE ;  /* 0x00000000000079c5 */ /* 0x000fe20000000000 */
[----:B------:R-:W-:Y:S02]  /*7540*/  FSEL R163, R163, -INF , P5 ;  /* 0xff800000a3a37808 */ /* 0x000fe40002800000 */
[----:B------:R-:W-:-:S03]  /*7550*/  ISETP.GT.AND P5, PT, R184, 0x59, PT ;  /* 0x00000059b800780c */ /* 0x000fc60003fa4270 */
[----:B------:R-:W-:Y:S01]  /*7560*/  QGMMA.64x128x32.F32.E4M3.E4M3 R24, R212, gdesc[UR12], R24, gsb0 ;  /* 0x01e0000cd4187df3 */ /* 0x000fe20008000818 */
[----:B------:R-:W-:Y:S01]  /*7570*/  FSEL R167, R167, -INF , P5 ;  /* 0xff800000a7a77808 */ /* 0x000fe20002800000 */
[----:B------:R-:W-:Y:S01]  /*7580*/  UIADD3 UR14, UR10, 0x400, URZ ;  /* 0x000004000a0e7890 */ /* 0x000fe2000fffe03f */
[----:B------:R-:W-:Y:S01]  /*7590*/  ISETP.GT.AND P5, PT, R184, 0x61, PT ;  /* 0x00000061b800780c */ /* 0x000fe20003fa4270 */
[----:B------:R-:W-:-:S03]  /*75a0*/  UMOV UR15, 0xc0000010 ;  /* 0xc0000010000f7882 */ /* 0x000fc60000000000 */
[----:B------:R-:W-:Y:S02]  /*75b0*/  FSEL R139, R139, -INF , P5 ;  /* 0xff8000008b8b7808 */ /* 0x000fe40002800000 */
[----:B------:R-:W-:Y:S02]  /*75c0*/  ISETP.GT.AND P5, PT, R184, 0x69, PT ;  /* 0x00000069b800780c */ /* 0x000fe40003fa4270 */
[----:B0-----:R-:W-:Y:S02]  /*75d0*/  FMNMX.FTZ R3, R22, R3, !PT ;  /* 0x0000000316037209 */ /* 0x001fe40007810000 */
[----:B------:R-:W-:Y:S02]  /*75e0*/  FSEL R143, R143, -INF , P5 ;  /* 0xff8000008f8f7808 */ /* 0x000fe40002800000 */
[----:B------:R-:W-:Y:S01]  /*75f0*/  FSETP.NEU.FTZ.AND P3, PT, R3, -INF , PT ;  /* 0xff8000000300780b */ /* 0x000fe20003f7d000 */
[----:B------:R-:W-:-:S01]  /*7600*/  FFMA.FTZ R221, R2, R3, -8 ;  /* 0xc100000002dd7423 */ /* 0x000fc20000010003 */
[----:B------:R-:W-:-:S04]  /*7610*/  ISETP.GT.AND P5, PT, R184, 0x71, PT ;  /* 0x00000071b800780c */ /* 0x000fc80003fa4270 */
[----:B------:R-:W-:Y:S02]  /*7620*/  FSEL R221, R221, RZ, P3 ;  /* 0x000000ffdddd7208 */ /* 0x000fe40001800000 */
[----:B------:R-:W-:Y:S02]  /*7630*/  FSEL R147, R147, -INF , P5 ;  /* 0xff80000093937808 */ /* 0x000fe40002800000 */
[----:B------:R-:W-:Y:S01]  /*7640*/  ISETP.GT.AND P5, PT, R184, 0x79, PT ;  /* 0x00000079b800780c */ /* 0x000fe20003fa4270 */
[----:B------:R-:W-:-:S01]  /*7650*/  FFMA.FTZ R188, R2, R181, -R221 ;  /* 0x000000b502bc7223 */ /* 0x000fc200000108dd */
[----:B------:R-:W-:Y:S01]  /*7660*/  FSEL R181, R190, -INF , P4 ;  /* 0xff800000beb57808 */ /* 0x000fe20002000000 */
[----:B------:R-:W-:-:S01]  /*7670*/  FFMA.FTZ R20, R2, R185, -R221 ;  /* 0x000000b902147223 */ /* 0x000fc200000108dd */
[----:B------:R-:W-:Y:S01]  /*7680*/  ISETP.GT.AND P4, PT, R184, 0x10, PT ;  /* 0x00000010b800780c */ /* 0x000fe20003f84270 */
[----:B------:R-:W-:-:S01]  /*7690*/  FFMA.FTZ R185, R2, R193, -R221 ;  /* 0x000000c102b97223 */ /* 0x000fc200000108dd */
[----:B------:R-:W-:Y:S01]  /*76a0*/  FMNMX.FTZ R0, R181, R0, !PT ;  /* 0x00000000b5007209 */ /* 0x000fe20007810000 */
[----:B------:R-:W-:-:S01]  /*76b0*/  FFMA.FTZ R22, R2, R23, -R221 ;  /* 0x0000001702167223 */ /* 0x000fc200000108dd */
[----:B------:R-:W-:Y:S01]  /*76c0*/  FSEL R193, R194, -INF , P4 ;  /* 0xff800000c2c17808 */ /* 0x000fe20002000000 */
[----:B------:R-:W-:-:S01]  /*76d0*/  FFMA.FTZ R23, R2, R189, -R221 ;  /* 0x000000bd02177223 */ /* 0x000fc200000108dd */
[----:B------:R-:W-:Y:S01]  /*76e0*/  FMNMX.FTZ R0, R191, R0, !PT ;  /* 0x00000000bf007209 */ /* 0x000fe20007810000 */
        /* <DEDUP_REMOVED lines=80> */
[----:B------:R0:W-:Y:S01]  /*7bf0*/  MUFU.EX2 R138, R140 ;  /* 0x0000008c008a7308 */ /* 0x0001e20000000800 */
[----:B------:R-:W-:Y:S01]  /*7c00*/  ISETP.GT.AND P4, PT, R184, 0x68, PT ;  /* 0x00000068b800780c */ /* 0x000fe20003f84270 */
[C-C-:B------:R-:W-:Y:S01]  /*7c10*/  FFMA.FTZ R92, R2.reuse, R92, -R221.reuse ;  /* 0x0000005c025c7223 */ /* 0x140fe200000108dd */
[----:B------:R-:W-:Y:S01]  /*7c20*/  FMNMX.FTZ R0, R235, R0, !PT ;  /* 0x00000000eb007209 */ /* 0x000fe20007810000 */
[--C-:B------:R-:W-:Y:S01]  /*7c30*/  FFMA.FTZ R93, R2, R93, -R221.reuse ;  /* 0x0000005d025d7223 */ /* 0x100fe200000108dd */
[----:B------:R-:W-:Y:S01]  /*7c40*/  FSEL R237, R142, -INF , P4 ;  /* 0xff8000008eed7808 */ /* 0x000fe20002000000 */
[C-C-:B------:R-:W-:Y:S01]  /*7c50*/  FFMA.FTZ R96, R2.reuse, R96, -R221.reuse ;  /* 0x0000006002607223 */ /* 0x140fe200000108dd */
[----:B------:R-:W-:Y:S01]  /*7c60*/  FMNMX.FTZ R0, R139, R0, !PT ;  /* 0x000000008b007209 */ /* 0x000fe20007810000 */
[--C-:B------:R-:W-:Y:S01]  /*7c70*/  FFMA.FTZ R97, R2, R97, -R221.reuse ;  /* 0x0000006102617223 */ /* 0x100fe200000108dd */
[----:B------:R-:W-:Y:S01]  /*7c80*/  ISETP.GT.AND P4, PT, R184, 0x70, PT ;  /* 0x00000070b800780c */ /* 0x000fe20003f84270 */
[C-C-:B0-----:R-:W-:Y:S01]  /*7c90*/  FFMA.FTZ R140, R2.reuse, R144, -R221.reuse ;  /* 0x00000090028c7223 */ /* 0x141fe200000108dd */
[----:B------:R-:W-:Y:S01]  /*7ca0*/  FMNMX.FTZ R0, R237, R0, !PT ;  /* 0x00000000ed007209 */ /* 0x000fe20007810000 */
[--C-:B------:R-:W-:Y:S01]  /*7cb0*/  FFMA.FTZ R144, R2, R124, -R221.reuse ;  /* 0x0000007c02907223 */ /* 0x100fe200000108dd */
[----:B------:R-:W-:Y:S01]  /*7cc0*/  FSEL R146, R146, -INF , P4 ;  /* 0xff80000092927808 */ /* 0x000fe20002000000 */
[C-C-:B------:R-:W-:Y:S01]  /*7cd0*/  FFMA.FTZ R100, R2.reuse, R100, -R221.reuse ;  /* 0x0000006402647223 */ /* 0x140fe200000108dd */
[----:B------:R-:W-:Y:S01]  /*7ce0*/  FMNMX.FTZ R0, R143, R0, !PT ;  /* 0x000000008f007209 */ /* 0x000fe20007810000 */
[----:B------:R-:W-:Y:S01]  /*7cf0*/  FFMA.FTZ R101, R2, R101, -R221 ;  /* 0x0000006502657223 */ /* 0x000fe200000108dd */
[----:B------:R-:W-:Y:S01]  /*7d00*/  ISETP.GT.AND P4, PT, R184, 0x78, PT ;  /* 0x00000078b800780c */ /* 0x000fe20003f84270 */
[----:B------:R-:W-:Y:S01]  /*7d10*/  MUFU.EX2 R21, R21 ;  /* 0x0000001500157308 */ /* 0x000fe20000000800 */
[----:B------:R-:W-:-:S02]  /*7d20*/  FMNMX.FTZ R0, R146, R0, !PT ;  /* 0x0000000092007209 */ /* 0x000fc40007810000 */
[----:B------:R-:W-:Y:S02]  /*7d30*/  FSEL R150, R150, -INF , P4 ;  /* 0xff80000096967808 */ /* 0x000fe40002000000 */
[----:B------:R-:W-:Y:S02]  /*7d40*/  FMNMX.FTZ R0, R147, R0, !PT ;  /* 0x0000000093007209 */ /* 0x000fe40007810000 */
[----:B------:R-:W-:Y:S01]  /*7d50*/  FSEL R151, R151, -INF , P5 ;  /* 0xff80000097977808 */ /* 0x000fe20002800000 */
[----:B------:R-:W-:Y:S02]  /*7d60*/  WARPGROUP.DEPBAR.LE gsb0, 0x0 ;  /* 0x00008000000079c5 */ /* 0x000fe40000010000 */
[----:B------:R-:W-:Y:S01]  /*7d70*/  ISETP.GT.AND P4, PT, R184, 0x80, PT ;  /* 0x00000080b800780c */ /* 0x000fe20003f84270 */
[----:B------:R-:W-:Y:S01]  /*7d80*/  WARPGROUP.ARRIVE ;  /* 0x00000000000079c5 */ /* 0x000fe20000000000 */
[----:B------:R-:W-:Y:S01]  /*7d90*/  FMNMX.FTZ R0, R150, R0, !PT ;  /* 0x0000000096007209 */ /* 0x000fe20007810000 */
[----:B------:R-:W-:Y:S01]  /*7da0*/  MUFU.EX2 R20, R20 ;  /* 0x0000001400147308 */ /* 0x000fe20000000800 */
[----:B------:R-:W-:-:S02]  /*7db0*/  ISETP.GT.AND P5, PT, R184, 0x81, PT ;  /* 0x00000081b800780c */ /* 0x000fc40003fa4270 */
[----:B------:R-:W-:Y:S01]  /*7dc0*/  FSEL R142, R122, -INF , P4 ;  /* 0xff8000007a8e7808 */ /* 0x000fe20002000000 */
[----:B------:R-:W-:Y:S01]  /*7dd0*/  QGMMA.64x128x32.F32.E4M3.E4M3 R24, R208, gdesc[UR12], R24, gsb0 ;  /* 0x01e0000cd0187df3 */ /* 0x000fe20008000818 */
[----:B------:R-:W-:Y:S01]  /*7de0*/  FMNMX.FTZ R0, R151, R0, !PT ;  /* 0x0000000097007209 */ /* 0x000fe20007810000 */
[----:B------:R-:W-:Y:S01]  /*7df0*/  UIADD3 UR14, UR10, 0x500, URZ ;  /* 0x000005000a0e7890 */ /* 0x000fe2000fffe03f */
[----:B------:R-:W-:Y:S01]  /*7e00*/  ISETP.GT.AND P4, PT, R184, 0x88, PT ;  /* 0x00000088b800780c */ /* 0x000fe20003f84270 */
[----:B------:R-:W-:Y:S01]  /*7e10*/  MUFU.EX2 R122, R148 ;  /* 0x00000094007a7308 */ /* 0x000fe20000000800 */
[----:B------:R-:W-:Y:S01]  /*7e20*/  FSEL R123, R123, -INF , P5 ;  /* 0xff8000007b7b7808 */ /* 0x000fe20002800000 */
[----:B------:R-:W-:Y:S01]  /*7e30*/  UMOV UR15, 0xc0000010 ;  /* 0xc0000010000f7882 */ /* 0x000fe20000000000 */
[----:B------:R-:W-:Y:S01]  /*7e40*/  FMNMX.FTZ R0, R142, R0, !PT ;  /* 0x000000008e007209 */ /* 0x000fe20007810000 */
[----:B------:R-:W-:Y:S01]  /*7e50*/  UIADD3 UR10, UR10, 0x600, URZ ;  /* 0x000006000a0a7890 */ /* 0x000fe2000fffe03f */
[----:B------:R-:W-:-:S02]  /*7e60*/  ISETP.GT.AND P5, PT, R184, 0x89, PT ;  /* 0x00000089b800780c */ /* 0x000fc40003fa4270 */
[----:B------:R-:W-:Y:S01]  /*7e70*/  FSEL R126, R126, -INF , P4 ;  /* 0xff8000007e7e7808 */ /* 0x000fe20002000000 */
[----:B------:R-:W-:Y:S01]  /*7e80*/  MUFU.EX2 R22, R22 ;  /* 0x0000001600167308 */ /* 0x000fe20000000800 */
[----:B------:R-:W-:Y:S02]  /*7e90*/  FMNMX.FTZ R0, R123, R0, !PT ;  /* 0x000000007b007209 */ /* 0x000fe40007810000 */
[----:B------:R-:W-:Y:S02]  /*7ea0*/  ISETP.GT.AND P4, PT, R184, 0x90, PT ;  /* 0x00000090b800780c */ /* 0x000fe40003f84270 */
[----:B------:R-:W-:Y:S02]  /*7eb0*/  FSEL R127, R127, -INF , P5 ;  /* 0xff8000007f7f7808 */ /* 0x000fe40002800000 */
[----:B------:R-:W-:Y:S01]  /*7ec0*/  FMNMX.FTZ R0, R126, R0, !PT ;  /* 0x000000007e007209 */ /* 0x000fe20007810000 */
[----:B------:R-:W-:Y:S01]  /*7ed0*/  MUFU.EX2 R23, R23 ;  /* 0x0000001700177308 */ /* 0x000fe20000000800 */
[----:B------:R-:W-:-:S02]  /*7ee0*/  ISETP.GT.AND P5, PT, R184, 0x91, PT ;  /* 0x00000091b800780c */ /* 0x000fc40003fa4270 */
[----:B------:R-:W-:Y:S02]  /*7ef0*/  FSEL R130, R130, -INF , P4 ;  /* 0xff80000082827808 */ /* 0x000fe40002000000 */
[----:B------:R-:W-:Y:S02]  /*7f00*/  FMNMX.FTZ R0, R127, R0, !PT ;  /* 0x000000007f007209 */ /* 0x000fe40007810000 */
        /* <DEDUP_REMOVED lines=9> */
[----:B------:R-:W-:Y:S02]  /*7fa0*/  ISETP.GT.AND P4, PT, R184, 0xa0, PT ;  /* 0x000000a0b800780c */ /* 0x000fe40003f84270 */
[----:B------:R-:W-:Y:S01]  /*7fb0*/  FMNMX.FTZ R0, R134, R0, !PT ;  /* 0x0000000086007209 */ /* 0x000fe20007810000 */
[----:B------:R-:W-:Y:S01]  /*7fc0*/  MUFU.EX2 R168, R168 ;  /* 0x000000a800a87308 */ /* 0x000fe20000000800 */
[----:B------:R-:W-:-:S02]  /*7fd0*/  ISETP.GT.AND P5, PT, R184, 0xa1, PT ;  /* 0x000000a1b800780c */ /* 0x000fc40003fa4270 */
[----:B------:R-:W-:Y:S02]  /*7fe0*/  FSEL R124, R106, -INF , P4 ;  /* 0xff8000006a7c7808 */ /* 0x000fe40002000000 */
[----:B------:R-:W-:Y:S02]  /*7ff0*/  FMNMX.FTZ R0, R135, R0, !PT ;  /* 0x0000000087007209 */ /* 0x000fe40007810000 */
[----:B------:R-:W-:Y:S01]  /*8000*/  ISETP.GT.AND P4, PT, R184, 0xa8, PT ;  /* 0x000000a8b800780c */ /* 0x000fe20003f84270 */
[----:B------:R0:W-:Y:S01]  /*8010*/  MUFU.EX2 R106, R144 ;  /* 0x00000090006a7308 */ /* 0x0001e20000000800 */
[----:B------:R-:W-:Y:S02]  /*8020*/  FSEL R107, R107, -INF , P5 ;  /* 0xff8000006b6b7808 */ /* 0x000fe40002800000 */
[----:B------:R-:W-:Y:S02]  /*8030*/  FMNMX.FTZ R0, R124, R0, !PT ;  /* 0x000000007c007209 */ /* 0x000fe40007810000 */
[----:B------:R-:W-:-:S02]  /*8040*/  ISETP.GT.AND P5, PT, R184, 0xa9, PT ;  /* 0x000000a9b800780c */ /* 0x000fc40003fa4270 */
[----:B------:R-:W-:Y:S01]  /*8050*/  FSEL R110, R110, -INF , P4 ;  /* 0xff8000006e6e7808 */ /* 0x000fe20002000000 */
[----:B------:R-:W-:Y:S01]  /*8060*/  MUFU.EX2 R154, R164 ;  /* 0x000000a4009a7308 */ /* 0x000fe20000000800 */
[----:B------:R-:W-:Y:S01]  /*8070*/  FMNMX.FTZ R0, R107, R0, !PT ;  /* 0x000000006b007209 */ /* 0x000fe20007810000 */
[----:B0-----:R-:W-:Y:S01]  /*8080*/  FFMA.FTZ R144, R2, R128, -R221 ;  /* 0x0000008002907223 */ /* 0x001fe200000108dd */
        /* <DEDUP_REMOVED lines=46> */
[----:B------:R-:W-:Y:S02]  /*8370*/  FMNMX.FTZ R0, R99, R0, !PT ;  /* 0x0000000063007209 */ /* 0x000fe40007810000 */
[----:B------:R-:W-:Y:S02]  /*8380*/  FSEL R103, R103, -INF , P5 ;  /* 0xff80000067677808 */ /* 0x000fe40002800000 */
[----:B------:R-:W-:-:S03]  /*8390*/  FMNMX.FTZ R0, R102, R0, !PT ;  /* 0x0000000066007209 */ /* 0x000fc60007810000 */
[----:B------:R-:W-:Y:S01]  /*83a0*/  MUFU.EX2 R15, R15 ;  /* 0x0000000f000f7308 */ /* 0x000fe20000000800 */
[----:B------:R-:W-:Y:S01]  /*83b0*/  FMNMX.FTZ R0, R103, R0, !PT ;  /* 0x0000000067007209 */ /* 0x000fe20007810000 */
[----:B------:R-:W-:Y:S02]  /*83c0*/  WARPGROUP.DEPBAR.LE gsb0, 0x0 ;  /* 0x00008000000079c5 */ /* 0x000fe40000010000 */
[----:B------:R-:W-:Y:S02]  /*83d0*/  WARPGROUP.ARRIVE ;  /* 0x00000000000079c5 */ /* 0x000fe40000000000 */
[----:B0-----:R-:W0:Y:S02]  /*83e0*/  SHFL.BFLY PT, R144, R0, 0x2, 0x1f ;  /* 0x0c401f0000907f89 */ /* 0x001e2400000e0000 */
[----:B------:R-:W-:Y:S02]  /*83f0*/  MUFU.EX2 R177, R177 ;  /* 0x000000b100b17308 */ /* 0x000fe40000000800 */
[----:B------:R-:W-:Y:S06]  /*8400*/  QGMMA.64x128x32.F32.E4M3.E4M3 R24, R204, gdesc[UR12], R24, gsb0 ;  /* 0x01e0000ccc187df3 */ /* 0x000fec0008000818 */
[----:B------:R-:W-:Y:S08]  /*8410*/  MUFU.EX2 R188, R188 ;  /* 0x000000bc00bc7308 */ /* 0x000ff00000000800 */
[----:B------:R-:W-:Y:S01]  /*8420*/  MUFU.EX2 R190, R190 ;  /* 0x000000be00be7308 */ /* 0x000fe20000000800 */
[----:B0-----:R-:W-:-:S07]  /*8430*/  FMNMX.FTZ R144, R0, R144, !PT ;  /* 0x0000009000907209 */ /* 0x001fce0007810000 */
[----:B------:R-:W-:Y:S01]  /*8440*/  MUFU.EX2 R153, R153 ;  /* 0x0000009900997308 */ /* 0x000fe20000000800 */
[----:B------:R-:W0:Y:S07]  /*8450*/  SHFL.BFLY PT, R0, R144, 0x1, 0x1f ;  /* 0x0c201f0090007f89 */ /* 0x000e2e00000e0000 */
[----:B------:R-:W-:Y:S08]  /*8460*/  MUFU.EX2 R156, R156 ;  /* 0x0000009c009c7308 */ /* 0x000ff00000000800 */
[----:B------:R-:W-:Y:S08]  /*8470*/  MUFU.EX2 R157, R157 ;  /* 0x0000009d009d7308 */ /* 0x000ff00000000800 */
[----:B------:R-:W-:Y:S01]  /*8480*/  MUFU.EX2 R160, R160 ;  /* 0x000000a000a07308 */ /* 0x000fe20000000800 */
[----:B0-----:R-:W-:-:S04]  /*8490*/  FMNMX.FTZ R0, R144, R0, !PT ;  /* 0x0000000090007209 */ /* 0x001fc80007810000 */
[----:B------:R-:W-:Y:S01]  /*84a0*/  FSETP.NEU.FTZ.AND P4, PT, R0, -INF , PT ;  /* 0xff8000000000780b */ /* 0x000fe20003f9d000 */
[----:B------:R-:W-:-:S02]  /*84b0*/  FFMA.FTZ R144, R2, R0, -8 ;  /* 0xc100000002907423 */ /* 0x000fc40000010000 */
[----:B------:R-:W-:Y:S01]  /*84c0*/  MUFU.EX2 R161, R161 ;  /* 0x000000a100a17308 */ /* 0x000fe20000000800 */
[----:B------:R-:W-:Y:S02]  /*84d0*/  FSEL R196, R0, RZ, P4 ;  /* 0x000000ff00c47208 */ /* 0x000fe40002000000 */
[----:B------:R-:W-:-:S03]  /*84e0*/  FSEL R221, R144, RZ, P4 ;  /* 0x000000ff90dd7208 */ /* 0x000fc60002000000 */
[----:B------:R-:W-:Y:S02]  /*84f0*/  FADD.FTZ R11, -R196, R11 ;  /* 0x0000000bc40b7221 */ /* 0x000fe40000010100 */
[----:B------:R-:W-:Y:S01]  /*8500*/  MUFU.EX2 R165, R165 ;  /* 0x000000a500a57308 */ /* 0x000fe20000000800 */
[----:B------:R-:W-:-:S01]  /*8510*/  FFMA.FTZ R148, R2, R181, -R221 ;  /* 0x000000b502947223 */ /* 0x000fc200000108dd */
[C-C-:B------:R-:W-:Y:S01]  /*8520*/  FFMA.FTZ R181, R2.reuse, R191, -R221.reuse ;  /* 0x000000bf02b57223 */ /* 0x140fe200000108dd */
[----:B------:R-:W-:-:S01]  /*8530*/  FFMA.FTZ R191, R2, R195, -R221 ;  /* 0x000000c302bf7223 */ /* 0x000fc200000108dd */
[----:B------:R-:W-:Y:S01]  /*8540*/  FSEL R195, R3, RZ, P3 ;  /* 0x000000ff03c37208 */ /* 0x000fe20001800000 */
[----:B------:R-:W-:-:S01]  /*8550*/  FFMA.FTZ R144, R2, R186, -R221 ;  /* 0x000000ba02907223 */ /* 0x000fc200000108dd */
[C---:B------:R-:W-:Y:S01]  /*8560*/  FMUL.FTZ R11, R2.reuse, R11 ;  /* 0x0000000b020b7220 */ /* 0x040fe20000410000 */
[----:B------:R-:W-:-:S01]  /*8570*/  FFMA.FTZ R187, R2, R187, -R221 ;  /* 0x000000bb02bb7223 */ /* 0x000fc200000108dd */
[----:B------:R-:W-:Y:S01]  /*8580*/  MUFU.EX2 R148, R148 ;  /* 0x0000009400947308 */ /* 0x000fe20000000800 */
[----:B------:R-:W-:-:S01]  /*8590*/  FADD.FTZ R195, -R195, R12 ;  /* 0x0000000cc3c37221 */ /* 0x000fc20000010100 */
[C-C-:B------:R-:W-:Y:S01]  /*85a0*/  FFMA.FTZ R158, R2.reuse, R193, -R221.reuse ;  /* 0x000000c1029e7223 */ /* 0x140fe200000108dd */
[----:B------:R-:W-:-:S01]  /*85b0*/  FFMA.FTZ R162, R2, R197, -R221 ;  /* 0x000000c502a27223 */ /* 0x000fc200000108dd */
[C-C-:B------:R-:W-:Y:S01]  /*85c0*/  FFMA.FTZ R193, R2.reuse, R199, -R221.reuse ;  /* 0x000000c702c17223 */ /* 0x140fe200000108dd */
[C---:B------:R-:W-:Y:S01]  /*85d0*/  FMUL.FTZ R194, R2.reuse, R195 ;  /* 0x000000c302c27220 */ /* 0x040fe20000410000 */
        /* <DEDUP_REMOVED lines=30> */
[----:B------:R-:W-:Y:S01]  /*87c0*/  FFMA.FTZ R123, R2, R123, -R221 ;  /* 0x0000007b027b7223 */ /* 0x000fe200000108dd */
[----:B------:R-:W-:-:S01]  /*87d0*/  FADD.FTZ R195, R20, R195 ;  /* 0x000000c314c37221 */ /* 0x000fc20000010000 */
        /* <DEDUP_REMOVED lines=14> */
[----:B------:R-:W-:Y:S01]  /*88c0*/  FFMA.FTZ R111, R2, R111, -R221 ;  /* 0x0000006f026f7223 */ /* 0x000fe200000108dd */
[----:B------:R-:W-:-:S01]  /*88d0*/  FADD.FTZ R196, R148, R7 ;  /* 0x0000000794c47221 */ /* 0x000fc20000010000 */
[----:B------:R-:W-:Y:S01]  /*88e0*/  FADD.FTZ R7, R23, R8 ;  /* 0x0000000817077221 */ /* 0x000fe20000010000 */
        /* <DEDUP_REMOVED lines=11> */
[----:B------:R-:W-:Y:S01]  /*89a0*/  FADD.FTZ R8, R168, R7 ;  /* 0x00000007a8087221 */ /* 0x000fe20000010000 */
[----:B------:R-:W-:-:S01]  /*89b0*/  FFMA.FTZ R91, R2, R91, -R221 ;  /* 0x0000005b025b7223 */ /* 0x000fc200000108dd */
[C-C-:B------:R-:W-:Y:S01]  /*89c0*/  FFMA.FTZ R94, R2.reuse, R94, -R221.reuse ;  /* 0x0000005e025e7223 */ /* 0x140fe200000108dd */
[----:B------:R-:W-:-:S01]  /*89d0*/  FFMA.FTZ R103, R2, R103, -R221 ;  /* 0x0000006702677223 */ /* 0x000fc200000108dd */
[----:B------:R-:W-:Y:S01]  /*89e0*/  FADD.FTZ R7, R189, R8 ;  /* 0x00000008bd077221 */ /* 0x000fe20000010000 */
[----:B------:R-:W-:-:S02]  /*89f0*/  WARPGROUP.DEPBAR.LE gsb0, 0x0 ;  /* 0x00008000000079c5 */ /* 0x000fc40000010000 */
[----:B------:R-:W1:Y:S01]  /*8a00*/  MUFU.EX2 R193, R193 ;  /* 0x000000c100c17308 */ /* 0x000e620000000800 */
[----:B--2---:R-:W-:-:S01]  /*8a10*/  FADD.FTZ R195, R191, R196 ;  /* 0x000000c4bfc37221 */ /* 0x004fc20000010000 */
[----:B------:R-:W-:Y:S01]  /*8a20*/  FADD.FTZ R8, R172, R7 ;  /* 0x00000007ac087221 */ /* 0x000fe20000010000 */
[----:B------:R-:W-:-:S03]  /*8a30*/  WARPGROUP.ARRIVE ;  /* 0x00000000000079c5 */ /* 0x000fc60000000000 */
[----:B------:R-:W-:Y:S02]  /*8a40*/  FADD.FTZ R7, R169, R8 ;  /* 0x00000008a9077221 */ /* 0x000fe40000010000 */
[----:B------:R-:W2:Y:S01]  /*8a50*/  MUFU.EX2 R164, R164 ;  /* 0x000000a400a47308 */ /* 0x000ea20000000800 */
[----:B0-----:R-:W-:-:S01]  /*8a60*/  FADD.FTZ R196, R162, R195 ;  /* 0x000000c3a2c47221 */ /* 0x001fc20000010000 */
[----:B------:R-:W-:Y:S01]  /*8a70*/  FADD.FTZ R8, R176, R7 ;  /* 0x00000007b0087221 */ /* 0x000fe20000010000 */
[----:B------:R-:W-:Y:S03]  /*8a80*/  QGMMA.64x128x32.F32.E4M3.E4M3 R24, R200, gdesc[UR8], R24, gsb0 ;  /* 0x01e00008c8187df3 */ /* 0x000fe60008000818 */
[----:B------:R-:W-:-:S02]  /*8a90*/  FADD.FTZ R7, R173, R8 ;  /* 0x00000008ad077221 */ /* 0x000fc40000010000 */
[----:B------:R-:W0:Y:S01]  /*8aa0*/  MUFU.EX2 R171, R171 ;  /* 0x000000ab00ab7308 */ /* 0x000e220000000800 */
[----:B-1----:R-:W-:-:S01]  /*8ab0*/  FADD.FTZ R195, R193, R196 ;  /* 0x000000c4c1c37221 */ /* 0x002fc20000010000 */
[----:B------:R-:W-:-:S04]  /*8ac0*/  FADD.FTZ R8, R180, R7 ;  /* 0x00000007b4087221 */ /* 0x000fc80000010000 */
[----:B------:R-:W-:Y:S02]  /*8ad0*/  FADD.FTZ R8, R15, R8 ;  /* 0x000000080f087221 */ /* 0x000fe40000010000 */
        /* <DEDUP_REMOVED lines=17> */
[----:B0-----:R-:W-:-:S01]  /*8bf0*/  FADD.FTZ R7, R183, R8 ;  /* 0x00000008b7077221 */ /* 0x001fc20000010000 */
[----:B------:R-:W-:-:S06]  /*8c00*/  FADD.FTZ R8, R190, R195 ;  /* 0x000000c3be087221 */ /* 0x000fcc0000010000 */
        /* <DEDUP_REMOVED lines=60> */
[----:B------:R-:W-:-:S03]  /*8fd0*/  FADD.FTZ R8, R106, R7 ;  /* 0x000000076a087221 */ /* 0x000fc60000010000 */
        /* <DEDUP_REMOVED lines=24> */
[----:B0-----:R-:W-:-:S01]  /*9160*/  FADD.FTZ R196, R124, R195 ;  /* 0x000000c37cc47221 */ /* 0x001fc20000010000 */
[C-C-:B------:R-:W-:Y:S01]  /*9170*/  FFMA.FTZ R195, R2.reuse, R95, -R221.reuse ;  /* 0x0000005f02c37223 */ /* 0x140fe200000108dd */
[----:B------:R-:W-:-:S05]  /*9180*/  FFMA.FTZ R95, R2, R104, -R221 ;  /* 0x00000068025f7223 */ /* 0x000fca00000108dd */
        /* <DEDUP_REMOVED lines=14> */
[----:B------:R-:W-:-:S06]  /*9270*/  IADD3 R7, -R19, 0xb, RZ ;  /* 0x0000000b13077810 */ /* 0x000fcc0007ffe1ff */
[----:B------:R-:W1:Y:S01]  /*9280*/  MUFU.EX2 R115, R115 ;  /* 0x0000007300737308 */ /* 0x000e620000000800 */
[----:B--2---:R-:W-:-:S07]  /*9290*/  FADD.FTZ R104, R128, R197 ;  /* 0x000000c580687221 */ /* 0x004fce0000010000 */
[----:B------:R-:W2:Y:S01]  /*92a0*/  MUFU.EX2 R116, R116 ;  /* 0x0000007400747308 */ /* 0x000ea20000000800 */
[----:B0-----:R-:W-:-:S07]  /*92b0*/  FADD.FTZ R197, R113, R8 ;  /* 0x0000000871c57221 */ /* 0x001fce0000010000 */
[----:B------:R-:W0:Y:S01]  /*92c0*/  MUFU.EX2 R118, R118 ;  /* 0x0000007600767308 */ /* 0x000e220000000800 */
[----:B-1----:R-:W-:-:S01]  /*92d0*/  FADD.FTZ R199, R115, R104 ;  /* 0x0000006873c77221 */ /* 0x002fc20000010000 */
[----:B------:R-:W-:Y:S01]  /*92e0*/  FFMA.FTZ R104, R2, R99, -R221 ;  /* 0x0000006302687223 */ /* 0x000fe200000108dd */
[----:B------:R-:W-:-:S05]  /*92f0*/  IMAD.U32 R99, RZ, RZ, UR42 ;  /* 0x0000002aff637e24 */ /* 0x000fca000f8e00ff */
        /* <DEDUP_REMOVED lines=8> */
[----:B------:R-:W-:Y:S01]  /*9380*/  @!P0 LEA R196, R99, UR41, 0x3 ;  /* 0x0000002963c48c11 */ /* 0x000fe2000f8e18ff */
[----:B------:R-:W-:-:S01]  /*9390*/  FFMA.FTZ R99, R2, R102, -R221 ;  /* 0x0000006602637223 */ /* 0x000fc200000108dd */
[----:B------:R2:W-:Y:S06]  /*93a0*/  BAR.ARV R7, 0x100 ;  /* 0x000400070000751d */ /* 0x0005ec0000002000 */
[----:B------:R-:W3:Y:S01]  /*93b0*/  MUFU.EX2 R89, R89 ;  /* 0x0000005900597308 */ /* 0x000ee20000000800 */
[----:B0-----:R-:W-:-:S01]  /*93c0*/  FADD.FTZ R8, R88, R197 ;  /* 0x000000c558087221 */ /* 0x001fc20000010000 */
[----:B--2---:R-:W-:-:S02]  /*93d0*/  @!P0 VIADD R7, R196, 0x2e840 ;  /* 0x0002e840c4078836 */ /* 0x004fc40000000000 */
[----:B-1----:R-:W-:-:S04]  /*93e0*/  FADD.FTZ R102, R132, R199 ;  /* 0x000000c784667221 */ /* 0x002fc80000010000 */
[----:B------:R-:W0:Y:S01]  /*93f0*/  MUFU.EX2 R91, R91 ;  /* 0x0000005b005b7308 */ /* 0x000e220000000800 */
[----:B------:R-:W-:-:S04]  /*9400*/  @!P0 PRMT R7, RZ, 0x654, R7 ;  /* 0x00000654ff078816 */ /* 0x000fc80000000007 */
[----:B------:R1:W-:Y:S03]  /*9410*/  @!P0 SYNCS.ARRIVE.TRANS64.RED.A1T0 RZ, [R7+URZ], RZ ;  /* 0x000000ff07ff89a7 */ /* 0x0003e6000810043f */
        /* <DEDUP_REMOVED lines=28> */
.L_x_1959:
[----:B------:R-:W-:Y:S01]  /*95e0*/  ULEA UR10, UR43, UR41, 0x3 ;  /* 0x000000292b0a7291 */ /* 0x000fe2000f8e183f */
[----:B------:R-:W-:Y:S01]  /*95f0*/  ISETP.GT.AND P3, PT, R14, R13, PT ;  /* 0x0000000d0e00720c */ /* 0x000fe20003f64270 */
[----:B------:R-:W-:Y:S01]  /*9600*/  FMUL.FTZ R26, R26, R11 ;  /* 0x0000000b1a1a7220 */ /* 0x000fe20000410000 */
        /* <DEDUP_REMOVED lines=125> */
[----:B------:R-:W-:Y:S02]  /*9de0*/  IMAD.MOV.U32 R12, RZ, RZ, R3 ;  /* 0x000000ffff0c7224 */ /* 0x000fe400078e0003 */
[----:B------:R-:W-:Y:S01]  /*9df0*/  IMAD.MOV.U32 R15, RZ, RZ, R6 ;  /* 0x000000ffff0f7224 */ /* 0x000fe200078e0006 */
[----:B------:R-:W-:Y:S06]  /*9e00*/  @P3 BRA `(.L_x_1960) ;  /* 0xffffffb800d43947 */ /* 0x000fec000383ffff */
.L_x_1950:
[----:B------:R-:W-:-:S13]  /*9e10*/  ISETP.GE.AND P2, PT, R14, R18, PT ;  /* 0x000000120e00720c */ /* 0x000fda0003f46270 */
[----:B------:R-:W-:Y:S05]  /*9e20*/  @!P2 BRA `(.L_x_1961) ;  /* 0x00000034006ca947 */ /* 0x000fea0003800000 */
[C---:B------:R-:W-:Y:S01]  /*9e30*/  VIADD R9, R19.reuse, 0x8 ;  /* 0x0000000813097836 */ /* 0x040fe20000000000 */
[----:B------:R-:W-:Y:S01]  /*9e40*/  IADD3 R19, -R19, 0xb, RZ ;  /* 0x0000000b13137810 */ /* 0x000fe20007ffe1ff */
[----:B------:R-:W-:Y:S01]  /*9e50*/  IMAD.MOV.U32 R11, RZ, RZ, R0 ;  /* 0x000000ffff0b7224 */ /* 0x000fe200078e0000 */
[----:B------:R-:W-:Y:S01]  /*9e60*/  UMOV UR5, UR42 ;  /* 0x0000002a00057c82 */ /* 0x000fe20008000000 */
[----:B------:R-:W-:Y:S02]  /*9e70*/  IMAD.MOV.U32 R10, RZ, RZ, R3 ;  /* 0x000000ffff0a7224 */ /* 0x000fe400078e0003 */
[----:B------:R-:W-:-:S07]  /*9e80*/  IMAD.MOV.U32 R12, RZ, RZ, R6 ;  /* 0x000000ffff0c7224 */ /* 0x000fce00078e0006 */
.L_x_1971:
[----:B------:R-:W-:Y:S01]  /*9e90*/  UIADD3 UR42, UR5, 0x1, URZ ;  /* 0x00000001052a7890 */ /* 0x000fe2000fffe03f */
[----:B------:R-:W-:-:S03]  /*9ea0*/  ISETP.NE.AND P3, PT, RZ, UR40, PT ;  /* 0x00000028ff007c0c */ /* 0x000fc6000bf65270 */
[----:B------:R-:W-:-:S04]  /*9eb0*/  UISETP.NE.AND UP0, UPT, UR42, 0x2, UPT ;  /* 0x000000022a00788c */ /* 0x000fc8000bf05270 */
[----:B------:R-:W-:Y:S02]  /*9ec0*/  USEL UR7, URZ, 0x1, UP0 ;  /* 0x000000013f077887 */ /* 0x000fe40008000000 */
[----:B------:R-:W-:-:S04]  /*9ed0*/  USEL UR42, UR42, URZ, UP0 ;  /* 0x0000003f2a2a7287 */ /* 0x000fc80008000000 */
[----:B------:R-:W-:Y:S01]  /*9ee0*/  LOP3.LUT R6, R12, UR7, RZ, 0x3c, !PT ;  /* 0x000000070c067c12 */ /* 0x000fe2000f8e3cff */
[----:B------:R-:W-:Y:S07]  /*9ef0*/  @P3 BRA `(.L_x_1962) ;  /* 0x0000000000283947 */ /* 0x000fee0003800000 */
[----:B------:R-:W-:Y:S05]  /*9f00*/  @!P1 BRA `(.L_x_1963) ;  /* 0x0000000000049947 */ /* 0x000fea0003800000 */
[----:B------:R-:W-:Y:S01]  /*9f10*/  BPT.TRAP 0x1 ;  /* 0x000000040000795c */ /* 0x000fe20000300000 */
.L_x_1963:
[----:B------:R-:W-:Y:S01]  /*9f20*/  ULEA UR7, UR42, UR41, 0x3 ;  /* 0x000000292a077291 */ /* 0x000fe2000f8e183f */
[----:B------:R-:W-:-:S08]  /*9f30*/  SHF.L.U32 R0, R6, 0x1f, RZ ;  /* 0x0000001f06007819 */ /* 0x000fd000000006ff */
[----:B------:R0:W1:Y:S01]  /*9f40*/  SYNCS.PHASECHK.TRANS64.TRYWAIT P2, [UR7+0x2e830], R0 ;  /* 0x02e83000ff0075a7 */ /* 0x0000620008040147 */
[----:B------:R-:W-:Y:S05]  /*9f50*/  @!P1 BRA `(.L_x_1964) ;  /* 0x0000000000049947 */ /* 0x000fea0003800000 */
[----:B------:R-:W-:Y:S01]  /*9f60*/  BPT.TRAP 0x1 ;  /* 0x000000040000795c */ /* 0x000fe20000300000 */
.L_x_1964:
[----:B-1----:R-:W-:Y:S05]  /*9f70*/  @P2 BRA `(.L_x_1962) ;  /* 0x0000000000082947 */ /* 0x002fea0003800000 */
[----:B------:R-:W1:Y:S02]  /*9f80*/  SYNCS.PHASECHK.TRANS64.TRYWAIT P2, [UR7+0x2e830], R0 ;  /* 0x02e83000ff0075a7 */ /* 0x000e640008040147 */
[----:B-1----:R-:W-:Y:S05]  /*9f90*/  @!P2 BRA `(.L_x_1965) ;  /* 0x0000009c00b4a947 */ /* 0x002fea0003800000 */
.L_x_1962:
        /* <DEDUP_REMOVED lines=186> */
.L_x_1967:
[----:B------:R-:W-:Y:S01]  /*ab40*/  ULEA UR7, UR5, UR41, 0x3 ;  /* 0x0000002905077291 */ /* 0x000fe2000f8e183f */
[----:B01----:R-:W-:-:S08]  /*ab50*/  SHF.L.U32 R0, R12, 0x1f, RZ ;  /* 0x0000001f0c007819 */ /* 0x003fd000000006ff */
[----:B------:R0:W1:Y:S01]  /*ab60*/  SYNCS.PHASECHK.TRANS64.TRYWAIT P2, [UR7+0x2e850], R0 ;  /* 0x02e85000ff0075a7 */ /* 0x0000620008040147 */
[----:B------:R-:W-:Y:S05]  /*ab70*/  @!P1 BRA `(.L_x_1968) ;  /* 0x0000000000049947 */ /* 0x000fea0003800000 */
[----:B------:R-:W-:Y:S01]  /*ab80*/  BPT.TRAP 0x1 ;  /* 0x000000040000795c */ /* 0x000fe20000300000 */
.L_x_1968:
[----:B-1----:R-:W-:Y:S05]  /*ab90*/  @P2 BRA `(.L_x_1966) ;  /* 0x0000000000082947 */ /* 0x002fea0003800000 */
[----:B------:R-:W1:Y:S02]  /*aba0*/  SYNCS.PHASECHK.TRANS64.TRYWAIT P2, [UR7+0x2e850], R0 ;  /* 0x02e85000ff0075a7 */ /* 0x000e640008040147 */
[----:B-1----:R-:W-:Y:S05]  /*abb0*/  @!P2 BRA `(.L_x_1969) ;  /* 0x0000009000c4a947 */ /* 0x002fea0003800000 */
.L_x_1966:
[----:B------:R-:W-:Y:S01]  /*abc0*/  UIADD3 UR7, UR41, 0x400, URZ ;  /* 0x0000040029077890 */ /* 0x000fe2000fffe03f */
[----:B------:R-:W-:Y:S01]  /*abd0*/  WARPGROUP.ARRIVE ;  /* 0x00000000000079c5 */ /* 0x000fe20000000000 */
[----:B------:R-:W-:Y:S01]  /*abe0*/  UMOV UR11, 0xc0000010 ;  /* 0xc0000010000b7882 */ /* 0x000fe20000000000 */
[----:B------:R-:W-:Y:S01]  /*abf0*/  UMOV UR15, 0xc0000010 ;  /* 0xc0000010000f7882 */ /* 0x000fe20000000000 */
[----:B------:R-:W-:Y:S01]  /*ac00*/  USHF.R.U32.HI UR7, URZ, 0x4, UR7 ;  /* 0x000000043f077899 */ /* 0x000fe20008011607 */
[----:B------:R-:W-:Y:S02]  /*ac10*/  FMNMX.FTZ R12, R186, R11, !PT ;  /* 0x0000000bba0c7209 */ /* 0x000fe40007810000 */
[----:B01----:R-:W-:Y:S01]  /*ac20*/  FMNMX.FTZ R0, R184, R10, !PT ;  /* 0x0000000ab8007209 */ /* 0x003fe20007810000 */
        /* <DEDUP_REMOVED lines=128> */
[----:B-1----:R-:W-:-:S03]  /*b430*/  FMNMX.FTZ R3, R13, R16, !PT ;  /* 0x000000100d037209 */ /* 0x002fc60007810000 */
[----:B------:R-:W-:Y:S02]  /*b440*/  FADD.FTZ R13, -R0, R11 ;  /* 0x0000000b000d7221 */ /* 0x000fe40000010100 */
[----:B------:R-:W-:-:S02]  /*b450*/  FADD.FTZ R21, -R3, R10 ;  /* 0x0000000a03157221 */ /* 0x000fc40000010100 */
[C---:B------:R-:W-:Y:S01]  /*b460*/  FMUL.FTZ R10, R2.reuse, R13 ;  /* 0x0000000d020a7220 */ /* 0x040fe20000410000 */
[----:B------:R-:W-:-:S01]  /*b470*/  FFMA.FTZ R13, R2, R3, -8 ;  /* 0xc1000000020d7423 */ /* 0x000fc20000010003 */
[----:B------:R-:W-:-:S03]  /*b480*/  FMUL.FTZ R21, R2, R21 ;  /* 0x0000001502157220 */ /* 0x000fc60000410000 */
        /* <DEDUP_REMOVED lines=15> */
[----:B------:R-:W-:-:S02]  /*b580*/  WARPGROUP.DEPBAR.LE gsb0, 0x0 ;  /* 0x00008000000079c5 */ /* 0x000fc40000010000 */
[----:B------:R-:W-:Y:S01]  /*b590*/  WARPGROUP.ARRIVE ;  /* 0x00000000000079c5 */ /* 0x000fe20000000000 */
[----:B------:R-:W-:-:S01]  /*b5a0*/  FFMA.FTZ R181, R2, R181, -R13 ;  /* 0x000000b502b57223 */ /* 0x000fc2000001080d */
[C-C-:B------:R-:W-:Y:S01]  /*b5b0*/  FFMA.FTZ R152, R2.reuse, R152, -R13.reuse ;  /* 0x0000009802987223 */ /* 0x140fe2000001080d */
[----:B------:R-:W-:-:S01]  /*b5c0*/  FFMA.FTZ R153, R2, R153, -R13 ;  /* 0x0000009902997223 */ /* 0x000fc2000001080d */
[C-C-:B------:R-:W-:Y:S01]  /*b5d0*/  FFMA.FTZ R156, R2.reuse, R156, -R13.reuse ;  /* 0x0000009c029c7223 */ /* 0x140fe2000001080d */
[----:B------:R-:W-:-:S01]  /*b5e0*/  FFMA.FTZ R157, R2, R157, -R13 ;  /* 0x0000009d029d7223 */ /* 0x000fc2000001080d */
        /* <DEDUP_REMOVED lines=38> */
[C---:B------:R-:W-:Y:S01]  /*b850*/  FFMA.FTZ R13, R2.reuse, R101, -R13 ;  /* 0x00000065020d7223 */ /* 0x040fe2000001080d */
[----:B------:R-:W-:-:S01]  /*b860*/  FFMA.FTZ R101, R2, R0, -8 ;  /* 0xc100000002657423 */ /* 0x000fc20000010000 */
[----:B------:R-:W-:Y:S03]  /*b870*/  MUFU.EX2 R11, R21 ;  /* 0x00000015000b7308 */ /* 0x000fe60000000800 */
[----:B------:R-:W-:-:S01]  /*b880*/  FFMA.FTZ R184, R2, R187, -R101 ;  /* 0x000000bb02b87223 */ /* 0x000fc20000010865 */
[C-C-:B------:R-:W-:Y:S01]  /*b890*/  FFMA.FTZ R187, R2.reuse, R191, -R101.reuse ;  /* 0x000000bf02bb7223 */ /* 0x140fe20000010865 */
[----:B------:R-:W-:-:S01]  /*b8a0*/  FFMA.FTZ R188, R2, R194, -R101 ;  /* 0x000000c202bc7223 */ /* 0x000fc20000010865 */
[C-C-:B------:R-:W-:Y:S01]  /*b8b0*/  FFMA.FTZ R191, R2.reuse, R195, -R101.reuse ;  /* 0x000000c302bf7223 */ /* 0x140fe20000010865 */
[----:B------:R-:W-:-:S01]  /*b8c0*/  FFMA.FTZ R193, R2, R199, -R101 ;  /* 0x000000c702c17223 */ /* 0x000fc20000010865 */
[----:B------:R0:W-:Y:S01]  /*b8d0*/  MUFU.EX2 R21, R189 ;  /* 0x000000bd00157308 */ /* 0x0001e20000000800 */
        /* <DEDUP_REMOVED lines=8> */
[----:B0-----:R-:W-:-:S01]  /*b960*/  FFMA.FTZ R189, R2, R186, -R101 ;  /* 0x000000ba02bd7223 */ /* 0x001fc20000010865 */
        /* <DEDUP_REMOVED lines=48> */
[----:B------:R-:W-:-:S02]  /*bc70*/  IMAD.U32 R194, RZ, RZ, UR42 ;  /* 0x0000002affc27e24 */ /* 0x000fc4000f8e00ff */
[----:B------:R-:W-:-:S03]  /*bc80*/  FFMA.FTZ R102, R2, R102, -R101 ;  /* 0x0000006602667223 */ /* 0x000fc60000010865 */
[----:B------:R-:W-:Y:S01]  /*bc90*/  @!P0 LEA R194, R194, UR41, 0x3 ;  /* 0x00000029c2c28c11 */ /* 0x000fe2000f8e18ff */
[----:B------:R-:W2:Y:S01]  /*bca0*/  MUFU.EX2 R187, R187 ;  /* 0x000000bb00bb7308 */ /* 0x000ea20000000800 */
[----:B0-----:R-:W-:-:S07]  /*bcb0*/  FADD.FTZ R8, R16, R195 ;  /* 0x000000c310087221 */ /* 0x001fce0000010000 */
[----:B------:R-:W0:Y:S01]  /*bcc0*/  MUFU.EX2 R20, R20 ;  /* 0x0000001400147308 */ /* 0x000e220000000800 */
[----:B-1----:R-:W-:-:S01]  /*bcd0*/  FADD.FTZ R192, R186, R7 ;  /* 0x00000007bac07221 */ /* 0x002fc20000010000 */
[----:B------:R-:W-:-:S06]  /*bce0*/  FADD.FTZ R7, R21, R8 ;  /* 0x0000000815077221 */ /* 0x000fcc0000010000 */
        /* <DEDUP_REMOVED lines=8> */
[----:B------:R-:W-:Y:S01]  /*bd70*/  QGMMA.64x128x32.F32.E4M3.E4M3 R24, R212, gdesc[UR12], R24, gsb0 ;  /* 0x01e0000cd4187df3 */ /* 0x000fe20008000818 */
[----:B------:R-:W-:Y:S01]  /*bd80*/  UIADD3 UR14, UR10, 0x400, URZ ;  /* 0x000004000a0e7890 */ /* 0x000fe2000fffe03f */
[----:B------:R-:W-:-:S04]  /*bd90*/  UMOV UR15, 0xc0000010 ;  /* 0xc0000010000f7882 */ /* 0x000fc80000000000 */
        /* <DEDUP_REMOVED lines=42> */
[----:B------:R-:W-:Y:S01]  /*c040*/  UMOV UR15, 0xc0000010 ;  /* 0xc0000010000f7882 */ /* 0x000fe20000000000 */
[----:B------:R-:W-:-:S03]  /*c050*/  UIADD3 UR10, UR10, 0x600, URZ ;  /* 0x000006000a0a7890 */ /* 0x000fc6000fffe03f */
        /* <DEDUP_REMOVED lines=39> */
[----:B0-----:R-:W-:-:S05]  /*c2d0*/  FADD.FTZ R195, R167, R192 ;  /* 0x000000c0a7c37221 */ /* 0x001fca0000010000 */
        /* <DEDUP_REMOVED lines=72> */
[C-C-:B------:R-:W-:Y:S01]  /*c760*/  FFMA.FTZ R195, R2.reuse, R95, -R101.reuse ;  /* 0x0000005f02c37223 */ /* 0x140fe20000010865 */
[----:B------:R-:W-:-:S05]  /*c770*/  FFMA.FTZ R95, R2, R98, -R101 ;  /* 0x00000062025f7223 */ /* 0x000fca0000010865 */
        /* <DEDUP_REMOVED lines=21> */
[C-C-:B------:R-:W-:Y:S01]  /*c8d0*/  FFMA.FTZ R98, R2.reuse, R99, -R101.reuse ;  /* 0x0000006302627223 */ /* 0x140fe20000010865 */
[----:B------:R-:W-:-:S05]  /*c8e0*/  FFMA.FTZ R101, R2, R103, -R101 ;  /* 0x0000006702657223 */ /* 0x000fca0000010865 */
[----:B------:R-:W0:Y:S01]  /*c8f0*/  MUFU.EX2 R117, R117 ;  /* 0x0000007500757308 */ /* 0x000e220000000800 */
[----:B--2---:R-:W-:-:S01]  /*c900*/  FADD.FTZ R8, R116, R7 ;  /* 0x0000000774087221 */ /* 0x004fc20000010000 */
[----:B------:R-:W-:-:S05]  /*c910*/  @!P0 VIADD R7, R194, 0x2e840 ;  /* 0x0002e840c2078836 */ /* 0x000fca0000000000 */
[----:B------:R-:W-:Y:S01]  /*c920*/  @!P0 PRMT R7, RZ, 0x654, R7 ;  /* 0x00000654ff078816 */ /* 0x000fe20000000007 */
[----:B------:R-:W2:Y:S01]  /*c930*/  MUFU.EX2 R119, R119 ;  /* 0x0000007700777308 */ /* 0x000ea20000000800 */
[----:B-1----:R-:W-:-:S01]  /*c940*/  FADD.FTZ R192, R118, R197 ;  /* 0x000000c576c07221 */ /* 0x002fc20000010000 */
[----:B------:R1:W-:Y:S06]  /*c950*/  BAR.ARV R19, 0x100 ;  /* 0x000400130000751d */ /* 0x0003ec0000002000 */
[----:B------:R-:W3:Y:S01]  /*c960*/  MUFU.EX2 R88, R88 ;  /* 0x0000005800587308 */ /* 0x000ee20000000800 */
[----:B0-----:R-:W-:-:S01]  /*c970*/  FADD.FTZ R99, R117, R8 ;  /* 0x0000000875637221 */ /* 0x001fc20000010000 */
[----:B------:R0:W-:Y:S06]  /*c980*/  @!P0 SYNCS.ARRIVE.TRANS64.RED.A1T0 RZ, [R7+URZ], RZ ;  /* 0x000000ff07ff89a7 */ /* 0x0001ec000810043f */
[----:B------:R-:W4:Y:S01]  /*c990*/  MUFU.EX2 R90, R90 ;  /* 0x0000005a005a7308 */ /* 0x000f220000000800 */
[----:B--2---:R-:W-:-:S07]  /*c9a0*/  FADD.FTZ R197, R119, R192 ;  /* 0x000000c077c57221 */ /* 0x004fce0000010000 */
[----:B------:R-:W2:Y:S01]  /*c9b0*/  MUFU.EX2 R89, R89 ;  /* 0x0000005900597308 */ /* 0x000ea20000000800 */
[----:B---3--:R-:W-:-:S07]  /*c9c0*/  FADD.FTZ R8, R88, R99 ;  /* 0x0000006358087221 */ /* 0x008fce0000010000 */
[----:B------:R-:W3:Y:S01]  /*c9d0*/  MUFU.EX2 R91, R91 ;  /* 0x0000005b005b7308 */ /* 0x000ee20000000800 */
[----:B----4-:R-:W-:-:S07]  /*c9e0*/  FADD.FTZ R192, R90, R197 ;  /* 0x000000c55ac07221 */ /* 0x010fce0000010000 */
[----:B------:R-:W4:Y:S01]  /*c9f0*/  MUFU.EX2 R92, R92 ;  /* 0x0000005c005c7308 */ /* 0x000f220000000800 */
[----:B--2---:R-:W-:-:S07]  /*ca00*/  FADD.FTZ R99, R89, R8 ;  /* 0x0000000859637221 */ /* 0x004fce0000010000 */
[----:B------:R-:W2:Y:S01]  /*ca10*/  MUFU.EX2 R94, R94 ;  /* 0x0000005e005e7308 */ /* 0x000ea20000000800 */
[----:B---3--:R-:W-:-:S07]  /*ca20*/  FADD.FTZ R103, R91, R192 ;  /* 0x000000c05b677221 */ /* 0x008fce0000010000 */
[----:B------:R-:W0:Y:S01]  /*ca30*/  MUFU.EX2 R93, R93 ;  /* 0x0000005d005d7308 */ /* 0x000e220000000800 */
[----:B----4-:R-:W-:-:S07]  /*ca40*/  FADD.FTZ R8, R92, R99 ;  /* 0x000000635c087221 */ /* 0x010fce0000010000 */
[----:B------:R-:W3:Y:S01]  /*ca50*/  MUFU.EX2 R195, R195 ;  /* 0x000000c300c37308 */ /* 0x000ee20000000800 */
[----:B--2---:R-:W-:-:S07]  /*ca60*/  FADD.FTZ R192, R94, R103 ;  /* 0x000000675ec07221 */ /* 0x004fce0000010000 */
[----:B------:R-:W2:Y:S01]  /*ca70*/  MUFU.EX2 R96, R96 ;  /* 0x0000006000607308 */ /* 0x000ea20000000800 */
[----:B0-----:R-:W-:-:S07]  /*ca80*/  FADD.FTZ R7, R93, R8 ;  /* 0x000000085d077221 */ /* 0x001fce0000010000 */
[----:B------:R-:W0:Y:S01]  /*ca90*/  MUFU.EX2 R95, R95 ;  /* 0x0000005f005f7308 */ /* 0x000e220000000800 */
[----:B---3--:R-:W-:-:S07]  /*caa0*/  FADD.FTZ R192, R195, R192 ;  /* 0x000000c0c3c07221 */ /* 0x008fce0000010000 */
        /* <DEDUP_REMOVED lines=11> */
[----:B---3--:R-:W-:-:S01]  /*cb60*/  FADD.FTZ R7, R102, R7 ;  /* 0x0000000766077221 */ /* 0x008fc20000010000 */
[----:B--2---:R-:W-:-:S03]  /*cb70*/  FADD.FTZ R8, R13, R8 ;  /* 0x000000080d087221 */ /* 0x004fc60000010000 */
[----:B0-----:R-:W-:Y:S01]  /*cb80*/  FADD.FTZ R7, R101, R7 ;  /* 0x0000000765077221 */ /* 0x001fe20000010000 */
[----:B-1----:R-:W-:Y:S06]  /*cb90*/  @!P1 BRA `(.L_x_1970) ;  /* 0x0000000000049947 */ /* 0x002fec0003800000 */
[----:B------:R-:W-:Y:S01]  /*cba0*/  BPT.TRAP 0x1 ;  /* 0x000000040000795c */ /* 0x000fe20000300000 */
.L_x_1970:
[----:B------:R-:W-:Y:S01]  /*cbb0*/  ULEA UR5, UR5, UR41, 0x3 ;  /* 0x0000002905057291 */ /* 0x000fe2000f8e183f */
[----:B------:R-:W-:Y:S01]  /*cbc0*/  ISETP.GT.AND P2, PT, R14, R18, PT ;  /* 0x000000120e00720c */ /* 0x000fe20003f44270 */
[-C--:B------:R-:W-:Y:S01]  /*cbd0*/  FMUL.FTZ R24, R24, R11.reuse ;  /* 0x0000000b18187220 */ /* 0x080fe20000410000 */
[----:B------:R-:W-:Y:S01]  /*cbe0*/  F2FP.SATFINITE.E4M3.F32.PACK_AB_MERGE_C R16, R21, R16, RZ ;  /* 0x000000101510723e */ /* 0x000fe200048070ff */
[----:B------:R-:W-:Y:S01]  /*cbf0*/  UIADD3 UR5, UR5, 0x2e860, URZ ;  /* 0x0002e86005057890 */ /* 0x000fe2000fffe03f */
[----:B------:R-:W-:Y:S01]  /*cc00*/  F2FP.SATFINITE.E4M3.F32.PACK_AB_MERGE_C R186, R187, R186, RZ ;  /* 0x000000babbba723e */ /* 0x000fe200048070ff */
[-C--:B------:R-:W-:Y:S01]  /*cc10*/  FMUL.FTZ R25, R25, R11.reuse ;  /* 0x0000000b19197220 */ /* 0x080fe20000410000 */
        /* <DEDUP_REMOVED lines=13> */
[----:B------:R-:W-:Y:S01]  /*ccf0*/  UMOV UR5, UR42 ;  /* 0x0000002a00057c82 */ /* 0x000fe20008000000 */
        /* <DEDUP_REMOVED lines=110> */
.L_x_1961:
[----:B------:R-:W-:Y:S06]  /*d3e0*/  BAR.ARV 0x8, 0x180 ;  /* 0x0206000000007b1d */ /* 0x000fec0000002000 */
[----:B------:R-:W-:Y:S05]  /*d3f0*/  @!P1 BRA `(.L_x_1972) ;  /* 0x0000000000049947 */ /* 0x000fea0003800000 */
[----:B------:R-:W-:Y:S01]  /*d400*/  BPT.TRAP 0x1 ;  /* 0x000000040000795c */ /* 0x000fe20000300000 */
.L_x_1972:
[----:B------:R-:W-:Y:S01]  /*d410*/  ULEA UR5, UR42, UR41, 0x3 ;  /* 0x000000292a057291 */ /* 0x000fe2000f8e183f */
[----:B------:R-:W-:-:S08]  /*d420*/  SHF.L.U32 R6, R6, 0x1f, RZ ;  /* 0x0000001f06067819 */ /* 0x000fd000000006ff */
[----:B------:R0:W1:Y:S01]  /*d430*/  SYNCS.PHASECHK.TRANS64.TRYWAIT P0, [UR5+0x2e850], R6 ;  /* 0x02e85006ff0075a7 */ /* 0x0000620008000145 */
[----:B------:R-:W-:Y:S05]  /*d440*/  @!P1 BRA `(.L_x_1973) ;  /* 0x0000000000049947 */ /* 0x000fea0003800000 */
[----:B------:R-:W-:Y:S01]  /*d450*/  BPT.TRAP 0x1 ;  /* 0x000000040000795c */ /* 0x000fe20000300000 */
.L_x_1973:
[----:B-1----:R-:W-:Y:S05]  /*d460*/  @P0 BRA `(.L_x_1974) ;  /* 0x0000000000080947 */ /* 0x002fea0003800000 */
[----:B------:R-:W1:Y:S02]  /*d470*/  SYNCS.PHASECHK.TRANS64.TRYWAIT P0, [UR5+0x2e850], R6 ;  /* 0x02e85006ff0075a7 */ /* 0x000e640008000145 */
[----:B-1----:R-:W-:Y:S05]  /*d480*/  @!P0 BRA `(.L_x_1975) ;  /* 0x0000006800a88947 */ /* 0x002fea0003800000 */
.L_x_1974:
[----:B------:R-:W-:Y:S01]  /*d490*/  UIADD3 UR41, UR41, 0x400, URZ ;  /* 0x0000040029297890 */ /* 0x000fe2000fffe03f */
[----:B------:R-:W-:Y:S01]  /*d4a0*/  WARPGROUP.ARRIVE ;  /* 0x00000000000079c5 */ /* 0x000fe20000000000 */
[----:B------:R-:W-:Y:S01]  /*d4b0*/  UMOV UR43, 0xc0000010 ;  /* 0xc0000010002b7882 */ /* 0x000fe20000000000 */
[----:B------:R-:W-:Y:S01]  /*d4c0*/  UMOV UR7, 0xc0000010 ;  /* 0xc000001000077882 */ /* 0x000fe20000000000 */
[----:B------:R-:W-:Y:S01]  /*d4d0*/  USHF.R.U32.HI UR41, URZ, 0x4, UR41 ;  /* 0x000000043f297899 */ /* 0x000fe20008011629 */
[----:B------:R-:W2:Y:S03]  /*d4e0*/  LDC.64 R10, c[0x0][0x9a0] ;  /* 0x00026800ff0a7b82 */ /* 0x000ea60000000a00 */
[----:B------:R-:W-:-:S04]  /*d4f0*/  ULOP3.LUT UR41, UR41, 0x3fff, URZ, 0xc0, !UPT ;  /* 0x00003fff29297892 */ /* 0x000fc8000f8ec03f */
[----:B------:R-:W-:-:S04]  /*d500*/  ULOP3.LUT UR41, UR41, 0x10000, URZ, 0xfc, !UPT ;  /* 0x0001000029297892 */ /* 0x000fc8000f8efc3f */
[----:B------:R-:W-:-:S04]  /*d510*/  UIMAD UR42, UR42, 0x700, UR41 ;  /* 0x000007002a2a78a4 */ /* 0x000fc8000f8e0229 */
[----:B------:R-:W-:-:S05]  /*d520*/  UIADD3 UR6, UR42, 0x100, URZ ;  /* 0x000001002a067890 */ /* 0x000fca000fffe03f */
[----:B------:R-:W-:Y:S01]  /*d530*/  QGMMA.64x128x32.F32.E4M3.E4M3 R24, R224, gdesc[UR40], R24, gsb0 ;  /* 0x01e00028e0187df3 */ /* 0x000fe20008000818 */
[----:B--2---:R-:W-:-:S04]  /*d540*/  ISETP.NE.U32.AND P0, PT, R10, RZ, PT ;  /* 0x000000ff0a00720c */ /* 0x004fc80003f05070 */
[----:B------:R-:W-:-:S13]  /*d550*/  ISETP.NE.AND.EX P0, PT, R11, RZ, PT, P0 ;  /* 0x000000ff0b00720c */ /* 0x000fda0003f05300 */
[----:B------:R-:W2:Y:S08]  /*d560*/  @P0 LDC.64 R12, c[0x0][0x9c8] ;  /* 0x00027200ff0c0b82 */ /* 0x000eb00000000a00 */
[----:B------:R-:W0:Y:S01]  /*d570*/  @P0 LDC.64 R14, c[0x0][0x9d0] ;  /* 0x00027400ff0e0b82 */ /* 0x000e220000000a00 */
[----:B--2---:R-:W-:-:S04]  /*d580*/  @P0 IMAD R4, R12, UR37, RZ ;  /* 0x000000250c040c24 */ /* 0x004fc8000f8e02ff */
[----:B------:R-:W-:Y:S01]  /*d590*/  @P0 IMAD R9, R13, UR36, R4 ;  /* 0x000000240d090c24 */ /* 0x000fe2000f8e0204 */
[----:B------:R-:W-:Y:S01]  /*d5a0*/  @P0 SHF.R.S32.HI R13, RZ, 0x1f, R17 ;  /* 0x0000001fff0d0819 */ /* 0x000fe20000011411 */
[----:B-1----:R-:W-:-:S04]  /*d5b0*/  @P0 IMAD.WIDE.U32 R4, R12, UR36, RZ ;  /* 0x000000240c040c25 */ /* 0x002fc8000f8e00ff */
[-C--:B0-----:R-:W-:Y:S02]  /*d5c0*/  @P0 IMAD R6, R13, R14.reuse, RZ ;  /* 0x0000000e0d060224 */ /* 0x081fe400078e02ff */
        /* <DEDUP_REMOVED lines=28> */
[----:B------:R-:W-:Y:S01]  /*d790*/  UIADD3 UR42, UR42, 0x600, URZ ;  /* 0x000006002a2a7890 */ /* 0x000fe2000fffe03f */
[----:B------:R-:W1:Y:S01]  /*d7a0*/  SHFL.BFLY PT, R5, R8, 0x2, 0x1f ;  /* 0x0c401f0008057f89 */ /* 0x000e6200000e0000 */
[----:B------:R-:W-:-:S03]  /*d7b0*/  UMOV UR43, 0xc0000010 ;  /* 0xc0000010002b7882 */ /* 0x000fc60000000000 */
[----:B------:R-:W3:Y:S01]  /*d7c0*/  SHFL.BFLY PT, R12, R7, 0x2, 0x1f ;  /* 0x0c401f00070c7f89 */ /* 0x000ee200000e0000 */
[----:B------:R-:W-:Y:S02]  /*d7d0*/  WARPGROUP.DEPBAR.LE gsb0, 0x0 ;  /* 0x00008000000079c5 */ /* 0x000fe40000010000 */
[----:B------:R-:W-:-:S06]  /*d7e0*/  WARPGROUP.ARRIVE ;  /* 0x00000000000079c5 */ /* 0x000fcc0000000000 */
[----:B------:R-:W-:Y:S01]  /*d7f0*/  QGMMA.64x128x32.F32.E4M3.E4M3 R24, R204, gdesc[UR4], R24, gsb0 ;  /* 0x01e00004cc187df3 */ /* 0x000fe20008000818 */
[----:B-1----:R-:W-:Y:S01]  /*d800*/  FADD.FTZ R5, R5, R8 ;  /* 0x0000000805057221 */ /* 0x002fe20000010000 */
[----:B---3--:R-:W-:-:S04]  /*d810*/  FADD.FTZ R12, R12, R7 ;  /* 0x000000070c0c7221 */ /* 0x008fc80000010000 */
[----:B------:R-:W1:Y:S04]  /*d820*/  SHFL.BFLY PT, R4, R5, 0x1, 0x1f ;  /* 0x0c201f0005047f89 */ /* 0x000e6800000e0000 */
[----:B------:R-:W3:Y:S01]  /*d830*/  SHFL.BFLY PT, R9, R12, 0x1, 0x1f ;  /* 0x0c201f000c097f89 */ /* 0x000ee200000e0000 */
[----:B------:R-:W-:Y:S02]  /*d840*/  IMAD.MOV.U32 R7, RZ, RZ, RZ ;  /* 0x000000ffff077224 */ /* 0x000fe400078e00ff */
[----:B-1----:R-:W-:Y:S01]  /*d850*/  FADD.FTZ R13, R5, R4 ;  /* 0x00000004050d7221 */ /* 0x002fe20000010000 */
[----:B---3--:R-:W-:-:S04]  /*d860*/  FADD.FTZ R14, R12, R9 ;  /* 0x000000090c0e7221 */ /* 0x008fc80000010000 */
[C---:B------:R-:W-:Y:S01]  /*d870*/  FSETP.NE.FTZ.AND P0, PT, R13.reuse, RZ, PT ;  /* 0x000000ff0d00720b */ /* 0x040fe20003f15000 */
[----:B------:R-:W-:Y:S01]  /*d880*/  FMUL.FTZ R15, R13, 0.00390625 ;  /* 0x3b8000000d0f7820 */ /* 0x000fe20000410000 */
[----:B0-----:R-:W-:-:S04]  /*d890*/  FMUL.FTZ R10, R14, 0.00390625 ;  /* 0x3b8000000e0a7820 */ /* 0x001fc80000410000 */
        /* <DEDUP_REMOVED lines=15> */
[----:B--2---:R-:W-:Y:S01]  /*d990*/  FMUL.FTZ R7, R7, R6 ;  /* 0x0000000607077220 */ /* 0x004fe20000410000 */
[----:B------:R-:W-:Y:S02]  /*d9a0*/  IMAD.MOV.U32 R5, RZ, RZ, -0x800000 ;  /* 0xff800000ff057424 */ /* 0x000fe400078e00ff */
[----:B-1----:R-:W-:Y:S01]  /*d9b0*/  @P3 FMUL.FTZ R13, R10, 0.69314718246459960938 ;  /* 0x3f3172180a0d3820 */ /* 0x002fe20000410000 */
[----:B------:R-:W-:-:S03]  /*d9c0*/  @P2 FFMA.FTZ R4, R8, R3, R9 ;  /* 0x0000000308042223 */ /* 0x000fc60000010009 */
[----:B------:R-:W-:Y:S01]  /*d9d0*/  @P3 FFMA.FTZ R5, R2, R0, R13 ;  /* 0x0000000002053223 */ /* 0x000fe2000001000d */
[----:B---3--:R-:W-:Y:S01]  /*d9e0*/  FMUL.FTZ R11, R11, R6 ;  /* 0x000000060b0b7220 */ /* 0x008fe20000410000 */
[----:B------:R-:W-:Y:S02]  /*d9f0*/  WARPGROUP.DEPBAR.LE gsb0, 0x0 ;  /* 0x00008000000079c5 */ /* 0x000fe40000010000 */
[----:B------:R-:W-:Y:S05]  /*da00*/  @!P1 BRA `(.L_x_1976) ;  /* 0x0000000000049947 */ /* 0x000fea0003800000 */
[----:B------:R-:W-:Y:S01]  /*da10*/  BPT.TRAP 0x1 ;  /* 0x000000040000795c */ /* 0x000fe20000300000 */
.L_x_1976:
        /* <DEDUP_REMOVED lines=68> */
.L_x_1943:
[----:B------:R-:W-:Y:S05]  /*de60*/  @P0 BRA `(.L_x_1977) ;  /* 0x0000002000540947 */ /* 0x000fea0003800000 */
[----:B0-----:R-:W0:Y:S01]  /*de70*/  S2R R6, SR_TID.X ;  /* 0x0000000000067919 */ /* 0x001e220000002100 */
        /* <DEDUP_REMOVED lines=13> */
[----:B------:R-:W-:Y:S01]  /*df50*/  SEL R94, R60, R61, P0 ;  /* 0x0000003d3c5e7207 */ /* 0x000fe20000000000 */
[----:B0-----:R-:W-:Y:S01]  /*df60*/  VIADD R2, R6, 0xffffff80 ;  /* 0xffffff8006027836 */ /* 0x001fe20000000000 */
[----:B------:R-:W-:Y:S02]  /*df70*/  SEL R103, R61, R60, P0 ;  /* 0x0000003c3d677207 */ /* 0x000fe40000000000 */
[----:B------:R-:W-:Y:S02]  /*df80*/  SEL R98, R52, R53, P0 ;  /* 0x0000003534627207 */ /* 0x000fe40000000000 */
[----:B------:R-:W-:Y:S02]  /*df90*/  SHF.R.S32.HI R7, RZ, 0x1f, R2 ;  /* 0x0000001fff077819 */ /* 0x000fe40000011402 */
[----:B------:R-:W-:Y:S02]  /*dfa0*/  SEL R105, R53, R52, P0 ;  /* 0x0000003435697207 */ /* 0x000fe40000000000 */
[----:B------:R-:W-:-:S02]  /*dfb0*/  LEA.HI R0, R7, R2, RZ, 0x7 ;  /* 0x0000000207007211 */ /* 0x000fc400078f38ff */
[----:B------:R-:W-:Y:S02]  /*dfc0*/  SEL R60, R38, R39, P0 ;  /* 0x00000027263c7207 */ /* 0x000fe40000000000 */
[----:B------:R-:W-:Y:S02]  /*dfd0*/  LOP3.LUT R9, R0, 0xffffff80, RZ, 0xc0, !PT ;  /* 0xffffff8000097812 */ /* 0x000fe400078ec0ff */
[----:B------:R-:W-:Y:S02]  /*dfe0*/  SEL R91, R39, R38, P0 ;  /* 0x00000026275b7207 */ /* 0x000fe40000000000 */
[----:B------:R-:W-:Y:S02]  /*dff0*/  SEL R38, R66, R67, P0 ;  /* 0x0000004342267207 */ /* 0x000fe40000000000 */
[----:B------:R-:W-:Y:S01]  /*e000*/  SEL R53, R67, R66, P0 ;  /* 0x0000004243357207 */ /* 0x000fe20000000000 */
[----:B------:R-:W-:Y:S01]  /*e010*/  IMAD.IADD R66, R2, 0x1, -R9 ;  /* 0x0000000102427824 */ /* 0x000fe200078e0a09 */
[----:B------:R-:W-:-:S02]  /*e020*/  SEL R20, R44, R45, P0 ;  /* 0x0000002d2c147207 */ /* 0x000fc40000000000 */
[----:B------:R-:W-:Y:S02]  /*e030*/  SEL R21, R45, R44, P0 ;  /* 0x0000002c2d157207 */ /* 0x000fe40000000000 */
[----:B------:R-:W-:Y:S02]  /*e040*/  SHF.R.S32.HI R13, RZ, 0x1f, R66 ;  /* 0x0000001fff0d7819 */ /* 0x000fe40000011442 */
[----:B------:R-:W-:Y:S02]  /*e050*/  SEL R88, R80, R81, P0 ;  /* 0x0000005150587207 */ /* 0x000fe40000000000 */
[----:B------:R-:W-:Y:S02]  /*e060*/  SEL R95, R81, R80, P0 ;  /* 0x00000050515f7207 */ /* 0x000fe40000000000 */
[----:B------:R-:W-:Y:S02]  /*e070*/  SEL R44, R26, R27, P0 ;  /* 0x0000001b1a2c7207 */ /* 0x000fe40000000000 */
[----:B------:R-:W-:-:S02]  /*e080*/  SEL R81, R27, R26, P0 ;  /* 0x0000001a1b517207 */ /* 0x000fc40000000000 */
[----:B------:R-:W-:Y:S02]  /*e090*/  LEA.HI R26, R13, R66, RZ, 0x2 ;  /* 0x000000420d1a7211 */ /* 0x000fe400078f10ff */
[----:B------:R-:W-:Y:S02]  /*e0a0*/  LEA.HI R15, R7, R2, RZ, 0x2 ;  /* 0x00000002070f7211 */ /* 0x000fe400078f10ff */
[--C-:B------:R-:W-:Y:S02]  /*e0b0*/  SHF.R.S32.HI R10, RZ, 0x2, R26.reuse ;  /* 0x00000002ff0a7819 */ /* 0x100fe4000001141a */
[----:B------:R-:W-:Y:S02]  /*e0c0*/  SHF.R.S32.HI R7, RZ, 0x1f, R26 ;  /* 0x0000001fff077819 */ /* 0x000fe4000001141a */
[----:B------:R-:W-:Y:S02]  /*e0d0*/  LOP3.LUT R27, R15, 0xfffffffc, RZ, 0xc0, !PT ;  /* 0xfffffffc0f1b7812 */ /* 0x000fe400078ec0ff */
[----:B------:R-:W-:-:S02]  /*e0e0*/  SHF.R.S32.HI R9, RZ, 0x7, R0 ;  /* 0x00000007ff097819 */ /* 0x000fc40000011400 */
[----:B------:R-:W-:Y:S01]  /*e0f0*/  LEA.HI R15, R7, R10, RZ, 0x3 ;  /* 0x0000000a070f7211 */ /* 0x000fe200078f18ff */
[----:B------:R-:W-:Y:S01]  /*e100*/  IMAD.IADD R27, R2, 0x1, -R27 ;  /* 0x00000001021b7824 */ /* 0x000fe200078e0a1b */
[----:B------:R-:W-:Y:S02]  /*e110*/  SEL R22, R82, R83, P0 ;  /* 0x0000005352167207 */ /* 0x000fe40000000000 */
[----:B------:R-:W-:Y:S02]  /*e120*/  SEL R39, R83, R82, P0 ;  /* 0x0000005253277207 */ /* 0x000fe40000000000 */
[----:B------:R-:W-:Y:S01]  /*e130*/  LEA.HI R0, R0, R9, RZ, 0x1 ;  /* 0x0000000900007211 */ /* 0x000fe200078f08ff */
[----:B------:R-:W0:Y:S01]  /*e140*/  LDC R82, c[0x0][0xbe8] ;  /* 0x0002fa00ff527b82 */ /* 0x000e220000000800 */
[----:B------:R-:W-:Y:S02]  /*e150*/  LOP3.LUT R15, R15, 0xfffffff8, RZ, 0xc0, !PT ;  /* 0xfffffff80f0f7812 */ /* 0x000fe400078ec0ff */
[----:B------:R-:W-:-:S02]  /*e160*/  SHF.R.S32.HI R7, RZ, 0x1f, R17 ;  /* 0x0000001fff077819 */ /* 0x000fc40000011411 */
[----:B------:R-:W-:Y:S01]  /*e170*/  LOP3.LUT R0, R0, 0x3fffffe, RZ, 0xc0, !PT ;  /* 0x03fffffe00007812 */ /* 0x000fe200078ec0ff */
[----:B------:R-:W-:Y:S01]  /*e180*/  IMAD.IADD R2, R10, 0x1, -R15 ;  /* 0x000000010a027824 */ /* 0x000fe200078e0a0f */
[----:B------:R-:W-:Y:S01]  /*e190*/  SEL R92, R64, R65, P0 ;  /* 0x00000041405c7207 */ /* 0x000fe20000000000 */
[----:B------:R-:W-:Y:S01]  /*e1a0*/  IMAD R10, R7, UR4, RZ ;  /* 0x00000004070a7c24 */ /* 0x000fe2000f8e02ff */
[----:B------:R-:W-:Y:S01]  /*e1b0*/  SEL R101, R65, R64, P0 ;  /* 0x0000004041657207 */ /* 0x000fe20000000000 */
[----:B------:R-:W-:Y:S01]  /*e1c0*/  IMAD.IADD R0, R9, 0x1, -R0 ;  /* 0x0000000109007824 */ /* 0x000fe200078e0a00 */
[----:B------:R-:W-:Y:S01]  /*e1d0*/  LEA.HI R13, R13, R66, RZ, 0x5 ;  /* 0x000000420d0d7211 */ /* 0x000fe200078f28ff */
[----:B------:R-:W-:Y:S01]  /*e1e0*/  IMAD R9, R17, UR5, R10 ;  /* 0x0000000511097c24 */ /* 0x000fe2000f8e020a */
[----:B------:R-:W-:Y:S01]  /*e1f0*/  SEL R64, R72, R73, P0 ;  /* 0x0000004948407207 */ /* 0x000fe20000000000 */
[----:B------:R-:W-:Y:S01]  /*e200*/  IMAD R10, R7, UR6, RZ ;  /* 0x00000006070a7c24 */ /* 0x000fe2000f8e02ff */
[----:B------:R-:W-:-:S02]  /*e210*/  SEL R65, R73, R72, P0 ;  /* 0x0000004849417207 */ /* 0x000fc40000000000 */
[----:B------:R-:W-:Y:S01]  /*e220*/  SEL R72, R84, R85, P0 ;  /* 0x0000005554487207 */ /* 0x000fe20000000000 */
[----:B------:R-:W-:Y:S01]  /*e230*/  IMAD R15, R17, UR7, R10 ;  /* 0x00000007110f7c24 */ /* 0x000fe2000f8e020a */
[----:B------:R-:W-:Y:S02]  /*e240*/  SEL R97, R85, R84, P0 ;  /* 0x0000005455617207 */ /* 0x000fe40000000000 */
[----:B------:R-:W-:Y:S01]  /*e250*/  SEL R16, R42, R43, P0 ;  /* 0x0000002b2a107207 */ /* 0x000fe20000000000 */
[----:B------:R-:W1:Y:S01]  /*e260*/  LDC R84, c[0x0][0xc50] ;  /* 0x00031400ff547b82 */ /* 0x000e620000000800 */
[----:B------:R-:W-:Y:S02]  /*e270*/  SEL R85, R43, R42, P0 ;  /* 0x0000002a2b557207 */ /* 0x000fe40000000000 */
[----:B------:R-:W-:Y:S02]  /*e280*/  SEL R6, R74, R75, P0 ;  /* 0x0000004b4a067207 */ /* 0x000fe40000000000 */
[----:B------:R-:W-:-:S02]  /*e290*/  SEL R43, R75, R74, P0 ;  /* 0x0000004a4b2b7207 */ /* 0x000fc40000000000 */
[----:B------:R-:W-:Y:S01]  /*e2a0*/  SHF.R.S32.HI R13, RZ, 0x5, R13 ;  /* 0x00000005ff0d7819 */ /* 0x000fe2000001140d */
[----:B------:R-:W3:Y:S01]  /*e2b0*/  S2R R75, SR_CTAID.X ;  /* 0x00000000004b7919 */ /* 0x000ee20000002500 */
[----:B------:R-:W-:Y:S02]  /*e2c0*/  SEL R14, R34, R35, P0 ;  /* 0x00000023220e7207 */ /* 0x000fe40000000000 */
[----:B------:R-:W-:Y:S01]  /*e2d0*/  SEL R90, R76, R77, P0 ;  /* 0x0000004d4c5a7207 */ /* 0x000fe20000000000 */
[----:B------:R-:W-:Y:S01]  /*e2e0*/  IMAD R7, R13, 0x10, R2 ;  /* 0x000000100d077824 */ /* 0x000fe200078e0202 */
[----:B------:R-:W-:Y:S02]  /*e2f0*/  SEL R99, R77, R76, P0 ;  /* 0x0000004c4d637207 */ /* 0x000fe40000000000 */
[----:B------:R-:W-:Y:S01]  /*e300*/  SEL R76, R30, R31, P0 ;  /* 0x0000001f1e4c7207 */ /* 0x000fe20000000000 */
[----:B------:R-:W-:Y:S01]  /*e310*/  IMAD R0, R0, 0x40, R7 ;  /* 0x0000004000007824 */ /* 0x000fe200078e0207 */
[----:B------:R-:W-:-:S02]  /*e320*/  SEL R93, R31, R30, P0 ;  /* 0x0000001e1f5d7207 */ /* 0x000fc40000000000 */
[----:B------:R-:W-:Y:S02]  /*e330*/  SEL R12, R50, R51, P0 ;  /* 0x00000033320c7207 */ /* 0x000fe40000000000 */
[----:B------:R-:W-:Y:S02]  /*e340*/  SEL R31, R51, R50, P0 ;  /* 0x00000032331f7207 */ /* 0x000fe40000000000 */
[----:B------:R-:W-:Y:S02]  /*e350*/  SEL R10, R86, R87, P0 ;  /* 0x00000057560a7207 */ /* 0x000fe40000000000 */
[----:B------:R-:W-:Y:S02]  /*e360*/  SEL R13, R87, R86, P0 ;  /* 0x00000056570d7207 */ /* 0x000fe40000000000 */
[----:B------:R-:W-:Y:S01]  /*e370*/  SEL R8, R24, R25, P0 ;  /* 0x0000001918087207 */ /* 0x000fe20000000000 */
[----:B------:R-:W4:Y:S01]  /*e380*/  LDC.64 R86, c[0x0][0xbd8] ;  /* 0x0002f600ff567b82 */ /* 0x000f220000000a00 */
[----:B------:R-:W-:-:S02]  /*e390*/  SEL R11, R25, R24, P0 ;  /* 0x00000018190b7207 */ /* 0x000fc40000000000 */
[----:B------:R-:W-:Y:S01]  /*e3a0*/  SEL R89, R35, R34, P0 ;  /* 0x0000002223597207 */ /* 0x000fe20000000000 */
[----:B------:R-:W-:Y:S01]  /*e3b0*/  IMAD.WIDE.U32 R34, R17, UR4, RZ ;  /* 0x0000000411227c25 */ /* 0x000fe2000f8e00ff */
[----:B------:R-:W-:Y:S02]  /*e3c0*/  SEL R102, R28, R29, P0 ;  /* 0x0000001d1c667207 */ /* 0x000fe40000000000 */
[----:B------:R-:W-:Y:S01]  /*e3d0*/  SEL R109, R29, R28, P0 ;  /* 0x0000001c1d6d7207 */ /* 0x000fe20000000000 */
[----:B------:R-:W-:Y:S01]  /*e3e0*/  IMAD.IADD R35, R35, 0x1, R9 ;  /* 0x0000000123237824 */ /* 0x000fe200078e0209 */
[----:B------:R-:W-:Y:S01]  /*e3f0*/  SEL R18, R32, R33, P0 ;  /* 0x0000002120127207 */ /* 0x000fe20000000000 */
[----:B------:R-:W1:Y:S01]  /*e400*/  S2UR UR4, SR_CTAID.Y ;  /* 0x00000000000479c3 */ /* 0x000e620000002600 */
[----:B------:R-:W-:Y:S02]  /*e410*/  SEL R19, R33, R32, P0 ;  /* 0x0000002021137207 */ /* 0x000fe40000000000 */
[----:B------:R-:W-:-:S02]  /*e420*/  LEA.HI R2, R27, R27, RZ, 0x1 ;  /* 0x0000001b1b027211 */ /* 0x000fc400078f08ff */
[----:B------:R-:W-:Y:S02]  /*e430*/  SEL R24, R40, R41, P0 ;  /* 0x0000002928187207 */ /* 0x000fe40000000000 */
[----:B------:R-:W-:Y:S01]  /*e440*/  SEL R25, R41, R40, P0 ;  /* 0x0000002829197207 */ /* 0x000fe20000000000 */
[----:B------:R-:W-:Y:S01]  /*e450*/  IMAD.WIDE.U32 R40, R17, UR6, RZ ;  /* 0x0000000611287c25 */ /* 0x000fe2000f8e00ff */
[----:B------:R-:W-:Y:S01]  /*e460*/  SEL R52, R54, R55, P0 ;  /* 0x0000003736347207 */ /* 0x000fe20000000000 */
[----:B------:R-:W-:Y:S01]  /*e470*/  ULDC.64 UR6, c[0x0][0xb48] ;  /* 0x0002d20000067ab9 */ /* 0x000fe20000000a00 */
[----:B------:R-:W-:Y:S01]  /*e480*/  SEL R77, R55, R54, P0 ;  /* 0x00000036374d7207 */ /* 0x000fe20000000000 */
[----:B------:R-:W-:Y:S01]  /*e490*/  IMAD.IADD R41, R41, 0x1, R15 ;  /* 0x0000000129297824 */ /* 0x000fe200078e020f */
[----:B------:R-:W-:Y:S02]  /*e4a0*/  SEL R100, R36, R37, P0 ;  /* 0x0000002524647207 */ /* 0x000fe40000000000 */
[----:B------:R-:W-:-:S02]  /*e4b0*/  SEL R107, R37, R36, P0 ;  /* 0x00000024256b7207 */ /* 0x000fc40000000000 */
[----:B0-----:R-:W-:Y:S02]  /*e4c0*/  ISETP.NE.AND P2, PT, R82, 0x1, PT ;  /* 0x000000015200780c */ /* 0x001fe40003f45270 */
[----:B------:R-:W-:Y:S02]  /*e4d0*/  LOP3.LUT R2, R2, 0x1ffffffe, RZ, 0xc0, !PT ;  /* 0x1ffffffe02027812 */ /* 0x000fe400078ec0ff */
[----:B------:R-:W-:Y:S02]  /*e4e0*/  SEL R32, R56, R57, P0 ;  /* 0x0000003938207207 */ /* 0x000fe40000000000 */
[----:B------:R-:W-:Y:S01]  /*e4f0*/  SEL R33, R57, R56, P0 ;  /* 0x0000003839217207 */ /* 0x000fe20000000000 */
[----:B------:R-:W-:Y:S01]  /*e500*/  IMAD.IADD R27, R27, 0x1, -R2 ;  /* 0x000000011b1b7824 */ /* 0x000fe200078e0a02 */
[----:B------:R-:W-:Y:S02]  /*e510*/  SEL R42, R62, R63, P0 ;  /* 0x0000003f3e2a7207 */ /* 0x000fe40000000000 */
[----:B------:R-:W-:Y:S01]  /*e520*/  SEL R55, R63, R62, P0 ;  /* 0x0000003e3f377207 */ /* 0x000fe20000000000 */
[----:B------:R-:W-:Y:S01]  /*e530*/  IMAD R2, R27, 0x8, R0 ;  /* 0x000000081b027824 */ /* 0x000fe200078e0200 */
[----:B------:R-:W-:-:S02]  /*e540*/  SEL R23, R49, R48, P0 ;  /* 0x0000003031177207 */ /* 0x000fc40000000000 */
[----:B------:R-:W-:Y:S02]  /*e550*/  SEL R96, R48, R49, P0 ;  /* 0x0000003130607207 */ /* 0x000fe40000000000 */
[----:B------:R-:W-:Y:S02]  /*e560*/  SEL R56, R68, R69, P0 ;  /* 0x0000004544387207 */ /* 0x000fe40000000000 */
[----:B------:R-:W-:Y:S01]  /*e570*/  SEL R57, R69, R68, P0 ;  /* 0x0000004445397207 */ /* 0x000fe20000000000 */
[C---:B---3--:R-:W-:Y:S01]  /*e580*/  IMAD R68, R75.reuse, 0x80, R0 ;  /* 0x000000804b447824 */ /* 0x048fe200078e0200 */
[----:B------:R-:W-:Y:S01]  /*e590*/  SEL R28, R46, R47, P0 ;  /* 0x0000002f2e1c7207 */ /* 0x000fe20000000000 */
[----:B------:R-:W-:Y:S01]  /*e5a0*/  IMAD R75, R75, 0x80, R2 ;  /* 0x000000804b4b7824 */ /* 0x000fe200078e0202 */
[----:B------:R-:W-:Y:S02]  /*e5b0*/  SEL R48, R58, R59, P0 ;  /* 0x0000003b3a307207 */ /* 0x000fe40000000000 */
[----:B------:R-:W-:-:S02]  /*e5c0*/  LOP3.LUT R7, R26, 0x7ffffffc, RZ, 0xc0, !PT ;  /* 0x7ffffffc1a077812 */ /* 0x000fc400078ec0ff */
[----:B------:R-:W-:Y:S02]  /*e5d0*/  SEL R69, R47, R46, P0 ;  /* 0x0000002e2f457207 */ /* 0x000fe40000000000 */
[----:B------:R-:W-:Y:S02]  /*e5e0*/  SEL R59, R59, R58, P0 ;  /* 0x0000003a3b3b7207 */ /* 0x000fe40000000000 */
[----:B------:R-:W-:Y:S02]  /*e5f0*/  SEL R36, R70, R71, P0 ;  /* 0x0000004746247207 */ /* 0x000fe40000000000 */
[----:B------:R-:W-:Y:S02]  /*e600*/  SEL R49, R71, R70, P0 ;  /* 0x0000004647317207 */ /* 0x000fe40000000000 */
[----:B------:R-:W-:Y:S02]  /*e610*/  SEL R30, R78, R79, P0 ;  /* 0x0000004f4e1e7207 */ /* 0x000fe40000000000 */
[C---:B------:R-:W-:Y:S01]  /*e620*/  LOP3.LUT P1, RZ, R66.reuse, 0x3, RZ, 0xc0, !PT ;  /* 0x0000000342ff7812 */ /* 0x040fe2000782c0ff */
[----:B------:R-:W-:Y:S01]  /*e630*/  IMAD.IADD R66, R66, 0x1, -R7 ;  /* 0x0000000142427824 */ /* 0x000fe200078e0a07 */
[----:B------:R-:W-:Y:S01]  /*e640*/  SEL R37, R79, R78, P0 ;  /* 0x0000004e4f257207 */ /* 0x000fe20000000000 */
[----:B--2---:R0:W-:Y:S04]  /*e650*/  SHFL.IDX PT, R50, R14, R3, 0x1c1f ;  /* 0x001c1f030e327589 */ /* 0x0041e800000e0000 */
[----:B------:R-:W-:Y:S04]  /*e660*/  SHFL.IDX PT, R10, R10, R3, 0x1c1f ;  /* 0x001c1f030a0a7589 */ /* 0x000fe800000e0000 */
[----:B------:R-:W-:Y:S01]  /*e670*/  SHFL.IDX PT, R8, R8, R3, 0x1c1f ;  /* 0x001c1f0308087589 */ /* 0x000fe200000e0000 */
[----:B0-----:R-:W-:-:S03]  /*e680*/  LOP3.LUT R14, R3, 0x2, RZ, 0x3c, !PT ;  /* 0x00000002030e7812 */ /* 0x001fc600078e3cff */
[----:B------:R-:W-:Y:S04]  /*e690*/  SHFL.IDX PT, R54, R12, R3, 0x1c1f ;  /* 0x001c1f030c367589 */ /* 0x000fe800000e0000 */
[----:B------:R-:W0:Y:S04]  /*e6a0*/  SHFL.IDX PT, R13, R13, R14, 0x1c1f ;  /* 0x001c1f0e0d0d7589 */ /* 0x000e2800000e0000 */
[----:B------:R-:W-:Y:S04]  /*e6b0*/  SHFL.IDX PT, R11, R11, R14, 0x1c1f ;  /* 0x001c1f0e0b0b7589 */ /* 0x000fe800000e0000 */
[----:B------:R-:W-:Y:S04]  /*e6c0*/  SHFL.IDX PT, R9, R102, R3, 0x1c1f ;  /* 0x001c1f0366097589 */ /* 0x000fe800000e0000 */
[----:B------:R-:W-:Y:S04]  /*e6d0*/  SHFL.IDX PT, R12, R109, R14, 0x1c1f ;  /* 0x001c1f0e6d0c7589 */ /* 0x000fe800000e0000 */
[----:B------:R-:W-:Y:S04]  /*e6e0*/  SHFL.IDX PT, R18, R18, R3, 0x1c1f ;  /* 0x001c1f0312127589 */ /* 0x000fe800000e0000 */
[----:B------:R-:W-:Y:S04]  /*e6f0*/  SHFL.IDX PT, R19, R19, R14, 0x1c1f ;  /* 0x001c1f0e13137589 */ /* 0x000fe800000e0000 */
[----:B------:R-:W-:Y:S01]  /*e700*/  SHFL.IDX PT, R62, R16, R3, 0x1c1f ;  /* 0x001c1f03103e7589 */ /* 0x000fe200000e0000 */
[----:B0-----:R-:W-:-:S03]  /*e710*/  SEL R7, R10, R13, P0 ;  /* 0x0000000d0a077207 */ /* 0x001fc60000000000 */
[----:B------:R-:W-:Y:S04]  /*e720*/  SHFL.IDX PT, R15, R100, R3, 0x1c1f ;  /* 0x001c1f03640f7589 */ /* 0x000fe800000e0000 */
[----:B------:R-:W-:Y:S04]  /*e730*/  SHFL.IDX PT, R16, R107, R14, 0x1c1f ;  /* 0x001c1f0e6b107589 */ /* 0x000fe800000e0000 */
[----:B------:R-:W-:Y:S04]  /*e740*/  SHFL.IDX PT, R24, R24, R3, 0x1c1f ;  /* 0x001c1f0318187589 */ /* 0x000fe800000e0000 */
[----:B------:R-:W-:Y:S04]  /*e750*/  SHFL.IDX PT, R32, R32, R3, 0x1c1f ;  /* 0x001c1f0320207589 */ /* 0x000fe800000e0000 */
[----:B------:R-:W-:Y:S04]  /*e760*/  SHFL.IDX PT, R25, R25, R14, 0x1c1f ;  /* 0x001c1f0e19197589 */ /* 0x000fe800000e0000 */
[----:B------:R-:W0:Y:S04]  /*e770*/  SHFL.IDX PT, R33, R33, R14, 0x1c1f ;  /* 0x001c1f0e21217589 */ /* 0x000e2800000e0000 */
[----:B------:R-:W-:Y:S04]  /*e780*/  SHFL.IDX PT, R26, R96, R3, 0x1c1f ;  /* 0x001c1f03601a7589 */ /* 0x000fe800000e0000 */
[----:B------:R-:W2:Y:S04]  /*e790*/  SHFL.IDX PT, R23, R23, R14, 0x1c1f ;  /* 0x001c1f0e17177589 */ /* 0x000ea800000e0000 */
[----:B------:R-:W-:Y:S04]  /*e7a0*/  SHFL.IDX PT, R20, R20, R3, 0x1c1f ;  /* 0x001c1f0314147589 */ /* 0x000fe800000e0000 */
[----:B------:R-:W-:Y:S04]  /*e7b0*/  SHFL.IDX PT, R29, R94, R3, 0x1c1f ;  /* 0x001c1f035e1d7589 */ /* 0x000fe800000e0000 */
[----:B------:R-:W-:Y:S04]  /*e7c0*/  SHFL.IDX PT, R58, R28, R3, 0x1c1f ;  /* 0x001c1f031c3a7589 */ /* 0x000fe800000e0000 */
[----:B------:R-:W3:Y:S04]  /*e7d0*/  SHFL.IDX PT, R21, R21, R14, 0x1c1f ;  /* 0x001c1f0e15157589 */ /* 0x000ee800000e0000 */
[----:B------:R-:W5:Y:S04]  /*e7e0*/  SHFL.IDX PT, R46, R103, R14, 0x1c1f ;  /* 0x001c1f0e672e7589 */ /* 0x000f6800000e0000 */
[----:B------:R-:W-:Y:S04]  /*e7f0*/  SHFL.IDX PT, R27, R98, R3, 0x1c1f ;  /* 0x001c1f03621b7589 */ /* 0x000fe800000e0000 */
[----:B------:R-:W-:Y:S04]  /*e800*/  SHFL.IDX PT, R56, R56, R3, 0x1c1f ;  /* 0x001c1f0338387589 */ /* 0x000fe800000e0000 */
[----:B------:R1:W-:Y:S04]  /*e810*/  SHFL.IDX PT, R45, R76, R3, 0x1c1f ;  /* 0x001c1f034c2d7589 */ /* 0x0003e800000e0000 */
[----:B------:R-:W5:Y:S04]  /*e820*/  SHFL.IDX PT, R28, R105, R14, 0x1c1f ;  /* 0x001c1f0e691c7589 */ /* 0x000f6800000e0000 */
[----:B------:R-:W-:Y:S01]  /*e830*/  SHFL.IDX PT, R57, R57, R14, 0x1c1f ;  /* 0x001c1f0e39397589 */ /* 0x000fe200000e0000 */
[----:B-1----:R-:W1:Y:S03]  /*e840*/  @P2 LDC R76, c[0x0][0xbec] ;  /* 0x0002fb00ff4c2b82 */ /* 0x002e660000000800 */
[----:B------:R-:W-:Y:S04]  /*e850*/  SHFL.IDX PT, R51, R60, R3, 0x1c1f ;  /* 0x001c1f033c337589 */ /* 0x000fe800000e0000 */
[----:B------:R-:W-:Y:S04]  /*e860*/  SHFL.IDX PT, R47, R92, R3, 0x1c1f ;  /* 0x001c1f035c2f7589 */ /* 0x000fe800000e0000 */
[----:B------:R-:W5:Y:S04]  /*e870*/  SHFL.IDX PT, R60, R101, R14, 0x1c1f ;  /* 0x001c1f0e653c7589 */ /* 0x000f6800000e0000 */
[----:B------:R-:W-:Y:S04]  /*e880*/  SHFL.IDX PT, R64, R64, R3, 0x1c1f ;  /* 0x001c1f0340407589 */ /* 0x000fe800000e0000 */
[----:B------:R-:W1:Y:S04]  /*e890*/  SHFL.IDX PT, R65, R65, R14, 0x1c1f ;  /* 0x001c1f0e41417589 */ /* 0x000e6800000e0000 */
[----:B------:R4:W-:Y:S04]  /*e8a0*/  SHFL.IDX PT, R71, R85, R14, 0x1c1f ;  /* 0x001c1f0e55477589 */ /* 0x0009e800000e0000 */
[----:B------:R-:W-:Y:S04]  /*e8b0*/  SHFL.IDX PT, R73, R88, R3, 0x1c1f ;  /* 0x001c1f0358497589 */ /* 0x000fe800000e0000 */
[----:B------:R0:W-:Y:S01]  /*e8c0*/  SHFL.IDX PT, R83, R89, R14, 0x1c1f ;  /* 0x001c1f0e59537589 */ /* 0x0001e200000e0000 */
[----:B----4-:R-:W4:Y:S03]  /*e8d0*/  @P2 LDC R85, c[0x0][0xbf0] ;  /* 0x0002fc00ff552b82 */ /* 0x010f260000000800 */
[----:B------:R2:W-:Y:S04]  /*e8e0*/  SHFL.IDX PT, R61, R90, R3, 0x1c1f ;  /* 0x001c1f035a3d7589 */ /* 0x0005e800000e0000 */
[----:B------:R-:W-:Y:S01]  /*e8f0*/  SHFL.IDX PT, R72, R72, R3, 0x1c1f ;  /* 0x001c1f0348487589 */ /* 0x000fe200000e0000 */
[----:B0-----:R-:W0:Y:S03]  /*e900*/  LDC.64 R88, c[0x0][0xb40] ;  /* 0x0002d000ff587b82 */ /* 0x001e260000000a00 */
[----:B------:R-:W-:Y:S04]  /*e910*/  SHFL.IDX PT, R44, R44, R3, 0x1c1f ;  /* 0x001c1f032c2c7589 */ /* 0x000fe800000e0000 */
[----:B------:R-:W-:Y:S01]  /*e920*/  SHFL.IDX PT, R52, R52, R3, 0x1c1f ;  /* 0x001c1f0334347589 */ /* 0x000fe200000e0000 */
[----:B--2---:R-:W2:Y:S03]  /*e930*/  @P2 LDC R90, c[0x0][0xbec] ;  /* 0x0002fb00ff5a2b82 */ /* 0x004ea60000000800 */
[----:B------:R-:W-:Y:S04]  /*e940*/  SHFL.IDX PT, R48, R48, R3, 0x1c1f ;  /* 0x001c1f0330307589 */ /* 0x000fe800000e0000 */
[----:B------:R-:W-:Y:S04]  /*e950*/  SHFL.IDX PT, R42, R42, R3, 0x1c1f ;  /* 0x001c1f032a2a7589 */ /* 0x000fe800000e0000 */
[----:B------:R-:W-:Y:S04]  /*e960*/  SHFL.IDX PT, R38, R38, R3, 0x1c1f ;  /* 0x001c1f0326267589 */ /* 0x000fe800000e0000 */
[----:B------:R-:W-:Y:S01]  /*e970*/  SHFL.IDX PT, R36, R36, R3, 0x1c1f ;  /* 0x001c1f0324247589 */ /* 0x000fe200000e0000 */
[----:B0-----:R-:W-:-:S03]  /*e980*/  IMAD.WIDE.U32 R40, R88, UR36, R40 ;  /* 0x0000002458287c25 */ /* 0x001fc6000f8e0028 */
[----:B------:R-:W-:Y:S04]  /*e990*/  SHFL.IDX PT, R6, R6, R3, 0x1c1f ;  /* 0x001c1f0306067589 */ /* 0x000fe800000e0000 */
[----:B------:R0:W-:Y:S01]  /*e9a0*/  SHFL.IDX PT, R0, R30, R3, 0x1c1f ;  /* 0x001c1f031e007589 */ /* 0x0001e200000e0000 */
[----:B--2---:R-:W-:-:S03]  /*e9b0*/  @P2 IMAD.HI.U32 R90, R75, R90, RZ ;  /* 0x0000005a4b5a2227 */ /* 0x004fc600078e00ff */
[----:B------:R2:W-:Y:S04]  /*e9c0*/  SHFL.IDX PT, R2, R22, R3, 0x1c1f ;  /* 0x001c1f0316027589 */ /* 0x0005e800000e0000 */
[----:B------:R-:W4:Y:S01]  /*e9d0*/  SHFL.IDX PT, R70, R99, R14, 0x1c1f ;  /* 0x001c1f0e63467589 */ /* 0x000f2200000e0000 */
[----:B0-----:R-:W-:-:S03]  /*e9e0*/  SEL R30, R32, R33, P0 ;  /* 0x00000021201e7207 */ /* 0x001fc60000000000 */
[----:B------:R-:W-:Y:S01]  /*e9f0*/  SHFL.IDX PT, R79, R97, R14, 0x1c1f ;  /* 0x001c1f0e614f7589 */ /* 0x000fe200000e0000 */
[----:B------:R-:W-:Y:S02]  /*ea00*/  SEL R32, R33, R32, P0 ;  /* 0x0000002021207207 */ /* 0x000fe40000000000 */
[----:B--2---:R-:W-:Y:S01]  /*ea10*/  SEL R3, R13, R10, P0 ;  /* 0x0000000a0d037207 */ /* 0x004fe20000000000 */
[----:B------:R-:W0:Y:S01]  /*ea20*/  SHFL.IDX PT, R74, R95, R14, 0x1c1f ;  /* 0x001c1f0e5f4a7589 */ /* 0x000e2200000e0000 */
[----:B------:R-:W-:Y:S02]  /*ea30*/  SEL R10, R8, R11, P0 ;  /* 0x0000000b080a7207 */ /* 0x000fe40000000000 */
[----:B------:R-:W-:Y:S01]  /*ea40*/  SEL R8, R11, R8, P0 ;  /* 0x000000080b087207 */ /* 0x000fe20000000000 */
[----:B------:R-:W-:Y:S01]  /*ea50*/  SHFL.IDX PT, R78, R93, R14, 0x1c1f ;  /* 0x001c1f0e5d4e7589 */ /* 0x000fe200000e0000 */
[----:B------:R-:W-:Y:S02]  /*ea60*/  SEL R11, R9, R12, P0 ;  /* 0x0000000c090b7207 */ /* 0x000fe40000000000 */
[----:B------:R-:W-:Y:S01]  /*ea70*/  SEL R9, R12, R9, P0 ;  /* 0x000000090c097207 */ /* 0x000fe20000000000 */
[----:B------:R-:W2:Y:S01]  /*ea80*/  SHFL.IDX PT, R81, R81, R14, 0x1c1f ;  /* 0x001c1f0e51517589 */ /* 0x000ea200000e0000 */
[----:B------:R-:W-:-:S02]  /*ea90*/  SEL R12, R18, R19, P0 ;  /* 0x00000013120c7207 */ /* 0x000fc40000000000 */
[----:B------:R-:W-:Y:S01]  /*eaa0*/  SEL R18, R19, R18, P0 ;  /* 0x0000001213127207 */ /* 0x000fe20000000000 */
[----:B------:R-:W2:Y:S01]  /*eab0*/  SHFL.IDX PT, R80, R91, R14, 0x1c1f ;  /* 0x001c1f0e5b507589 */ /* 0x000ea200000e0000 */
[----:B------:R-:W-:Y:S02]  /*eac0*/  SEL R13, R15, R16, P0 ;  /* 0x000000100f0d7207 */ /* 0x000fe40000000000 */
[----:B------:R-:W-:Y:S01]  /*ead0*/  SEL R19, R16, R15, P0 ;  /* 0x0000000f10137207 */ /* 0x000fe20000000000 */
[----:B------:R-:W-:Y:S01]  /*eae0*/  IMAD R16, R86, UR37, RZ ;  /* 0x0000002556107c24 */ /* 0x000fe2000f8e02ff */
[----:B------:R-:W-:Y:S01]  /*eaf0*/  SHFL.IDX PT, R69, R69, R14, 0x1c1f ;  /* 0x001c1f0e45457589 */ /* 0x000fe200000e0000 */
[----:B------:R-:W-:Y:S02]  /*eb00*/  SEL R22, R26, R23, P0 ;  /* 0x000000171a167207 */ /* 0x000fe40000000000 */
[----:B---3--:R-:W-:Y:S01]  /*eb10*/  SEL R15, R20, R21, P0 ;  /* 0x00000015140f7207 */ /* 0x008fe20000000000 */
[----:B------:R3:W-:Y:S01]  /*eb20*/  SHFL.IDX PT, R63, R77, R14, 0x1c1f ;  /* 0x001c1f0e4d3f7589 */ /* 0x0007e200000e0000 */
[----:B------:R-:W-:-:S02]  /*eb30*/  SEL R26, R23, R26, P0 ;  /* 0x0000001a171a7207 */ /* 0x000fc40000000000 */
[----:B-----5:R-:W-:Y:S01]  /*eb40*/  SEL R33, R46, R29, P0 ;  /* 0x0000001d2e217207 */ /* 0x020fe20000000000 */
[----:B------:R5:W-:Y:S01]  /*eb50*/  SHFL.IDX PT, R67, R31, R14, 0x1c1f ;  /* 0x001c1f0e1f437589 */ /* 0x000be200000e0000 */
[----:B------:R-:W-:Y:S02]  /*eb60*/  SEL R23, R27, R28, P0 ;  /* 0x0000001c1b177207 */ /* 0x000fe40000000000 */
[----:B------:R-:W-:Y:S01]  /*eb70*/  SEL R27, R28, R27, P0 ;  /* 0x0000001b1c1b7207 */ /* 0x000fe20000000000 */
[----:B------:R-:W-:Y:S01]  /*eb80*/  SHFL.IDX PT, R55, R55, R14, 0x1c1f ;  /* 0x001c1f0e37377589 */ /* 0x000fe200000e0000 */
[----:B------:R-:W-:Y:S01]  /*eb90*/  SEL R28, R60, R47, P0 ;  /* 0x0000002f3c1c7207 */ /* 0x000fe20000000000 */
[----:B---3--:R-:W-:Y:S01]  /*eba0*/  IMAD R77, R87, UR36, R16 ;  /* 0x00000024574d7c24 */ /* 0x008fe2000f8e0210 */
[----:B-1----:R-:W-:Y:S01]  /*ebb0*/  SEL R16, R64, R65, P0 ;  /* 0x0000004140107207 */ /* 0x002fe20000000000 */
[----:B------:R-:W-:Y:S01]  /*ebc0*/  SHFL.IDX PT, R59, R59, R14, 0x1c1f ;  /* 0x001c1f0e3b3b7589 */ /* 0x000fe200000e0000 */
[----:B------:R-:W1:Y:S01]  /*ebd0*/  @P2 LDC R87, c[0x0][0xbf0] ;  /* 0x0002fc00ff572b82 */ /* 0x000e620000000800 */
[----:B-----5:R-:W-:-:S02]  /*ebe0*/  SEL R31, R29, R46, P0 ;  /* 0x0000002e1d1f7207 */ /* 0x020fc40000000000 */
[----:B------:R-:W-:Y:S01]  /*ebf0*/  SHFL.IDX PT, R49, R49, R14, 0x1c1f ;  /* 0x001c1f0e31317589 */ /* 0x000fe200000e0000 */
[----:B------:R-:W-:-:S03]  /*ec00*/  SEL R29, R57, R56, P0 ;  /* 0x00000038391d7207 */ /* 0x000fc60000000000 */
[----:B------:R-:W-:Y:S04]  /*ec10*/  SHFL.IDX PT, R53, R53, R14, 0x1c1f ;  /* 0x001c1f0e35357589 */ /* 0x000fe800000e0000 */
[----:B------:R-:W-:Y:S04]  /*ec20*/  SHFL.IDX PT, R37, R37, R14, 0x1c1f ;  /* 0x001c1f0e25257589 */ /* 0x000fe800000e0000 */
[----:B------:R-:W-:Y:S04]  /*ec30*/  SHFL.IDX PT, R43, R43, R14, 0x1c1f ;  /* 0x001c1f0e2b2b7589 */ /* 0x000fe800000e0000 */
[----:B------:R3:W-:Y:S02]  /*ec40*/  SHFL.IDX PT, R39, R39, R14, 0x1c1f ;  /* 0x001c1f0e27277589 */ /* 0x0007e400000e0000 */
[----:B---3--:R-:W-:-:S02]  /*ec50*/  SEL R14, R24, R25, P0 ;  /* 0x00000019180e7207 */ /* 0x008fc40000000000 */
[----:B------:R-:W-:Y:S02]  /*ec60*/  SEL R24, R25, R24, P0 ;  /* 0x0000001819187207 */ /* 0x000fe40000000000 */
[----:B------:R-:W-:Y:S02]  /*ec70*/  SEL R25, R21, R20, P0 ;  /* 0x0000001415197207 */ /* 0x000fe40000000000 */
[----:B------:R-:W-:Y:S01]  /*ec80*/  SEL R21, R56, R57, P0 ;  /* 0x0000003938157207 */ /* 0x000fe20000000000 */
[----:B------:R-:W-:Y:S01]  /*ec90*/  @P2 IMAD.HI.U32 R56, R75, R76, RZ ;  /* 0x0000004c4b382227 */ /* 0x000fe200078e00ff */
[----:B------:R-:W-:-:S03]  /*eca0*/  SEL R20, R47, R60, P0 ;  /* 0x0000003c2f147207 */ /* 0x000fc60000000000 */
[----:B------:R-:W-:Y:S01]  /*ecb0*/  IMAD.WIDE.U32 R46, R86, UR36, R34 ;  /* 0x00000024562e7c25 */ /* 0x000fe2000f8e0022 */
[----:B------:R-:W-:Y:S02]  /*ecc0*/  SEL R34, R65, R64, P0 ;  /* 0x0000004041227207 */ /* 0x000fe40000000000 */
[----:B----4-:R-:W-:Y:S01]  /*ecd0*/  SEL R35, R70, R61, P0 ;  /* 0x0000003d46237207 */ /* 0x010fe20000000000 */
[----:B------:R-:W-:Y:S01]  /*ece0*/  IMAD.MOV R57, RZ, RZ, -R17 ;  /* 0x000000ffff397224 */ /* 0x000fe200078e0a11 */
[----:B------:R-:W-:Y:S01]  /*ecf0*/  SEL R17, R61, R70, P0 ;  /* 0x000000463d117207 */ /* 0x000fe20000000000 */
[----:B------:R-:W-:Y:S01]  /*ed00*/  IMAD.MOV.U32 R65, RZ, RZ, R75 ;  /* 0x000000ffff417224 */ /* 0x000fe200078e004b */
[----:B------:R-:W-:Y:S01]  /*ed10*/  @P2 SHF.R.U32.HI R65, RZ, R85, R56 ;  /* 0x00000055ff412219 */ /* 0x000fe20000011638 */
[----:B------:R-:W-:Y:S01]  /*ed20*/  IMAD R85, R84, R57, UR4 ;  /* 0x0000000454557e24 */ /* 0x000fe2000f8e0239 */
[----:B------:R-:W-:Y:S01]  /*ed30*/  ULDC.64 UR4, c[0x0][0xbe0] ;  /* 0x0002f80000047ab9 */ /* 0x000fe20000000a00 */
[----:B------:R-:W-:-:S02]  /*ed40*/  IMAD R60, R88, UR37, RZ ;  /* 0x00000025583c7c24 */ /* 0x000fc4000f8e02ff */
[----:B------:R-:W-:Y:S01]  /*ed50*/  IMAD.IADD R47, R47, 0x1, R77 ;  /* 0x000000012f2f7824 */ /* 0x000fe200078e024d */
[----:B------:R-:W-:Y:S01]  /*ed60*/  SHF.R.S32.HI R64, RZ, 0x1f, R85 ;  /* 0x0000001fff407819 */ /* 0x000fe20000011455 */
[----:B------:R-:W-:Y:S02]  /*ed70*/  IMAD R57, R89, UR36, R60 ;  /* 0x0000002459397c24 */ /* 0x000fe4000f8e023c */
[----:B------:R-:W-:Y:S02]  /*ed80*/  IMAD.MOV.U32 R56, RZ, RZ, R40 ;  /* 0x000000ffff387224 */ /* 0x000fe400078e0028 */
[----:B------:R-:W-:Y:S02]  /*ed90*/  IMAD.IADD R57, R41, 0x1, R57 ;  /* 0x0000000129397824 */ /* 0x000fe400078e0239 */
[----:B------:R-:W-:Y:S02]  /*eda0*/  IMAD R41, R64, UR4, RZ ;  /* 0x0000000440297c24 */ /* 0x000fe4000f8e02ff */
[----:B------:R-:W-:Y:S01]  /*edb0*/  IMAD.MOV.U32 R61, RZ, RZ, R75 ;  /* 0x000000ffff3d7224 */ /* 0x000fe200078e004b */
[----:B-1----:R-:W-:Y:S01]  /*edc0*/  @P2 SHF.R.U32.HI R61, RZ, R87, R90 ;  /* 0x00000057ff3d2219 */ /* 0x002fe2000001165a */
[----:B------:R-:W-:-:S02]  /*edd0*/  IMAD R60, R85, UR5, R41 ;  /* 0x00000005553c7c24 */ /* 0x000fc4000f8e0229 */
[----:B------:R-:W-:Y:S01]  /*ede0*/  IMAD.WIDE.U32 R40, R85, UR4, R46 ;  /* 0x0000000455287c25 */ /* 0x000fe2000f8e002e */
[----:B------:R-:W-:-:S03]  /*edf0*/  ULDC.64 UR4, c[0x0][0xb30] ;  /* 0x0002cc0000047ab9 */ /* 0x000fc60000000a00 */
[----:B------:R-:W-:Y:S01]  /*ee00*/  IMAD R64, R64, UR6, RZ ;  /* 0x0000000640407c24 */ /* 0x000fe2000f8e02ff */
[----:B------:R-:W-:Y:S01]  /*ee10*/  IADD3 R40, P2, R65, R40, RZ ;  /* 0x0000002841287210 */ /* 0x000fe20007f5e0ff */
[C---:B------:R-:W-:Y:S01]  /*ee20*/  IMAD.WIDE.U32 R46, R85.reuse, UR6, R56 ;  /* 0x00000006552e7c25 */ /* 0x040fe2000f8e0038 */
[----:B------:R-:W-:Y:S02]  /*ee30*/  SHF.R.S32.HI R57, RZ, 0x1f, R65 ;  /* 0x0000001fff397819 */ /* 0x000fe40000011441 */
[----:B------:R-:W-:Y:S01]  /*ee40*/  SHF.R.S32.HI R56, RZ, 0x1f, R61 ;  /* 0x0000001fff387819 */ /* 0x000fe2000001143d */
[----:B------:R-:W-:Y:S01]  /*ee50*/  IMAD R77, R85, UR7, R64 ;  /* 0x00000007554d7c24 */ /* 0x000fe2000f8e0240 */
[----:B------:R-:W-:Y:S01]  /*ee60*/  IADD3.X R41, R57, R41, R60, P2, !PT ;  /* 0x0000002939297210 */ /* 0x000fe200017fe43c */
[----:B------:R-:W-:Y:S01]  /*ee70*/  IMAD.MOV R64, RZ, RZ, -R65 ;  /* 0x000000ffff407224 */ /* 0x000fe200078e0a41 */
[----:B------:R-:W-:Y:S01]  /*ee80*/  ULDC.64 UR6, c[0x0][0xbc8] ;  /* 0x0002f20000067ab9 */ /* 0x000fe20000000a00 */
[----:B------:R-:W-:-:S02]  /*ee90*/  IMAD.MOV R65, RZ, RZ, -R61 ;  /* 0x000000ffff417224 */ /* 0x000fc400078e0a3d */
[----:B------:R-:W-:Y:S02]  /*eea0*/  IMAD R56, R56, UR4, RZ ;  /* 0x0000000438387c24 */ /* 0x000fe4000f8e02ff */
[C-C-:B------:R-:W-:Y:S02]  /*eeb0*/  IMAD R57, R82.reuse, R64, R75.reuse ;  /* 0x0000004052397224 */ /* 0x140fe400078e024b */
        /* <DEDUP_REMOVED lines=10> */
[----:B------:R-:W-:Y:S02]  /*ef60*/  IMAD R60, R60, UR8, RZ ;  /* 0x000000083c3c7c24 */ /* 0x000fe4000f8e02ff */
[----:B------:R-:W-:Y:S02]  /*ef70*/  IMAD.IADD R47, R47, 0x1, R75 ;  /* 0x000000012f2f7824 */ /* 0x000fe400078e024b */
[----:B------:R-:W-:Y:S01]  /*ef80*/  IMAD R61, R57, UR7, R56 ;  /* 0x00000007393d7c24 */ /* 0x000fe2000f8e0238 */
[----:B------:R-:W-:Y:S01]  /*ef90*/  ULDC.64 UR6, c[0x0][0xba8] ;  /* 0x0002ea0000067ab9 */ /* 0x000fe20000000a00 */
[----:B------:R-:W-:Y:S01]  /*efa0*/  IMAD R75, R65, UR9, R60 ;  /* 0x00000009414b7c24 */ /* 0x000fe2000f8e023c */
[----:B0-----:R-:W-:Y:S01]  /*efb0*/  SEL R56, R73, R74, P0 ;  /* 0x0000004a49387207 */ /* 0x001fe20000000000 */
[----:B------:R-:W-:Y:S01]  /*efc0*/  IMAD.WIDE.U32 R46, R65, UR8, R46 ;  /* 0x00000008412e7c25 */ /* 0x000fe2000f8e002e */
[----:B------:R-:W-:Y:S01]  /*efd0*/  SEL R60, R74, R73, P0 ;  /* 0x000000494a3c7207 */ /* 0x000fe20000000000 */
[----:B------:R-:W-:Y:S01]  /*efe0*/  ULDC.64 UR8, c[0x0][0xb00] ;  /* 0x0002c00000087ab9 */ /* 0x000fe20000000a00 */
[C---:B------:R-:W-:Y:S01]  /*eff0*/  LEA R73, P2, R40.reuse, UR6, 0x2 ;  /* 0x0000000628497c11 */ /* 0x040fe2000f8410ff */
[----:B------:R-:W-:Y:S01]  /*f000*/  IMAD.IADD R57, R41, 0x1, R61 ;  /* 0x0000000129397824 */ /* 0x000fe200078e023d */
[----:B------:R-:W-:Y:S01]  /*f010*/  ULDC UR6, c[0x0][0xa88] ;  /* 0x0002a20000067ab9 */ /* 0x000fe20000000800 */
[----:B------:R-:W-:Y:S01]  /*f020*/  IMAD.IADD R41, R47, 0x1, R75 ;  /* 0x000000012f297824 */ /* 0x000fe200078e024b */
[----:B------:R-:W-:Y:S01]  /*f030*/  SEL R61, R79, R72, P0 ;  /* 0x000000484f3d7207 */ /* 0x000fe20000000000 */
[----:B------:R-:W-:Y:S01]  /*f040*/  SHFL.IDX PT, R74, R73, RZ, 0x1c1f ;  /* 0x001c1fff494a7589 */ /* 0x000fe200000e0000 */
[----:B------:R-:W-:Y:S01]  /*f050*/  LEA.HI.X R47, R40, UR7, R57, 0x2, P2 ;  /* 0x00000007282f7c11 */ /* 0x000fe200090f1439 */
[----:B-1----:R-:W-:Y:S01]  /*f060*/  ULEA UR4, UR5, UR4, 0x18 ;  /* 0x0000000405047291 */ /* 0x002fe2000f8ec03f */
[----:B------:R-:W-:Y:S01]  /*f070*/  SEL R57, R72, R79, P0 ;  /* 0x0000004f48397207 */ /* 0x000fe20000000000 */
[----:B------:R0:W-:Y:S01]  /*f080*/  SHFL.IDX PT, R76, R73, 0x1, 0x1c1f ;  /* 0x003c1f00494c7f89 */ /* 0x0001e200000e0000 */
[----:B------:R-:W-:Y:S01]  /*f090*/  IMAD R79, R82, UR6, RZ ;  /* 0x00000006524f7c24 */ /* 0x000fe2000f8e02ff */
[----:B------:R-:W-:Y:S01]  /*f0a0*/  UIADD3 UR4, UR4, 0x2e820, URZ ;  /* 0x0002e82004047890 */ /* 0x000fe2000fffe03f */
[----:B------:R-:W-:Y:S01]  /*f0b0*/  VIADD R70, R68, 0x8 ;  /* 0x0000000844467836 */ /* 0x000fe20000000000 */
[----:B------:R-:W1:Y:S01]  /*f0c0*/  SHFL.IDX PT, R75, R47, RZ, 0x1c1f ;  /* 0x001c1fff2f4b7589 */ /* 0x000e6200000e0000 */
[----:B------:R-:W-:Y:S01]  /*f0d0*/  LEA R84, P3, R46, UR8, 0x2 ;  /* 0x000000082e547c11 */ /* 0x000fe2000f8610ff */
[----:B------:R-:W-:Y:S01]  /*f0e0*/  UPRMT UR4, URZ, 0x654, UR4 ;  /* 0x000006543f047896 */ /* 0x000fe20008000004 */
[-C--:B------:R-:W-:Y:S01]  /*f0f0*/  ISETP.GE.OR P2, PT, R68, R79.reuse, P1 ;  /* 0x0000004f4400720c */ /* 0x080fe20000f46670 */
[----:B------:R3:W4:Y:S01]  /*f100*/  SHFL.IDX PT, R77, R47, 0x1, 0x1c1f ;  /* 0x003c1f002f4d7f89 */ /* 0x00072200000e0000 */
[-C--:B------:R-:W-:Y:S01]  /*f110*/  ISETP.GE.OR P1, PT, R70, R79.reuse, P1 ;  /* 0x0000004f4600720c */ /* 0x080fe20000f26670 */
[----:B0-----:R-:W-:Y:S01]  /*f120*/  IMAD.SHL.U32 R73, R66, 0x2, RZ ;  /* 0x0000000242497824 */ /* 0x001fe200078e00ff */
[----:B------:R-:W-:Y:S01]  /*f130*/  LEA.HI.X R85, R46, UR9, R41, 0x2, P3 ;  /* 0x000000092e557c11 */ /* 0x000fe200098f1429 */
[----:B------:R0:W0:Y:S01]  /*f140*/  SHFL.IDX PT, R64, R84, RZ, 0x1c1f ;  /* 0x001c1fff54407589 */ /* 0x00002200000e0000 */
[----:B------:R-:W-:-:S02]  /*f150*/  ISETP.GE.AND P3, PT, R68, R79, PT ;  /* 0x0000004f4400720c */ /* 0x000fc40003f66270 */
[----:B------:R-:W-:Y:S01]  /*f160*/  SYNCS.ARRIVE.TRANS64.RED.A1T0 RZ, [UR4], RZ ;  /* 0x000000ffffff79a7 */ /* 0x000fe20008100404 */
[----:B------:R0:W0:Y:S01]  /*f170*/  SHFL.IDX PT, R65, R85, RZ, 0x1c1f ;  /* 0x001c1fff55417589 */ /* 0x00002200000e0000 */
[----:B--2---:R-:W-:Y:S02]  /*f180*/  SEL R40, R44, R81, P0 ;  /* 0x000000512c287207 */ /* 0x004fe40000000000 */
[----:B------:R-:W-:Y:S02]  /*f190*/  SEL R41, R45, R78, P0 ;  /* 0x0000004e2d297207 */ /* 0x000fe40000000000 */
[----:B------:R-:W-:Y:S02]  /*f1a0*/  SEL R46, R50, R83, P0 ;  /* 0x00000053322e7207 */ /* 0x000fe40000000000 */
[----:B---3--:R-:W-:Y:S02]  /*f1b0*/  SEL R47, R51, R80, P0 ;  /* 0x00000050332f7207 */ /* 0x008fe40000000000 */
[----:B------:R-:W-:-:S02]  /*f1c0*/  SEL R44, R81, R44, P0 ;  /* 0x0000002c512c7207 */ /* 0x000fc40000000000 */
[----:B------:R-:W-:Y:S01]  /*f1d0*/  SEL R45, R78, R45, P0 ;  /* 0x0000002d4e2d7207 */ /* 0x000fe20000000000 */
[----:B-1----:R1:W-:Y:S01]  /*f1e0*/  @!P2 ST.E desc[UR38][R74.64], R4 ;  /* 0x000000044a00a985 */ /* 0x0023e2000c101926 */
[----:B------:R-:W-:Y:S02]  /*f1f0*/  SEL R50, R83, R50, P0 ;  /* 0x0000003253327207 */ /* 0x000fe40000000000 */
[----:B------:R-:W-:Y:S01]  /*f200*/  SEL R51, R80, R51, P0 ;  /* 0x0000003350337207 */ /* 0x000fe20000000000 */
[----:B----4-:R1:W-:Y:S01]  /*f210*/  @!P1 ST.E desc[UR38][R76.64], R5 ;  /* 0x000000054c009985 */ /* 0x0103e2000c101926 */
[----:B------:R-:W-:Y:S05]  /*f220*/  @P3 BRA `(.L_x_1979) ;  /* 0x0000000400783947 */ /* 0x000fea0003800000 */
[C---:B-1----:R-:W-:Y:S01]  /*f230*/  VIADD R4, R73.reuse, 0x8 ;  /* 0x0000000849047836 */ /* 0x042fe20000000000 */
[----:B------:R-:W-:Y:S01]  /*f240*/  ULDC UR4, c[0x0][0xac8] ;  /* 0x0002b20000047ab9 */ /* 0x000fe20000000800 */
[C---:B------:R-:W-:Y:S01]  /*f250*/  VIADD R5, R73.reuse, 0x10 ;  /* 0x0000001049057836 */ /* 0x040fe20000000000 */
[C---:B------:R-:W-:Y:S01]  /*f260*/  ISETP.GE.AND P2, PT, R73.reuse, UR4, PT ;  /* 0x0000000449007c0c */ /* 0x040fe2000bf46270 */
[C---:B------:R-:W-:Y:S01]  /*f270*/  VIADD R72, R73.reuse, 0x18 ;  /* 0x0000001849487836 */ /* 0x040fe20000000000 */
[----:B------:R-:W-:Y:S01]  /*f280*/  ISETP.GE.AND P3, PT, R4, UR4, PT ;  /* 0x0000000404007c0c */ /* 0x000fe2000bf66270 */
[----:B------:R-:W-:Y:S01]  /*f290*/  VIADD R78, R73, 0x20 ;  /* 0x00000020494e7836 */ /* 0x000fe20000000000 */
[----:B------:R-:W-:Y:S01]  /*f2a0*/  ISETP.GE.AND P4, PT, R5, UR4, PT ;  /* 0x0000000405007c0c */ /* 0x000fe2000bf86270 */
[C---:B------:R-:W-:Y:S01]  /*f2b0*/  VIADD R80, R73.reuse, 0x38 ;  /* 0x0000003849507836 */ /* 0x040fe20000000000 */
[----:B------:R-:W-:Y:S01]  /*f2c0*/  ISETP.GE.AND P1, PT, R72, UR4, PT ;  /* 0x0000000448007c0c */ /* 0x000fe2000bf26270 */
[----:B------:R-:W-:-:S03]  /*f2d0*/  VIADD R81, R73, 0x40 ;  /* 0x0000004049517836 */ /* 0x000fc60000000000 */
[----:B------:R-:W-:-:S05]  /*f2e0*/  ISETP.GE.AND P5, PT, R80, UR4, PT ;  /* 0x0000000450007c0c */ /* 0x000fca000bfa6270 */
[----:B------:R-:W-:Y:S02]  /*f2f0*/  @!P3 LEA.HI R66, R4, R4, RZ, 0x1 ;  /* 0x000000040442b211 */ /* 0x000fe400078f08ff */
[----:B------:R-:W-:Y:S01]  /*f300*/  @!P4 LEA.HI R68, R5, R5, RZ, 0x1 ;  /* 0x000000050544c211 */ /* 0x000fe200078f08ff */
[C-C-:B0-----:R-:W-:Y:S01]  /*f310*/  @!P2 IMAD.WIDE R4, R73.reuse, 0x4, R64.reuse ;  /* 0x000000044904a825 */ /* 0x141fe200078e0240 */
[----:B------:R-:W-:Y:S02]  /*f320*/  @!P3 LOP3.LUT R75, R66, 0xfffffffe, RZ, 0xc0, !PT ;  /* 0xfffffffe424bb812 */ /* 0x000fe400078ec0ff */
[----:B------:R-:W-:Y:S01]  /*f330*/  @!P1 LEA.HI R72, R72, R72, RZ, 0x1 ;  /* 0x0000004848489211 */ /* 0x000fe200078f08ff */
[----:B------:R-:W-:Y:S01]  /*f340*/  VIADD R66, R73, 0x28 ;  /* 0x0000002849427836 */ /* 0x000fe20000000000 */
[----:B------:R-:W-:Y:S01]  /*f350*/  @!P4 LOP3.LUT R77, R68, 0xfffffffe, RZ, 0xc0, !PT ;  /* 0xfffffffe444dc812 */ /* 0x000fe200078ec0ff */
[----:B------:R0:W-:Y:S01]  /*f360*/  @!P2 ST.E.64 desc[UR38][R4.64], R10 ;  /* 0x0000000a0400a985 */ /* 0x0001e2000c101b26 */
[----:B------:R-:W-:Y:S01]  /*f370*/  @!P3 IMAD.WIDE R74, R75, 0x4, R64 ;  /* 0x000000044b4ab825 */ /* 0x000fe200078e0240 */
[----:B------:R-:W-:-:S02]  /*f380*/  ISETP.GE.AND P2, PT, R78, UR4, PT ;  /* 0x000000044e007c0c */ /* 0x000fc4000bf46270 */
[----:B------:R-:W-:Y:S01]  /*f390*/  @!P5 LEA.HI R80, R80, R80, RZ, 0x1 ;  /* 0x000000505050d211 */ /* 0x000fe200078f08ff */
[----:B------:R-:W-:Y:S01]  /*f3a0*/  VIADD R68, R73, 0x30 ;  /* 0x0000003049447836 */ /* 0x000fe20000000000 */
[----:B------:R1:W-:Y:S01]  /*f3b0*/  @!P3 ST.E.64 desc[UR38][R74.64], R8 ;  /* 0x000000084a00b985 */ /* 0x0003e2000c101b26 */
[----:B------:R-:W-:Y:S01]  /*f3c0*/  @!P4 IMAD.WIDE R76, R77, 0x4, R64 ;  /* 0x000000044d4cc825 */ /* 0x000fe200078e0240 */
[----:B------:R-:W-:Y:S02]  /*f3d0*/  ISETP.GE.AND P3, PT, R66, UR4, PT ;  /* 0x0000000442007c0c */ /* 0x000fe4000bf66270 */
[----:B------:R-:W-:Y:S02]  /*f3e0*/  ISETP.GE.AND P6, PT, R68, UR4, PT ;  /* 0x0000000444007c0c */ /* 0x000fe4000bfc6270 */
[----:B------:R2:W-:Y:S01]  /*f3f0*/  @!P4 ST.E.64 desc[UR38][R76.64], R12 ;  /* 0x0000000c4c00c985 */ /* 0x0005e2000c101b26 */
[----:B------:R-:W-:Y:S02]  /*f400*/  ISETP.GE.AND P4, PT, R81, UR4, PT ;  /* 0x0000000451007c0c */ /* 0x000fe4000bf86270 */
[----:B0-----:R-:W-:Y:S01]  /*f410*/  @!P1 LOP3.LUT R5, R72, 0xfffffffe, RZ, 0xc0, !PT ;  /* 0xfffffffe48059812 */ /* 0x001fe200078ec0ff */
[----:B------:R-:W-:Y:S01]  /*f420*/  VIADD R72, R73, 0x48 ;  /* 0x0000004849487836 */ /* 0x000fe20000000000 */
[----:B------:R-:W-:-:S03]  /*f430*/  @!P2 LEA.HI R78, R78, R78, RZ, 0x1 ;  /* 0x0000004e4e4ea211 */ /* 0x000fc600078f08ff */
[--C-:B------:R-:W-:Y:S01]  /*f440*/  @!P1 IMAD.WIDE R4, R5, 0x4, R64.reuse ;  /* 0x0000000405049825 */ /* 0x100fe200078e0240 */
[----:B-1----:R-:W-:Y:S02]  /*f450*/  @!P2 LOP3.LUT R9, R78, 0xfffffffe, RZ, 0xc0, !PT ;  /* 0xfffffffe4e09a812 */ /* 0x002fe400078ec0ff */
[----:B------:R-:W-:Y:S02]  /*f460*/  @!P3 LEA.HI R66, R66, R66, RZ, 0x1 ;  /* 0x000000424242b211 */ /* 0x000fe400078f08ff */
[----:B------:R0:W-:Y:S01]  /*f470*/  @!P1 ST.E.64 desc[UR38][R4.64], R18 ;  /* 0x0000001204009985 */ /* 0x0001e2000c101b26 */
[----:B------:R-:W-:Y:S01]  /*f480*/  ISETP.GE.AND P1, PT, R72, UR4, PT ;  /* 0x0000000448007c0c */ /* 0x000fe2000bf26270 */
[----:B------:R-:W-:Y:S01]  /*f490*/  @!P2 IMAD.WIDE R8, R9, 0x4, R64 ;  /* 0x000000040908a825 */ /* 0x000fe200078e0240 */
[----:B------:R-:W-:Y:S02]  /*f4a0*/  @!P6 LEA.HI R68, R68, R68, RZ, 0x1 ;  /* 0x000000444444e211 */ /* 0x000fe400078f08ff */
[----:B------:R-:W-:-:S02]  /*f4b0*/  @!P3 LOP3.LUT R11, R66, 0xfffffffe, RZ, 0xc0, !PT ;  /* 0xfffffffe420bb812 */ /* 0x000fc400078ec0ff */
[----:B------:R-:W-:Y:S01]  /*f4c0*/  @!P4 LEA.HI R81, R81, R81, RZ, 0x1 ;  /* 0x000000515151c211 */ /* 0x000fe200078f08ff */
[----:B------:R1:W-:Y:S01]  /*f4d0*/  @!P2 ST.E.64 desc[UR38][R8.64], R14 ;  /* 0x0000000e0800a985 */ /* 0x0003e2000c101b26 */
[----:B--2---:R-:W-:Y:S01]  /*f4e0*/  @!P6 LOP3.LUT R13, R68, 0xfffffffe, RZ, 0xc0, !PT ;  /* 0xfffffffe440de812 */ /* 0x004fe200078ec0ff */
[----:B------:R-:W-:Y:S01]  /*f4f0*/  @!P3 IMAD.WIDE R10, R11, 0x4, R64 ;  /* 0x000000040b0ab825 */ /* 0x000fe200078e0240 */
[----:B------:R-:W-:-:S03]  /*f500*/  @!P4 LOP3.LUT R81, R81, 0xfffffffe, RZ, 0xc0, !PT ;  /* 0xfffffffe5151c812 */ /* 0x000fc600078ec0ff */
[----:B------:R-:W-:Y:S01]  /*f510*/  @!P1 LEA.HI R72, R72, R72, RZ, 0x1 ;  /* 0x0000004848489211 */ /* 0x000fe200078f08ff */
[--C-:B0-----:R-:W-:Y:S01]  /*f520*/  @!P6 IMAD.WIDE R4, R13, 0x4, R64.reuse ;  /* 0x000000040d04e825 */ /* 0x101fe200078e0240 */
[----:B------:R-:W-:Y:S01]  /*f530*/  @!P5 LOP3.LUT R19, R80, 0xfffffffe, RZ, 0xc0, !PT ;  /* 0xfffffffe5013d812 */ /* 0x000fe200078ec0ff */
[----:B------:R0:W-:Y:S02]  /*f540*/  @!P3 ST.E.64 desc[UR38][R10.64], R24 ;  /* 0x000000180a00b985 */ /* 0x0001e4000c101b26 */
[----:B------:R-:W-:Y:S02]  /*f550*/  VIADD R18, R73, 0x60 ;  /* 0x0000006049127836 */ /* 0x000fe40000000000 */
[--C-:B------:R-:W-:Y:S01]  /*f560*/  @!P5 IMAD.WIDE R12, R19, 0x4, R64.reuse ;  /* 0x00000004130cd825 */ /* 0x100fe200078e0240 */
[----:B-1----:R-:W-:Y:S01]  /*f570*/  @!P1 LOP3.LUT R15, R72, 0xfffffffe, RZ, 0xc0, !PT ;  /* 0xfffffffe480f9812 */ /* 0x002fe200078ec0ff */
[----:B------:R1:W-:Y:S01]  /*f580*/  @!P6 ST.E.64 desc[UR38][R4.64], R22 ;  /* 0x000000160400e985 */ /* 0x0003e2000c101b26 */
[----:B------:R-:W-:Y:S01]  /*f590*/  ISETP.GE.AND P3, PT, R18, UR4, PT ;  /* 0x0000000412007c0c */ /* 0x000fe2000bf66270 */
[----:B------:R-:W-:-:S02]  /*f5a0*/  @!P4 IMAD.WIDE R8, R81, 0x4, R64 ;  /* 0x000000045108c825 */ /* 0x000fc400078e0240 */
[----:B------:R-:W-:Y:S02]  /*f5b0*/  @!P5 ST.E.64 desc[UR38][R12.64], R26 ;  /* 0x0000001a0c00d985 */ /* 0x000fe4000c101b26 */
[----:B------:R-:W-:Y:S02]  /*f5c0*/  VIADD R14, R73, 0x50 ;  /* 0x00000050490e7836 */ /* 0x000fe40000000000 */
[----:B0-----:R-:W-:Y:S01]  /*f5d0*/  @!P1 IMAD.WIDE R10, R15, 0x4, R64 ;  /* 0x000000040f0a9825 */ /* 0x001fe200078e0240 */
[----:B------:R0:W-:Y:S03]  /*f5e0*/  @!P4 ST.E.64 desc[UR38][R8.64], R30 ;  /* 0x0000001e0800c985 */ /* 0x0001e6000c101b26 */
[C---:B------:R-:W-:Y:S01]  /*f5f0*/  VIADD R15, R73.reuse, 0x58 ;  /* 0x00000058490f7836 */ /* 0x040fe20000000000 */
[----:B------:R2:W-:Y:S01]  /*f600*/  @!P1 ST.E.64 desc[UR38][R10.64], R32 ;  /* 0x000000200a009985 */ /* 0x0005e2000c101b26 */
[C---:B------:R-:W-:Y:S01]  /*f610*/  VIADD R19, R73.reuse, 0x68 ;  /* 0x0000006849137836 */ /* 0x040fe20000000000 */
[----:B------:R-:W-:Y:S01]  /*f620*/  ISETP.GE.AND P1, PT, R14, UR4, PT ;  /* 0x000000040e007c0c */ /* 0x000fe2000bf26270 */
[----:B-1----:R-:W-:Y:S01]  /*f630*/  VIADD R5, R73, 0x78 ;  /* 0x0000007849057836 */ /* 0x002fe20000000000 */
        /* <DEDUP_REMOVED lines=29> */
.L_x_1979:
[----:B------:R-:W-:Y:S05]  /*f810*/  BSYNC B0 ;  /* 0x0000000000007941 */ /* 0x000fea0003800000 */
.L_x_1978:
[----:B------:R-:W-:Y:S01]  /*f820*/  ISETP.GE.AND P1, PT, R70, R79, PT ;  /* 0x0000004f4600720c */ /* 0x000fe20003f26270 */
[----:B--2---:R2:W3:Y:S01]  /*f830*/  SHFL.IDX PT, R35, R85, 0x1, 0x1c1f ;  /* 0x003c1f0055237f89 */ /* 0x0044e200000e0000 */
        /* <DEDUP_REMOVED lines=23> */
[----:B--234-:R-:W-:Y:S06]  /*f9b0*/  @P1 BRA `(.L_x_1941) ;  /* 0x0000004000c41947 */ /* 0x01cfec0003800000 */
        /* <DEDUP_REMOVED lines=14> */
[--C-:B-1----:R-:W-:Y:S02]  /*faa0*/  @!P0 IMAD.WIDE R4, R73, 0x4, R34.reuse ;  /* 0x0000000449048825 */ /* 0x102fe400078e0222 */
        /* <DEDUP_REMOVED lines=13> */
[--C-:B-1----:R-:W-:Y:S01]  /*fb80*/  @!P1 IMAD.WIDE R4, R11, 0x4, R34.reuse ;  /* 0x000000040b049825 */ /* 0x102fe200078e0222 */
        /* <DEDUP_REMOVED lines=8> */
[--C-:B--2---:R-:W-:Y:S01]  /*fc10*/  @!P2 IMAD.WIDE R8, R13, 0x4, R34.reuse ;  /* 0x000000040d08a825 */ /* 0x104fe200078e0222 */
[----:B------:R-:W-:Y:S02]  /*fc20*/  @!P5 LOP3.LUT R13, R36, 0xfffffffe, RZ, 0xc0, !PT ;  /* 0xfffffffe240dd812 */ /* 0x000fe400078ec0ff */
[----:B------:R-:W-:Y:S01]  /*fc30*/  @!P4 LOP3.LUT R37, R37, 0xfffffffe, RZ, 0xc0, !PT ;  /* 0xfffffffe2525c812 */ /* 0x000fe200078ec0ff */
[----:B------:R-:W-:Y:S01]  /*fc40*/  VIADD R36, R73, 0x48 ;  /* 0x0000004849247836 */ /* 0x000fe20000000000 */
[----:B------:R2:W-:Y:S01]  /*fc50*/  @!P2 ST.E.64 desc[UR38][R8.64], R50 ;  /* 0x000000320800a985 */ /* 0x0005e2000c101b26 */
[--C-:B------:R-:W-:Y:S02]  /*fc60*/  @!P5 IMAD.WIDE R12, R13, 0x4, R34.reuse ;  /* 0x000000040d0cd825 */ /* 0x100fe400078e0222 */
[----:B------:R-:W-:Y:S01]  /*fc70*/  @!P1 LEA.HI R0, R0, R0, RZ, 0x1 ;  /* 0x0000000000009211 */ /* 0x000fe200078f08ff */
[----:B------:R3:W-:Y:S01]  /*fc80*/  @!P3 ST.E.64 desc[UR38][R10.64], R14 ;  /* 0x0000000e0a00b985 */ /* 0x0007e2000c101b26 */
[----:B-1----:R-:W-:Y:S01]  /*fc90*/  @!P4 IMAD.WIDE R4, R37, 0x4, R34 ;  /* 0x000000042504c825 */ /* 0x002fe200078e0222 */
[----:B------:R-:W-:-:S02]  /*fca0*/  ISETP.GE.AND P2, PT, R36, UR4, PT ;  /* 0x0000000424007c0c */ /* 0x000fc4000bf46270 */
[----:B------:R1:W-:Y:S04]  /*fcb0*/  @!P5 ST.E.64 desc[UR38][R12.64], R16 ;  /* 0x000000100c00d985 */ /* 0x0003e8000c101b26 */
[----:B------:R-:W-:Y:S01]  /*fcc0*/  @!P4 ST.E.64 desc[UR38][R4.64], R18 ;  /* 0x000000120400c985 */ /* 0x000fe2000c101b26 */
[----:B--2---:R-:W-:-:S04]  /*fcd0*/  @!P0 IMAD.WIDE R8, R39, 0x4, R34 ;  /* 0x0000000427088825 */ /* 0x004fc800078e0222 */
[C---:B---3--:R-:W-:Y:S01]  /*fce0*/  VIADD R10, R73.reuse, 0x50 ;  /* 0x00000050490a7836 */ /* 0x048fe20000000000 */
[----:B------:R2:W-:Y:S01]  /*fcf0*/  @!P0 ST.E.64 desc[UR38][R8.64], R20 ;  /* 0x0000001408008985 */ /* 0x0005e2000c101b26 */
[C---:B------:R-:W-:Y:S01]  /*fd00*/  VIADD R14, R73.reuse, 0x68 ;  /* 0x00000068490e7836 */ /* 0x040fe20000000000 */
[----:B------:R-:W-:Y:S01]  /*fd10*/  @!P2 LEA.HI R36, R36, R36, RZ, 0x1 ;  /* 0x000000242424a211 */ /* 0x000fe200078f08ff */
[C---:B-1----:R-:W-:Y:S01]  /*fd20*/  VIADD R12, R73.reuse, 0x58 ;  /* 0x00000058490c7836 */ /* 0x042fe20000000000 */
        /* <DEDUP_REMOVED lines=9> */
[----:B--2---:R-:W-:Y:S02]  /*fdc0*/  @!P2 LOP3.LUT R9, R36, 0xfffffffe, RZ, 0xc0, !PT ;  /* 0xfffffffe2409a812 */ /* 0x004fe400078ec0ff */
        /* <DEDUP_REMOVED lines=17> */
[----:B-1----:R-:W-:-:S02]  /*fee0*/  @!P4 IMAD.WIDE R4, R15, 0x4, R34 ;  /* 0x000000040f04c825 */ /* 0x002fc400078e0222 */
[----:B------:R3:W-:Y:S01]  /*fef0*/  @!P0 ST.E.64 desc[UR38][R12.64], R28 ;  /* 0x0000001c0c008985 */ /* 0x0007e2000c101b26 */
[----:B------:R-:W-:Y:S01]  /*ff00*/  ISETP.GE.AND P0, PT, R73, UR4, PT ;  /* 0x0000000449007c0c */ /* 0x000fe2000bf06270 */
[--C-:B--2---:R-:W-:Y:S02]  /*ff10*/  @!P5 IMAD.WIDE R8, R17, 0x4, R34.reuse ;  /* 0x000000041108d825 */ /* 0x104fe400078e0222 */
[----:B------:R3:W-:Y:S02]  /*ff20*/  @!P4 ST.E.64 desc[UR38][R4.64], R30 ;  /* 0x0000001e0400c985 */ /* 0x0007e4000c101b26 */
[----:B------:R-:W-:Y:S02]  /*ff30*/  @!P6 IMAD.WIDE R14, R19, 0x4, R34 ;  /* 0x00000004130ee825 */ /* 0x000fe400078e0222 */
[----:B------:R3:W-:Y:S04]  /*ff40*/  @!P5 ST.E.64 desc[UR38][R8.64], R32 ;  /* 0x000000200800d985 */ /* 0x0007e8000c101b26 */
[----:B------:R3:W-:Y:S02]  /*ff50*/  @!P6 ST.E.64 desc[UR38][R14.64], R6 ;  /* 0x000000060e00e985 */ /* 0x0007e4000c101b26 */
[----:B------:R-:W-:Y:S05]  /*ff60*/  @P0 BRA `(.L_x_1941) ;  /* 0x0000003c00580947 */ /* 0x000fea0003800000 */
[----:B------:R-:W-:-:S04]  /*ff70*/  LEA.HI R73, R73, R73, RZ, 0x1 ;  /* 0x0000004949497211 */ /* 0x000fc800078f08ff */
[----:B---3--:R-:W-:-:S05]  /*ff80*/  LOP3.LUT R5, R73, 0xfffffffe, RZ, 0xc0, !PT ;  /* 0xfffffffe49057812 */ /* 0x008fca00078ec0ff */
[----:B------:R-:W-:-:S05]  /*ff90*/  IMAD.WIDE R4, R5, 0x4, R34 ;  /* 0x0000000405047825 */ /* 0x000fca00078e0222 */
[----:B------:R2:W-:Y:S01]  /*ffa0*/  ST.E.64 desc[UR38][R4.64], R2 ;  /* 0x0000000204007985 */ /* 0x0005e2000c101b26 */
[----:B------:R-:W-:Y:S05]  /*ffb0*/  BRA `(.L_x_1941) ;  /* 0x0000003c00447947 */ /* 0x000fea0003800000 */
.L_x_1977:
[----:B------:R-:W1:Y:S02]  /*ffc0*/  S2R R0, SR_TID.X ;  /* 0x0000000000007919 */ /* 0x000e640000002100 */
[----:B-1----:R-:W-:-:S05]  /*ffd0*/  VIADD R2, R0, 0xffffff80 ;  /* 0xffffff8000027836 */ /* 0x002fca0000000000 */
[----:B------:R-:W-:-:S13]  /*ffe0*/  ISETP.GT.AND P0, PT, R2, 0x7f, PT ;  /* 0x0000007f0200780c */ /* 0x000fda0003f04270 */
[----:B------:R-:W-:Y:S05]  /*fff0*/  @P0 BRA `(.L_x_1941) ;  /* 0x0000003c00340947 */ /* 0x000fea0003800000 */
[----:B------:R-:W1:Y:S01]  /*10000*/  S2R R3, SR_CTAID.X ;  /* 0x0000000000037919 */ /* 0x000e620000002500 */
[----:B0-----:R-:W0:Y:S01]  /*10010*/  LDC R6, c[0x0][0xbe8] ;  /* 0x0002fa00ff067b82 */ /* 0x001e220000000800 */
[----:B------:R-:W-:Y:S01]  /*10020*/  ULDC UR4, c[0x0][0xa88] ;  /* 0x0002a20000047ab9 */ /* 0x000fe20000000800 */
[----:B-1----:R-:W-:Y:S02]  /*10030*/  IMAD R0, R3, 0x80, R0 ;  /* 0x0000008003007824 */ /* 0x002fe400078e0200 */
[----:B0-----:R-:W-:Y:S02]  /*10040*/  IMAD R3, R6, UR4, RZ ;  /* 0x0000000406037c24 */ /* 0x001fe4000f8e02ff */
        /* <DEDUP_REMOVED lines=27> */
[--C-:B------:R-:W-:Y:S01]  /*10200*/  SHF.R.S32.HI R9, RZ, 0x1f, R5.reuse ;  /* 0x0000001fff097819 */ /* 0x100fe20000011405 */
[----:B------:R-:W-:Y:S01]  /*10210*/  IMAD.MOV R7, RZ, RZ, -R5 ;  /* 0x000000ffff077224 */ /* 0x000fe200078e0a05 */
[----:B------:R-:W-:Y:S01]  /*10220*/  IADD3 R2, P0, R5, R2, RZ ;  /* 0x0000000205027210 */ /* 0x000fe20007f1e0ff */
[----:B------:R-:W-:Y:S02]  /*10230*/  IMAD R4, R4, UR4, RZ ;  /* 0x0000000404047c24 */ /* 0x000fe4000f8e02ff */
[----:B------:R-:W-:-:S02]  /*10240*/  IMAD R7, R6, R7, R0 ;  /* 0x0000000706077224 */ /* 0x000fc400078e0200 */
[----:B------:R-:W-:Y:S01]  /*10250*/  IMAD R4, R17, UR5, R4 ;  /* 0x0000000511047c24 */ /* 0x000fe2000f8e0204 */
[----:B------:R-:W-:Y:S02]  /*10260*/  ULDC.64 UR4, c[0x0][0xbc8] ;  /* 0x0002f20000047ab9 */ /* 0x000fe40000000a00 */
        /* <DEDUP_REMOVED lines=12> */
.L_x_1939:
        /* <DEDUP_REMOVED lines=18> */
.L_x_1980:
[----:B------:R-:W-:Y:S01]  /*10450*/  ULDC UR8, c[0x0][0xc50] ;  /* 0x0003140000087ab9 */ /* 0x000fe20000000800 */
[----:B------:R-:W-:Y:S01]  /*10460*/  UMOV UR36, UR6 ;  /* 0x0000000600247c82 */ /* 0x000fe20008000000 */
[----:B------:R-:W-:-:S11]  /*10470*/  UISETP.NE.AND UP0, UPT, UR8, 0x1, UPT ;  /* 0x000000010800788c */ /* 0x000fd6000bf05270 */
[----:B------:R-:W-:Y:S01]  /*10480*/  @UP0 ULDC UR4, c[0x0][0xc54] ;  /* 0x0003150000040ab9 */ /* 0x000fe20000000800 */
[----:B------:R-:W-:Y:S01]  /*10490*/  @UP0 ULDC UR7, c[0x0][0xc58] ;  /* 0x0003160000070ab9 */ /* 0x000fe20000000800 */
[----:B------:R-:W-:-:S04]  /*104a0*/  UIMAD.WIDE.U32 UR4, UR6, UR4, URZ ;  /* 0x00000004060472a5 */ /* 0x000fc8000f8e003f */
[----:B------:R-:W-:-:S12]  /*104b0*/  @UP0 USHF.R.U32.HI UR36, URZ, UR7, UR5 ;  /* 0x000000073f240299 */ /* 0x000fd80008011605 */
.L_x_1981:
        /* <DEDUP_REMOVED lines=8> */
[----:B------:R-:W-:Y:S01]  /*10540*/  ULDC UR6, c[0x0][0x448] ;  /* 0x0001120000067ab9 */ /* 0x000fe20000000800 */
[----:B------:R-:W-:Y:S01]  /*10550*/  ULDC.64 UR4, c[0x0][0x418] ;  /* 0x0001060000047ab9 */ /* 0x000fe20000000a00 */
[----:B------:R-:W-:Y:S01]  /*10560*/  UISETP.NE.AND UP1, UPT, UR6, 0x1, UPT ;  /* 0x000000010600788c */ /* 0x000fe2000bf25270 */
[----:B------:R-:W-:Y:S01]  /*10570*/  IMAD.MOV.U32 R17, RZ, RZ, RZ ;  /* 0x000000ffff117224 */ /* 0x000fe200078e00ff */
[----:B------:R-:W-:Y:S01]  /*10580*/  UISETP.NE.U32.AND UP0, UPT, UR4, URZ, UPT ;  /* 0x0000003f0400728c */ /* 0x000fe2000bf05070 */
[----:B------:R-:W-:Y:S02]  /*10590*/  ULDC UR7, c[0x0][0x424] ;  /* 0x0001090000077ab9 */ /* 0x000fe40000000800 */
[----:B------:R-:W-:Y:S01]  /*105a0*/  ULDC UR4, c[0x0][0x288] ;  /* 0x0000a20000047ab9 */ /* 0x000fe20000000800 */
[----:B------:R-:W-:Y:S02]  /*105b0*/  UISETP.NE.AND.EX UP0, UPT, UR5, URZ, UPT, UP0 ;  /* 0x0000003f0500728c */ /* 0x000fe4000bf05300 */
[----:B------:R-:W-:-:S02]  /*105c0*/  UIADD3 UR10, -UR4, 0xe0, URZ ;  /* 0x000000e0040a7890 */ /* 0x000fc4000fffe13f */
[----:B------:R-:W-:Y:S01]  /*105d0*/  USEL UR7, UR7, 0x1, UP0 ;  /* 0x0000000107077887 */ /* 0x000fe20008000000 */
[----:B------:R-:W-:Y:S01]  /*105e0*/  @UP1 ULDC UR4, c[0x0][0x44c] ;  /* 0x0001130000041ab9 */ /* 0x000fe20000000800 */
[----:B------:R-:W-:Y:S01]  /*105f0*/  @UP1 ULDC UR11, c[0x0][0x450] ;  /* 0x00011400000b1ab9 */ /* 0x000fe20000000800 */
[----:B------:R-:W-:Y:S02]  /*10600*/  ULDC UR9, c[0x0][0x2f0] ;  /* 0x0000bc0000097ab9 */ /* 0x000fe40000000800 */
[----:B------:R-:W-:Y:S02]  /*10610*/  UIMAD UR10, UR7, UR9, UR10 ;  /* 0x00000009070a72a4 */ /* 0x000fe4000f8e020a */
[----:B0-----:R-:W-:-:S04]  /*10620*/  USHF.L.U32 UR41, UR41, 0x7, URZ ;  /* 0x0000000729297899 */ /* 0x001fc8000800063f */
[----:B------:R-:W-:-:S04]  /*10630*/  UIADD3 UR6, UR41, 0x7f, URZ ;  /* 0x0000007f29067890 */ /* 0x000fc8000fffe03f */
[----:B------:R-:W-:-:S04]  /*10640*/  UIMAD.WIDE.U32 UR4, UR6, UR4, URZ ;  /* 0x00000004060472a5 */ /* 0x000fc8000f8e003f */
[----:B------:R-:W-:Y:S02]  /*10650*/  @UP1 USHF.R.U32.HI UR6, URZ, UR11, UR5 ;  /* 0x0000000b3f061299 */ /* 0x000fe40008011605 */
[----:B------:R-:W-:Y:S02]  /*10660*/  UIMAD UR5, UR7, UR9, 0xdf ;  /* 0x000000df070574a4 */ /* 0x000fe4000f8e0209 */
[----:B------:R-:W-:Y:S01]  /*10670*/  UIADD3 UR7, UR10, UR6, URZ ;  /* 0x000000060a077290 */ /* 0x000fe2000fffe03f */
[----:B------:R-:W-:Y:S02]  /*10680*/  UMOV UR4, URZ ;  /* 0x0000003f00047c82 */ /* 0x000fe40008000000 */
[----:B------:R-:W-:Y:S01]  /*10690*/  UMOV UR6, URZ ;  /* 0x0000003f00067c82 */ /* 0x000fe20008000000 */
[----:B------:R-:W-:Y:S02]  /*106a0*/  UIMAD.WIDE UR4, UR5, -0x6db6db6d, UR4 ;  /* 0x92492493050478a5 */ /* 0x000fe4000f8e0204 */
[----:B------:R-:W-:-:S02]  /*106b0*/  UIMAD.WIDE UR6, UR7, -0x6db6db6d, UR6 ;  /* 0x92492493070678a5 */ /* 0x000fc4000f8e0206 */
[----:B------:R-:W-:Y:S02]  /*106c0*/  USHF.R.U32.HI UR9, URZ, 0x1f, UR5 ;  /* 0x0000001f3f097899 */ /* 0x000fe40008011605 */
[----:B------:R-:W-:Y:S02]  /*106d0*/  USHF.R.U32.HI UR4, URZ, 0x1f, UR7 ;  /* 0x0000001f3f047899 */ /* 0x000fe40008011607 */
[----:B------:R-:W-:Y:S02]  /*106e0*/  ULEA.HI.SX32 UR9, UR5, UR9, 0x19 ;  /* 0x0000000905097291 */ /* 0x000fe4000f8fca3f */
[----:B------:R-:W-:Y:S02]  /*106f0*/  ULEA.HI.SX32 UR4, UR7, UR4, 0x19 ;  /* 0x0000000407047291 */ /* 0x000fe4000f8fca3f */
[----:B------:R-:W-:Y:S02]  /*10700*/  USHF.R.U32.HI UR7, URZ, 0x10, UR8 ;  /* 0x000000103f077899 */ /* 0x000fe40008011608 */
[----:B------:R-:W-:-:S02]  /*10710*/  UISETP.LT.AND UP0, UPT, UR9, UR4, UPT ;  /* 0x000000040900728c */ /* 0x000fc4000bf01270 */
[----:B------:R-:W-:Y:S02]  /*10720*/  ULOP3.LUT UR5, UR8, 0xffff, URZ, 0xc0, !UPT ;  /* 0x0000ffff08057892 */ /* 0x000fe4000f8ec03f */
[----:B------:R-:W-:Y:S02]  /*10730*/  USEL UR6, UR9, UR4, UP0 ;  /* 0x0000000409067287 */ /* 0x000fe40008000000 */
[----:B------:R-:W-:Y:S02]  /*10740*/  UISETP.NE.AND UP0, UPT, UR7, URZ, UPT ;  /* 0x0000003f0700728c */ /* 0x000fe4000bf05270 */
[----:B------:R-:W-:-:S06]  /*10750*/  UISETP.GE.AND UP1, UPT, UR6, 0x1, UPT ;  /* 0x000000010600788c */ /* 0x000fcc000bf26270 */
[----:B------:R-:W-:-:S03]  /*10760*/  PLOP3.LUT P0, PT, PT, PT, UP1, 0x80, 0x0 ;  /* 0x000000000000781c */ /* 0x000fc60003f0f018 */
[----:B------:R-:W-:-:S10]  /*10770*/  @!UP0 ULDC UR7, c[0x0][0x9f0] ;  /* 0x00027c0000078ab9 */ /* 0x000fd40000000800 */
[----:B------:R-:W-:Y:S05]  /*10780*/  @!P0 BRA `(.L_x_1983) ;  /* 0x0000000000708947 */ /* 0x000fea0003800000 */
        /* <DEDUP_REMOVED lines=28> */
.L_x_1983:
        /* <DEDUP_REMOVED lines=30> */
.L_x_1984:
        /* <DEDUP_REMOVED lines=20> */
.L_x_1985:
        /* <DEDUP_REMOVED lines=20> */
.L_x_1986:
        /* <DEDUP_REMOVED lines=18> */
.L_x_1987:
        /* <DEDUP_REMOVED lines=21> */
[----:B------:R-:W-:-:S03]  /*11020*/  LOP3.LUT R0, R0, 0x100, RZ, 0xc0, !PT ;  /* 0x0000010000007812 */ /* 0x000fc600078ec0ff */
        /* <DEDUP_REMOVED lines=10> */
[----:B------:R-:W-:-:S04]  /*110d0*/  LOP3.LUT R5, R5, R18, RZ, 0x3c, !PT ;  /* 0x0000001205057212 */ /* 0x000fc800078e3cff */
[----:B------:R-:W-:-:S05]  /*110e0*/  LOP3.LUT R0, R5, 0xc00, R0, 0xf8, !PT ;  /* 0x00000c0005007812 */ /* 0x000fca00078ef800 */
[----:B------:R0:W-:Y:S02]  /*110f0*/  STL [R1+0xc], R0 ;  /* 0x00000c0001007387 */ /* 0x0001e40000100800 */
[----:B0-----:R-:W-:-:S05]  /*11100*/  IMAD.MOV.U32 R0, RZ, RZ, 0x40 ;  /* 0x00000040ff007424 */ /* 0x001fca00078e00ff */
[----:B------:R-:W-:Y:S02]  /*11110*/  SEL R4, R0, 0xffffffc0, !P1 ;  /* 0xffffffc000047807 */ /* 0x000fe40004800000 */
[----:B------:R-:W-:Y:S02]  /*11120*/  P2R R0, PR, RZ, 0x4 ;  /* 0x00000004ff007803 */ /* 0x000fe40000000000 */
[----:B--2---:R-:W-:Y:S01]  /*11130*/  SHF.R.S32.HI R10, RZ, 0x1f, R9 ;  /* 0x0000001fff0a7819 */ /* 0x004fe20000011409 */
[----:B------:R0:W-:Y:S01]  /*11140*/  STL [R1], R9 ;  /* 0x0000000901007387 */ /* 0x0001e20000100800 */
[----:B------:R-:W-:-:S03]  /*11150*/  SEL R16, R9, RZ, !P2 ;  /* 0x000000ff09107207 */ /* 0x000fc60005000000 */
[----:B------:R0:W-:Y:S04]  /*11160*/  STL [R1+0x18], R0 ;  /* 0x0000180001007387 */ /* 0x0001e80000100800 */
[----:B------:R0:W-:Y:S01]  /*11170*/  STL [R1+0x8], R10 ;  /* 0x0000080a01007387 */ /* 0x0001e20000100800 */
[----:B------:R-:W-:Y:S05]  /*11180*/  BRA.DIV UR4, `(.L_x_1988) ;  /* 0x0000002e04807947 */ /* 0x000fea000b800000 */
[----:B------:R1:W2:Y:S02]  /*11190*/  SHFL.IDX PT, R14, R6, RZ, 0x1f ;  /* 0x00001fff060e7589 */ /* 0x0002a400000e0000 */
.L_x_2037:
[----:B------:R-:W-:Y:S02]  /*111a0*/  PLOP3.LUT P1, PT, PT, PT, PT, 0x8, 0x0 ;  /* 0x000000000000781c */ /* 0x000fe40003f2e170 */
[----:B--2---:R-:W-:Y:S02]  /*111b0*/  ISETP.NE.AND P0, PT, R14, RZ, PT ;  /* 0x000000ff0e00720c */ /* 0x004fe40003f05270 */
[----:B0-----:R-:W-:-:S05]  /*111c0*/  P2R R0, PR, RZ, 0x2 ;  /* 0x00000002ff007803 */ /* 0x001fca0000000000 */
[----:B------:R0:W-:Y:S06]  /*111d0*/  STL [R1+0x10], R0 ;  /* 0x0000100001007387 */ /* 0x0001ec0000100800 */
[----:B------:R-:W-:Y:S05]  /*111e0*/  @P0 BRA `(.L_x_1989) ;  /* 0x0000000400280947 */ /* 0x000fea0003800000 */
[----:B------:R-:W-:Y:S01]  /*111f0*/  UMOV UR4, 0xffffffff ;  /* 0xffffffff00047882 */ /* 0x000fe20000000000 */
[----:B0-----:R-:W-:Y:S02]  /*11200*/  VIADD R0, R17, 0xffffffff ;  /* 0xffffffff11007836 */ /* 0x001fe40000000000 */
[----:B------:R-:W-:Y:S05]  /*11210*/  BRA.DIV UR4, `(.L_x_1990) ;  /* 0x0000002e047c7947 */ /* 0x000fea000b800000 */
[----:B------:R-:W-:-:S13]  /*11220*/  ELECT P6, URZ, PT ;  /* 0x00000000003f782f */ /* 0x000fda00038c0000 */
.L_x_2040:
[----:B------:R-:W-:Y:S05]  /*11230*/  @!P6 BRA `(.L_x_1989) ;  /* 0x000000040014e947 */ /* 0x000fea0003800000 */
[----:B------:R-:W-:Y:S01]  /*11240*/  IMAD.MOV.U32 R16, RZ, RZ, R9 ;  /* 0x000000ffff107224 */ /* 0x000fe200078e0009 */
[----:B------:R-:W-:Y:S06]  /*11250*/  @!P2 BRA `(.L_x_1991) ;  /* 0x000000000044a947 */ /* 0x000fec0003800000 */
[----:B------:R-:W0:Y:S01]  /*11260*/  LDC R7, c[0x0][0x43c] ;  /* 0x00010f00ff077b82 */ /* 0x000e220000000800 */
[----:B------:R-:W-:Y:S01]  /*11270*/  ULDC.64 UR4, c[0x0][0x428] ;  /* 0x00010a0000047ab9 */ /* 0x000fe20000000a00 */
[----:B0-----:R-:W-:-:S13]  /*11280*/  ISETP.NE.AND P0, PT, R7, 0x1, PT ;  /* 0x000000010700780c */ /* 0x001fda0003f05270 */
[----:B------:R-:W1:Y:S02]  /*11290*/  @P0 LDC.64 R4, c[0x0][0x440] ;  /* 0x00011000ff040b82 */ /* 0x000e640000000a00 */
        /* <DEDUP_REMOVED lines=13> */
.L_x_1991:
[----:B0-----:R-:W-:Y:S01]  /*11370*/  IMAD.MOV.U32 R2, RZ, RZ, 0x1 ;  /* 0x00000001ff027424 */ /* 0x001fe200078e00ff */
[----:B------:R-:W-:-:S04]  /*11380*/  ISETP.NE.AND P1, PT, R8, RZ, PT ;  /* 0x000000ff0800720c */ /* 0x000fc80003f25270 */
[----:B------:R-:W-:-:S04]  /*11390*/  SHF.L.U32 R2, R2, 0x1f, RZ ;  /* 0x0000001f02027819 */ /* 0x000fc800000006ff */
[----:B------:R-:W0:Y:S02]  /*113a0*/  SYNCS.PHASECHK.TRANS64.TRYWAIT P0, [UR40+0x2e880], R2 ;  /* 0x02e88002ff0075a7 */ /* 0x000e240008000168 */
[----:B0-----:R-:W-:Y:S05]  /*113b0*/  @!P0 BRA `(.L_x_1992) ;  /* 0x0000002c00348947 */ /* 0x001fea0003800000 */
.L_x_2041:
[----:B------:R-:W-:Y:S05]  /*113c0*/  @P1 BRA `(.L_x_1993) ;  /* 0x0000000000181947 */ /* 0x000fea0003800000 */
[----:B------:R-:W2:Y:S01]  /*113d0*/  S2R R4, SR_TID.X ;  /* 0x0000000000047919 */ /* 0x000ea20000002100 */
[----:B0-----:R-:W-:-:S04]  /*113e0*/  IMAD.MOV.U32 R3, RZ, RZ, 0x7000 ;  /* 0x00007000ff037424 */ /* 0x001fc800078e00ff */
[----:B------:R3:W-:Y:S01]  /*113f0*/  SYNCS.ARRIVE.TRANS64 RZ, [UR40+0x2e870], R3 ;  /* 0x02e87003ffff79a7 */ /* 0x0007e20008000028 */
[----:B--2---:R-:W-:-:S13]  /*11400*/  LOP3.LUT P0, RZ, R4, 0x1f, RZ, 0xc0, !PT ;  /* 0x0000001f04ff7812 */ /* 0x004fda000780c0ff */
[----:B---3--:R-:W-:Y:S05]  /*11410*/  @!P0 BRA `(.L_x_1993) ;  /* 0x0000000000048947 */ /* 0x008fea0003800000 */
[----:B------:R-:W-:Y:S01]  /*11420*/  BPT.TRAP 0x1 ;  /* 0x000000040000795c */ /* 0x000fe20000300000 */
.L_x_1993:
        /* <DEDUP_REMOVED lines=15> */
.L_x_2042:
[----:B------:R-:W-:Y:S05]  /*11520*/  @P1 BRA `(.L_x_1995) ;  /* 0x0000000000181947 */ /* 0x000fea0003800000 */
[----:B0-----:R-:W0:Y:S01]  /*11530*/  S2R R3, SR_TID.X ;  /* 0x0000000000037919 */ /* 0x001e220000002100 */
[----:B------:R-:W-:-:S04]  /*11540*/  IMAD.MOV.U32 R2, RZ, RZ, 0x7000 ;  /* 0x00007000ff027424 */ /* 0x000fc800078e00ff */
[----:B------:R2:W-:Y:S01]  /*11550*/  SYNCS.ARRIVE.TRANS64 RZ, [UR40+0x2e830], R2 ;  /* 0x02e83002ffff79a7 */ /* 0x0005e20008000028 */
[----:B0-----:R-:W-:-:S13]  /*11560*/  LOP3.LUT P0, RZ, R3, 0x1f, RZ, 0xc0, !PT ;  /* 0x0000001f03ff7812 */ /* 0x001fda000780c0ff */
[----:B--2---:R-:W-:Y:S05]  /*11570*/  @!P0 BRA `(.L_x_1995) ;  /* 0x0000000000048947 */ /* 0x004fea0003800000 */
[----:B------:R-:W-:Y:S01]  /*11580*/  BPT.TRAP 0x1 ;  /* 0x000000040000795c */ /* 0x000fe20000300000 */
.L_x_1995:
[----:B------:R-:W-:Y:S01]  /*11590*/  ULDC.64 UR4, c[0x0][0x198] ;  /* 0x0000660000047ab9 */ /* 0x000fe20000000a00 */
[----:B------:R-:W-:Y:S01]  /*115a0*/  R2UR UR11, R0 ;  /* 0x00000000000b72ca */ /* 0x000fe200000e0000 */
[----:B------:R-:W-:Y:S01]  /*115b0*/  UIADD3 UR4, UP0, UR4, 0x370, URZ ;  /* 0x0000037004047890 */ /* 0x000fe2000ff1e03f */
[----:B------:R-:W-:Y:S01]  /*115c0*/  R2UR UR13, R16 ;  /* 0x00000000100d72ca */ /* 0x000fe200000e0000 */
[----:B------:R-:W-:Y:S01]  /*115d0*/  UIADD3 UR8, UR40, 0x20400, URZ ;  /* 0x0002040028087890 */ /* 0x000fe2000fffe03f */
[----:B------:R-:W-:Y:S01]  /*115e0*/  PLOP3.LUT P0, PT, PT, PT, PT, 0x80, 0x0 ;  /* 0x000000000000781c */ /* 0x000fe20003f0f070 */
[----:B------:R-:W-:Y:S02]  /*115f0*/  UIADD3 UR9, UR40, 0x2e830, URZ ;  /* 0x0002e83028097890 */ /* 0x000fe4000fffe03f */
[----:B------:R-:W-:Y:S01]  /*11600*/  UIADD3.X UR5, URZ, UR5, URZ, UP0, !UPT ;  /* 0x000000053f057290 */ /* 0x000fe200087fe43f */
[----:B------:R-:W-:Y:S01]  /*11610*/  P2R R0, PR, RZ, 0x1 ;  /* 0x00000001ff007803 */ /* 0x000fe20000000000 */
[----:B------:R-:W-:Y:S01]  /*11620*/  UMOV UR6, 0x0 ;  /* 0x0000000000067882 */ /* 0x000fe20000000000 */
[----:B------:R-:W-:Y:S01]  /*11630*/  UMOV UR7, 0x14f00000 ;  /* 0x14f0000000077882 */ /* 0x000fe20000000000 */
[----:B------:R-:W-:Y:S01]  /*11640*/  UMOV UR10, URZ ;  /* 0x0000003f000a7c82 */ /* 0x000fe20008000000 */
[----:B------:R-:W-:Y:S01]  /*11650*/  UMOV UR12, UR36 ;  /* 0x00000024000c7c82 */ /* 0x000fe20008000000 */
[----:B------:R2:W-:Y:S03]  /*11660*/  STL [R1+0x10], R0 ;  /* 0x0000100001007387 */ /* 0x0005e60000100800 */
[----:B------:R2:W-:Y:S01]  /*11670*/  UTMALDG.4D [UR8], [UR4], desc[UR6] ;  /* 0x00000608040075b4 */ /* 0x0005e20008019000 */
[----:B------:R-:W-:-:S02]  /*11680*/  NOP ;  /* 0x0000000000007918 */ /* 0x000fc40000000000 */
.L_x_1989:
[----:B------:R-:W-:Y:S05]  /*11690*/  WARPSYNC.ALL ;  /* 0x0000000000007948 */ /* 0x000fea0003800000 */
[----:B--2---:R-:W-:Y:S01]  /*116a0*/  UIADD3 UR4, UR40, 0x1c400, URZ ;  /* 0x0001c40028047890 */ /* 0x004fe2000fffe03f */
[----:B------:R-:W-:Y:S03]  /*116b0*/  BAR.SYNC.DEFER_BLOCKING 0x8, 0x180 ;  /* 0x0206000000007b1d */ /* 0x000fe60000010000 */
[----:B------:R-:W-:-:S06]  /*116c0*/  ULOP3.LUT UP0, URZ, UR4, 0x3ff, URZ, 0xc0, !UPT ;  /* 0x000003ff043f7892 */ /* 0x000fcc000f80c03f */
[----:B------:R-:W-:-:S13]  /*116d0*/  PLOP3.LUT P0, PT, PT, PT, UP0, 0x80, 0x0 ;  /* 0x000000000000781c */ /* 0x000fda0003f0f008 */
[----:B------:R-:W-:Y:S05]  /*116e0*/  @!P0 BRA `(.L_x_1996) ;  /* 0x0000000000408947 */ /* 0x000fea0003800000 */
[----:B0-----:R-:W-:Y:S01]  /*116f0*/  MOV R2, 0x0 ;  /* 0x0000000000027802 */ /* 0x001fe20000000f00 */
[----:B------:R-:W-:Y:S01]  /*11700*/  ULDC.64 UR6, c[0x4][0x98] ;  /* 0x0100260000067ab9 */ /* 0x000fe20000000a00 */
[----:B------:R-:W-:Y:S01]  /*11710*/  ULDC.64 UR8, c[0x4][0xa0] ;  /* 0x0100280000087ab9 */ /* 0x000fe20000000a00 */
[----:B------:R-:W-:Y:S01]  /*11720*/  ULDC.64 UR4, c[0x4][0x28] ;  /* 0x01000a0000047ab9 */ /* 0x000fe20000000a00 */
[----:B------:R-:W-:Y:S02]  /*11730*/  IMAD.U32 R4, RZ, RZ, UR6 ;  /* 0x00000006ff047e24 */ /* 0x000fe4000f8e00ff */
[----:B------:R-:W0:Y:S01]  /*11740*/  LDC.64 R2, c[0x4][R2] ;  /* 0x0100000002027b82 */ /* 0x000e220000000a00 */
[----:B------:R-:W-:Y:S02]  /*11750*/  IMAD.U32 R5, RZ, RZ, UR7 ;  /* 0x00000007ff057e24 */ /* 0x000fe4000f8e00ff */
[----:B-1----:R-:W-:Y:S02]  /*11760*/  IMAD.U32 R6, RZ, RZ, UR8 ;  /* 0x00000008ff067e24 */ /* 0x002fe4000f8e00ff */
        /* <DEDUP_REMOVED lines=8> */
.L_x_1996:
[----:B------:R-:W2:Y:S01]  /*117f0*/  S2R R7, SR_TID.X ;  /* 0x0000000000077919 */ /* 0x000ea20000002100 */
[----:B------:R-:W3:Y:S01]  /*11800*/  LDC R8, c[0x0][0x448] ;  /* 0x00011200ff087b82 */ /* 0x000ee20000000800 */
[----:B------:R-:W-:Y:S01]  /*11810*/  USHF.R.S32.HI UR4, URZ, 0x1f, UR36 ;  /* 0x0000001f3f047899 */ /* 0x000fe20008011424 */
[----:B------:R-:W-:Y:S01]  /*11820*/  SHF.R.S32.HI R5, RZ, 0x1f, R19 ;  /* 0x0000001fff057819 */ /* 0x000fe20000011413 */
[----:B------:R-:W4:Y:S01]  /*11830*/  S2R R4, SR_CTAID.X ;  /* 0x0000000000047919 */ /* 0x000f220000002500 */
[----:B------:R-:W-:Y:S02]  /*11840*/  ULDC.64 UR8, c[0x0][0x2d8] ;  /* 0x0000b60000087ab9 */ /* 0x000fe40000000a00 */
[----:B------:R-:W-:Y:S02]  /*11850*/  UIMAD UR6, UR4, UR8, URZ ;  /* 0x00000008040672a4 */ /* 0x000fe4000f8e023f */
[----:B0-----:R-:W0:Y:S01]  /*11860*/  LDC.64 R2, c[0x0][0x2e0] ;  /* 0x0000b800ff027b82 */ /* 0x001e220000000a00 */
[----:B------:R-:W-:-:S02]  /*11870*/  UIMAD.WIDE.U32 UR4, UR36, UR8, URZ ;  /* 0x00000008240472a5 */ /* 0x000fc4000f8e003f */
[----:B------:R-:W-:-:S04]  /*11880*/  UIMAD UR6, UR36, UR9, UR6 ;  /* 0x00000009240672a4 */ /* 0x000fc8000f8e0206 */
[----:B------:R-:W-:Y:S01]  /*11890*/  UIADD3 UR5, UR5, UR6, URZ ;  /* 0x0000000605057290 */ /* 0x000fe2000fffe03f */
[----:B---3--:R-:W-:Y:S02]  /*118a0*/  ISETP.NE.AND P0, PT, R8, 0x1, PT ;  /* 0x000000010800780c */ /* 0x008fe40003f05270 */
[----:B--2---:R-:W-:Y:S01]  /*118b0*/  LOP3.LUT R9, R7, 0x7f, RZ, 0xc0, !PT ;  /* 0x0000007f07097812 */ /* 0x004fe200078ec0ff */
[----:B0-----:R-:W-:Y:S01]  /*118c0*/  IMAD R0, R5, R2, RZ ;  /* 0x0000000205007224 */ /* 0x001fe200078e02ff */
[----:B------:R-:W-:Y:S02]  /*118d0*/  SHF.R.U32.HI R7, RZ, 0x3, R7 ;  /* 0x00000003ff077819 */ /* 0x000fe40000011607 */
[----:B------:R-:W-:Y:S01]  /*118e0*/  LEA.HI R5, R9, R18, RZ, 0x1d ;  /* 0x0000001209057211 */ /* 0x000fe200078fe8ff */
[----:B------:R-:W-:-:S06]  /*118f0*/  IMAD R0, R19, R3, R0 ;  /* 0x0000000313007224 */ /* 0x000fcc00078e0200 */
[----:B-1----:R-:W0:Y:S01]  /*11900*/  @P0 LDC R6, c[0x0][0x44c] ;  /* 0x00011300ff060b82 */ /* 0x002e220000000800 */
[----:B------:R-:W-:Y:S01]  /*11910*/  IMAD.WIDE.U32 R2, R19, R2, UR4 ;  /* 0x0000000413027e25 */ /* 0x000fe2000f8e0002 */
[----:B------:R-:W-:-:S03]  /*11920*/  ULDC.64 UR4, c[0x0][0x2d0] ;  /* 0x0000b40000047ab9 */ /* 0x000fc60000000a00 */
[----:B------:R-:W-:Y:S02]  /*11930*/  IMAD.IADD R3, R3, 0x1, R0 ;  /* 0x0000000103037824 */ /* 0x000fe400078e0200 */
[----:B----4-:R-:W-:Y:S02]  /*11940*/  IMAD R0, R4, 0x80, R5 ;  /* 0x0000008004007824 */ /* 0x010fe400078e0205 */
[----:B------:R-:W1:Y:S02]  /*11950*/  @P0 LDC R5, c[0x0][0x450] ;  /* 0x00011400ff050b82 */ /* 0x000e640000000800 */
[----:B------:R-:W-:Y:S02]  /*11960*/  IMAD.MOV.U32 R4, RZ, RZ, R0 ;  /* 0x000000ffff047224 */ /* 0x000fe400078e0000 */
[----:B0-----:R-:W-:-:S05]  /*11970*/  @P0 IMAD.HI.U32 R6, R0, R6, RZ ;  /* 0x0000000600060227 */ /* 0x001fca00078e00ff */
[----:B-1----:R-:W-:-:S05]  /*11980*/  @P0 SHF.R.U32.HI R4, RZ, R5, R6 ;  /* 0x00000005ff040219 */ /* 0x002fca0000011606 */
        /* <DEDUP_REMOVED lines=15> */
[----:B------:R-:W-:-:S03]  /*11a80*/  ULDC UR4, c[0x0][0x2b8] ;  /* 0x0000ae0000047ab9 */ /* 0x000fc60000000800 */
[----:B------:R-:W-:Y:S01]  /*11a90*/  IADD3.X R2, R3, UR5, R5, P0, !PT ;  /* 0x0000000503027c10 */ /* 0x000fe200087fe405 */
[----:B------:R-:W-:Y:S01]  /*11aa0*/  IMAD.SHL.U32 R3, R7, 0x80, RZ ;  /* 0x0000008007037824 */ /* 0x000fe200078e00ff */
[----:B------:R-:W-:Y:S01]  /*11ab0*/  ISETP.GE.AND P0, PT, R18, UR4, PT ;  /* 0x0000000412007c0c */ /* 0x000fe2000bf06270 */
[----:B------:R-:W-:-:S03]  /*11ac0*/  UMOV UR4, 0xffffffff ;  /* 0xffffffff00047882 */ /* 0x000fc60000000000 */
[----:B------:R-:W-:-:S04]  /*11ad0*/  LOP3.LUT R3, R18, 0x380, R3, 0xf8, !PT ;  /* 0x0000038012037812 */ /* 0x000fc800078ef803 */
[----:B------:R-:W-:Y:S01]  /*11ae0*/  LOP3.LUT R3, R3, 0x70, R4, 0x78, !PT ;  /* 0x0000007003037812 */ /* 0x000fe200078e7804 */
[----:B------:R-:W-:-:S05]  /*11af0*/  IMAD.SHL.U32 R4, R9, 0x10, RZ ;  /* 0x0000001009047824 */ /* 0x000fca00078e00ff */
        /* <DEDUP_REMOVED lines=8> */
[----:B------:R-:W-:Y:S01]  /*11b80*/  ISETP.GE.AND P1, PT, R5, R3, PT ;  /* 0x000000030500720c */ /* 0x000fe20003f26270 */
[----:B------:R-:W-:-:S12]  /*11b90*/  SHFL.IDX PT, R14, R0, 0x7, 0x181f ;  /* 0x00f81f00000e7f89 */ /* 0x000fd800000e0000 */
        /* <DEDUP_REMOVED lines=10> */
[----:B------:R-:W-:Y:S01]  /*11c40*/  @!P1 VIADD R8, R4, UR40 ;  /* 0x0000002804089c36 */ /* 0x000fe20008000000 */
[----:B------:R-:W1:Y:S01]  /*11c50*/  SHFL.IDX PT, R6, R2, 0x1, 0x181f ;  /* 0x00381f0002067f89 */ /* 0x000e6200000e0000 */
        /* <DEDUP_REMOVED lines=50> */
[----:B------:R-:W-:-:S03]  /*11f80*/  ISETP.GE.AND P1, PT, R10, R3, PT ;  /* 0x000000030a00720c */ /* 0x000fc60003f26270 */
        /* <DEDUP_REMOVED lines=8> */
[----:B------:R0:W-:Y:S04]  /*12010*/  @!P1 LDGSTS.E.BYPASS.LTC128B.128 [R8+0x1f400], desc[UR38][R6.64], !P0 ;  /* 0x1f40000006089fae */ /* 0x0001e8000c101d66 */
[----:B0-----:R0:W1:Y:S02]  /*12020*/  SHFL.IDX PT, R6, R2, 0x7, 0x181f ;  /* 0x00f81f0002067f89 */ /* 0x00106400000e0000 */
.L_x_2059:
[----:B------:R-:W-:-:S05]  /*12030*/  VIADD R0, R5, 0x70 ;  /* 0x0000007005007836 */ /* 0x000fca0000000000 */
[----:B------:R-:W-:Y:S01]  /*12040*/  ISETP.GE.AND P1, PT, R0, R3, PT ;  /* 0x000000030000720c */ /* 0x000fe20003f26270 */
[----:B------:R-:W-:-:S05]  /*12050*/  IMAD.MOV.U32 R0, RZ, RZ, 0x1 ;  /* 0x00000001ff007424 */ /* 0x000fca00078e00ff */
[----:B------:R-:W-:-:S07]  /*12060*/  SHF.L.U32 R0, R0, 0x1f, RZ ;  /* 0x0000001f00007819 */ /* 0x000fce00000006ff */
[----:B0-----:R-:W-:Y:S01]  /*12070*/  @!P1 IADD3 R2, P2, R18, R14, RZ ;  /* 0x0000000e12029210 */ /* 0x001fe20007f5e0ff */
[----:B------:R-:W-:-:S04]  /*12080*/  @!P1 VIADD R5, R4, UR40 ;  /* 0x0000002804059c36 */ /* 0x000fc80008000000 */
[----:B-1----:R-:W-:-:S05]  /*12090*/  @!P1 IMAD.X R3, RZ, RZ, R6, P2 ;  /* 0x000000ffff039224 */ /* 0x002fca00010e0606 */
        /* <DEDUP_REMOVED lines=8> */
[----:B------:R-:W2:Y:S01]  /*12120*/  LDL R7, [R1+0x4] ;  /* 0x0000040001077983 */ /* 0x000ea20000100800 */
[----:B------:R-:W-:Y:S01]  /*12130*/  SYNCS.ARRIVE.TRANS64.A1T0 RZ, [UR40+0x2e800], RZ ;  /* 0x02e800ffffff79a7 */ /* 0x000fe20008100028 */
[----:B------:R-:W-:Y:S01]  /*12140*/  VIADD R17, R17, 0xfffffffe ;  /* 0xfffffffe11117836 */ /* 0x000fe20000000000 */
[----:B------:R-:W1:Y:S04]  /*12150*/  SYNCS.PHASECHK.TRANS64.TRYWAIT P0, [UR40+0x2e820], R0 ;  /* 0x02e82000ff0075a7 */ /* 0x000e680008000168 */
[----:B--2---:R-:W-:Y:S01]  /*12160*/  ISETP.GE.AND P1, PT, R17, R7, PT ;  /* 0x000000071100720c */ /* 0x004fe20003f26270 */
[----:B01----:R-:W-:-:S12]  /*12170*/  @!P0 BRA `(.L_x_1998) ;  /* 0x0000002800b48947 */ /* 0x003fd80003800000 */
.L_x_2060:
        /* <DEDUP_REMOVED lines=8> */
.L_x_2016:
[----:B------:R-:W2:Y:S01]  /*12200*/  LDL R2, [R1+0x10] ;  /* 0x0000100001027983 */ /* 0x000ea20000100800 */
[----:B------:R-:W-:Y:S01]  /*12210*/  VIADD R19, R6, 0x1 ;  /* 0x0000000106137836 */ /* 0x000fe20000000000 */
[----:B------:R-:W-:Y:S04]  /*12220*/  BSSY B0, `(.L_x_2000) ;  /* 0x0000067000007945 */ /* 0x000fe80003800000 */
[----:B------:R-:W-:-:S04]  /*12230*/  ISETP.NE.AND P0, PT, R19, 0x2, PT ;  /* 0x000000021300780c */ /* 0x000fc80003f05270 */
[----:B0-----:R-:W-:Y:S02]  /*12240*/  SEL R3, RZ, 0x1, P0 ;  /* 0x00000001ff037807 */ /* 0x001fe40000000000 */
[----:B------:R-:W-:Y:S02]  /*12250*/  SEL R19, R19, RZ, P0 ;  /* 0x000000ff13137207 */ /* 0x000fe40000000000 */
[----:B------:R-:W-:Y:S02]  /*12260*/  LOP3.LUT R20, R0, R3, RZ, 0x3c, !PT ;  /* 0x0000000300147212 */ /* 0x000fe400078e3cff */
[----:B--2---:R-:W-:-:S13]  /*12270*/  ISETP.NE.AND P1, PT, R2, RZ, PT ;  /* 0x000000ff0200720c */ /* 0x004fda0003f25270 */
[----:B------:R-:W-:Y:S05]  /*12280*/  @!P1 BRA `(.L_x_2001) ;  /* 0x0000000400809947 */ /* 0x000fea0003800000 */
[----:B------:R-:W2:Y:S01]  /*12290*/  LDL R2, [R1+0x18] ;  /* 0x0000180001027983 */ /* 0x000ea20000100800 */
[----:B------:R-:W-:Y:S01]  /*122a0*/  IMAD.MOV.U32 R7, RZ, RZ, R17 ;  /* 0x000000ffff077224 */ /* 0x000fe200078e0011 */
[----:B--2---:R-:W-:-:S13]  /*122b0*/  ISETP.NE.AND P1, PT, R2, RZ, PT ;  /* 0x000000ff0200720c */ /* 0x004fda0003f25270 */
        /* <DEDUP_REMOVED lines=21> */
.L_x_2002:
[----:B0-----:R-:W-:Y:S01]  /*12410*/  LEA R4, R19, UR40, 0x3 ;  /* 0x0000002813047c11 */ /* 0x001fe2000f8e18ff */
[----:B------:R-:W0:Y:S01]  /*12420*/  S2R R2, SR_TID.X ;  /* 0x0000000000027919 */ /* 0x000e220000002100 */
[----:B------:R-:W-:-:S04]  /*12430*/  SHF.L.U32 R3, R20, 0x1f, RZ ;  /* 0x0000001f14037819 */ /* 0x000fc800000006ff */
[----:B------:R-:W1:Y:S01]  /*12440*/  SYNCS.PHASECHK.TRANS64.TRYWAIT P0, [R4+URZ+0x2e880], R3 ;  /* 0x02e88003040075a7 */ /* 0x000e62000800017f */
[----:B0-----:R-:W-:-:S04]  /*12450*/  LOP3.LUT R2, R2, 0x7f, RZ, 0xc0, !PT ;  /* 0x0000007f02027812 */ /* 0x001fc800078ec0ff */
[----:B------:R-:W-:Y:S01]  /*12460*/  ISETP.NE.AND P1, PT, R2, RZ, PT ;  /* 0x000000ff0200720c */ /* 0x000fe20003f25270 */
[----:B-1----:R-:W-:-:S12]  /*12470*/  @!P0 BRA `(.L_x_2003) ;  /* 0x00000028000c8947 */ /* 0x002fd80003800000 */
.L_x_2061:
[----:B------:R-:W-:Y:S04]  /*12480*/  BSSY B1, `(.L_x_2004) ;  /* 0x0000009000017945 */ /* 0x000fe80003800000 */
        /* <DEDUP_REMOVED lines=8> */
.L_x_2005:
[----:B------:R-:W-:Y:S05]  /*12510*/  BSYNC B1 ;  /* 0x0000000000017941 */ /* 0x000fea0003800000 */
.L_x_2004:
        /* <DEDUP_REMOVED lines=16> */
.L_x_2006:
        /* <DEDUP_REMOVED lines=8> */
.L_x_2062:
        /* <DEDUP_REMOVED lines=11> */
.L_x_2009:
[----:B------:R-:W-:Y:S05]  /*12750*/  BSYNC B1 ;  /* 0x0000000000017941 */ /* 0x000fea0003800000 */
.L_x_2008:
        /* <DEDUP_REMOVED lines=12> */
.L_x_2010:
[----:B------:R-:W-:-:S13]  /*12820*/  @P0 ELECT P1, URZ, PT ;  /* 0x00000000003f082f */ /* 0x000fda0003820000 */
[----:B------:R-:W-:Y:S01]  /*12830*/  @P1 R2UR UR13, R16 ;  /* 0x00000000100d12ca */ /* 0x000fe200000e0000 */
[----:B------:R-:W-:Y:S01]  /*12840*/  UMOV UR12, UR36 ;  /* 0x00000024000c7c82 */ /* 0x000fe20008000000 */
[----:B------:R-:W-:-:S11]  /*12850*/  @P1 PLOP3.LUT P0, PT, P1, PT, PT, 0x8, 0x0 ;  /* 0x000000000000181c */ /* 0x000fd60000f0e170 */
[----:B------:R2:W-:Y:S01]  /*12860*/  UTMALDG.4D [UR8], [UR4], desc[UR6] ;  /* 0x00000608040075b4 */ /* 0x0005e20008019000 */
[----:B------:R-:W-:Y:S01]  /*12870*/  PLOP3.LUT P1, PT, PT, PT, PT, 0x8, 0x0 ;  /* 0x000000000000781c */ /* 0x000fe20003f2e170 */
[----:B--2---:R-:W-:-:S12]  /*12880*/  @P0 BRA.U.ANY `(.L_x_2010) ;  /* 0xfffffffd00e40947 */ /* 0x004fd8000393ffff */
.L_x_2001:
[----:B------:R-:W-:Y:S05]  /*12890*/  BSYNC B0 ;  /* 0x0000000000007941 */ /* 0x000fea0003800000 */
.L_x_2000:
[----:B------:R-:W2:Y:S02]  /*128a0*/  LDL R2, [R1+0x20] ;  /* 0x0000200001027983 */ /* 0x000ea40000100800 */
[----:B--2---:R-:W-:-:S13]  /*128b0*/  ISETP.NE.AND P0, PT, R2, 0x3, PT ;  /* 0x000000030200780c */ /* 0x004fda0003f05270 */
[----:B------:R-:W-:Y:S05]  /*128c0*/  @!P0 BRA `(.L_x_2011) ;  /* 0x0000000000048947 */ /* 0x000fea0003800000 */
[----:B------:R-:W-:Y:S01]  /*128d0*/  BPT.TRAP 0x1 ;  /* 0x000000040000795c */ /* 0x000fe20000300000 */
.L_x_2011:
[----:B------:R-:W-:Y:S02]  /*128e0*/  LOP3.LUT R2, R0, 0x1, RZ, 0x3c, !PT ;  /* 0x0000000100027812 */ /* 0x000fe400078e3cff */
[----:B------:R-:W-:Y:S02]  /*128f0*/  LEA R18, R6, UR40, 0x3 ;  /* 0x0000002806127c11 */ /* 0x000fe4000f8e18ff */
[----:B------:R-:W-:Y:S02]  /*12900*/  SHF.L.U32 R2, R2, 0x1f, RZ ;  /* 0x0000001f02027819 */ /* 0x000fe400000006ff */
[----:B------:R-:W-:Y:S02]  /*12910*/  ISETP.NE.AND P1, PT, R21, 0x3, PT ;  /* 0x000000031500780c */ /* 0x000fe40003f25270 */
[----:B------:R-:W2:Y:S02]  /*12920*/  SYNCS.PHASECHK.TRANS64.TRYWAIT P0, [R18+URZ+0x2e870], R2 ;  /* 0x02e87002120075a7 */ /* 0x000ea4000800017f */
[----:B--2---:R-:W-:Y:S09]  /*12930*/  @!P0 BRA `(.L_x_2012) ;  /* 0x0000002400048947 */ /* 0x004ff20003800000 */
.L_x_2063:
[----:B------:R-:W-:Y:S05]  /*12940*/  @!P1 BRA `(.L_x_2013) ;  /* 0x0000000000049947 */ /* 0x000fea0003800000 */
[----:B------:R-:W-:Y:S01]  /*12950*/  BPT.TRAP 0x1 ;  /* 0x000000040000795c */ /* 0x000fe20000300000 */
.L_x_2013:
[----:B--2---:R-:W-:Y:S01]  /*12960*/  SHF.L.U32 R2, R0, 0x1f, RZ ;  /* 0x0000001f00027819 */ /* 0x004fe200000006ff */
[----:B------:R-:W-:-:S03]  /*12970*/  IMAD R0, R6, 0x7000, RZ ;  /* 0x0000700006007824 */ /* 0x000fc600078e02ff */
[----:B------:R-:W2:Y:S02]  /*12980*/  SYNCS.PHASECHK.TRANS64.TRYWAIT P0, [R18+URZ+0x2e860], R2 ;  /* 0x02e86002120075a7 */ /* 0x000ea4000800017f */
[----:B--2---:R-:W-:Y:S05]  /*12990*/  @!P0 BRA `(.L_x_2014) ;  /* 0x0000002400008947 */ /* 0x004fea0003800000 */
.L_x_2064:
[----:B01----:R-:W2:Y:S04]  /*129a0*/  LDL R4, [R1+0xc] ;  /* 0x00000c0001047983 */ /* 0x003ea80000100800 */
[----:B------:R-:W3:Y:S01]  /*129b0*/  LDL R12, [R1+0x14] ;  /* 0x00001400010c7983 */ /* 0x000ee20000100800 */
[----:B------:R-:W-:Y:S05]  /*129c0*/  WARPSYNC.ALL ;  /* 0x0000000000007948 */ /* 0x000fea0003800000 */
[----:B------:R-:W0:Y:S01]  /*129d0*/  S2R R3, SR_TID.X ;  /* 0x0000000000037919 */ /* 0x000e220000002100 */
[----:B------:R-:W-:Y:S01]  /*129e0*/  IMAD.MOV.U32 R10, RZ, RZ, 0x40 ;  /* 0x00000040ff0a7424 */ /* 0x000fe200078e00ff */
[----:B0-----:R-:W-:-:S04]  /*129f0*/  LOP3.LUT P0, RZ, R3, 0x4, RZ, 0xc0, !PT ;  /* 0x0000000403ff7812 */ /* 0x001fc8000780c0ff */
[----:B------:R-:W-:Y:S02]  /*12a00*/  SEL R10, R10, 0xffffffc0, !P0 ;  /* 0xffffffc00a0a7807 */ /* 0x000fe40004000000 */
[C---:B--2---:R-:W-:Y:S02]  /*12a10*/  LOP3.LUT R2, R0.reuse, R4, RZ, 0xfc, !PT ;  /* 0x0000000400027212 */ /* 0x044fe400078efcff */
[----:B---3--:R-:W-:-:S03]  /*12a20*/  IADD3 R0, R0, UR40, R12 ;  /* 0x0000002800007c10 */ /* 0x008fc6000fffe00c */
        /* <DEDUP_REMOVED lines=94> */
.L_x_2015:
        /* <DEDUP_REMOVED lines=15> */
.L_x_1999:
[----:B------:R-:W-:-:S07]  /*13100*/  IMAD.MOV.U32 R19, RZ, RZ, RZ ;  /* 0x000000ffff137224 */ /* 0x000fce00078e00ff */
.L_x_2017:
[----:B------:R-:W0:Y:S02]  /*13110*/  LDL R2, [R1+0x1c] ;  /* 0x00001c0001027983 */ /* 0x000e240000100800 */
[----:B0-----:R-:W-:-:S04]  /*13120*/  LOP3.LUT R0, R2, 0x1, RZ, 0xfc, !PT ;  /* 0x0000000102007812 */ /* 0x001fc800078efcff */
[----:B------:R-:W-:-:S13]  /*13130*/  ISETP.NE.AND P0, PT, R0, 0x3, PT ;  /* 0x000000030000780c */ /* 0x000fda0003f05270 */
[----:B------:R-:W-:Y:S05]  /*13140*/  @!P0 BRA `(.L_x_2018) ;  /* 0x0000000000048947 */ /* 0x000fea0003800000 */
[----:B------:R-:W-:Y:S01]  /*13150*/  BPT.TRAP 0x1 ;  /* 0x000000040000795c */ /* 0x000fe20000300000 */
.L_x_2018:
        /* <DEDUP_REMOVED lines=8> */
.L_x_2065:
[----:B------:R-:W-:Y:S05]  /*131e0*/  BSYNC B0 ;  /* 0x0000000000007941 */ /* 0x000fea0003800000 */
.L_x_2019:
[----:B------:R-:W-:Y:S05]  /*131f0*/  @!P1 BRA `(.L_x_2021) ;  /* 0x0000000000049947 */ /* 0x000fea0003800000 */
[----:B------:R-:W-:Y:S01]  /*13200*/  BPT.TRAP 0x1 ;  /* 0x000000040000795c */ /* 0x000fe20000300000 */
.L_x_2021:
[----:B------:R-:W2:Y:S01]  /*13210*/  LDL.LU R2, [R1+0xc] ;  /* 0x00000c0001027983 */ /* 0x000ea20000300800 */
[----:B0-----:R-:W-:Y:S01]  /*13220*/  SHF.L.U32 R3, R20, 0x1f, RZ ;  /* 0x0000001f14037819 */ /* 0x001fe200000006ff */
[----:B------:R-:W-:-:S03]  /*13230*/  IMAD R0, R19, 0x7000, RZ ;  /* 0x0000700013007824 */ /* 0x000fc600078e02ff */
[----:B------:R-:W0:Y:S02]  /*13240*/  SYNCS.PHASECHK.TRANS64.TRYWAIT P0, [R16+URZ+0x2e860], R3 ;  /* 0x02e86003100075a7 */ /* 0x000e24000800017f */
[----:B--2---:R-:W-:Y:S01]  /*13250*/  LOP3.LUT R2, R0, R2, RZ, 0xfc, !PT ;  /* 0x0000000200027212 */ /* 0x004fe200078efcff */
[----:B0-----:R-:W-:Y:S06]  /*13260*/  @!P0 BRA `(.L_x_2022) ;  /* 0x0000001800f48947 */ /* 0x001fec0003800000 */
.L_x_2066:
[----:B------:R-:W2:Y:S01]  /*13270*/  LDL.LU R12, [R1+0x14] ;  /* 0x00001400010c7983 */ /* 0x000ea20000300800 */
[----:B------:R-:W1:Y:S01]  /*13280*/  S2R R4, SR_TID.X ;  /* 0x0000000000047919 */ /* 0x000e620000002100 */
[----:B0-----:R-:W-:Y:S01]  /*13290*/  VIADD R3, R2, UR40 ;  /* 0x0000002802037c36 */ /* 0x001fe20008000000 */
[----:B------:R-:W-:Y:S05]  /*132a0*/  WARPSYNC.ALL ;  /* 0x0000000000007948 */ /* 0x000fea0003800000 */
[----:B------:R-:W0:Y:S01]  /*132b0*/  LDSM.16.MT88.4 R8, [R2+UR40+0xe400] ;  /* 0x00e400280208783b */ /* 0x000e220008004200 */
[----:B-1----:R-:W-:Y:S01]  /*132c0*/  LOP3.LUT P0, RZ, R4, 0x4, RZ, 0xc0, !PT ;  /* 0x0000000404ff7812 */ /* 0x002fe2000780c0ff */
[----:B------:R-:W-:-:S05]  /*132d0*/  IMAD.MOV.U32 R4, RZ, RZ, 0x40 ;  /* 0x00000040ff047424 */ /* 0x000fca00078e00ff */
[----:B------:R-:W-:-:S05]  /*132e0*/  SEL R4, R4, 0xffffffc0, !P0 ;  /* 0xffffffc004047807 */ /* 0x000fca0004000000 */
[----:B------:R-:W-:-:S05]  /*132f0*/  IMAD.IADD R3, R4, 0x1, R3 ;  /* 0x0000000104037824 */ /* 0x000fca00078e0203 */
[----:B------:R-:W1:Y:S01]  /*13300*/  LDSM.16.MT88.4 R4, [R3+0xe400] ;  /* 0x00e400000304783b */ /* 0x000e620000004200 */
[----:B0-----:R-:W-:Y:S02]  /*13310*/  PRMT R13, R8, 0x7531, R9 ;  /* 0x00007531080d7816 */ /* 0x001fe40000000009 */
[C-C-:B------:R-:W-:Y:S02]  /*13320*/  PRMT R14, R10.reuse, 0x6420, R11.reuse ;  /* 0x000064200a0e7816 */ /* 0x140fe4000000000b */
[----:B------:R-:W-:Y:S02]  /*13330*/  PRMT R15, R10, 0x7531, R11 ;  /* 0x000075310a0f7816 */ /* 0x000fe4000000000b */
[C-C-:B-1----:R-:W-:Y:S02]  /*13340*/  PRMT R10, R6.reuse, 0x6420, R7.reuse ;  /* 0x00006420060a7816 */ /* 0x142fe40000000007 */
        /* <DEDUP_REMOVED lines=87> */
.L_x_2023:
        /* <DEDUP_REMOVED lines=14> */
.L_x_1982:
[----:B------:R-:W0:Y:S01]  /*139a0*/  S2R R4, SR_CgaCtaId ;  /* 0x0000000000047919 */ /* 0x000e220000008800 */
[----:B------:R-:W-:Y:S02]  /*139b0*/  MOV R3, 0x400 ;  /* 0x0000040000037802 */ /* 0x000fe40000000f00 */
[----:B------:R-:W-:Y:S02]  /*139c0*/  SHF.L.U32 R2, R2, 0x1f, RZ ;  /* 0x0000001f02027819 */ /* 0x000fe400000006ff */
[----:B0-----:R-:W-:-:S04]  /*139d0*/  LEA R9, R4, R3, 0x18 ;  /* 0x0000000304097211 */ /* 0x001fc800078ec0ff */
[----:B------:R-:W0:Y:S02]  /*139e0*/  SYNCS.PHASECHK.TRANS64.TRYWAIT P0, [R9+URZ+0x2e820], R2 ;  /* 0x02e82002090075a7 */ /* 0x000e24000800017f */
[----:B0-----:R-:W-:Y:S05]  /*139f0*/  @!P0 BRA `(.L_x_2024) ;  /* 0x0000001400248947 */ /* 0x001fea0003800000 */
.L_x_2067:
        /* <DEDUP_REMOVED lines=13> */
.L_x_2025:
        /* <DEDUP_REMOVED lines=12> */
.L_x_2068:
[----:B------:R-:W1:Y:S02]  /*13b90*/  SYNCS.PHASECHK.TRANS64.TRYWAIT P1, [R7+URZ], R2 ;  /* 0x00000002070075a7 */ /* 0x000e64000802017f */
[----:B-1----:R-:W-:Y:S05]  /*13ba0*/  @!P1 BRA `(.L_x_2027) ;  /* 0x0000001000e09947 */ /* 0x002fea0003800000 */
.L_x_2069:
[----:B------:R-:W-:Y:S05]  /*13bb0*/  @!P0 BRA `(.L_x_2028) ;  /* 0x0000000000048947 */ /* 0x000fea0003800000 */
[----:B------:R-:W-:Y:S01]  /*13bc0*/  BPT.TRAP 0x1 ;  /* 0x000000040000795c */ /* 0x000fe20000300000 */
.L_x_2028:
[----:B0-----:R-:W-:-:S04]  /*13bd0*/  IMAD R5, R0, 0x8, R9 ;  /* 0x0000000800057824 */ /* 0x001fc800078e0209 */
[----:B------:R-:W0:Y:S02]  /*13be0*/  SYNCS.PHASECHK.TRANS64.TRYWAIT P1, [R5+URZ+0x2e860], R4 ;  /* 0x02e86004050075a7 */ /* 0x000e24000802017f */
[----:B0-----:R-:W-:Y:S05]  /*13bf0*/  @!P1 BRA `(.L_x_2029) ;  /* 0x0000001000e09947 */ /* 0x001fea0003800000 */
.L_x_2070:
[----:B------:R-:W-:Y:S05]  /*13c00*/  @!P0 BRA `(.L_x_2030) ;  /* 0x0000000000048947 */ /* 0x000fea0003800000 */
[----:B------:R-:W-:Y:S01]  /*13c10*/  BPT.TRAP 0x1 ;  /* 0x000000040000795c */ /* 0x000fe20000300000 */
.L_x_2030:
[----:B------:R-:W-:-:S04]  /*13c20*/  IMAD R3, R3, 0x8, R9 ;  /* 0x0000000803037824 */ /* 0x000fc800078e0209 */
[----:B------:R-:W2:Y:S02]  /*13c30*/  SYNCS.PHASECHK.TRANS64.TRYWAIT P1, [R3+URZ+0x2e860], R2 ;  /* 0x02e86002030075a7 */ /* 0x000ea4000802017f */
[----:B--2---:R-:W-:Y:S05]  /*13c40*/  @!P1 BRA `(.L_x_2031) ;  /* 0x0000001000e09947 */ /* 0x004fea0003800000 */
.L_x_2071:
[----:B------:R-:W-:Y:S05]  /*13c50*/  @!P0 BRA `(.L_x_2032) ;  /* 0x0000000000048947 */ /* 0x000fea0003800000 */
[----:B------:R-:W-:Y:S01]  /*13c60*/  BPT.TRAP 0x1 ;  /* 0x000000040000795c */ /* 0x000fe20000300000 */
.L_x_2032:
[----:B------:R-:W3:Y:S02]  /*13c70*/  SYNCS.PHASECHK.TRANS64.TRYWAIT P0, [R5+URZ+0x2e880], R4 ;  /* 0x02e88004050075a7 */ /* 0x000ee4000800017f */
[----:B---3--:R-:W-:Y:S05]  /*13c80*/  @!P0 BRA `(.L_x_2033) ;  /* 0x0000001000e48947 */ /* 0x008fea0003800000 */
.L_x_2034:
[----:B----4-:R4:W0:Y:S02]  /*13c90*/  SYNCS.PHASECHK.TRANS64.TRYWAIT P0, [R3+URZ+0x2e880], R2 ;  /* 0x02e88002030075a7 */ /* 0x010824000800017f */
[----:B0-----:R-:W-:Y:S05]  /*13ca0*/  @!P0 NANOSLEEP.SYNCS 0x989680 ;  /* 0x009896800000895d */ /* 0x001fea0003900000 */
[----:B------:R-:W0:Y:S02]  /*13cb0*/  @!P0 SYNCS.PHASECHK.TRANS64 P0, [R3+URZ+0x2e880], R2 ;  /* 0x02e88002030085a7 */ /* 0x000e24000800007f */
[----:B0-----:R-:W-:Y:S05]  /*13cc0*/  @!P0 BRA `(.L_x_2034) ;  /* 0xfffffffc00f08947 */ /* 0x001fea000383ffff */
.L_x_1941:
[----:B------:R-:W-:Y:S05]  /*13cd0*/  BSYNC B6 ;  /* 0x0000000000067941 */ /* 0x000fea0003800000 */
.L_x_1938:
[----:B------:R-:W-:Y:S05]  /*13ce0*/  EXIT ;  /* 0x000000000000794d */ /* 0x000fea0003800000 */
.L_x_1945:
[----:B-1----:R-:W-:-:S04]  /*13cf0*/  IMAD.U32 R0, RZ, RZ, UR41 ;  /* 0x00000029ff007e24 */ /* 0x002fc8000f8e00ff */
[----:B------:R1:W2:Y:S03]  /*13d00*/  SYNCS.PHASECHK.TRANS64.TRYWAIT P0, [R0+URZ+0x2e800], R3 ;  /* 0x02e80003000075a7 */ /* 0x0002a6000800017f */
[----:B--2---:R-:W-:Y:S05]  /*13d10*/  @!P0 NANOSLEEP.SYNCS 0x989680 ;  /* 0x009896800000895d */ /* 0x004fea0003900000 */
[----:B------:R-:W2:Y:S02]  /*13d20*/  @!P0 SYNCS.PHASECHK.TRANS64 P0, [R0+URZ+0x2e800], R3 ;  /* 0x02e80003000085a7 */ /* 0x000ea4000800007f */
[----:B--2---:R-:W-:Y:S05]  /*13d30*/  @!P0 BRA `(.L_x_1945) ;  /* 0xfffffffc00ec8947 */ /* 0x004fea000383ffff */
[----:B------:R-:W-:Y:S05]  /*13d40*/  BRA `(.L_x_2035) ;  /* 0xfffffed800407947 */ /* 0x000fea000383ffff */
.L_x_1949:
[----:B-1----:R-:W-:-:S04]  /*13d50*/  IMAD.U32 R0, RZ, RZ, UR41 ;  /* 0x00000029ff007e24 */ /* 0x002fc8000f8e00ff */
[----:B------:R1:W3:Y:S03]  /*13d60*/  SYNCS.PHASECHK.TRANS64.TRYWAIT P2, [R0+URZ+0x2e830], R3 ;  /* 0x02e83003000075a7 */ /* 0x0002e6000804017f */
[----:B---3--:R-:W-:Y:S05]  /*13d70*/  @!P2 NANOSLEEP.SYNCS 0x989680 ;  /* 0x009896800000a95d */ /* 0x008fea0003900000 */
[----:B------:R-:W3:Y:S02]  /*13d80*/  @!P2 SYNCS.PHASECHK.TRANS64 P2, [R0+URZ+0x2e830], R3 ;  /* 0x02e830030000a5a7 */ /* 0x000ee4000804007f */
[----:B---3--:R-:W-:Y:S05]  /*13d90*/  @!P2 BRA `(.L_x_1949) ;  /* 0xfffffffc00eca947 */ /* 0x008fea000383ffff */
[----:B------:R-:W-:Y:S05]  /*13da0*/  BRA `(.L_x_1948) ;  /* 0xfffffed8005c7947 */ /* 0x000fea000383ffff */
.L_x_1954:
[----:B-1----:R-:W-:-:S04]  /*13db0*/  IMAD.U32 R3, RZ, RZ, UR10 ;  /* 0x0000000aff037e24 */ /* 0x002fc8000f8e00ff */
[----:B------:R1:W2:Y:S03]  /*13dc0*/  SYNCS.PHASECHK.TRANS64.TRYWAIT P3, [R3+URZ+0x2e830], R0 ;  /* 0x02e83000030075a7 */ /* 0x0002a6000806017f */
[----:B--2---:R-:W-:Y:S05]  /*13dd0*/  @!P3 NANOSLEEP.SYNCS 0x989680 ;  /* 0x009896800000b95d */ /* 0x004fea0003900000 */
[----:B------:R-:W2:Y:S02]  /*13de0*/  @!P3 SYNCS.PHASECHK.TRANS64 P3, [R3+URZ+0x2e830], R0 ;  /* 0x02e830000300b5a7 */ /* 0x000ea4000806007f */
[----:B--2---:R-:W-:Y:S05]  /*13df0*/  @!P3 BRA `(.L_x_1954) ;  /* 0xfffffffc00ecb947 */ /* 0x004fea000383ffff */
[----:B------:R-:W-:Y:S05]  /*13e00*/  BRA `(.L_x_1951) ;  /* 0xffffff1c001c7947 */ /* 0x000fea000383ffff */
.L_x_1958:
[----:B-1----:R-:W-:-:S04]  /*13e10*/  IMAD.U32 R3, RZ, RZ, UR10 ;  /* 0x0000000aff037e24 */ /* 0x002fc8000f8e00ff */
[----:B------:R1:W2:Y:S03]  /*13e20*/  SYNCS.PHASECHK.TRANS64.TRYWAIT P3, [R3+URZ+0x2e850], R0 ;  /* 0x02e85000030075a7 */ /* 0x0002a6000806017f */
[----:B--2---:R-:W-:Y:S05]  /*13e30*/  @!P3 NANOSLEEP.SYNCS 0x989680 ;  /* 0x009896800000b95d */ /* 0x004fea0003900000 */
[----:B------:R-:W2:Y:S02]  /*13e40*/  @!P3 SYNCS.PHASECHK.TRANS64 P3, [R3+URZ+0x2e850], R0 ;  /* 0x02e850000300b5a7 */ /* 0x000ea4000806007f */
[----:B--2---:R-:W-:Y:S05]  /*13e50*/  @!P3 BRA `(.L_x_1958) ;  /* 0xfffffffc00ecb947 */ /* 0x004fea000383ffff */
[----:B------:R-:W-:Y:S05]  /*13e60*/  BRA `(.L_x_1955) ;  /* 0xffffff2800107947 */ /* 0x000fea000383ffff */
.L_x_1965:
[----:B-1----:R-:W-:-:S04]  /*13e70*/  IMAD.U32 R3, RZ, RZ, UR7 ;  /* 0x00000007ff037e24 */ /* 0x002fc8000f8e00ff */
[----:B------:R1:W2:Y:S03]  /*13e80*/  SYNCS.PHASECHK.TRANS64.TRYWAIT P2, [R3+URZ+0x2e830], R0 ;  /* 0x02e83000030075a7 */ /* 0x0002a6000804017f */
[----:B--2---:R-:W-:Y:S05]  /*13e90*/  @!P2 NANOSLEEP.SYNCS 0x989680 ;  /* 0x009896800000a95d */ /* 0x004fea0003900000 */
[----:B------:R-:W2:Y:S02]  /*13ea0*/  @!P2 SYNCS.PHASECHK.TRANS64 P2, [R3+URZ+0x2e830], R0 ;  /* 0x02e830000300a5a7 */ /* 0x000ea4000804007f */
[----:B--2---:R-:W-:Y:S05]  /*13eb0*/  @!P2 BRA `(.L_x_1965) ;  /* 0xfffffffc00eca947 */ /* 0x004fea000383ffff */
[----:B------:R-:W-:Y:S05]  /*13ec0*/  BRA `(.L_x_1962) ;  /* 0xffffff6000347947 */ /* 0x000fea000383ffff */
.L_x_1969:
[----:B-1----:R-:W-:-:S04]  /*13ed0*/  IMAD.U32 R3, RZ, RZ, UR7 ;  /* 0x00000007ff037e24 */ /* 0x002fc8000f8e00ff */
[----:B------:R1:W2:Y:S03]  /*13ee0*/  SYNCS.PHASECHK.TRANS64.TRYWAIT P2, [R3+URZ+0x2e850], R0 ;  /* 0x02e85000030075a7 */ /* 0x0002a6000804017f */
[----:B--2---:R-:W-:Y:S05]  /*13ef0*/  @!P2 NANOSLEEP.SYNCS 0x989680 ;  /* 0x009896800000a95d */ /* 0x004fea0003900000 */
[----:B------:R-:W2:Y:S02]  /*13f00*/  @!P2 SYNCS.PHASECHK.TRANS64 P2, [R3+URZ+0x2e850], R0 ;  /* 0x02e850000300a5a7 */ /* 0x000ea4000804007f */
[----:B--2---:R-:W-:Y:S05]  /*13f10*/  @!P2 BRA `(.L_x_1969) ;  /* 0xfffffffc00eca947 */ /* 0x004fea000383ffff */
[----:B------:R-:W-:Y:S05]  /*13f20*/  BRA `(.L_x_1966) ;  /* 0xffffff6c00247947 */ /* 0x000fea000383ffff */
.L_x_1975:
[----:B-1----:R-:W-:-:S04]  /*13f30*/  IMAD.U32 R5, RZ, RZ, UR5 ;  /* 0x00000005ff057e24 */ /* 0x002fc8000f8e00ff */
[----:B------:R1:W2:Y:S03]  /*13f40*/  SYNCS.PHASECHK.TRANS64.TRYWAIT P0, [R5+URZ+0x2e850], R6 ;  /* 0x02e85006050075a7 */ /* 0x0002a6000800017f */
[----:B--2---:R-:W-:Y:S05]  /*13f50*/  @!P0 NANOSLEEP.SYNCS 0x989680 ;  /* 0x009896800000895d */ /* 0x004fea0003900000 */
[----:B------:R-:W2:Y:S02]  /*13f60*/  @!P0 SYNCS.PHASECHK.TRANS64 P0, [R5+URZ+0x2e850], R6 ;  /* 0x02e85006050085a7 */ /* 0x000ea4000800007f */
[----:B--2---:R-:W-:Y:S05]  /*13f70*/  @!P0 BRA `(.L_x_1975) ;  /* 0xfffffffc00ec8947 */ /* 0x004fea000383ffff */
[----:B------:R-:W-:Y:S05]  /*13f80*/  BRA `(.L_x_1974) ;  /* 0xffffff9400407947 */ /* 0x000fea000383ffff */
.L_x_1988:
[----:B------:R-:W-:Y:S02]  /*13f90*/  IMAD.MOV.U32 R13, RZ, RZ, R6 ;  /* 0x000000ffff0d7224 */ /* 0x000fe400078e0006 */
[----:B------:R-:W-:Y:S02]  /*13fa0*/  IMAD.MOV.U32 R12, RZ, RZ, RZ ;  /* 0x000000ffff0c7224 */ /* 0x000fe400078e00ff */
[----:B------:R-:W-:Y:S02]  /*13fb0*/  IMAD.MOV.U32 R11, RZ, RZ, 0x1f ;  /* 0x0000001fff0b7424 */ /* 0x000fe400078e00ff */
[----:B------:R-:W-:-:S07]  /*13fc0*/  IMAD.MOV.U32 R15, RZ, RZ, -0x1 ;  /* 0xffffffffff0f7424 */ /* 0x000fce00078e00ff */
[----:B0-----:R-:W-:Y:S05]  /*13fd0*/  WARPSYNC.COLLECTIVE R15, `(.L_x_2036) ;  /* 0x000000000f087348 */ /* 0x001fea0003c00000 */
[----:B------:R1:W2:Y:S02]  /*13fe0*/  SHFL.IDX P6, R14, R13, R12, R11 ;  /* 0x0000000c0d0e7389 */ /* 0x0002a400000c000b */
[----:B012---:R-:W-:Y:S01]  /*13ff0*/  ENDCOLLECTIVE ;  /* 0x000000000000791b */ /* 0x007fe20003800000 */
.L_x_2036:
[----:B------:R-:W-:Y:S05]  /*14000*/  BRA `(.L_x_2037) ;  /* 0xffffffd000647947 */ /* 0x000fea000383ffff */
.L_x_1990:
[----:B------:R-:W-:Y:S01]  /*14010*/  BSSY B0, `(.L_x_2038) ;  /* 0x0000006000007945 */ /* 0x000fe20003800000 */
[----:B------:R-:W-:-:S07]  /*14020*/  IMAD.MOV.U32 R15, RZ, RZ, -0x1 ;  /* 0xffffffffff0f7424 */ /* 0x000fce00078e00ff */
[----:B-1----:R-:W-:Y:S05]  /*14030*/  WARPSYNC.COLLECTIVE R15, `(.L_x_2039) ;  /* 0x000000000f0c7348 */ /* 0x002fea0003c00000 */
[----:B------:R-:W-:Y:S02]  /*14040*/  ELECT P6, UR62, PT ;  /* 0x00000000003e782f */ /* 0x000fe400038c0000 */
[----:B------:R-:W-:Y:S01]  /*14050*/  MOV R14, UR62 ;  /* 0x0000003e000e7c02 */ /* 0x000fe20008000f00 */
[----:B-1----:R-:W-:Y:S10]  /*14060*/  ENDCOLLECTIVE ;  /* 0x000000000000791b */ /* 0x002ff40003800000 */
.L_x_2039:
[----:B------:R-:W-:Y:S05]  /*14070*/  BSYNC B0 ;  /* 0x0000000000007941 */ /* 0x000fea0003800000 */
.L_x_2038:
[----:B------:R-:W-:Y:S05]  /*14080*/  BRA `(.L_x_2040) ;  /* 0xffffffd000687947 */ /* 0x000fea000383ffff */
.L_x_1992:
[----:B0-----:R-:W-:-:S04]  /*14090*/  IMAD.U32 R3, RZ, RZ, UR40 ;  /* 0x00000028ff037e24 */ /* 0x001fc8000f8e00ff */
[----:B------:R0:W2:Y:S03]  /*140a0*/  SYNCS.PHASECHK.TRANS64.TRYWAIT P0, [R3+URZ+0x2e880], R2 ;  /* 0x02e88002030075a7 */ /* 0x0000a6000800017f */
[----:B--2---:R-:W-:Y:S05]  /*140b0*/  @!P0 NANOSLEEP.SYNCS 0x989680 ;  /* 0x009896800000895d */ /* 0x004fea0003900000 */
[----:B------:R-:W2:Y:S02]  /*140c0*/  @!P0 SYNCS.PHASECHK.TRANS64 P0, [R3+URZ+0x2e880], R2 ;  /* 0x02e88002030085a7 */ /* 0x000ea4000800007f */
[----:B--2---:R-:W-:Y:S05]  /*140d0*/  @!P0 BRA `(.L_x_1992) ;  /* 0xfffffffc00ec8947 */ /* 0x004fea000383ffff */
[----:B------:R-:W-:Y:S05]  /*140e0*/  BRA `(.L_x_2041) ;  /* 0xffffffd000b47947 */ /* 0x000fea000383ffff */
.L_x_1994:
[----:B0-----:R-:W-:-:S04]  /*140f0*/  IMAD.U32 R3, RZ, RZ, UR40 ;  /* 0x00000028ff037e24 */ /* 0x001fc8000f8e00ff */
[----:B------:R0:W2:Y:S03]  /*14100*/  SYNCS.PHASECHK.TRANS64.TRYWAIT P0, [R3+URZ+0x2e840], R2 ;  /* 0x02e84002030075a7 */ /* 0x0000a6000800017f */
[----:B--2---:R-:W-:Y:S05]  /*14110*/  @!P0 NANOSLEEP.SYNCS 0x989680 ;  /* 0x009896800000895d */ /* 0x004fea0003900000 */
[----:B------:R-:W2:Y:S02]  /*14120*/  @!P0 SYNCS.PHASECHK.TRANS64 P0, [R3+URZ+0x2e840], R2 ;  /* 0x02e84002030085a7 */ /* 0x000ea4000800007f */
[----:B--2---:R-:W-:Y:S05]  /*14130*/  @!P0 BRA `(.L_x_1994) ;  /* 0xfffffffc00ec8947 */ /* 0x004fea000383ffff */
[----:B------:R-:W-:Y:S05]  /*14140*/  BRA `(.L_x_2042) ;  /* 0xffffffd000f47947 */ /* 0x000fea000383ffff */
.L_x_1997:
[----:B------:R-:W-:Y:S01]  /*14150*/  IMAD.MOV.U32 R13, RZ, RZ, R2 ;  /* 0x000000ffff0d7224 */ /* 0x000fe200078e0002 */
[----:B------:R-:W-:Y:S01]  /*14160*/  LEA.HI R5, R9, UR41, RZ, 0x1d ;  /* 0x0000002909057c11 */ /* 0x000fe2000f8fe8ff */
[----:B------:R-:W-:Y:S02]  /*14170*/  IMAD.MOV.U32 R12, RZ, RZ, RZ ;  /* 0x000000ffff0c7224 */ /* 0x000fe400078e00ff */
[----:B------:R-:W-:Y:S02]  /*14180*/  IMAD.MOV.U32 R11, RZ, RZ, 0x181f ;  /* 0x0000181fff0b7424 */ /* 0x000fe400078e00ff */
[----:B------:R-:W-:Y:S02]  /*14190*/  IMAD.MOV.U32 R15, RZ, RZ, -0x1 ;  /* 0xffffffffff0f7424 */ /* 0x000fe400078e00ff */
[----:B------:R-:W-:-:S07]  /*141a0*/  VIADD R10, R5, 0x10 ;  /* 0x00000010050a7836 */ /* 0x000fce0000000000 */
[----:B------:R-:W-:Y:S05]  /*141b0*/  WARPSYNC.COLLECTIVE R15, `(.L_x_2043) ;  /* 0x000000000f087348 */ /* 0x000fea0003c00000 */
[----:B------:R0:W1:Y:S02]  /*141c0*/  SHFL.IDX P6, R14, R13, R12, R11 ;  /* 0x0000000c0d0e7389 */ /* 0x00006400000c000b */
[----:B01----:R-:W-:Y:S01]  /*141d0*/  ENDCOLLECTIVE ;  /* 0x000000000000791b */ /* 0x003fe20003800000 */
.L_x_2043:
[----:B------:R-:W-:Y:S02]  /*141e0*/  IMAD.MOV.U32 R13, RZ, RZ, R0 ;  /* 0x000000ffff0d7224 */ /* 0x000fe400078e0000 */
[----:B------:R-:W-:-:S07]  /*141f0*/  IMAD.MOV.U32 R6, RZ, RZ, R14 ;  /* 0x000000ffff067224 */ /* 0x000fce00078e000e */
[----:B------:R-:W-:Y:S05]  /*14200*/  WARPSYNC.COLLECTIVE R15, `(.L_x_2044) ;  /* 0x000000000f087348 */ /* 0x000fea0003c00000 */
[----:B------:R0:W1:Y:S02]  /*14210*/  SHFL.IDX P6, R14, R13, R12, R11 ;  /* 0x0000000c0d0e7389 */ /* 0x00006400000c000b */
[----:B01----:R-:W-:Y:S01]  /*14220*/  ENDCOLLECTIVE ;  /* 0x000000000000791b */ /* 0x003fe20003800000 */
.L_x_2044:
        /* <DEDUP_REMOVED lines=10> */
.L_x_2045:
        /* <DEDUP_REMOVED lines=16> */
.L_x_2046:
[----:B------:R-:W-:Y:S02]  /*143d0*/  @!P1 VIADD R8, R4, UR40 ;  /* 0x0000002804089c36 */ /* 0x000fe40008000000 */
[----:B------:R-:W-:Y:S02]  /*143e0*/  IMAD.MOV.U32 R13, RZ, RZ, R2 ;  /* 0x000000ffff0d7224 */ /* 0x000fe400078e0002 */
[----:B------:R-:W-:Y:S02]  /*143f0*/  IMAD.MOV.U32 R12, RZ, RZ, 0x2 ;  /* 0x00000002ff0c7424 */ /* 0x000fe400078e00ff */
[----:B------:R-:W-:-:S07]  /*14400*/  IMAD.MOV.U32 R7, RZ, RZ, R14 ;  /* 0x000000ffff077224 */ /* 0x000fce00078e000e */
[----:B------:R-:W-:Y:S05]  /*14410*/  WARPSYNC.COLLECTIVE R15, `(.L_x_2047) ;  /* 0x000000000f087348 */ /* 0x000fea0003c00000 */
[----:B------:R0:W1:Y:S02]  /*14420*/  SHFL.IDX P6, R14, R13, R12, R11 ;  /* 0x0000000c0d0e7389 */ /* 0x00006400000c000b */
[----:B01----:R-:W-:Y:S01]  /*14430*/  ENDCOLLECTIVE ;  /* 0x000000000000791b */ /* 0x003fe20003800000 */
.L_x_2047:
        /* <DEDUP_REMOVED lines=16> */
.L_x_2048:
[----:B------:R-:W-:Y:S02]  /*14540*/  @!P1 VIADD R8, R4, UR40 ;  /* 0x0000002804089c36 */ /* 0x000fe40008000000 */
[----:B------:R-:W-:Y:S02]  /*14550*/  IMAD.MOV.U32 R13, RZ, RZ, R2 ;  /* 0x000000ffff0d7224 */ /* 0x000fe400078e0002 */
[----:B------:R-:W-:Y:S02]  /*14560*/  IMAD.MOV.U32 R12, RZ, RZ, 0x3 ;  /* 0x00000003ff0c7424 */ /* 0x000fe400078e00ff */
[----:B------:R-:W-:-:S07]  /*14570*/  IMAD.MOV.U32 R7, RZ, RZ, R14 ;  /* 0x000000ffff077224 */ /* 0x000fce00078e000e */
[----:B------:R-:W-:Y:S05]  /*14580*/  WARPSYNC.COLLECTIVE R15, `(.L_x_2049) ;  /* 0x000000000f087348 */ /* 0x000fea0003c00000 */
[----:B------:R0:W1:Y:S02]  /*14590*/  SHFL.IDX P6, R14, R13, R12, R11 ;  /* 0x0000000c0d0e7389 */ /* 0x00006400000c000b */
[----:B01----:R-:W-:Y:S01]  /*145a0*/  ENDCOLLECTIVE ;  /* 0x000000000000791b */ /* 0x003fe20003800000 */
.L_x_2049:
        /* <DEDUP_REMOVED lines=16> */
.L_x_2050:
[----:B------:R-:W-:Y:S02]  /*146b0*/  @!P1 VIADD R8, R4, UR40 ;  /* 0x0000002804089c36 */ /* 0x000fe40008000000 */
[----:B------:R-:W-:Y:S02]  /*146c0*/  IMAD.MOV.U32 R13, RZ, RZ, R2 ;  /* 0x000000ffff0d7224 */ /* 0x000fe400078e0002 */
[----:B------:R-:W-:Y:S02]  /*146d0*/  IMAD.MOV.U32 R12, RZ, RZ, 0x4 ;  /* 0x00000004ff0c7424 */ /* 0x000fe400078e00ff */
[----:B------:R-:W-:-:S07]  /*146e0*/  IMAD.MOV.U32 R7, RZ, RZ, R14 ;  /* 0x000000ffff077224 */ /* 0x000fce00078e000e */
[----:B------:R-:W-:Y:S05]  /*146f0*/  WARPSYNC.COLLECTIVE R15, `(.L_x_2051) ;  /* 0x000000000f087348 */ /* 0x000fea0003c00000 */
[----:B------:R0:W1:Y:S02]  /*14700*/  SHFL.IDX P6, R14, R13, R12, R11 ;  /* 0x0000000c0d0e7389 */ /* 0x00006400000c000b */
[----:B01----:R-:W-:Y:S01]  /*14710*/  ENDCOLLECTIVE ;  /* 0x000000000000791b */ /* 0x003fe20003800000 */
.L_x_2051:
        /* <DEDUP_REMOVED lines=16> */
.L_x_2052:
[----:B------:R-:W-:Y:S02]  /*14820*/  @!P1 VIADD R8, R4, UR40 ;  /* 0x0000002804089c36 */ /* 0x000fe40008000000 */
[----:B------:R-:W-:Y:S02]  /*14830*/  IMAD.MOV.U32 R13, RZ, RZ, R2 ;  /* 0x000000ffff0d7224 */ /* 0x000fe400078e0002 */
[----:B------:R-:W-:Y:S02]  /*14840*/  IMAD.MOV.U32 R12, RZ, RZ, 0x5 ;  /* 0x00000005ff0c7424 */ /* 0x000fe400078e00ff */
[----:B------:R-:W-:-:S07]  /*14850*/  IMAD.MOV.U32 R7, RZ, RZ, R14 ;  /* 0x000000ffff077224 */ /* 0x000fce00078e000e */
[----:B------:R-:W-:Y:S05]  /*14860*/  WARPSYNC.COLLECTIVE R15, `(.L_x_2053) ;  /* 0x000000000f087348 */ /* 0x000fea0003c00000 */
[----:B------:R0:W1:Y:S02]  /*14870*/  SHFL.IDX P6, R14, R13, R12, R11 ;  /* 0x0000000c0d0e7389 */ /* 0x00006400000c000b */
[----:B01----:R-:W-:Y:S01]  /*14880*/  ENDCOLLECTIVE ;  /* 0x000000000000791b */ /* 0x003fe20003800000 */
.L_x_2053:
        /* <DEDUP_REMOVED lines=15> */
.L_x_2054:
[----:B------:R-:W-:Y:S02]  /*14980*/  @!P1 VIADD R8, R4, UR40 ;  /* 0x0000002804089c36 */ /* 0x000fe40008000000 */
[----:B------:R-:W-:Y:S02]  /*14990*/  IMAD.MOV.U32 R13, RZ, RZ, R2 ;  /* 0x000000ffff0d7224 */ /* 0x000fe400078e0002 */
[----:B------:R-:W-:Y:S02]  /*149a0*/  IMAD.MOV.U32 R12, RZ, RZ, 0x6 ;  /* 0x00000006ff0c7424 */ /* 0x000fe400078e00ff */
[----:B------:R-:W-:-:S07]  /*149b0*/  IMAD.MOV.U32 R7, RZ, RZ, R14 ;  /* 0x000000ffff077224 */ /* 0x000fce00078e000e */
[----:B------:R-:W-:Y:S05]  /*149c0*/  WARPSYNC.COLLECTIVE R15, `(.L_x_2055) ;  /* 0x000000000f087348 */ /* 0x000fea0003c00000 */
[----:B------:R0:W1:Y:S02]  /*149d0*/  SHFL.IDX P6, R14, R13, R12, R11 ;  /* 0x0000000c0d0e7389 */ /* 0x00006400000c000b */
[----:B01----:R-:W-:Y:S01]  /*149e0*/  ENDCOLLECTIVE ;  /* 0x000000000000791b */ /* 0x003fe20003800000 */
.L_x_2055:
        /* <DEDUP_REMOVED lines=14> */
.L_x_2056:
[----:B------:R-:W-:-:S05]  /*14ad0*/  VIADD R8, R5, 0x60 ;  /* 0x0000006005087836 */ /* 0x000fca0000000000 */
        /* <DEDUP_REMOVED lines=8> */
.L_x_2057:
        /* <DEDUP_REMOVED lines=14> */
.L_x_2058:
[----:B------:R-:W-:Y:S05]  /*14c40*/  BRA `(.L_x_2059) ;  /* 0xffffffd000f87947 */ /* 0x000fea000383ffff */
.L_x_1998:
[----:B0-----:R-:W-:-:S04]  /*14c50*/  IMAD.U32 R3, RZ, RZ, UR40 ;  /* 0x00000028ff037e24 */ /* 0x001fc8000f8e00ff */
[----:B------:R0:W1:Y:S03]  /*14c60*/  SYNCS.PHASECHK.TRANS64.TRYWAIT P0, [R3+URZ+0x2e820], R0 ;  /* 0x02e82000030075a7 */ /* 0x000066000800017f */
[----:B-1----:R-:W-:Y:S05]  /*14c70*/  @!P0 NANOSLEEP.SYNCS 0x989680 ;  /* 0x009896800000895d */ /* 0x002fea0003900000 */
[----:B------:R-:W1:Y:S02]  /*14c80*/  @!P0 SYNCS.PHASECHK.TRANS64 P0, [R3+URZ+0x2e820], R0 ;  /* 0x02e82000030085a7 */ /* 0x000e64000800007f */
[----:B-1----:R-:W-:Y:S05]  /*14c90*/  @!P0 BRA `(.L_x_1998) ;  /* 0xfffffffc00ec8947 */ /* 0x002fea000383ffff */
[----:B------:R-:W-:Y:S05]  /*14ca0*/  BRA `(.L_x_2060) ;  /* 0xffffffd400347947 */ /* 0x000fea000383ffff */
.L_x_2003:
[----:B0-----:R0:W1:Y:S02]  /*14cb0*/  SYNCS.PHASECHK.TRANS64.TRYWAIT P0, [R4+URZ+0x2e880], R3 ;  /* 0x02e88003040075a7 */ /* 0x001064000800017f */
[----:B-1----:R-:W-:Y:S05]  /*14cc0*/  @!P0 NANOSLEEP.SYNCS 0x989680 ;  /* 0x009896800000895d */ /* 0x002fea0003900000 */
[----:B------:R-:W1:Y:S02]  /*14cd0*/  @!P0 SYNCS.PHASECHK.TRANS64 P0, [R4+URZ+0x2e880], R3 ;  /* 0x02e88003040085a7 */ /* 0x000e64000800007f */
[----:B-1----:R-:W-:Y:S05]  /*14ce0*/  @!P0 BRA `(.L_x_2003) ;  /* 0xfffffffc00f08947 */ /* 0x002fea000383ffff */
[----:B------:R-:W-:Y:S05]  /*14cf0*/  BRA `(.L_x_2061) ;  /* 0xffffffd400e07947 */ /* 0x000fea000383ffff */
.L_x_2007:
[----:B-1----:R1:W2:Y:S02]  /*14d00*/  SYNCS.PHASECHK.TRANS64.TRYWAIT P0, [R4+URZ+0x2e840], R3 ;  /* 0x02e84003040075a7 */ /* 0x0022a4000800017f */
[----:B--2---:R-:W-:Y:S05]  /*14d10*/  @!P0 NANOSLEEP.SYNCS 0x989680 ;  /* 0x009896800000895d */ /* 0x004fea0003900000 */
[----:B------:R-:W2:Y:S02]  /*14d20*/  @!P0 SYNCS.PHASECHK.TRANS64 P0, [R4+URZ+0x2e840], R3 ;  /* 0x02e84003040085a7 */ /* 0x000ea4000800007f */
[----:B--2---:R-:W-:Y:S05]  /*14d30*/  @!P0 BRA `(.L_x_2007) ;  /* 0xfffffffc00f08947 */ /* 0x004fea000383ffff */
[----:B------:R-:W-:Y:S05]  /*14d40*/  BRA `(.L_x_2062) ;  /* 0xffffffd800547947 */ /* 0x000fea000383ffff */
.L_x_2012:
[----:B--2---:R2:W3:Y:S02]  /*14d50*/  SYNCS.PHASECHK.TRANS64.TRYWAIT P0, [R18+URZ+0x2e870], R2 ;  /* 0x02e87002120075a7 */ /* 0x0044e4000800017f */
[----:B---3--:R-:W-:Y:S05]  /*14d60*/  @!P0 NANOSLEEP.SYNCS 0x989680 ;  /* 0x009896800000895d */ /* 0x008fea0003900000 */
[----:B------:R-:W3:Y:S02]  /*14d70*/  @!P0 SYNCS.PHASECHK.TRANS64 P0, [R18+URZ+0x2e870], R2 ;  /* 0x02e87002120085a7 */ /* 0x000ee4000800007f */
[----:B---3--:R-:W-:Y:S05]  /*14d80*/  @!P0 BRA `(.L_x_2012) ;  /* 0xfffffffc00f08947 */ /* 0x008fea000383ffff */
[----:B------:R-:W-:Y:S05]  /*14d90*/  BRA `(.L_x_2063) ;  /* 0xffffffd800e87947 */ /* 0x000fea000383ffff */
.L_x_2014:
[----:B--2---:R2:W3:Y:S02]  /*14da0*/  SYNCS.PHASECHK.TRANS64.TRYWAIT P0, [R18+URZ+0x2e860], R2 ;  /* 0x02e86002120075a7 */ /* 0x0044e4000800017f */
[----:B---3--:R-:W-:Y:S05]  /*14db0*/  @!P0 NANOSLEEP.SYNCS 0x989680 ;  /* 0x009896800000895d */ /* 0x008fea0003900000 */
[----:B------:R-:W3:Y:S02]  /*14dc0*/  @!P0 SYNCS.PHASECHK.TRANS64 P0, [R18+URZ+0x2e860], R2 ;  /* 0x02e86002120085a7 */ /* 0x000ee4000800007f */
[----:B---3--:R-:W-:Y:S05]  /*14dd0*/  @!P0 BRA `(.L_x_2014) ;  /* 0xfffffffc00f08947 */ /* 0x008fea000383ffff */
[----:B------:R-:W-:Y:S05]  /*14de0*/  BRA `(.L_x_2064) ;  /* 0xffffffd800ec7947 */ /* 0x000fea000383ffff */
.L_x_2020:
[----:B0-----:R0:W1:Y:S02]  /*14df0*/  SYNCS.PHASECHK.TRANS64.TRYWAIT P0, [R16+URZ+0x2e870], R3 ;  /* 0x02e87003100075a7 */ /* 0x001064000800017f */
[----:B-1----:R-:W-:Y:S05]  /*14e00*/  @!P0 NANOSLEEP.SYNCS 0x989680 ;  /* 0x009896800000895d */ /* 0x002fea0003900000 */
[----:B------:R-:W1:Y:S02]  /*14e10*/  @!P0 SYNCS.PHASECHK.TRANS64 P0, [R16+URZ+0x2e870], R3 ;  /* 0x02e87003100085a7 */ /* 0x000e64000800007f */
[----:B-1----:R-:W-:Y:S05]  /*14e20*/  @!P0 BRA `(.L_x_2020) ;  /* 0xfffffffc00f08947 */ /* 0x002fea000383ffff */
[----:B------:R-:W-:Y:S05]  /*14e30*/  BRA `(.L_x_2065) ;  /* 0xffffffe000e87947 */ /* 0x000fea000383ffff */
.L_x_2022:
[----:B0-----:R0:W1:Y:S02]  /*14e40*/  SYNCS.PHASECHK.TRANS64.TRYWAIT P0, [R16+URZ+0x2e860], R3 ;  /* 0x02e86003100075a7 */ /* 0x001064000800017f */
[----:B-1----:R-:W-:Y:S05]  /*14e50*/  @!P0 NANOSLEEP.SYNCS 0x989680 ;  /* 0x009896800000895d */ /* 0x002fea0003900000 */
[----:B------:R-:W1:Y:S02]  /*14e60*/  @!P0 SYNCS.PHASECHK.TRANS64 P0, [R16+URZ+0x2e860], R3 ;  /* 0x02e86003100085a7 */ /* 0x000e64000800007f */
[----:B-1----:R-:W-:Y:S05]  /*14e70*/  @!P0 BRA `(.L_x_2022) ;  /* 0xfffffffc00f08947 */ /* 0x002fea000383ffff */
[----:B------:R-:W-:Y:S05]  /*14e80*/  BRA `(.L_x_2066) ;  /* 0xffffffe000f87947 */ /* 0x000fea000383ffff */
.L_x_2024:
[----:B0-----:R0:W1:Y:S02]  /*14e90*/  SYNCS.PHASECHK.TRANS64.TRYWAIT P0, [R9+URZ+0x2e820], R2 ;  /* 0x02e82002090075a7 */ /* 0x001064000800017f */
[----:B-1----:R-:W-:Y:S05]  /*14ea0*/  @!P0 NANOSLEEP.SYNCS 0x989680 ;  /* 0x009896800000895d */ /* 0x002fea0003900000 */
[----:B------:R-:W1:Y:S02]  /*14eb0*/  @!P0 SYNCS.PHASECHK.TRANS64 P0, [R9+URZ+0x2e820], R2 ;  /* 0x02e82002090085a7 */ /* 0x000e64000800007f */
[----:B-1----:R-:W-:Y:S05]  /*14ec0*/  @!P0 BRA `(.L_x_2024) ;  /* 0xfffffffc00f08947 */ /* 0x002fea000383ffff */
[----:B------:R-:W-:Y:S05]  /*14ed0*/  BRA `(.L_x_2067) ;  /* 0xffffffe800c87947 */ /* 0x000fea000383ffff */
.L_x_2026:
[----:B0-----:R0:W1:Y:S02]  /*14ee0*/  SYNCS.PHASECHK.TRANS64.TRYWAIT P1, [R5+URZ], R4 ;  /* 0x00000004050075a7 */ /* 0x001064000802017f */
[----:B-1----:R-:W-:Y:S05]  /*14ef0*/  @!P1 NANOSLEEP.SYNCS 0x989680 ;  /* 0x009896800000995d */ /* 0x002fea0003900000 */
[----:B------:R-:W1:Y:S02]  /*14f00*/  @!P1 SYNCS.PHASECHK.TRANS64 P1, [R5+URZ], R4 ;  /* 0x00000004050095a7 */ /* 0x000e64000802007f */
[----:B-1----:R-:W-:Y:S05]  /*14f10*/  @!P1 BRA `(.L_x_2026) ;  /* 0xfffffffc00f09947 */ /* 0x002fea000383ffff */
[----:B------:R-:W-:Y:S05]  /*14f20*/  BRA `(.L_x_2068) ;  /* 0xffffffec00187947 */ /* 0x000fea000383ffff */
.L_x_2027:
[----:B-1----:R1:W2:Y:S02]  /*14f30*/  SYNCS.PHASECHK.TRANS64.TRYWAIT P1, [R7+URZ], R2 ;  /* 0x00000002070075a7 */ /* 0x0022a4000802017f */
[----:B--2---:R-:W-:Y:S05]  /*14f40*/  @!P1 NANOSLEEP.SYNCS 0x989680 ;  /* 0x009896800000995d */ /* 0x004fea0003900000 */
[----:B------:R-:W2:Y:S02]  /*14f50*/  @!P1 SYNCS.PHASECHK.TRANS64 P1, [R7+URZ], R2 ;  /* 0x00000002070095a7 */ /* 0x000ea4000802007f */
[----:B--2---:R-:W-:Y:S05]  /*14f60*/  @!P1 BRA `(.L_x_2027) ;  /* 0xfffffffc00f09947 */ /* 0x004fea000383ffff */
[----:B------:R-:W-:Y:S05]  /*14f70*/  BRA `(.L_x_2069) ;  /* 0xffffffec000c7947 */ /* 0x000fea000383ffff */
.L_x_2029:
[----:B0-----:R0:W2:Y:S02]  /*14f80*/  SYNCS.PHASECHK.TRANS64.TRYWAIT P1, [R5+URZ+0x2e860], R4 ;  /* 0x02e86004050075a7 */ /* 0x0010a4000802017f */
[----:B--2---:R-:W-:Y:S05]  /*14f90*/  @!P1 NANOSLEEP.SYNCS 0x989680 ;  /* 0x009896800000995d */ /* 0x004fea0003900000 */
[----:B------:R-:W2:Y:S02]  /*14fa0*/  @!P1 SYNCS.PHASECHK.TRANS64 P1, [R5+URZ+0x2e860], R4 ;  /* 0x02e86004050095a7 */ /* 0x000ea4000802007f */
[----:B--2---:R-:W-:Y:S05]  /*14fb0*/  @!P1 BRA `(.L_x_2029) ;  /* 0xfffffffc00f09947 */ /* 0x004fea000383ffff */
[----:B------:R-:W-:Y:S05]  /*14fc0*/  BRA `(.L_x_2070) ;  /* 0xffffffec000c7947 */ /* 0x000fea000383ffff */
.L_x_2031:
[----:B--2---:R2:W3:Y:S02]  /*14fd0*/  SYNCS.PHASECHK.TRANS64.TRYWAIT P1, [R3+URZ+0x2e860], R2 ;  /* 0x02e86002030075a7 */ /* 0x0044e4000802017f */
[----:B---3--:R-:W-:Y:S05]  /*14fe0*/  @!P1 NANOSLEEP.SYNCS 0x989680 ;  /* 0x009896800000995d */ /* 0x008fea0003900000 */
[----:B------:R-:W3:Y:S02]  /*14ff0*/  @!P1 SYNCS.PHASECHK.TRANS64 P1, [R3+URZ+0x2e860], R2 ;  /* 0x02e86002030095a7 */ /* 0x000ee4000802007f */
[----:B---3--:R-:W-:Y:S05]  /*15000*/  @!P1 BRA `(.L_x_2031) ;  /* 0xfffffffc00f09947 */ /* 0x008fea000383ffff */
[----:B------:R-:W-:Y:S05]  /*15010*/  BRA `(.L_x_2071) ;  /* 0xffffffec000c7947 */ /* 0x000fea000383ffff */
.L_x_2033:
[----:B---3--:R3:W4:Y:S02]  /*15020*/  SYNCS.PHASECHK.TRANS64.TRYWAIT P0, [R5+URZ+0x2e880], R4 ;  /* 0x02e88004050075a7 */ /* 0x008724000800017f */
[----:B----4-:R-:W-:Y:S05]  /*15030*/  @!P0 NANOSLEEP.SYNCS 0x989680 ;  /* 0x009896800000895d */ /* 0x010fea0003900000 */
[----:B------:R-:W4:Y:S02]  /*15040*/  @!P0 SYNCS.PHASECHK.TRANS64 P0, [R5+URZ+0x2e880], R4 ;  /* 0x02e88004050085a7 */ /* 0x000f24000800007f */
[----:B----4-:R-:W-:Y:S05]  /*15050*/  @!P0 BRA `(.L_x_2033) ;  /* 0xfffffffc00f08947 */ /* 0x010fea000383ffff */
[----:B------:R-:W-:Y:S05]  /*15060*/  BRA `(.L_x_2034) ;  /* 0xffffffec00087947 */ /* 0x000fea000383ffff */
.L_x_2072:
        /* <DEDUP_REMOVED lines=9> */
.L_x_2840:


//--------------------- .text._ZN7cutlass13device_kernelIN5flash11enable_sm90INS1_16FlashAttnFwdSm90INS1_25CollectiveMainloopFwdSm90ILi2EN4cute5tupleIJNS5_1CILi1EEES8_S8_EEENS6_IJNS7_ILi128EEENS7_ILi224EEESA_EEELi128ENS_12float_e4m3_tEfNS_4arch4Sm90ELb1ELb0ELb0ELb1ELb0ELb0ELb0ELb1ELb1ELb1ELb1ELb0EEENS1_21CollectiveEpilogueFwdINS6_IJSA_SA_SB_EEES9_NS_10bfloat16_tESF_Li256ELb1ELb1ELb1ELb1EEENS1_36VarlenDynamicPersistentTileSchedulerILi128ELi224ELi256ELi128ELb1ELb1ELb1ELb1ELb1ELb1EEEEEEEEEvNT_6ParamsE --------------------------
	.section	.text._ZN7cutlass13device_kernelIN5flash11enable_sm90INS1_16FlashAttnFwdSm90INS1_25CollectiveMainloopFwdSm90ILi2EN4cute5tupleIJNS5_1CILi1EEES8_S8_EEENS6_IJNS7_ILi128EEENS7_ILi224EEESA_EEELi128ENS_12float_e4m3_tEfNS_4arch4Sm90ELb1ELb0ELb0ELb1ELb0ELb0ELb0ELb1ELb1ELb1ELb1ELb0EEENS1_21CollectiveEpilogueFwdINS6_IJSA_SA_SB_EEES9_NS_10bfloat16_tESF_Li256ELb1ELb1ELb1ELb1EEENS1_36VarlenDynamicPersistentTileSchedulerILi128ELi224ELi256ELi128ELb1ELb1ELb1ELb1ELb1ELb1EEEEEEEEEvNT_6ParamsE,"ax",@progbits
	.align	128
.text._ZN7cutlass13device_kernelIN5flash11enable_sm90INS1_16FlashAttnFwdSm90INS1_25CollectiveMainloopFwdSm90ILi2EN4cute5tupleIJNS5_1CILi1EEES8_S8_EEENS6_IJNS7_ILi128EEENS7_ILi224EEESA_EEELi128ENS_12float_e4m3_tEfNS_4arch4Sm90ELb1ELb0ELb0ELb1ELb0ELb0ELb0ELb1ELb1ELb1ELb1ELb0EEENS1_21CollectiveEpilogueFwdINS6_IJSA_SA_SB_EEES9_NS_10bfloat16_tESF_Li256ELb1ELb1ELb1ELb1EEENS1_36VarlenDynamicPersistentTileSchedulerILi128ELi224ELi256ELi128ELb1ELb1ELb1ELb1ELb1ELb1EEEEEEEEEvNT_6ParamsE:
        .type           _ZN7cutlass13device_kernelIN5flash11enable_sm90INS1_16FlashAttnFwdSm90INS1_25CollectiveMainloopFwdSm90ILi2EN4cute5tupleIJNS5_1CILi1EEES8_S8_EEENS6_IJNS7_ILi128EEENS7_ILi224EEESA_EEELi128ENS_12float_e4m3_tEfNS_4arch4Sm90ELb1ELb0ELb0ELb1ELb0ELb0ELb0ELb1ELb1ELb1ELb1ELb0EEENS1_21CollectiveEpilogueFwdINS6_IJSA_SA_SB_EEES9_NS_10bfloat16_tESF_Li256ELb1ELb1ELb1ELb1EEENS1_36VarlenDynamicPersistentTileSchedulerILi128ELi224ELi256ELi128ELb1ELb1ELb1ELb1ELb1ELb1EEEEEEEEEvNT_6ParamsE,@function
        .size           _ZN7cutlass13device_kernelIN5flash11enable_sm90INS1_16FlashAttnFwdSm90INS1_25CollectiveMainloopFwdSm90ILi2EN4cute5tupleIJNS5_1CILi1EEES8_S8_EEENS6_IJNS7_ILi128EEENS7_ILi224EEESA_EEELi128ENS_12float_e4m3_tEfNS_4arch4Sm90ELb1ELb0ELb0ELb1ELb0ELb0ELb0ELb1ELb1ELb1ELb1ELb0EEENS1_21CollectiveEpilogueFwdINS6_IJSA_SA_SB_EEES9_NS_10bfloat16_tESF_Li256ELb1ELb1ELb1ELb1EEENS1_36VarlenDynamicPersistentTileSchedulerILi128ELi224ELi256ELi128ELb1ELb1ELb1ELb1ELb1ELb1EEEEEEEEEvNT_6ParamsE,(.L_x_2841 - _ZN7cutlass13device_kernelIN5flash11enable_sm90INS1_16FlashAttnFwdSm90INS1_25CollectiveMainloopFwdSm90ILi2EN4cute5tupleIJNS5_1CILi1EEES8_S8_EEENS6_IJNS7_ILi128EEENS7_ILi224EEESA_EEELi128ENS_12float_e4m3_tEfNS_4arch4Sm90ELb1ELb0ELb0ELb1ELb0ELb0ELb0ELb1ELb1ELb1ELb1ELb0EEENS1_21CollectiveEpilogueFwdINS6_IJSA_SA_SB_EEES9_NS_10bfloat16_tESF_Li256ELb1ELb1ELb1ELb1EEENS1_36VarlenDynamicPersistentTileSchedulerILi128ELi224ELi256ELi128ELb1ELb1ELb1ELb1ELb1ELb1EEEEEEEEEvNT_6ParamsE)
        .other          _ZN7cutlass13device_kernelIN5flash11enable_sm90INS1_16FlashAttnFwdSm90INS1_25CollectiveMainloopFwdSm90ILi2EN4cute5tupleIJNS5_1CILi1EEES8_S8_EEENS6_IJNS7_ILi128EEENS7_ILi224EEESA_EEELi128ENS_12float_e4m3_tEfNS_4arch4Sm90ELb1ELb0ELb0ELb1ELb0ELb0ELb0ELb1ELb1ELb1ELb1ELb0EEENS1_21CollectiveEpilogueFwdINS6_IJSA_SA_SB_EEES9_NS_10bfloat16_tESF_Li256ELb1ELb1ELb1ELb1EEENS1_36VarlenDynamicPersistentTileSchedulerILi128ELi224ELi256ELi128ELb1ELb1ELb1ELb1ELb1ELb1EEEEEEEEEvNT_6ParamsE,@"STO_CUDA_ENTRY STV_DEFAULT"
_ZN7cutlass13device_kernelIN5flash11enable_sm90INS1_16FlashAttnFwdSm90INS1_25CollectiveMainloopFwdSm90ILi2EN4cute5tupleIJNS5_1CILi1EEES8_S8_EEENS6_IJNS7_ILi128EEENS7_ILi224EEESA_EEELi128ENS_12float_e4m3_tEfNS_4arch4Sm90ELb1ELb0ELb0ELb1ELb0ELb0ELb0ELb1ELb1ELb1ELb1ELb0EEENS1_21CollectiveEpilogueFwdINS6_IJSA_SA_SB_EEES9_NS_10bfloat16_tESF_Li256ELb1ELb1ELb1ELb1EEENS1_36VarlenDynamicPersistentTileSchedulerILi128ELi224ELi256ELi128ELb1ELb1ELb1ELb1ELb1ELb1EEEEEEEEEvNT_6ParamsE:
        /* <DEDUP_REMOVED lines=18> */
.L_x_2074:
[----:B------:R-:W-:Y:S05]  /*0120*/  BSYNC B0 ;  /* 0x0000000000007941 */ /* 0x000fea0003800000 */
.L_x_2073:
        /* <DEDUP_REMOVED lines=41> */
.L_x_2075:
        /* <DEDUP_REMOVED lines=22> */
.L_x_2076:
        /* <DEDUP_REMOVED lines=18> */
.L_x_2077:
        /* <DEDUP_REMOVED lines=22> */
.L_x_2078:
        /* <DEDUP_REMOVED lines=22> */
.L_x_2079:
[----:B------:R-:W-:Y:S01]  /*0900*/  PLOP3.LUT P0, PT, PT, PT, UP0, 0x80, 0x0 ;  /* 0x000000000000781c */ /* 0x000fe20003f0f008 */
[----:B------:R-:W-:Y:S01]  /*0910*/  UMOV UR38, 0x1 ;  /* 0x0000000100267882 */ /* 0x000fe20000000000 */
[----:B------:R-:W-:Y:S01]  /*0920*/  NOP ;  /* 0x0000000000007918 */ /* 0x000fe20000000000 */
[----:B------:R-:W-:Y:S01]  /*0930*/  USEL UR38, UR38, 0x2, !UP0 ;  /* 0x0000000226267887 */ /* 0x000fe2000c000000 */
[----:B------:R-:W-:Y:S01]  /*0940*/  ULDC.64 UR54, c[0x0][0x208] ;  /* 0x0000820000367ab9 */ /* 0x000fe20000000a00 */
[----:B012-4-:R-:W-:Y:S08]  /*0950*/  BAR.SYNC.DEFER_BLOCKING 0x0 ;  /* 0x0000000000007b1d */ /* 0x017ff00000010000 */
[----:B------:R-:W-:Y:S05]  /*0960*/  @!P0 BRA `(.L_x_2080) ;  /* 0x0000011800f48947 */ /* 0x000fea0003800000 */
.L_x_2081:
        /* <DEDUP_REMOVED lines=33> */
[----:B------:R-:W-:Y:S02]  /*0b80*/  SHF.R.S32.HI R6, RZ, 0x4, R3 ;  /* 0x00000004ff067819 */ /* 0x000fe40000011403 */
[----:B------:R-:W-:Y:S02]  /*0b90*/  SHF.R.S32.HI R7, RZ, 0x1f, R11 ;  /* 0x0000001fff077819 */ /* 0x000fe4000001140b */
[----:B------:R-:W-:-:S02]  /*0ba0*/  LOP3.LUT R4, R3, 0x3fffff0, RZ, 0xc0, !PT ;  /* 0x03fffff003047812 */ /* 0x000fc400078ec0ff */
[----:B------:R-:W-:Y:S02]  /*0bb0*/  LEA.HI R3, R3, R6, RZ, 0x1 ;  /* 0x0000000603037211 */ /* 0x000fe400078f08ff */
[----:B------:R-:W-:Y:S01]  /*0bc0*/  LEA.HI R8, R7, R11, RZ, 0x2 ;  /* 0x0000000b07087211 */ /* 0x000fe200078f10ff */
[----:B------:R-:W-:Y:S01]  /*0bd0*/  IMAD.IADD R4, R12, 0x1, -R4 ;  /* 0x000000010c047824 */ /* 0x000fe200078e0a04 */
[----:B------:R-:W-:Y:S02]  /*0be0*/  LOP3.LUT R3, R3, 0x1ffffffe, RZ, 0xc0, !PT ;  /* 0x1ffffffe03037812 */ /* 0x000fe400078ec0ff */
[--C-:B------:R-:W-:Y:S01]  /*0bf0*/  SHF.R.S32.HI R9, RZ, 0x2, R8.reuse ;  /* 0x00000002ff097819 */ /* 0x100fe20000011408 */
[----:B------:R-:W-:Y:S01]  /*0c00*/  IMAD R4, R4, 0x40, R5 ;  /* 0x0000004004047824 */ /* 0x000fe200078e0205 */
[----:B------:R-:W-:Y:S01]  /*0c10*/  SHF.R.S32.HI R10, RZ, 0x1f, R8 ;  /* 0x0000001fff0a7819 */ /* 0x000fe20000011408 */
[----:B------:R-:W-:Y:S01]  /*0c20*/  IMAD.IADD R3, R6, 0x1, -R3 ;  /* 0x0000000106037824 */ /* 0x000fe200078e0a03 */
[----:B------:R-:W-:-:S02]  /*0c30*/  SHF.R.S32.HI R6, RZ, 0x7, R2 ;  /* 0x00000007ff067819 */ /* 0x000fc40000011402 */
[----:B------:R-:W-:Y:S01]  /*0c40*/  LEA.HI R10, R10, R9, RZ, 0x3 ;  /* 0x000000090a0a7211 */ /* 0x000fe200078f18ff */
[----:B------:R-:W-:Y:S01]  /*0c50*/  IMAD R3, R3, 0x8, R4 ;  /* 0x0000000803037824 */ /* 0x000fe200078e0204 */
[----:B------:R-:W-:Y:S02]  /*0c60*/  LEA.HI R7, R7, R11, RZ, 0x5 ;  /* 0x0000000b07077211 */ /* 0x000fe400078f28ff */
[----:B------:R-:W-:Y:S02]  /*0c70*/  LOP3.LUT R10, R10, 0xfffffff8, RZ, 0xc0, !PT ;  /* 0xfffffff80a0a7812 */ /* 0x000fe400078ec0ff */
[----:B------:R-:W-:Y:S01]  /*0c80*/  LEA.HI R2, R2, R6, RZ, 0x1 ;  /* 0x0000000602027211 */ /* 0x000fe200078f08ff */
[----:B------:R0:W-:Y:S01]  /*0c90*/  STL [R1+0x3c], R3 ;  /* 0x00003c0301007387 */ /* 0x0001e20000100800 */
[----:B------:R-:W-:Y:S01]  /*0ca0*/  SHF.R.S32.HI R7, RZ, 0x5, R7 ;  /* 0x00000005ff077819 */ /* 0x000fe20000011407 */
[----:B------:R-:W-:Y:S01]  /*0cb0*/  IMAD.IADD R10, R9, 0x1, -R10 ;  /* 0x00000001090a7824 */ /* 0x000fe200078e0a0a */
[----:B------:R-:W-:-:S02]  /*0cc0*/  LOP3.LUT R2, R2, 0x3fffffe, RZ, 0xc0, !PT ;  /* 0x03fffffe02027812 */ /* 0x000fc400078ec0ff */
[CC--:B------:R-:W-:Y:S01]  /*0cd0*/  LEA.HI R5, R0.reuse, R12.reuse, RZ, 0x2 ;  /* 0x0000000c00057211 */ /* 0x0c0fe200078f10ff */
[----:B------:R-:W-:Y:S01]  /*0ce0*/  IMAD R7, R7, 0x10, R10 ;  /* 0x0000001007077824 */ /* 0x000fe200078e020a */
[----:B------:R-:W-:Y:S01]  /*0cf0*/  LEA.HI R0, R0, R12, RZ, 0x3 ;  /* 0x0000000c00007211 */ /* 0x000fe200078f18ff */
[----:B------:R-:W-:Y:S01]  /*0d00*/  IMAD.IADD R2, R6, 0x1, -R2 ;  /* 0x0000000106027824 */ /* 0x000fe200078e0a02 */
[----:B------:R-:W-:Y:S02]  /*0d10*/  LOP3.LUT R5, R5, 0xfffffffc, RZ, 0xc0, !PT ;  /* 0xfffffffc05057812 */ /* 0x000fe400078ec0ff */
[----:B------:R-:W-:Y:S01]  /*0d20*/  LOP3.LUT R22, R0, 0xfffffff8, RZ, 0xc0, !PT ;  /* 0xfffffff800167812 */ /* 0x000fe200078ec0ff */
[----:B------:R-:W-:Y:S01]  /*0d30*/  IMAD R2, R2, 0x40, R7 ;  /* 0x0000004002027824 */ /* 0x000fe200078e0207 */
[----:B------:R-:W-:Y:S01]  /*0d40*/  LOP3.LUT R8, R8, 0x7ffffffc, RZ, 0xc0, !PT ;  /* 0x7ffffffc08087812 */ /* 0x000fe200078ec0ff */
[C---:B------:R-:W-:Y:S02]  /*0d50*/  IMAD.IADD R5, R12.reuse, 0x1, -R5 ;  /* 0x000000010c057824 */ /* 0x040fe400078e0a05 */
[----:B------:R-:W-:Y:S01]  /*0d60*/  IMAD.IADD R22, R12, 0x1, -R22 ;  /* 0x000000010c167824 */ /* 0x000fe200078e0a16 */
[----:B------:R1:W-:Y:S01]  /*0d70*/  STL [R1+0x38], R2 ;  /* 0x0000380201007387 */ /* 0x0003e20000100800 */
[----:B------:R-:W-:Y:S01]  /*0d80*/  IMAD.IADD R8, R11, 0x1, -R8 ;  /* 0x000000010b087824 */ /* 0x000fe200078e0a08 */
[----:B0-----:R-:W-:Y:S01]  /*0d90*/  LEA.HI R3, R5, R5, RZ, 0x1 ;  /* 0x0000000505037211 */ /* 0x001fe200078f08ff */
[----:B------:R-:W-:-:S02]  /*0da0*/  IMAD.SHL.U32 R17, R22, 0x8, RZ ;  /* 0x0000000816117824 */ /* 0x000fc400078e00ff */
[----:B------:R-:W-:Y:S01]  /*0db0*/  IMAD.SHL.U32 R16, R8, 0x2, RZ ;  /* 0x0000000208107824 */ /* 0x000fe200078e00ff */
[----:B------:R-:W-:Y:S01]  /*0dc0*/  LOP3.LUT R4, R3, 0x1ffffffe, RZ, 0xc0, !PT ;  /* 0x1ffffffe03047812 */ /* 0x000fe200078ec0ff */
[----:B------:R-:W-:Y:S01]  /*0dd0*/  VIADD R19, R17, 0x40 ;  /* 0x0000004011137836 */ /* 0x000fe20000000000 */
[----:B------:R-:W-:Y:S01]  /*0de0*/  SHF.R.S32.HI R3, RZ, 0x3, R0 ;  /* 0x00000003ff037819 */ /* 0x000fe20000011400 */
[C---:B------:R-:W-:Y:S01]  /*0df0*/  VIADD R3, R16.reuse, 0x18 ;  /* 0x0000001810037836 */ /* 0x040fe20000000000 */
[----:B------:R-:W-:Y:S01]  /*0e00*/  SHF.R.S32.HI R0, RZ, 0x1f, R17 ;  /* 0x0000001fff007819 */ /* 0x000fe20000011411 */
[C---:B------:R-:W-:Y:S02]  /*0e10*/  VIADD R0, R16.reuse, 0x20 ;  /* 0x0000002010007836 */ /* 0x040fe40000000000 */
[C---:B------:R-:W-:Y:S01]  /*0e20*/  VIADD R237, R16.reuse, 0x28 ;  /* 0x0000002810ed7836 */ /* 0x040fe20000000000 */
[----:B------:R-:W-:Y:S01]  /*0e30*/  SHF.R.S32.HI R6, RZ, 0x1f, R3 ;  /* 0x0000001fff067819 */ /* 0x000fe20000011403 */
[----:B------:R-:W-:-:S02]  /*0e40*/  VIADD R236, R16, 0x30 ;  /* 0x0000003010ec7836 */ /* 0x000fc40000000000 */
[C---:B------:R-:W-:Y:S01]  /*0e50*/  VIADD R235, R16.reuse, 0x38 ;  /* 0x0000003810eb7836 */ /* 0x040fe20000000000 */
[----:B------:R-:W-:Y:S01]  /*0e60*/  SHF.R.S32.HI R3, RZ, 0x1f, R237 ;  /* 0x0000001fff037819 */ /* 0x000fe200000114ed */
[C---:B------:R-:W-:Y:S02]  /*0e70*/  VIADD R234, R16.reuse, 0x40 ;  /* 0x0000004010ea7836 */ /* 0x040fe40000000000 */
[C---:B------:R-:W-:Y:S02]  /*0e80*/  VIADD R233, R16.reuse, 0x48 ;  /* 0x0000004810e97836 */ /* 0x040fe40000000000 */
[----:B------:R-:W-:Y:S01]  /*0e90*/  IMAD.IADD R4, R5, 0x1, -R4 ;  /* 0x0000000105047824 */ /* 0x000fe200078e0a04 */
[----:B------:R-:W-:Y:S01]  /*0ea0*/  SHF.R.S32.HI R5, RZ, 0x1f, R19 ;  /* 0x0000001fff057819 */ /* 0x000fe20000011413 */
[C---:B------:R-:W-:Y:S01]  /*0eb0*/  VIADD R232, R16.reuse, 0x50 ;  /* 0x0000005010e87836 */ /* 0x040fe20000000000 */
        /* <DEDUP_REMOVED lines=9> */
[----:B------:R-:W-:Y:S01]  /*0f50*/  VIADD R23, R16, 0x78 ;  /* 0x0000007810177836 */ /* 0x000fe20000000000 */
[----:B------:R-:W-:Y:S01]  /*0f60*/  SHF.R.S32.HI R5, RZ, 0x1f, R232 ;  /* 0x0000001fff057819 */ /* 0x000fe200000114e8 */
[----:B------:R-:W-:Y:S01]  /*0f70*/  IMAD R18, R4, 0x8, R2 ;  /* 0x0000000804127824 */ /* 0x000fe200078e0202 */
[----:B------:R-:W-:-:S02]  /*0f80*/  SHF.R.S32.HI R3, RZ, 0x1f, R231 ;  /* 0x0000001fff037819 */ /* 0x000fc400000114e7 */
[----:B------:R-:W-:Y:S02]  /*0f90*/  SHF.R.S32.HI R0, RZ, 0x1f, R230 ;  /* 0x0000001fff007819 */ /* 0x000fe400000114e6 */
[----:B------:R-:W-:Y:S02]  /*0fa0*/  SHF.R.S32.HI R5, RZ, 0x1f, R229 ;  /* 0x0000001fff057819 */ /* 0x000fe400000114e5 */
[----:B------:R-:W-:Y:S02]  /*0fb0*/  SHF.R.S32.HI R3, RZ, 0x1f, R228 ;  /* 0x0000001fff037819 */ /* 0x000fe400000114e4 */
[----:B-1----:R-:W-:-:S07]  /*0fc0*/  SHF.R.S32.HI R0, RZ, 0x1f, R23 ;  /* 0x0000001fff007819 */ /* 0x002fce0000011417 */
.L_x_2142:
[----:B01--4-:R-:W0:Y:S01]  /*0fd0*/  LDC.64 R2, c[0x0][0xc88] ;  /* 0x00032200ff027b82 */ /* 0x013e220000000a00 */
[----:B------:R-:W-:Y:S01]  /*0fe0*/  ULDC.64 UR8, c[0x0][0xa28] ;  /* 0x00028a0000087ab9 */ /* 0x000fe20000000a00 */
[----:B------:R-:W-:Y:S01]  /*0ff0*/  ULDC.64 UR10, c[0x0][0xa18] ;  /* 0x00028600000a7ab9 */ /* 0x000fe20000000a00 */
[----:B------:R-:W-:Y:S01]  /*1000*/  ULOP3.LUT UR4, UR6, 0xff000000, URZ, 0xc0, !UPT ;  /* 0xff00000006047892 */ /* 0x000fe2000f8ec03f */
[----:B------:R-:W-:Y:S01]  /*1010*/  ULDC UR7, c[0x0][0x424] ;  /* 0x0001090000077ab9 */ /* 0x000fe20000000800 */
[----:B0-----:R-:W-:-:S06]  /*1020*/  IMAD.WIDE R2, R31, 0x4, R2 ;  /* 0x000000041f027825 */ /* 0x001fcc00078e0202 */
[----:B--2---:R-:W2:Y:S01]  /*1030*/  LDG.E R2, desc[UR54][R2.64] ;  /* 0x0000003602027981 */ /* 0x004ea2000c1e1900 */
[----:B------:R-:W-:Y:S02]  /*1040*/  UISETP.NE.U32.AND UP0, UPT, UR8, URZ, UPT ;  /* 0x0000003f0800728c */ /* 0x000fe4000bf05070 */
[----:B------:R-:W-:Y:S02]  /*1050*/  UISETP.NE.U32.AND UP1, UPT, UR10, URZ, UPT ;  /* 0x0000003f0a00728c */ /* 0x000fe4000bf25070 */
[----:B------:R-:W-:Y:S02]  /*1060*/  UISETP.NE.AND.EX UP0, UPT, UR9, URZ, UPT, UP0 ;  /* 0x0000003f0900728c */ /* 0x000fe4000bf05300 */
[----:B------:R-:W-:-:S04]  /*1070*/  UISETP.NE.AND.EX UP1, UPT, UR11, URZ, UPT, UP1 ;  /* 0x0000003f0b00728c */ /* 0x000fc8000bf25310 */
[----:B------:R-:W-:Y:S02]  /*1080*/  PLOP3.LUT P0, PT, PT, PT, UP0, 0x80, 0x0 ;  /* 0x000000000000781c */ /* 0x000fe40003f0f008 */
[----:B------:R-:W-:Y:S02]  /*1090*/  PLOP3.LUT P2, PT, PT, PT, UP1, 0x80, 0x0 ;  /* 0x000000000000781c */ /* 0x000fe40003f4f018 */
[----:B--2---:R-:W-:-:S13]  /*10a0*/  R2UR UR44, R2 ;  /* 0x00000000022c72ca */ /* 0x004fda00000e0000 */
[----:B------:R-:W-:Y:S02]  /*10b0*/  USHF.R.S32.HI UR43, URZ, 0x1f, UR44 ;  /* 0x0000001f3f2b7899 */ /* 0x000fe4000801142c */
[----:B------:R-:W-:-:S04]  /*10c0*/  @UP0 ULEA UR8, UP2, UR44, UR8, 0x2 ;  /* 0x000000082c080291 */ /* 0x000fc8000f84103f */
[----:B------:R-:W-:Y:S02]  /*10d0*/  @UP0 ULEA.HI.X UR9, UR44, UR9, UR43, 0x2, UP2 ;  /* 0x000000092c090291 */ /* 0x000fe400090f142b */
[----:B------:R-:W-:Y:S01]  /*10e0*/  @UP1 ULEA UR10, UP0, UR44, UR10, 0x2 ;  /* 0x0000000a2c0a1291 */ /* 0x000fe2000f80103f */
[----:B------:R-:W-:-:S03]  /*10f0*/  IMAD.U32 R2, RZ, RZ, UR8 ;  /* 0x00000008ff027e24 */ /* 0x000fc6000f8e00ff */
[----:B------:R-:W-:Y:S01]  /*1100*/  @UP1 ULEA.HI.X UR11, UR44, UR11, UR43, 0x2, UP0 ;  /* 0x0000000b2c0b1291 */ /* 0x000fe200080f142b */
[----:B------:R-:W-:Y:S01]  /*1110*/  IMAD.U32 R3, RZ, RZ, UR9 ;  /* 0x00000009ff037e24 */ /* 0x000fe2000f8e00ff */
[----:B------:R-:W-:Y:S01]  /*1120*/  ULDC.64 UR8, c[0x0][0x418] ;  /* 0x0001060000087ab9 */ /* 0x000fe20000000a00 */
[----:B---3--:R-:W-:-:S03]  /*1130*/  IMAD.U32 R4, RZ, RZ, UR10 ;  /* 0x0000000aff047e24 */ /* 0x008fc6000f8e00ff */
[----:B------:R-:W-:Y:S01]  /*1140*/  IMAD.U32 R5, RZ, RZ, UR11 ;  /* 0x0000000bff057e24 */ /* 0x000fe2000f8e00ff */
[----:B------:R-:W2:Y:S01]  /*1150*/  @P0 LDG.E R2, desc[UR54][R2.64] ;  /* 0x0000003602020981 */ /* 0x000ea2000c1e1900 */
[----:B------:R-:W-:Y:S01]  /*1160*/  UISETP.NE.U32.AND UP0, UPT, UR8, URZ, UPT ;  /* 0x0000003f0800728c */ /* 0x000fe2000bf05070 */
[----:B------:R-:W-:Y:S02]  /*1170*/  ULDC.64 UR10, c[0x0][0xa20] ;  /* 0x00028800000a7ab9 */ /* 0x000fe40000000a00 */
[----:B------:R-:W3:Y:S01]  /*1180*/  @P2 LDG.E R4, desc[UR54][R4.64] ;  /* 0x0000003604042981 */ /* 0x000ee2000c1e1900 */
[----:B------:R-:W-:Y:S01]  /*1190*/  UISETP.NE.AND.EX UP0, UPT, UR9, URZ, UPT, UP0 ;  /* 0x0000003f0900728c */ /* 0x000fe2000bf05300 */
[----:B------:R-:W-:Y:S01]  /*11a0*/  ISETP.NE.U32.AND P1, PT, RZ, UR10, PT ;  /* 0x0000000aff007c0c */ /* 0x000fe2000bf25070 */
[----:B------:R-:W-:Y:S02]  /*11b0*/  ULOP3.LUT UR47, UR6, 0xff0000, URZ, 0xc0, !UPT ;  /* 0x00ff0000062f7892 */ /* 0x000fe4000f8ec03f */
[----:B------:R-:W-:Y:S01]  /*11c0*/  USHF.R.U32.HI UR4, URZ, 0x8, UR4 ;  /* 0x000000083f047899 */ /* 0x000fe20008011604 */
[----:B------:R-:W-:Y:S01]  /*11d0*/  ISETP.NE.AND.EX P1, PT, RZ, UR11, PT, P1 ;  /* 0x0000000bff007c0c */ /* 0x000fe2000bf25310 */
[----:B------:R-:W-:Y:S01]  /*11e0*/  USEL UR7, UR7, 0x1, UP0 ;  /* 0x0000000107077887 */ /* 0x000fe20008000000 */
[----:B------:R-:W-:Y:S01]  /*11f0*/  ULDC UR8, c[0x0][0x2f0] ;  /* 0x0000bc0000087ab9 */ /* 0x000fe20000000800 */
[----:B------:R-:W-:Y:S01]  /*1200*/  UMOV UR51, URZ ;  /* 0x0000003f00337c82 */ /* 0x000fe20008000000 */
[----:B------:R-:W-:Y:S01]  /*1210*/  ULEA.HI UR47, UR47, UR4, URZ, 0x10 ;  /* 0x000000042f2f7291 */ /* 0x000fe2000f8f803f */
[----:B------:R-:W-:Y:S01]  /*1220*/  ULDC UR52, c[0x0][0x288] ;  /* 0x0000a20000347ab9 */ /* 0x000fe20000000800 */
[----:B------:R-:W-:-:S02]  /*1230*/  UIMAD UR4, UR7, UR8, URZ ;  /* 0x00000008070472a4 */ /* 0x000fc4000f8e023f */
[----:B------:R-:W-:Y:S01]  /*1240*/  ULOP3.LUT UR45, UR6, 0xffff, URZ, 0xc0, !UPT ;  /* 0x0000ffff062d7892 */ /* 0x000fe2000f8ec03f */
[----:B--2---:R-:W-:Y:S02]  /*1250*/  @P0 R2UR UR51, R2 ;  /* 0x00000000023302ca */ /* 0x004fe400000e0000 */
[----:B---3--:R-:W-:Y:S01]  /*1260*/  @P2 R2UR UR52, R4 ;  /* 0x00000000043422ca */ /* 0x008fe200000e0000 */
[----:B-----5:R-:W-:-:S14]  /*1270*/  @P2 BRA `(.L_x_2082) ;  /* 0x0000000000342947 */ /* 0x020fdc0003800000 */
        /* <DEDUP_REMOVED lines=13> */
.L_x_2082:
[----:B------:R-:W-:Y:S05]  /*1350*/  @!P1 BRA `(.L_x_2083) ;  /* 0x00000000001c9947 */ /* 0x000fea0003800000 */
[----:B------:R-:W-:-:S04]  /*1360*/  ULEA UR4, UP0, UR44, UR10, 0x2 ;  /* 0x0000000a2c047291 */ /* 0x000fc8000f80103f */
[----:B------:R-:W-:Y:S02]  /*1370*/  ULEA.HI.X UR6, UR44, UR11, UR43, 0x2, UP0 ;  /* 0x0000000b2c067291 */ /* 0x000fe400080f142b */
[----:B------:R-:W-:-:S04]  /*1380*/  IMAD.U32 R2, RZ, RZ, UR4 ;  /* 0x00000004ff027e24 */ /* 0x000fc8000f8e00ff */
[----:B------:R-:W-:-:S05]  /*1390*/  IMAD.U32 R3, RZ, RZ, UR6 ;  /* 0x00000006ff037e24 */ /* 0x000fca000f8e00ff */
[----:B------:R-:W2:Y:S02]  /*13a0*/  LDG.E R2, desc[UR54][R2.64] ;  /* 0x0000003602027981 */ /* 0x000ea4000c1e1900 */
[----:B--2---:R-:W-:Y:S01]  /*13b0*/  R2UR UR4, R2 ;  /* 0x00000000020472ca */ /* 0x004fe200000e0000 */
[----:B------:R-:W-:-:S14]  /*13c0*/  BRA `(.L_x_2084) ;  /* 0x0000000000347947 */ /* 0x000fdc0003800000 */
.L_x_2083:
        /* <DEDUP_REMOVED lines=13> */
.L_x_2084:
[----:B------:R-:W-:Y:S01]  /*14a0*/  ULDC.64 UR8, c[0x0][0x998] ;  /* 0x0002660000087ab9 */ /* 0x000fe20000000a00 */
[----:B------:R-:W-:Y:S01]  /*14b0*/  ULDC.64 UR6, c[0x0][0x990] ;  /* 0x0002640000067ab9 */ /* 0x000fe20000000a00 */
[----:B------:R-:W-:Y:S01]  /*14c0*/  ISETP.NE.U32.AND P1, PT, RZ, UR8, PT ;  /* 0x00000008ff007c0c */ /* 0x000fe2000bf25070 */
[----:B------:R-:W-:Y:S01]  /*14d0*/  USHF.L.U32 UR36, UR5, 0x7, URZ ;  /* 0x0000000705247899 */ /* 0x000fe2000800063f */
[----:B------:R-:W-:Y:S01]  /*14e0*/  ISETP.NE.U32.AND P0, PT, RZ, UR6, PT ;  /* 0x00000006ff007c0c */ /* 0x000fe2000bf05070 */
[----:B------:R-:W-:Y:S01]  /*14f0*/  UIADD3 UR51, -UR51, UR4, URZ ;  /* 0x0000000433337290 */ /* 0x000fe2000fffe13f */
[----:B------:R-:W-:Y:S01]  /*1500*/  ISETP.NE.AND.EX P1, PT, RZ, UR9, PT, P1 ;  /* 0x00000009ff007c0c */ /* 0x000fe2000bf25310 */
[----:B------:R-:W-:Y:S01]  /*1510*/  ULOP3.LUT UR37, UR47, 0xff, URZ, 0xc0, !UPT ;  /* 0x000000ff2f257892 */ /* 0x000fe2000f8ec03f */
[----:B------:R-:W-:Y:S01]  /*1520*/  ISETP.NE.AND.EX P0, PT, RZ, UR7, PT, P0 ;  /* 0x00000007ff007c0c */ /* 0x000fe2000bf05300 */
[----:B------:R-:W-:-:S10]  /*1530*/  ULDC UR11, c[0x0][0x988] ;  /* 0x00026200000b7ab9 */ /* 0x000fd40000000800 */
[----:B------:R-:W0:Y:S08]  /*1540*/  @P1 LDC.64 R8, c[0x0][0x9b8] ;  /* 0x00026e00ff081b82 */ /* 0x000e300000000a00 */
[----:B------:R-:W1:Y:S08]  /*1550*/  @P0 LDC.64 R6, c[0x0][0x9a8] ;  /* 0x00026a00ff060b82 */ /* 0x000e700000000a00 */
[----:B------:R-:W2:Y:S08]  /*1560*/  @P0 LDC.64 R10, c[0x0][0x9b0] ;  /* 0x00026c00ff0a0b82 */ /* 0x000eb00000000a00 */
[----:B------:R-:W3:Y:S01]  /*1570*/  @P1 LDC.64 R12, c[0x0][0x9c0] ;  /* 0x00027000ff0c1b82 */ /* 0x000ee20000000a00 */
[----:B0-----:R-:W-:-:S02]  /*1580*/  @P1 IMAD R2, R8, UR43, RZ ;  /* 0x0000002b08021c24 */ /* 0x001fc4000f8e02ff */
[----:B------:R-:W-:-:S04]  /*1590*/  @P1 IMAD.WIDE.U32 R4, R8, UR44, RZ ;  /* 0x0000002c08041c25 */ /* 0x000fc8000f8e00ff */
[----:B------:R-:W-:Y:S02]  /*15a0*/  @P1 IMAD R9, R9, UR44, R2 ;  /* 0x0000002c09091c24 */ /* 0x000fe4000f8e0202 */
[C---:B-1----:R-:W-:Y:S02]  /*15b0*/  @P0 IMAD R0, R6.reuse, UR43, RZ ;  /* 0x0000002b06000c24 */ /* 0x042fe4000f8e02ff */
[----:B------:R-:W-:-:S04]  /*15c0*/  @P0 IMAD.WIDE.U32 R2, R6, UR44, RZ ;  /* 0x0000002c06020c25 */ /* 0x000fc8000f8e00ff */
[----:B------:R-:W-:Y:S02]  /*15d0*/  @P0 IMAD R7, R7, UR44, R0 ;  /* 0x0000002c07070c24 */ /* 0x000fe4000f8e0200 */
[----:B------:R-:W-:Y:S02]  /*15e0*/  @P1 IMAD.IADD R5, R5, 0x1, R9 ;  /* 0x0000000105051824 */ /* 0x000fe400078e0209 */
[----:B------:R-:W-:Y:S02]  /*15f0*/  @P0 IMAD.IADD R3, R3, 0x1, R7 ;  /* 0x0000000103030824 */ /* 0x000fe400078e0207 */
[----:B------:R-:W-:Y:S02]  /*1600*/  IMAD.MOV.U32 R0, RZ, RZ, 0x3f800000 ;  /* 0x3f800000ff007424 */ /* 0x000fe400078e00ff */
[----:B--2---:R-:W-:-:S04]  /*1610*/  @P0 IMAD.WIDE.U32 R2, R10, UR45, R2 ;  /* 0x0000002d0a020c25 */ /* 0x004fc8000f8e0002 */
[----:B---3--:R-:W-:Y:S01]  /*1620*/  @P1 IMAD.WIDE.U32 R6, R12, UR45, R4 ;  /* 0x0000002d0c061c25 */ /* 0x008fe2000f8e0004 */
[----:B------:R-:W-:Y:S01]  /*1630*/  @P0 LEA R4, P2, R2, UR6, 0x2 ;  /* 0x0000000602040c11 */ /* 0x000fe2000f8410ff */
[----:B------:R-:W-:Y:S02]  /*1640*/  ULDC UR6, c[0x0][0x448] ;  /* 0x0001120000067ab9 */ /* 0x000fe40000000800 */
[----:B------:R-:W-:Y:S01]  /*1650*/  @P0 IMAD R5, R11, UR45, R3 ;  /* 0x0000002d0b050c24 */ /* 0x000fe2000f8e0203 */
[----:B------:R-:W-:Y:S01]  /*1660*/  @P1 LEA R8, P3, R6, UR8, 0x2 ;  /* 0x0000000806081c11 */ /* 0x000fe2000f8610ff */
[----:B------:R-:W-:-:S03]  /*1670*/  @P1 IMAD R3, R13, UR45, R7 ;  /* 0x0000002d0d031c24 */ /* 0x000fc6000f8e0207 */
[----:B------:R-:W-:Y:S02]  /*1680*/  @P0 LEA.HI.X R5, R2, UR7, R5, 0x2, P2 ;  /* 0x0000000702050c11 */ /* 0x000fe400090f1405 */
[----:B------:R-:W-:Y:S01]  /*1690*/  @P1 LEA.HI.X R9, R6, UR9, R3, 0x2, P3 ;  /* 0x0000000906091c11 */ /* 0x000fe200098f1403 */
[----:B------:R-:W-:-:S04]  /*16a0*/  IMAD.MOV.U32 R3, RZ, RZ, 0x3f800000 ;  /* 0x3f800000ff037424 */ /* 0x000fc800078e00ff */
[----:B------:R-:W2:Y:S04]  /*16b0*/  @P1 LDG.E R0, desc[UR54][R8.64] ;  /* 0x0000003608001981 */ /* 0x000ea8000c1e1900 */
[----:B------:R-:W2:Y:S01]  /*16c0*/  @P0 LDG.E R3, desc[UR54][R4.64] ;  /* 0x0000003604030981 */ /* 0x000ea2000c1e1900 */
[----:B------:R-:W-:Y:S02]  /*16d0*/  UISETP.NE.AND UP0, UPT, UR6, 0x1, UPT ;  /* 0x000000010600788c */ /* 0x000fe4000bf05270 */
[----:B------:R-:W-:Y:S02]  /*16e0*/  UIADD3 UR6, UR36, 0x7f, URZ ;  /* 0x0000007f24067890 */ /* 0x000fe4000fffe03f */
[----:B------:R-:W-:-:S07]  /*16f0*/  UIADD3 UR7, UR51, 0xe0, -UR52 ;  /* 0x000000e033077890 */ /* 0x000fce000fffe834 */
[----:B------:R-:W-:Y:S01]  /*1700*/  @UP0 ULDC UR4, c[0x0][0x44c] ;  /* 0x0001130000040ab9 */ /* 0x000fe20000000800 */
[----:B------:R-:W-:Y:S01]  /*1710*/  @UP0 ULDC UR8, c[0x0][0x450] ;  /* 0x0001140000080ab9 */ /* 0x000fe20000000800 */
[----:B------:R-:W-:-:S04]  /*1720*/  UIMAD.WIDE.U32 UR4, UR6, UR4, URZ ;  /* 0x00000004060472a5 */ /* 0x000fc8000f8e003f */
[----:B------:R-:W-:Y:S02]  /*1730*/  @UP0 USHF.R.U32.HI UR6, URZ, UR8, UR5 ;  /* 0x000000083f060299 */ /* 0x000fe40008011605 */
[----:B------:R-:W-:Y:S02]  /*1740*/  UIADD3 UR5, UR51, 0xdf, URZ ;  /* 0x000000df33057890 */ /* 0x000fe4000fffe03f */
        /* <DEDUP_REMOVED lines=8> */
[----:B------:R-:W-:-:S04]  /*17d0*/  ULEA.HI.SX32 UR6, UR7, UR6, 0x19 ;  /* 0x0000000607067291 */ /* 0x000fc8000f8fca3f */
[----:B------:R-:W-:-:S04]  /*17e0*/  UISETP.LT.AND UP0, UPT, UR4, UR6, UPT ;  /* 0x000000060400728c */ /* 0x000fc8000bf01270 */
[----:B------:R-:W-:-:S04]  /*17f0*/  USEL UR9, UR4, UR6, UP0 ;  /* 0x0000000604097287 */ /* 0x000fc80008000000 */
[----:B------:R-:W-:-:S06]  /*1800*/  UISETP.GE.AND UP0, UPT, UR9, 0x1, UPT ;  /* 0x000000010900788c */ /* 0x000fcc000bf06270 */
[----:B------:R-:W-:Y:S01]  /*1810*/  PLOP3.LUT P0, PT, PT, PT, UP0, 0x80, 0x0 ;  /* 0x000000000000781c */ /* 0x000fe20003f0f008 */
[----:B------:R-:W-:Y:S01]  /*1820*/  USHF.R.U32.HI UR47, URZ, 0x10, UR47 ;  /* 0x000000103f2f7899 */ /* 0x000fe2000801162f */
[----:B------:R-:W-:Y:S01]  /*1830*/  UMOV UR4, URZ ;  /* 0x0000003f00047c82 */ /* 0x000fe20008000000 */
[----:B--2---:R-:W-:-:S10]  /*1840*/  FMUL.FTZ R0, R3, R0 ;  /* 0x0000000003007220 */ /* 0x004fd40000410000 */
[----:B------:R-:W-:Y:S05]  /*1850*/  @!P0 BRA `(.L_x_2085) ;  /* 0x0000000000908947 */ /* 0x000fea0003800000 */
        /* <DEDUP_REMOVED lines=36> */
.L_x_2085:
[----:B------:R-:W-:Y:S01]  /*1aa0*/  UIMAD UR39, UR37, UR4, URZ ;  /* 0x00000004252772a4 */ /* 0x000fe2000f8e023f */
[----:B------:R-:W-:Y:S02]  /*1ab0*/  IMAD.U32 R2, RZ, RZ, UR9 ;  /* 0x00000009ff027e24 */ /* 0x000fe4000f8e00ff */
[----:B------:R-:W-:Y:S01]  /*1ac0*/  FMUL.FTZ R0, R0, UR11 ;  /* 0x0000000b00007c20 */ /* 0x000fe20008410000 */
[----:B------:R-:W-:Y:S01]  /*1ad0*/  IMAD.U32 R3, RZ, RZ, UR4 ;  /* 0x00000004ff037e24 */ /* 0x000fe2000f8e00ff */
[----:B------:R-:W-:Y:S02]  /*1ae0*/  PLOP3.LUT P0, PT, PT, PT, PT, 0x80, 0x0 ;  /* 0x000000000000781c */ /* 0x000fe40003f0f070 */
[----:B------:R-:W-:Y:S02]  /*1af0*/  CS2R R6, SRZ ;  /* 0x0000000000067805 */ /* 0x000fe4000001ff00 */
[----:B------:R-:W-:Y:S02]  /*1b00*/  CS2R R44, SRZ ;  /* 0x00000000002c7805 */ /* 0x000fe4000001ff00 */
[----:B------:R-:W-:-:S02]  /*1b10*/  R2UR UR42, R0 ;  /* 0x00000000002a72ca */ /* 0x000fc400000e0000 */
[----:B------:R-:W-:Y:S02]  /*1b20*/  CS2R R8, SRZ ;  /* 0x0000000000087805 */ /* 0x000fe4000001ff00 */
[----:B------:R-:W-:Y:S02]  /*1b30*/  VIADDMNMX R2, R3, UR39, R2, PT ;  /* 0x0000002703027c46 */ /* 0x000fe4000b800102 */
[----:B------:R-:W-:Y:S02]  /*1b40*/  CS2R R10, SRZ ;  /* 0x00000000000a7805 */ /* 0x000fe4000001ff00 */
[----:B------:R-:W-:Y:S02]  /*1b50*/  CS2R R36, SRZ ;  /* 0x0000000000247805 */ /* 0x000fe4000001ff00 */
[----:B------:R-:W-:Y:S02]  /*1b60*/  CS2R R32, SRZ ;  /* 0x0000000000207805 */ /* 0x000fe4000001ff00 */
[----:B------:R-:W-:-:S02]  /*1b70*/  R2UR UR56, R2 ;  /* 0x00000000023872ca */ /* 0x000fc400000e0000 */
        /* <DEDUP_REMOVED lines=12> */
[----:B------:R-:W-:Y:S01]  /*1c40*/  UISETP.GT.AND UP0, UPT, UR56, UR39, UPT ;  /* 0x000000273800728c */ /* 0x000fe2000bf04270 */
[----:B------:R-:W-:-:S02]  /*1c50*/  CS2R R56, SRZ ;  /* 0x0000000000387805 */ /* 0x000fc4000001ff00 */
[----:B------:R-:W-:Y:S02]  /*1c60*/  CS2R R62, SRZ ;  /* 0x00000000003e7805 */ /* 0x000fe4000001ff00 */
[----:B------:R-:W-:Y:S02]  /*1c70*/  CS2R R58, SRZ ;  /* 0x00000000003a7805 */ /* 0x000fe4000001ff00 */
[----:B------:R-:W-:Y:S02]  /*1c80*/  CS2R R68, SRZ ;  /* 0x0000000000447805 */ /* 0x000fe4000001ff00 */
[----:B------:R-:W-:Y:S02]  /*1c90*/  CS2R R64, SRZ ;  /* 0x0000000000407805 */ /* 0x000fe4000001ff00 */
[----:B------:R-:W-:Y:S02]  /*1ca0*/  PLOP3.LUT P1, PT, PT, PT, UP0, 0x80, 0x0 ;  /* 0x000000000000781c */ /* 0x000fe40003f2f008 */
        /* <DEDUP_REMOVED lines=47> */
.L_x_2087:
        /* <DEDUP_REMOVED lines=9> */
.L_x_2237:
[----:B------:R-:W-:Y:S05]  /*2030*/  @!P1 BRA `(.L_x_2089) ;  /* 0x0000000000049947 */ /* 0x000fea0003800000 */
[----:B------:R-:W-:Y:S01]  /*2040*/  BPT.TRAP 0x1 ;  /* 0x000000040000795c */ /* 0x000fe20000300000 */
.L_x_2089:
[----:B------:R-:W-:Y:S02]  /*2050*/  IMAD.U32 R2, RZ, RZ, UR53 ;  /* 0x00000035ff027e24 */ /* 0x000fe4000f8e00ff */
[----:B0-----:R-:W-:-:S03]  /*2060*/  IMAD.U32 R3, RZ, RZ, UR48 ;  /* 0x00000030ff037e24 */ /* 0x001fc6000f8e00ff */
[----:B------:R-:W-:Y:S02]  /*2070*/  LEA R2, R2, UR41, 0x3 ;  /* 0x0000002902027c11 */ /* 0x000fe4000f8e18ff */
[----:B------:R-:W-:-:S04]  /*2080*/  SHF.L.U32 R3, R3, 0x1f, RZ ;  /* 0x0000001f03037819 */ /* 0x000fc800000006ff */
[----:B------:R0:W1:Y:S01]  /*2090*/  SYNCS.PHASECHK.TRANS64.TRYWAIT P0, [R2+URZ+0x2e830], R3 ;  /* 0x02e83003020075a7 */ /* 0x000062000800017f */
[----:B------:R-:W-:Y:S05]  /*20a0*/  @!P1 BRA `(.L_x_2090) ;  /* 0x0000000000049947 */ /* 0x000fea0003800000 */
[----:B------:R-:W-:Y:S01]  /*20b0*/  BPT.TRAP 0x1 ;  /* 0x000000040000795c */ /* 0x000fe20000300000 */
.L_x_2090:
[----:B-1----:R-:W-:Y:S05]  /*20c0*/  @P0 BRA `(.L_x_2091) ;  /* 0x0000000000080947 */ /* 0x002fea0003800000 */
[----:B------:R-:W1:Y:S02]  /*20d0*/  SYNCS.PHASECHK.TRANS64.TRYWAIT P0, [R2+URZ+0x2e830], R3 ;  /* 0x02e83003020075a7 */ /* 0x000e64000800017f */
[----:B-1----:R-:W-:Y:S05]  /*20e0*/  @!P0 BRA `(.L_x_2092) ;  /* 0x0000016800348947 */ /* 0x002fea0003800000 */
.L_x_2091:
[----:B------:R-:W2:Y:S01]  /*20f0*/  S2R R0, SR_TID.X ;  /* 0x0000000000007919 */ /* 0x000ea20000002100 */
[----:B------:R-:W-:-:S04]  /*2100*/  UIADD3 UR4, UR41, 0x20400, URZ ;  /* 0x0002040029047890 */ /* 0x000fc8000fffe03f */
[----:B------:R-:W-:-:S04]  /*2110*/  USHF.R.U32.HI UR4, URZ, 0x4, UR4 ;  /* 0x000000043f047899 */ /* 0x000fc80008011604 */
[----:B------:R-:W-:-:S06]  /*2120*/  ULOP3.LUT UR4, UR4, 0x3fff, URZ, 0xc0, !UPT ;  /* 0x00003fff04047892 */ /* 0x000fcc000f8ec03f */
[----:B------:R-:W-:Y:S01]  /*2130*/  IMAD.U32 R4, RZ, RZ, UR4 ;  /* 0x00000004ff047e24 */ /* 0x000fe2000f8e00ff */
[----:B------:R-:W-:Y:S05]  /*2140*/  WARPSYNC.ALL ;  /* 0x0000000000007948 */ /* 0x000fea0003800000 */
[----:B------:R-:W-:Y:S02]  /*2150*/  LOP3.LUT R4, R4, 0x10000, RZ, 0xfc, !PT ;  /* 0x0001000004047812 */ /* 0x000fe400078efcff */
[----:B--2---:R-:W-:Y:S02]  /*2160*/  LOP3.LUT P0, RZ, R0, 0x7f, RZ, 0xc0, !PT ;  /* 0x0000007f00ff7812 */ /* 0x004fe4000780c0ff */
[----:B------:R-:W-:Y:S01]  /*2170*/  R2UR UR20, R4 ;  /* 0x00000000041472ca */ /* 0x000fe200000e0000 */
[----:B------:R-:W-:Y:S01]  /*2180*/  ULOP3.LUT UR12, UR57, 0x10000, URZ, 0xfc, !UPT ;  /* 0x00010000390c7892 */ /* 0x000fe2000f8efc3f */
[----:B------:R-:W-:Y:S01]  /*2190*/  WARPGROUP.ARRIVE ;  /* 0x00000000000079c5 */ /* 0x000fe20000000000 */
[----:B------:R-:W-:Y:S01]  /*21a0*/  UMOV UR17, 0x40000040 ;  /* 0x4000004000117882 */ /* 0x000fe20000000000 */
[----:B------:R-:W-:Y:S01]  /*21b0*/  UMOV UR19, 0x40000040 ;  /* 0x4000004000137882 */ /* 0x000fe20000000000 */
[----:B------:R-:W-:Y:S01]  /*21c0*/  UIADD3 UR6, UR12, 0x2, URZ ;  /* 0x000000020c067890 */ /* 0x000fe2000fffe03f */
[----:B------:R-:W-:Y:S01]  /*21d0*/  VIADD R138, R18, UR36 ;  /* 0x00000024128a7c36 */ /* 0x000fe20008000000 */
[----:B------:R-:W-:Y:S01]  /*21e0*/  UMOV UR7, 0x40000040 ;  /* 0x4000004000077882 */ /* 0x000fe20000000000 */
[----:B------:R-:W-:Y:S01]  /*21f0*/  UMOV UR16, UR12 ;  /* 0x0000000c00107c82 */ /* 0x000fe20008000000 */
[----:B------:R-:W-:Y:S01]  /*2200*/  UIADD3 UR10, UR12, 0x4, URZ ;  /* 0x000000040c0a7890 */ /* 0x000fe2000fffe03f */
[----:B------:R-:W-:Y:S01]  /*2210*/  IMAD.U32 R5, RZ, RZ, UR52 ;  /* 0x00000034ff057e24 */ /* 0x000fe2000f8e00ff */
[----:B------:R-:W-:Y:S01]  /*2220*/  UMOV UR11, 0x40000040 ;  /* 0x40000040000b7882 */ /* 0x000fe20000000000 */
[----:B------:R-:W-:Y:S01]  /*2230*/  UIADD3 UR12, UR12, 0x6, URZ ;  /* 0x000000060c0c7890 */ /* 0x000fe2000fffe03f */
[----:B01----:R-:W-:Y:S01]  /*2240*/  @!P0 VIADD R2, R2, 0x2e840 ;  /* 0x0002e84002028836 */ /* 0x003fe20000000000 */
[----:B------:R-:W-:Y:S01]  /*2250*/  UIMAD UR20, UR53, 0x700, UR20 ;  /* 0x00000700351478a4 */ /* 0x000fe2000f8e0214 */
[----:B------:R-:W-:Y:S01]  /*2260*/  UMOV UR15, 0x40000040 ;  /* 0x40000040000f7882 */ /* 0x000fe20000000000 */
[----:B------:R-:W-:-:S02]  /*2270*/  UIADD3 UR57, UR56, -0x2, URZ ;  /* 0xfffffffe38397890 */ /* 0x000fc4000fffe03f */
[----:B------:R-:W-:-:S03]  /*2280*/  UIADD3 UR4, UR20, 0x300, URZ ;  /* 0x0000030014047890 */ /* 0x000fc6000fffe03f */
[----:B------:R-:W-:Y:S01]  /*2290*/  UMOV UR18, UR20 ;  /* 0x0000001400127c82 */ /* 0x000fe20008000000 */
[----:B------:R-:W-:Y:S01]  /*22a0*/  UIADD3 UR5, UR20, 0x400, URZ ;  /* 0x0000040014057890 */ /* 0x000fe2000fffe03f */
[----:B------:R-:W-:Y:S01]  /*22b0*/  QGMMA.64x32x32.F32.E4M3.E4M3 R120, gdesc[UR16], RZ, !UPT, gsb0 ;  /* 0x00600000107879f3 */ /* 0x000fe2000c0008ff */
[----:B------:R-:W-:Y:S01]  /*22c0*/  UIADD3 UR18, UR20, 0x100, URZ ;  /* 0x0000010014127890 */ /* 0x000fe2000fffe03f */
[----:B------:R-:W-:Y:S01]  /*22d0*/  UMOV UR19, 0x40000040 ;  /* 0x4000004000137882 */ /* 0x000fe20000000000 */
[----:B------:R-:W-:Y:S02]  /*22e0*/  UIADD3 UR8, UR20, 0x2, URZ ;  /* 0x0000000214087890 */ /* 0x000fe4000fffe03f */
[----:B------:R-:W-:Y:S02]  /*22f0*/  UIADD3 UR9, UR20, 0x402, URZ ;  /* 0x0000040214097890 */ /* 0x000fe4000fffe03f */
[----:B------:R-:W-:Y:S02]  /*2300*/  UIADD3 UR13, UR20, 0x4, URZ ;  /* 0x00000004140d7890 */ /* 0x000fe4000fffe03f */
[----:B------:R-:W-:Y:S01]  /*2310*/  UIADD3 UR14, UR20, 0x6, URZ ;  /* 0x00000006140e7890 */ /* 0x000fe2000fffe03f */
[----:B------:R-:W-:-:S02]  /*2320*/  WARPGROUP.DEPBAR.LE gsb0, 0x0 ;  /* 0x00008000000079c5 */ /* 0x000fc40000010000 */
        /* <DEDUP_REMOVED lines=21> */
[----:B------:R-:W-:Y:S01]  /*2480*/  UMOV UR4, UR6 ;  /* 0x0000000600047c82 */ /* 0x000fe20008000000 */
[----:B------:R-:W-:Y:S01]  /*2490*/  UMOV UR6, UR8 ;  /* 0x0000000800067c82 */ /* 0x000fe20008000000 */
        /* <DEDUP_REMOVED lines=39> */
[----:B------:R-:W-:Y:S02]  /*2710*/  ULDC UR13, c[0x0][0x448] ;  /* 0x00011200000d7ab9 */ /* 0x000fe40000000800 */
[----:B------:R-:W-:-:S03]  /*2720*/  UISETP.NE.AND UP0, UPT, UR13, 0x1, UPT ;  /* 0x000000010d00788c */ /* 0x000fc6000bf05270 */
[----:B------:R-:W-:-:S03]  /*2730*/  UMOV UR13, 0x40000040 ;  /* 0x40000040000d7882 */ /* 0x000fc60000000000 */
[----:B------:R-:W-:Y:S01]  /*2740*/  PLOP3.LUT P2, PT, PT, PT, UP0, 0x80, 0x0 ;  /* 0x000000000000781c */ /* 0x000fe20003f4f008 */
        /* <DEDUP_REMOVED lines=38> */
[----:B------:R-:W-:Y:S02]  /*29b0*/  @UP0 ULDC UR6, c[0x0][0x44c] ;  /* 0x0001130000060ab9 */ /* 0x000fe40000000800 */
[----:B------:R-:W-:Y:S01]  /*29c0*/  @P2 IMAD.HI.U32 R0, R138, UR6, RZ ;  /* 0x000000068a002c27 */ /* 0x000fe2000f8e00ff */
[----:B------:R-:W-:-:S04]  /*29d0*/  @UP0 ULDC UR6, c[0x0][0x450] ;  /* 0x0001140000060ab9 */ /* 0x000fc80000000800 */
[----:B------:R-:W-:Y:S01]  /*29e0*/  @P2 SHF.R.U32.HI R138, RZ, UR6, R0 ;  /* 0x00000006ff8a2c19 */ /* 0x000fe20008011600 */
[----:B------:R-:W-:-:S04]  /*29f0*/  UIMAD UR6, UR56, -0xe0, URZ ;  /* 0xffffff20380678a4 */ /* 0x000fc8000f8e023f */
[----:B------:R-:W0:Y:S02]  /*2a00*/  SHFL.IDX PT, R0, R138, RZ, 0x1c1f ;  /* 0x001c1fff8a007589 */ /* 0x000e2400000e0000 */
[----:B------:R-:W-:Y:S01]  /*2a10*/  IMAD.U32 R3, RZ, RZ, UR6 ;  /* 0x00000006ff037e24 */ /* 0x000fe2000f8e00ff */
[----:B------:R-:W-:-:S04]  /*2a20*/  @UP0 ULDC UR6, c[0x0][0x44c] ;  /* 0x0001130000060ab9 */ /* 0x000fc80000000800 */
[----:B------:R-:W-:-:S04]  /*2a30*/  IADD3 R136, -R16, 0xe1, R3 ;  /* 0x000000e110887810 */ /* 0x000fc80007ffe103 */
[----:B------:R-:W-:Y:S01]  /*2a40*/  IADD3 R136, -R5, UR51, R136 ;  /* 0x0000003305887c10 */ /* 0x000fe2000fffe188 */
[----:B------:R-:W-:Y:S02]  /*2a50*/  WARPGROUP.DEPBAR.LE gsb0, 0x0 ;  /* 0x00008000000079c5 */ /* 0x000fe40000010000 */
[----:B------:R-:W-:-:S06]  /*2a60*/  WARPGROUP.ARRIVE ;  /* 0x00000000000079c5 */ /* 0x000fcc0000000000 */
[----:B------:R-:W-:Y:S01]  /*2a70*/  QGMMA.64x32x32.F32.E4M3.E4M3 R40, gdesc[UR8], R40, gsb0 ;  /* 0x00600000082879f3 */ /* 0x000fe20008000828 */
[----:B------:R-:W-:Y:S01]  /*2a80*/  UMOV UR10, UR7 ;  /* 0x00000007000a7c82 */ /* 0x000fe20008000000 */
[----:B------:R-:W-:Y:S01]  /*2a90*/  UMOV UR11, 0x40000040 ;  /* 0x40000040000b7882 */ /* 0x000fe20000000000 */
[----:B------:R-:W-:-:S06]  /*2aa0*/  UIMAD UR7, UR56, -0xe0, UR51 ;  /* 0xffffff20380778a4 */ /* 0x000fcc000f8e0233 */
[----:B------:R-:W-:Y:S01]  /*2ab0*/  IMAD.U32 R137, RZ, RZ, UR7 ;  /* 0x00000007ff897e24 */ /* 0x000fe2000f8e00ff */
[----:B------:R-:W-:-:S04]  /*2ac0*/  UIMAD.WIDE.U32 UR6, UR36, UR6, URZ ;  /* 0x00000006240672a5 */ /* 0x000fc8000f8e003f */
[----:B------:R-:W-:-:S03]  /*2ad0*/  IADD3 R137, -R16, 0xe0, R137 ;  /* 0x000000e010897810 */ /* 0x000fc60007ffe189 */
[----:B------:R-:W-:Y:S01]  /*2ae0*/  UMOV UR6, URZ ;  /* 0x0000003f00067c82 */ /* 0x000fe20008000000 */
[----:B0-----:R-:W-:-:S04]  /*2af0*/  VIADDMNMX R0, R0, R136, R137, PT ;  /* 0x0000008800007246 */ /* 0x001fc80003800189 */
[C---:B------:R-:W-:Y:S02]  /*2b00*/  ISETP.GT.AND P3, PT, R0.reuse, RZ, PT ;  /* 0x000000ff0000720c */ /* 0x040fe40003f64270 */
[C---:B------:R-:W-:Y:S02]  /*2b10*/  ISETP.GT.AND P4, PT, R0.reuse, 0x1, PT ;  /* 0x000000010000780c */ /* 0x040fe40003f84270 */
[----:B------:R-:W-:Y:S01]  /*2b20*/  ISETP.GT.AND P5, PT, R0, 0x8, PT ;  /* 0x000000080000780c */ /* 0x000fe20003fa4270 */
[----:B------:R-:W-:Y:S02]  /*2b30*/  WARPGROUP.DEPBAR.LE gsb0, 0x0 ;  /* 0x00008000000079c5 */ /* 0x000fe40000010000 */
[----:B------:R-:W-:-:S06]  /*2b40*/  WARPGROUP.ARRIVE ;  /* 0x00000000000079c5 */ /* 0x000fcc0000000000 */
[----:B------:R-:W-:Y:S01]  /*2b50*/  QGMMA.64x32x32.F32.E4M3.E4M3 R24, gdesc[UR8], R24, gsb0 ;  /* 0x00600000081879f3 */ /* 0x000fe20008000818 */
[----:B------:R-:W-:Y:S01]  /*2b60*/  @UP0 ULDC UR11, c[0x0][0x450] ;  /* 0x00011400000b0ab9 */ /* 0x000fe20000000800 */
[----:B------:R-:W-:Y:S01]  /*2b70*/  UMOV UR10, UR36 ;  /* 0x00000024000a7c82 */ /* 0x000fe20008000000 */
[----:B------:R-:W-:-:S04]  /*2b80*/  @UP0 USHF.R.U32.HI UR10, URZ, UR11, UR7 ;  /* 0x0000000b3f0a0299 */ /* 0x000fc80008011607 */
[----:B------:R-:W-:-:S04]  /*2b90*/  UIADD3 UR7, UR10, UR51, -UR52 ;  /* 0x000000330a077290 */ /* 0x000fc8000fffe834 */
[----:B------:R-:W-:-:S04]  /*2ba0*/  UIMAD.WIDE UR6, UR7, -0x6db6db6d, UR6 ;  /* 0x92492493070678a5 */ /* 0x000fc8000f8e0206 */
[----:B------:R-:W-:-:S04]  /*2bb0*/  USHF.R.U32.HI UR6, URZ, 0x1f, UR7 ;  /* 0x0000001f3f067899 */ /* 0x000fc80008011607 */
[----:B------:R-:W-:-:S04]  /*2bc0*/  ULEA.HI.SX32 UR6, UR7, UR6, 0x19 ;  /* 0x0000000607067291 */ /* 0x000fc8000f8fca3f */
[----:B------:R-:W-:-:S04]  /*2bd0*/  UISETP.LT.AND UP1, UPT, UR39, UR6, UPT ;  /* 0x000000062700728c */ /* 0x000fc8000bf21270 */
[----:B------:R-:W-:-:S04]  /*2be0*/  USEL UR56, UR39, UR6, !UP1 ;  /* 0x0000000627387287 */ /* 0x000fc8000c800000 */
[----:B------:R-:W-:Y:S01]  /*2bf0*/  UISETP.GE.AND UP1, UPT, UR57, UR56, UPT ;  /* 0x000000383900728c */ /* 0x000fe2000bf26270 */
        /* <DEDUP_REMOVED lines=72> */
[----:B------:R-:W-:Y:S01]  /*3080*/  FMNMX.FTZ R6, R129, R6, !PT ;  /* 0x0000000681067209 */ /* 0x000fe20007810000 */
[----:B------:R-:W0:Y:S01]  /*3090*/  SHFL.IDX PT, R92, R138, 0x1, 0x1c1f ;  /* 0x003c1f008a5c7f89 */ /* 0x000e2200000e0000 */
[----:B------:R-:W-:-:S02]  /*30a0*/  ISETP.GT.AND P4, PT, R0, 0x50, PT ;  /* 0x000000500000780c */ /* 0x000fc40003f84270 */
[----:B------:R-:W-:Y:S01]  /*30b0*/  FSEL R121, R93, -INF , P3 ;  /* 0xff8000005d797808 */ /* 0x000fe20001800000 */
[----:B------:R-:W-:Y:S01]  /*30c0*/  IMAD.U32 R93, RZ, RZ, UR42 ;  /* 0x0000002aff5d7e24 */ /* 0x000fe2000f8e00ff */
[----:B------:R-:W-:Y:S02]  /*30d0*/  FMNMX.FTZ R6, R125, R6, !PT ;  /* 0x000000067d067209 */ /* 0x000fe40007810000 */
[----:B------:R-:W-:Y:S02]  /*30e0*/  ISETP.GT.AND P3, PT, R0, 0x51, PT ;  /* 0x000000510000780c */ /* 0x000fe40003f64270 */
[----:B------:R-:W-:Y:S02]  /*30f0*/  FSEL R117, R96, -INF , P4 ;  /* 0xff80000060757808 */ /* 0x000fe40002000000 */
[----:B------:R-:W-:Y:S02]  /*3100*/  FMNMX.FTZ R6, R121, R6, !PT ;  /* 0x0000000679067209 */ /* 0x000fe40007810000 */
[----:B------:R-:W-:-:S02]  /*3110*/  ISETP.GT.AND P4, PT, R0, 0x58, PT ;  /* 0x000000580000780c */ /* 0x000fc40003f84270 */
[----:B------:R-:W-:Y:S02]  /*3120*/  FSEL R105, R97, -INF , P3 ;  /* 0xff80000061697808 */ /* 0x000fe40001800000 */
        /* <DEDUP_REMOVED lines=8> */
[----:B------:R-:W-:Y:S02]  /*31b0*/  FMNMX.FTZ R6, R109, R6, !PT ;  /* 0x000000066d067209 */ /* 0x000fe40007810000 */
[----:B0-----:R-:W-:-:S04]  /*31c0*/  VIADDMNMX R92, R92, R136, R137, PT ;  /* 0x000000885c5c7246 */ /* 0x001fc80003800189 */
[----:B------:R-:W-:-:S04]  /*31d0*/  ISETP.GT.AND P5, PT, R92, 0x8, PT ;  /* 0x000000085c00780c */ /* 0x000fc80003fa4270 */
[----:B------:R-:W-:Y:S01]  /*31e0*/  FSEL R126, R126, -INF , P5 ;  /* 0xff8000007e7e7808 */ /* 0x000fe20002800000 */
[----:B------:R-:W-:Y:S02]  /*31f0*/  WARPGROUP.DEPBAR.LE gsb0, 0x0 ;  /* 0x00008000000079c5 */ /* 0x000fe40000010000 */
[----:B------:R-:W-:Y:S01]  /*3200*/  WARPGROUP.ARRIVE ;  /* 0x00000000000079c5 */ /* 0x000fe20000000000 */
[----:B------:R-:W-:Y:S02]  /*3210*/  FSEL R5, R72, -INF , P4 ;  /* 0xff80000048057808 */ /* 0x000fe40002000000 */
[C---:B------:R-:W-:Y:S02]  /*3220*/  ISETP.GT.AND P4, PT, R0.reuse, 0x68, PT ;  /* 0x000000680000780c */ /* 0x040fe40003f84270 */
[----:B------:R-:W-:Y:S01]  /*3230*/  FSEL R73, R73, -INF , P3 ;  /* 0xff80000049497808 */ /* 0x000fe20001800000 */
[----:B------:R-:W-:Y:S01]  /*3240*/  QGMMA.64x32x32.F32.E4M3.E4M3 R56, gdesc[UR12], R56, gsb0 ;  /* 0x006000000c3879f3 */ /* 0x000fe20008000838 */
[----:B------:R-:W-:Y:S01]  /*3250*/  UIADD3 UR14, UR20, 0x506, URZ ;  /* 0x00000506140e7890 */ /* 0x000fe2000fffe03f */
[----:B------:R-:W-:Y:S01]  /*3260*/  FMNMX.FTZ R6, R5, R6, !PT ;  /* 0x0000000605067209 */ /* 0x000fe20007810000 */
[----:B------:R-:W-:Y:S01]  /*3270*/  UMOV UR15, 0x40000040 ;  /* 0x40000040000f7882 */ /* 0x000fe20000000000 */
[----:B------:R-:W-:-:S02]  /*3280*/  ISETP.GT.AND P3, PT, R0, 0x69, PT ;  /* 0x000000690000780c */ /* 0x000fc40003f64270 */
[----:B------:R-:W-:Y:S02]  /*3290*/  FSEL R3, R76, -INF , P4 ;  /* 0xff8000004c037808 */ /* 0x000fe40002000000 */
[----:B------:R-:W-:Y:S02]  /*32a0*/  FMNMX.FTZ R6, R73, R6, !PT ;  /* 0x0000000649067209 */ /* 0x000fe40007810000 */
[C---:B------:R-:W-:Y:S02]  /*32b0*/  ISETP.GT.AND P4, PT, R0.reuse, 0x70, PT ;  /* 0x000000700000780c */ /* 0x040fe40003f84270 */
        /* <DEDUP_REMOVED lines=15> */
[----:B------:R-:W-:Y:S01]  /*33b0*/  FMNMX.FTZ R89, R85, R6, !PT ;  /* 0x0000000655597209 */ /* 0x000fe20007810000 */
[----:B------:R-:W-:Y:S02]  /*33c0*/  WARPGROUP.DEPBAR.LE gsb0, 0x0 ;  /* 0x00008000000079c5 */ /* 0x000fe40000010000 */
[----:B------:R-:W-:Y:S01]  /*33d0*/  WARPGROUP.ARRIVE ;  /* 0x00000000000079c5 */ /* 0x000fe20000000000 */
[----:B------:R-:W-:Y:S02]  /*33e0*/  FSEL R56, R56, -INF , P4 ;  /* 0xff80000038387808 */ /* 0x000fe40002000000 */
[----:B------:R-:W-:Y:S02]  /*33f0*/  ISETP.GT.AND P4, PT, R0, 0x88, PT ;  /* 0x000000880000780c */ /* 0x000fe40003f84270 */
        /* <DEDUP_REMOVED lines=51> */
[----:B------:R-:W-:Y:S01]  /*3730*/  FMNMX.FTZ R89, R53, R6, !PT ;  /* 0x0000000635597209 */ /* 0x000fe20007810000 */
[----:B------:R-:W-:Y:S02]  /*3740*/  WARPGROUP.DEPBAR.LE gsb0, 0x0 ;  /* 0x00008000000079c5 */ /* 0x000fe40000010000 */
[----:B------:R-:W-:Y:S02]  /*3750*/  FSEL R24, R24, -INF , P4 ;  /* 0xff80000018187808 */ /* 0x000fe40002000000 */
        /* <DEDUP_REMOVED lines=20> */
[----:B------:R-:W-:-:S02]  /*38a0*/  ISETP.GT.AND P4, PT, R92, 0x1, PT ;  /* 0x000000015c00780c */ /* 0x000fc40003f84270 */
[----:B------:R-:W-:Y:S02]  /*38b0*/  FMNMX.FTZ R8, R37, R0, !PT ;  /* 0x0000000025087209 */ /* 0x000fe40007810000 */
[----:B------:R-:W-:Y:S02]  /*38c0*/  FSEL R123, R123, -INF , P4 ;  /* 0xff8000007b7b7808 */ /* 0x000fe40002000000 */
[----:B------:R-:W-:Y:S01]  /*38d0*/  ISETP.GT.AND P4, PT, R92, 0x10, PT ;  /* 0x000000105c00780c */ /* 0x000fe20003f84270 */
[----:B------:R-:W0:Y:S03]  /*38e0*/  SHFL.BFLY PT, R89, R8, 0x2, 0x1f ;  /* 0x0c401f0008597f89 */ /* 0x000e2600000e0000 */
[----:B------:R-:W-:Y:S02]  /*38f0*/  FSEL R130, R130, -INF , P4 ;  /* 0xff80000082827808 */ /* 0x000fe40002000000 */
[----:B------:R-:W-:-:S04]  /*3900*/  ISETP.GT.AND P4, PT, R92, 0x18, PT ;  /* 0x000000185c00780c */ /* 0x000fc80003f84270 */
[----:B------:R-:W-:Y:S02]  /*3910*/  FSEL R134, R134, -INF , P4 ;  /* 0xff80000086867808 */ /* 0x000fe40002000000 */
[----:B------:R-:W-:-:S04]  /*3920*/  ISETP.GT.AND P4, PT, R92, 0x21, PT ;  /* 0x000000215c00780c */ /* 0x000fc80003f84270 */
[----:B------:R-:W-:Y:S02]  /*3930*/  FSEL R107, R107, -INF , P4 ;  /* 0xff8000006b6b7808 */ /* 0x000fe40002000000 */
[----:B------:R-:W-:-:S04]  /*3940*/  ISETP.GT.AND P4, PT, R92, 0x29, PT ;  /* 0x000000295c00780c */ /* 0x000fc80003f84270 */
[----:B------:R-:W-:Y:S02]  /*3950*/  FSEL R111, R111, -INF , P4 ;  /* 0xff8000006f6f7808 */ /* 0x000fe40002000000 */
[----:B------:R-:W-:Y:S02]  /*3960*/  ISETP.GT.AND P4, PT, R92, 0x31, PT ;  /* 0x000000315c00780c */ /* 0x000fe40003f84270 */
[----:B0-----:R-:W-:Y:S02]  /*3970*/  FMNMX.FTZ R89, R8, R89, !PT ;  /* 0x0000005908597209 */ /* 0x001fe40007810000 */
[----:B------:R-:W-:Y:S02]  /*3980*/  FSEL R115, R115, -INF , P4 ;  /* 0xff80000073737808 */ /* 0x000fe40002000000 */
[----:B------:R-:W-:Y:S01]  /*3990*/  ISETP.GT.AND P4, PT, R92, 0x39, PT ;  /* 0x000000395c00780c */ /* 0x000fe20003f84270 */
[----:B------:R-:W0:Y:S03]  /*39a0*/  SHFL.BFLY PT, R0, R89, 0x1, 0x1f ;  /* 0x0c201f0059007f89 */ /* 0x000e2600000e0000 */
[----:B------:R-:W-:-:S02]  /*39b0*/  FSEL R119, R119, -INF , P4 ;  /* 0xff80000077777808 */ /* 0x000fc40002000000 */
        /* <DEDUP_REMOVED lines=9> */
[C---:B------:R-:W-:Y:S01]  /*3a50*/  FSETP.NEU.FTZ.AND P3, PT, R0.reuse, -INF , PT ;  /* 0xff8000000000780b */ /* 0x040fe20003f7d000 */
[----:B------:R-:W-:-:S01]  /*3a60*/  FFMA.FTZ R6, R0, R93, -8 ;  /* 0xc100000000067423 */ /* 0x000fc2000001005d */
[----:B------:R-:W-:-:S04]  /*3a70*/  ISETP.GT.AND P4, PT, R92, 0x61, PT ;  /* 0x000000615c00780c */ /* 0x000fc80003f84270 */
[----:B------:R-:W-:Y:S02]  /*3a80*/  FSEL R6, R6, RZ, P3 ;  /* 0x000000ff06067208 */ /* 0x000fe40001800000 */
[----:B------:R-:W-:Y:S02]  /*3a90*/  ISETP.GT.AND P3, PT, R92, RZ, PT ;  /* 0x000000ff5c00720c */ /* 0x000fe40003f64270 */
[----:B------:R-:W-:Y:S01]  /*3aa0*/  FSEL R75, R75, -INF , P4 ;  /* 0xff8000004b4b7808 */ /* 0x000fe20002000000 */
[----:B------:R-:W-:-:S01]  /*3ab0*/  FFMA.FTZ R112, R121, UR42, -R6 ;  /* 0x0000002a79707c23 */ /* 0x000fc20008010806 */
[----:B------:R-:W-:Y:S01]  /*3ac0*/  FSEL R122, R122, -INF , P3 ;  /* 0xff8000007a7a7808 */ /* 0x000fe20001800000 */
[----:B------:R-:W-:-:S01]  /*3ad0*/  FFMA.FTZ R116, R113, UR42, -R6 ;  /* 0x0000002a71747c23 */ /* 0x000fc20008010806 */
[----:B------:R-:W-:Y:S01]  /*3ae0*/  ISETP.GT.AND P3, PT, R92, 0x9, PT ;  /* 0x000000095c00780c */ /* 0x000fe20003f64270 */
[----:B------:R-:W-:-:S01]  /*3af0*/  FFMA.FTZ R120, R60, UR42, -R6 ;  /* 0x0000002a3c787c23 */ /* 0x000fc20008010806 */
[----:B------:R-:W-:Y:S01]  /*3b00*/  FMNMX.FTZ R93, R122, R123, !PT ;  /* 0x0000007b7a5d7209 */ /* 0x000fe20007810000 */
[----:B------:R-:W-:-:S01]  /*3b10*/  FFMA.FTZ R14, R13, UR42, -R6 ;  /* 0x0000002a0d0e7c23 */ /* 0x000fc20008010806 */
[----:B------:R-:W-:Y:S01]  /*3b20*/  FSEL R127, R127, -INF , P3 ;  /* 0xff8000007f7f7808 */ /* 0x000fe20001800000 */
[----:B------:R-:W-:-:S01]  /*3b30*/  FFMA.FTZ R40, R40, UR42, -R6 ;  /* 0x0000002a28287c23 */ /* 0x000fc20008010806 */
[----:B------:R-:W-:Y:S01]  /*3b40*/  FMNMX.FTZ R96, R126, R93, !PT ;  /* 0x0000005d7e607209 */ /* 0x000fe20007810000 */
[----:B------:R-:W-:-:S01]  /*3b50*/  FFMA.FTZ R10, R11, UR42, -R6 ;  /* 0x0000002a0b0a7c23 */ /* 0x000fc20008010806 */
[----:B------:R-:W-:Y:S01]  /*3b60*/  ISETP.GT.AND P3, PT, R92, 0x11, PT ;  /* 0x000000115c00780c */ /* 0x000fe20003f64270 */
[----:B------:R0:W-:Y:S01]  /*3b70*/  MUFU.EX2 R8, R14 ;  /* 0x0000000e00087308 */ /* 0x0001e20000000800 */
[----:B------:R-:W-:Y:S01]  /*3b80*/  FMNMX.FTZ R97, R127, R96, !PT ;  /* 0x000000607f617209 */ /* 0x000fe20007810000 */
[--C-:B------:R-:W-:Y:S01]  /*3b90*/  FFMA.FTZ R11, R15, UR42, -R6.reuse ;  /* 0x0000002a0f0b7c23 */ /* 0x100fe20008010806 */
[----:B------:R-:W-:Y:S01]  /*3ba0*/  FSEL R131, R131, -INF , P3 ;  /* 0xff80000083837808 */ /* 0x000fe20001800000 */
[--C-:B------:R-:W-:Y:S01]  /*3bb0*/  FFMA.FTZ R12, R21, UR42, -R6.reuse ;  /* 0x0000002a150c7c23 */ /* 0x100fe20008010806 */
[----:B------:R-:W-:Y:S01]  /*3bc0*/  FMNMX.FTZ R100, R130, R97, !PT ;  /* 0x0000006182647209 */ /* 0x000fe20007810000 */
[--C-:B------:R-:W-:Y:S01]  /*3bd0*/  FFMA.FTZ R7, R7, UR42, -R6.reuse ;  /* 0x0000002a07077c23 */ /* 0x100fe20008010806 */
[C---:B------:R-:W-:Y:S01]  /*3be0*/  ISETP.GT.AND P3, PT, R92.reuse, 0x19, PT ;  /* 0x000000195c00780c */ /* 0x040fe20003f64270 */
[--C-:B------:R-:W-:Y:S01]  /*3bf0*/  FFMA.FTZ R9, R9, UR42, -R6.reuse ;  /* 0x0000002a09097c23 */ /* 0x100fe20008010806 */
[----:B------:R-:W-:Y:S01]  /*3c00*/  FMNMX.FTZ R97, R131, R100, !PT ;  /* 0x0000006483617209 */ /* 0x000fe20007810000 */
[--C-:B------:R-:W-:Y:S01]  /*3c10*/  FFMA.FTZ R13, R139, UR42, -R6.reuse ;  /* 0x0000002a8b0d7c23 */ /* 0x100fe20008010806 */
[----:B------:R-:W-:Y:S01]  /*3c20*/  FSEL R135, R135, -INF , P3 ;  /* 0xff80000087877808 */ /* 0x000fe20001800000 */
[--C-:B0-----:R-:W-:Y:S01]  /*3c30*/  FFMA.FTZ R14, R141, UR42, -R6.reuse ;  /* 0x0000002a8d0e7c23 */ /* 0x101fe20008010806 */
[----:B------:R-:W-:Y:S01]  /*3c40*/  ISETP.GT.AND P3, PT, R92, 0x20, PT ;  /* 0x000000205c00780c */ /* 0x000fe20003f64270 */
[--C-:B------:R-:W-:Y:S01]  /*3c50*/  FFMA.FTZ R15, R143, UR42, -R6.reuse ;  /* 0x0000002a8f0f7c23 */ /* 0x100fe20008010806 */
[----:B------:R-:W-:Y:S01]  /*3c60*/  FMNMX.FTZ R100, R134, R97, !PT ;  /* 0x0000006186647209 */ /* 0x000fe20007810000 */
[--C-:B------:R-:W-:Y:S01]  /*3c70*/  FFMA.FTZ R20, R147, UR42, -R6.reuse ;  /* 0x0000002a93147c23 */ /* 0x100fe20008010806 */
[----:B------:R-:W-:Y:S01]  /*3c80*/  FSEL R106, R106, -INF , P3 ;  /* 0xff8000006a6a7808 */ /* 0x000fe20001800000 */
[--C-:B------:R-:W-:Y:S01]  /*3c90*/  FFMA.FTZ R21, R149, UR42, -R6.reuse ;  /* 0x0000002a95157c23 */ /* 0x100fe20008010806 */
[----:B------:R-:W-:Y:S01]  /*3ca0*/  FMNMX.FTZ R101, R135, R100, !PT ;  /* 0x0000006487657209 */ /* 0x000fe20007810000 */
[--C-:B------:R-:W-:Y:S01]  /*3cb0*/  FFMA.FTZ R72, R151, UR42, -R6.reuse ;  /* 0x0000002a97487c23 */ /* 0x100fe20008010806 */
        /* <DEDUP_REMOVED lines=13> */
[----:B------:R0:W-:Y:S01]  /*3d90*/  MUFU.EX2 R101, R112 ;  /* 0x0000007000657308 */ /* 0x0001e20000000800 */
        /* <DEDUP_REMOVED lines=20> */
[----:B0-----:R-:W-:Y:S01]  /*3ee0*/  FMNMX.FTZ R112, R90, R117, !PT ;  /* 0x000000755a707209 */ /* 0x001fe20007810000 */
[--C-:B------:R-:W-:Y:S01]  /*3ef0*/  FFMA.FTZ R117, R5, UR42, -R6.reuse ;  /* 0x0000002a05757c23 */ /* 0x100fe20008010806 */
[----:B------:R-:W-:Y:S01]  /*3f00*/  FSEL R108, R94, -INF , P3 ;  /* 0xff8000005e6c7808 */ /* 0x000fe20001800000 */
[--C-:B------:R-:W-:Y:S01]  /*3f10*/  FFMA.FTZ R57, R57, UR42, -R6.reuse ;  /* 0x0000002a39397c23 */ /* 0x100fe20008010806 */
[----:B------:R-:W-:Y:S01]  /*3f20*/  FMNMX.FTZ R113, R91, R112, !PT ;  /* 0x000000705b717209 */ /* 0x000fe20007810000 */
[----:B------:R0:W-:Y:S01]  /*3f30*/  MUFU.EX2 R94, R116 ;  /* 0x00000074005e7308 */ /* 0x0001e20000000800 */
        /* <DEDUP_REMOVED lines=15> */
[----:B------:R-:W-:Y:S01]  /*4030*/  MUFU.EX2 R102, R117 ;  /* 0x0000007500667308 */ /* 0x000fe20000000800 */
[----:B------:R-:W-:Y:S01]  /*4040*/  ISETP.GT.AND P3, PT, R92, 0x60, PT ;  /* 0x000000605c00780c */ /* 0x000fe20003f64270 */
[--C-:B------:R-:W-:Y:S01]  /*4050*/  FFMA.FTZ R36, R36, UR42, -R6.reuse ;  /* 0x0000002a24247c23 */ /* 0x100fe20008010806 */
[----:B------:R-:W-:Y:S01]  /*4060*/  FMNMX.FTZ R116, R112, R5, !PT ;  /* 0x0000000570747209 */ /* 0x000fe20007810000 */
[----:B------:R-:W-:Y:S01]  /*4070*/  FFMA.FTZ R37, R37, UR42, -R6 ;  /* 0x0000002a25257c23 */ /* 0x000fe20008010806 */
[----:B------:R-:W-:-:S02]  /*4080*/  FSEL R74, R74, -INF , P3 ;  /* 0xff8000004a4a7808 */ /* 0x000fc40001800000 */
[----:B------:R-:W-:Y:S01]  /*4090*/  FMNMX.FTZ R5, R103, R116, !PT ;  /* 0x0000007467057209 */ /* 0x000fe20007810000 */
[----:B------:R-:W-:Y:S01]  /*40a0*/  MUFU.EX2 R7, R7 ;  /* 0x0000000700077308 */ /* 0x000fe20000000800 */
[----:B------:R-:W-:Y:S02]  /*40b0*/  ISETP.GT.AND P3, PT, R92, 0x68, PT ;  /* 0x000000685c00780c */ /* 0x000fe40003f64270 */
        /* <DEDUP_REMOVED lines=8> */
[----:B------:R-:W0:Y:S01]  /*4140*/  MUFU.EX2 R10, R10 ;  /* 0x0000000a000a7308 */ /* 0x000e220000000800 */
[----:B------:R-:W-:Y:S02]  /*4150*/  ISETP.GT.AND P4, PT, R92, 0x71, PT ;  /* 0x000000715c00780c */ /* 0x000fe40003f84270 */
[----:B------:R-:W-:Y:S02]  /*4160*/  FSEL R77, R82, -INF , P3 ;  /* 0xff800000524d7808 */ /* 0x000fe40001800000 */
[----:B------:R-:W-:-:S02]  /*4170*/  FMNMX.FTZ R116, R79, R116, !PT ;  /* 0x000000744f747209 */ /* 0x000fc40007810000 */
[C---:B------:R-:W-:Y:S01]  /*4180*/  ISETP.GT.AND P3, PT, R92.reuse, 0x78, PT ;  /* 0x000000785c00780c */ /* 0x040fe20003f64270 */
[----:B------:R1:W-:Y:S01]  /*4190*/  MUFU.EX2 R82, R113 ;  /* 0x0000007100527308 */ /* 0x0003e20000000800 */
[----:B------:R-:W-:Y:S02]  /*41a0*/  FSEL R83, R83, -INF , P4 ;  /* 0xff80000053537808 */ /* 0x000fe40002000000 */
[----:B------:R-:W-:Y:S02]  /*41b0*/  FMNMX.FTZ R116, R77, R116, !PT ;  /* 0x000000744d747209 */ /* 0x000fe40007810000 */
[----:B------:R-:W-:Y:S02]  /*41c0*/  ISETP.GT.AND P4, PT, R92, 0x79, PT ;  /* 0x000000795c00780c */ /* 0x000fe40003f84270 */
[----:B------:R-:W-:Y:S01]  /*41d0*/  FSEL R86, R86, -INF , P3 ;  /* 0xff80000056567808 */ /* 0x000fe20001800000 */
[----:B------:R-:W-:Y:S01]  /*41e0*/  MUFU.EX2 R11, R11 ;  /* 0x0000000b000b7308 */ /* 0x000fe20000000800 */
[----:B------:R-:W-:Y:S01]  /*41f0*/  FMNMX.FTZ R5, R83, R116, !PT ;  /* 0x0000007453057209 */ /* 0x000fe20007810000 */
[----:B-1----:R-:W-:Y:S01]  /*4200*/  FFMA.FTZ R113, R84, UR42, -R6 ;  /* 0x0000002a54717c23 */ /* 0x002fe20008010806 */
[----:B------:R-:W-:-:S02]  /*4210*/  FSEL R87, R87, -INF , P4 ;  /* 0xff80000057577808 */ /* 0x000fc40002000000 */
[----:B------:R-:W-:Y:S02]  /*4220*/  ISETP.GT.AND P3, PT, R92, 0x80, PT ;  /* 0x000000805c00780c */ /* 0x000fe40003f64270 */
[----:B------:R-:W-:Y:S01]  /*4230*/  FMNMX.FTZ R116, R86, R5, !PT ;  /* 0x0000000556747209 */ /* 0x000fe20007810000 */
[----:B------:R-:W-:Y:S01]  /*4240*/  MUFU.EX2 R12, R12 ;  /* 0x0000000c000c7308 */ /* 0x000fe20000000800 */
[----:B------:R-:W-:Y:S02]  /*4250*/  ISETP.GT.AND P4, PT, R92, 0x81, PT ;  /* 0x000000815c00780c */ /* 0x000fe40003f84270 */
[----:B------:R-:W-:Y:S02]  /*4260*/  FSEL R58, R58, -INF , P3 ;  /* 0xff8000003a3a7808 */ /* 0x000fe40001800000 */
[----:B------:R-:W-:Y:S02]  /*4270*/  FMNMX.FTZ R5, R87, R116, !PT ;  /* 0x0000007457057209 */ /* 0x000fe40007810000 */
[----:B------:R-:W-:Y:S01]  /*4280*/  ISETP.GT.AND P3, PT, R92, 0x88, PT ;  /* 0x000000885c00780c */ /* 0x000fe20003f64270 */
[----:B------:R-:W-:Y:S01]  /*4290*/  MUFU.EX2 R13, R13 ;  /* 0x0000000d000d7308 */ /* 0x000fe20000000800 */
[----:B------:R-:W-:-:S02]  /*42a0*/  FSEL R59, R59, -INF , P4 ;  /* 0xff8000003b3b7808 */ /* 0x000fc40002000000 */
[----:B------:R-:W-:Y:S02]  /*42b0*/  FMNMX.FTZ R116, R58, R5, !PT ;  /* 0x000000053a747209 */ /* 0x000fe40007810000 */
[----:B------:R-:W-:Y:S02]  /*42c0*/  ISETP.GT.AND P4, PT, R92, 0x89, PT ;  /* 0x000000895c00780c */ /* 0x000fe40003f84270 */
[----:B------:R-:W-:Y:S01]  /*42d0*/  FSEL R84, R62, -INF , P3 ;  /* 0xff8000003e547808 */ /* 0x000fe20001800000 */
[----:B------:R-:W1:Y:S01]  /*42e0*/  MUFU.EX2 R14, R14 ;  /* 0x0000000e000e7308 */ /* 0x000e620000000800 */
[----:B------:R-:W-:Y:S02]  /*42f0*/  FMNMX.FTZ R5, R59, R116, !PT ;  /* 0x000000743b057209 */ /* 0x000fe40007810000 */
[----:B------:R-:W-:Y:S02]  /*4300*/  ISETP.GT.AND P3, PT, R92, 0x90, PT ;  /* 0x000000905c00780c */ /* 0x000fe40003f64270 */
[----:B------:R-:W-:-:S02]  /*4310*/  FSEL R63, R63, -INF , P4 ;  /* 0xff8000003f3f7808 */ /* 0x000fc40002000000 */
[----:B------:R-:W-:Y:S01]  /*4320*/  FMNMX.FTZ R116, R84, R5, !PT ;  /* 0x0000000554747209 */ /* 0x000fe20007810000 */
[----:B------:R2:W-:Y:S01]  /*4330*/  MUFU.EX2 R62, R113 ;  /* 0x00000071003e7308 */ /* 0x0005e20000000800 */
        /* <DEDUP_REMOVED lines=9> */
[----:B------:R-:W-:Y:S01]  /*43d0*/  MUFU.EX2 R20, R20 ;  /* 0x0000001400147308 */ /* 0x000fe20000000800 */
[----:B------:R-:W-:Y:S02]  /*43e0*/  FMNMX.FTZ R5, R67, R116, !PT ;  /* 0x0000007443057209 */ /* 0x000fe40007810000 */
[----:B------:R-:W-:Y:S02]  /*43f0*/  ISETP.GT.AND P3, PT, R92, 0xa0, PT ;  /* 0x000000a05c00780c */ /* 0x000fe40003f64270 */
[----:B------:R-:W-:-:S02]  /*4400*/  FSEL R71, R71, -INF , P4 ;  /* 0xff80000047477808 */ /* 0x000fc40002000000 */
[----:B------:R-:W-:Y:S01]  /*4410*/  FMNMX.FTZ R116, R70, R5, !PT ;  /* 0x0000000546747209 */ /* 0x000fe20007810000 */
[----:B------:R-:W-:Y:S01]  /*4420*/  MUFU.EX2 R21, R21 ;  /* 0x0000001500157308 */ /* 0x000fe20000000800 */
[----:B--2---:R-:W-:Y:S02]  /*4430*/  FSEL R113, R42, -INF , P3 ;  /* 0xff8000002a717808 */ /* 0x004fe40001800000 */
[C---:B------:R-:W-:Y:S02]  /*4440*/  ISETP.GT.AND P4, PT, R92.reuse, 0xa1, PT ;  /* 0x000000a15c00780c */ /* 0x040fe40003f84270 */
[----:B------:R-:W-:Y:S02]  /*4450*/  FMNMX.FTZ R42, R71, R116, !PT ;  /* 0x00000074472a7209 */ /* 0x000fe40007810000 */
[----:B------:R-:W-:Y:S01]  /*4460*/  ISETP.GT.AND P3, PT, R92, 0xa8, PT ;  /* 0x000000a85c00780c */ /* 0x000fe20003f64270 */
[----:B------:R-:W2:Y:S01]  /*4470*/  MUFU.EX2 R72, R72 ;  /* 0x0000004800487308 */ /* 0x000ea20000000800 */
[----:B------:R-:W-:Y:S01]  /*4480*/  FSEL R116, R43, -INF , P4 ;  /* 0xff8000002b747808 */ /* 0x000fe20002000000 */
[----:B------:R-:W-:Y:S01]  /*4490*/  FFMA.FTZ R43, R61, UR42, -R6 ;  /* 0x0000002a3d2b7c23 */ /* 0x000fe20008010806 */
[----:B------:R-:W-:-:S02]  /*44a0*/  FMNMX.FTZ R5, R113, R42, !PT ;  /* 0x0000002a71057209 */ /* 0x000fc40007810000 */
[----:B------:R-:W-:Y:S02]  /*44b0*/  ISETP.GT.AND P4, PT, R92, 0xa9, PT ;  /* 0x000000a95c00780c */ /* 0x000fe40003f84270 */
[----:B------:R-:W-:Y:S01]  /*44c0*/  FSEL R60, R46, -INF , P3 ;  /* 0xff8000002e3c7808 */ /* 0x000fe20001800000 */
[----:B------:R3:W-:Y:S01]  /*44d0*/  MUFU.EX2 R42, R120 ;  /* 0x00000078002a7308 */ /* 0x0007e20000000800 */
[----:B------:R-:W-:Y:S02]  /*44e0*/  FMNMX.FTZ R5, R116, R5, !PT ;  /* 0x0000000574057209 */ /* 0x000fe40007810000 */
[----:B------:R-:W-:Y:S02]  /*44f0*/  ISETP.GT.AND P3, PT, R92, 0xb0, PT ;  /* 0x000000b05c00780c */ /* 0x000fe40003f64270 */
[----:B------:R-:W-:Y:S01]  /*4500*/  FSEL R117, R47, -INF , P4 ;  /* 0xff8000002f757808 */ /* 0x000fe20002000000 */
[--C-:B------:R-:W-:Y:S01]  /*4510*/  FFMA.FTZ R47, R65, UR42, -R6.reuse ;  /* 0x0000002a412f7c23 */ /* 0x100fe20008010806 */
[----:B------:R-:W-:Y:S01]  /*4520*/  FMNMX.FTZ R46, R60, R5, !PT ;  /* 0x000000053c2e7209 */ /* 0x000fe20007810000 */
[----:B------:R-:W-:Y:S01]  /*4530*/  MUFU.EX2 R76, R76 ;  /* 0x0000004c004c7308 */ /* 0x000fe20000000800 */
[----:B------:R-:W-:Y:S01]  /*4540*/  ISETP.GT.AND P4, PT, R92, 0xb1, PT ;  /* 0x000000b15c00780c */ /* 0x000fe20003f84270 */
[----:B---3--:R-:W-:Y:S01]  /*4550*/  FFMA.FTZ R120, R68, UR42, -R6 ;  /* 0x0000002a44787c23 */ /* 0x008fe20008010806 */
[----:B------:R-:W-:-:S02]  /*4560*/  FSEL R50, R50, -INF , P3 ;  /* 0xff80000032327808 */ /* 0x000fc40001800000 */
[----:B------:R-:W-:Y:S01]  /*4570*/  FMNMX.FTZ R5, R117, R46, !PT ;  /* 0x0000002e75057209 */ /* 0x000fe20007810000 */
[----:B------:R-:W-:-:S01]  /*4580*/  FFMA.FTZ R46, R64, UR42, -R6 ;  /* 0x0000002a402e7c23 */ /* 0x000fc20008010806 */
[----:B------:R-:W-:Y:S01]  /*4590*/  ISETP.GT.AND P3, PT, R92, 0xb8, PT ;  /* 0x000000b85c00780c */ /* 0x000fe20003f64270 */
[----:B------:R-:W-:Y:S01]  /*45a0*/  MUFU.EX2 R89, R89 ;  /* 0x0000005900597308 */ /* 0x000fe20000000800 */
[----:B------:R-:W-:Y:S02]  /*45b0*/  FSEL R51, R51, -INF , P4 ;  /* 0xff80000033337808 */ /* 0x000fe40002000000 */
        /* <DEDUP_REMOVED lines=8> */
[----:B------:R-:W3:Y:S01]  /*4640*/  MUFU.EX2 R93, R145 ;  /* 0x00000091005d7308 */ /* 0x000ee20000000800 */
[----:B------:R-:W-:Y:S02]  /*4650*/  FSEL R61, R26, -INF , P3 ;  /* 0xff8000001a3d7808 */ /* 0x000fe40001800000 */
[----:B------:R-:W-:Y:S02]  /*4660*/  ISETP.GT.AND P4, PT, R92, 0xc1, PT ;  /* 0x000000c15c00780c */ /* 0x000fe40003f84270 */
[----:B------:R-:W-:-:S02]  /*4670*/  FMNMX.FTZ R26, R55, R64, !PT ;  /* 0x00000040371a7209 */ /* 0x000fc40007810000 */
[----:B------:R-:W-:Y:S01]  /*4680*/  ISETP.GT.AND P3, PT, R92, 0xc8, PT ;  /* 0x000000c85c00780c */ /* 0x000fe20003f64270 */
[----:B------:R-:W-:Y:S01]  /*4690*/  MUFU.EX2 R96, R96 ;  /* 0x0000006000607308 */ /* 0x000fe20000000800 */
[----:B------:R-:W-:Y:S01]  /*46a0*/  FSEL R64, R27, -INF , P4 ;  /* 0xff8000001b407808 */ /* 0x000fe20002000000 */
[----:B------:R-:W-:Y:S01]  /*46b0*/  FFMA.FTZ R27, R69, UR42, -R6 ;  /* 0x0000002a451b7c23 */ /* 0x000fe20008010806 */
[----:B------:R-:W-:Y:S02]  /*46c0*/  FMNMX.FTZ R5, R61, R26, !PT ;  /* 0x0000001a3d057209 */ /* 0x000fe40007810000 */
[----:B------:R-:W-:Y:S02]  /*46d0*/  FSEL R65, R30, -INF , P3 ;  /* 0xff8000001e417808 */ /* 0x000fe40001800000 */
[----:B------:R-:W-:Y:S01]  /*46e0*/  ISETP.GT.AND P4, PT, R92, 0xc9, PT ;  /* 0x000000c95c00780c */ /* 0x000fe20003f84270 */
[----:B------:R4:W-:Y:S01]  /*46f0*/  MUFU.EX2 R26, R120 ;  /* 0x00000078001a7308 */ /* 0x0009e20000000800 */
[----:B------:R-:W-:-:S02]  /*4700*/  FMNMX.FTZ R30, R64, R5, !PT ;  /* 0x00000005401e7209 */ /* 0x000fc40007810000 */
[C---:B------:R-:W-:Y:S02]  /*4710*/  ISETP.GT.AND P3, PT, R92.reuse, 0xd0, PT ;  /* 0x000000d05c00780c */ /* 0x040fe40003f64270 */
[----:B------:R-:W-:Y:S01]  /*4720*/  FSEL R68, R31, -INF , P4 ;  /* 0xff8000001f447808 */ /* 0x000fe20002000000 */
[--C-:B------:R-:W-:Y:S01]  /*4730*/  FFMA.FTZ R31, R41, UR42, -R6.reuse ;  /* 0x0000002a291f7c23 */ /* 0x100fe20008010806 */
[----:B------:R-:W-:Y:S01]  /*4740*/  FMNMX.FTZ R5, R65, R30, !PT ;  /* 0x0000001e41057209 */ /* 0x000fe20007810000 */
[----:B------:R-:W-:Y:S01]  /*4750*/  FFMA.FTZ R41, R53, UR42, -R6 ;  /* 0x0000002a35297c23 */ /* 0x000fe20008010806 */
[----:B------:R-:W-:Y:S01]  /*4760*/  ISETP.GT.AND P4, PT, R92, 0xd1, PT ;  /* 0x000000d15c00780c */ /* 0x000fe20003f84270 */
[----:B------:R-:W-:Y:S01]  /*4770*/  MUFU.EX2 R97, R129 ;  /* 0x0000008100617308 */ /* 0x000fe20000000800 */
[----:B------:R-:W-:Y:S02]  /*4780*/  FSEL R69, R34, -INF , P3 ;  /* 0xff80000022457808 */ /* 0x000fe40001800000 */
[----:B------:R-:W-:-:S02]  /*4790*/  FMNMX.FTZ R30, R68, R5, !PT ;  /* 0x00000005441e7209 */ /* 0x000fc40007810000 */
[----:B------:R-:W-:Y:S02]  /*47a0*/  ISETP.GT.AND P3, PT, R92, 0xd8, PT ;  /* 0x000000d85c00780c */ /* 0x000fe40003f64270 */
[----:B----4-:R-:W-:Y:S01]  /*47b0*/  FSEL R120, R35, -INF , P4 ;  /* 0xff80000023787808 */ /* 0x010fe20002000000 */
[----:B------:R-:W-:-:S01]  /*47c0*/  FFMA.FTZ R35, R45, UR42, -R6 ;  /* 0x0000002a2d237c23 */ /* 0x000fc20008010806 */
[----:B------:R-:W-:Y:S01]  /*47d0*/  FMNMX.FTZ R5, R69, R30, !PT ;  /* 0x0000001e45057209 */ /* 0x000fe20007810000 */
[----:B------:R-:W4:Y:S01]  /*47e0*/  MUFU.EX2 R100, R100 ;  /* 0x0000006400647308 */ /* 0x000f220000000800 */
[----:B------:R-:W-:Y:S02]  /*47f0*/  ISETP.GT.AND P4, PT, R92, 0xd9, PT ;  /* 0x000000d95c00780c */ /* 0x000fe40003f84270 */
[----:B------:R-:W-:Y:S01]  /*4800*/  FSEL R92, R38, -INF , P3 ;  /* 0xff800000265c7808 */ /* 0x000fe20001800000 */
[----:B------:R-:W-:-:S01]  /*4810*/  FFMA.FTZ R38, R48, UR42, -R6 ;  /* 0x0000002a30267c23 */ /* 0x000fc20008010806 */
[----:B------:R-:W-:-:S02]  /*4820*/  FMNMX.FTZ R5, R120, R5, !PT ;  /* 0x0000000578057209 */ /* 0x000fc40007810000 */
[----:B------:R-:W-:Y:S01]  /*4830*/  FSEL R121, R39, -INF , P4 ;  /* 0xff80000027797808 */ /* 0x000fe20002000000 */
[----:B------:R5:W-:Y:S01]  /*4840*/  MUFU.EX2 R30, R40 ;  /* 0x00000028001e7308 */ /* 0x000be20000000800 */
[----:B------:R-:W-:Y:S01]  /*4850*/  FMNMX.FTZ R34, R92, R5, !PT ;  /* 0x000000055c227209 */ /* 0x000fe20007810000 */
[--C-:B------:R-:W-:Y:S01]  /*4860*/  FFMA.FTZ R39, R49, UR42, -R6.reuse ;  /* 0x0000002a31277c23 */ /* 0x100fe20008010806 */
[----:B0-----:R-:W-:Y:S02]  /*4870*/  F2FP.SATFINITE.E4M3.F32.PACK_AB_MERGE_C R224, R10, R9, RZ ;  /* 0x000000090ae0723e */ /* 0x001fe400048070ff */
[----:B------:R-:W-:Y:S01]  /*4880*/  FMNMX.FTZ R5, R121, R34, !PT ;  /* 0x0000002279057209 */ /* 0x000fe20007810000 */
[----:B------:R-:W-:-:S01]  /*4890*/  FFMA.FTZ R34, R44, UR42, -R6 ;  /* 0x0000002a2c227c23 */ /* 0x000fc20008010806 */
[----:B-1----:R-:W-:Y:S01]  /*48a0*/  F2FP.SATFINITE.E4M3.F32.PACK_AB_MERGE_C R226, R14, R13, RZ ;  /* 0x0000000d0ee2723e */ /* 0x002fe200048070ff */
[----:B------:R-:W-:Y:S01]  /*48b0*/  MUFU.EX2 R104, R104 ;  /* 0x0000006800687308 */ /* 0x000fe20000000800 */
[----:B-----5:R-:W-:-:S01]  /*48c0*/  FFMA.FTZ R40, R52, UR42, -R6 ;  /* 0x0000002a34287c23 */ /* 0x020fc20008010806 */
[----:B------:R-:W0:Y:S01]  /*48d0*/  SHFL.BFLY PT, R44, R5, 0x2, 0x1f ;  /* 0x0c401f00052c7f89 */ /* 0x000e2200000e0000 */
[----:B--2---:R-:W-:-:S02]  /*48e0*/  F2FP.SATFINITE.E4M3.F32.PACK_AB_MERGE_C R220, R72, R21, RZ ;  /* 0x0000001548dc723e */ /* 0x004fc400048070ff */
[----:B------:R-:W-:Y:S02]  /*48f0*/  F2FP.SATFINITE.E4M3.F32.PACK_AB_MERGE_C R224, R8, R7, R224 ;  /* 0x0000000708e0723e */ /* 0x000fe400048070e0 */
[----:B------:R-:W-:Y:S01]  /*4900*/  F2FP.SATFINITE.E4M3.F32.PACK_AB_MERGE_C R226, R12, R11, R226 ;  /* 0x0000000b0ce2723e */ /* 0x000fe200048070e2 */
[----:B------:R-:W-:Y:S01]  /*4910*/  MUFU.EX2 R105, R105 ;  /* 0x0000006900697308 */ /* 0x000fe20000000800 */
[----:B---3--:R-:W-:Y:S02]  /*4920*/  F2FP.SATFINITE.E4M3.F32.PACK_AB_MERGE_C R222, R93, R88, RZ ;  /* 0x000000585dde723e */ /* 0x008fe400048070ff */
[----:B----4-:R-:W-:Y:S02]  /*4930*/  F2FP.SATFINITE.E4M3.F32.PACK_AB_MERGE_C R216, R101, R100, RZ ;  /* 0x0000006465d8723e */ /* 0x010fe400048070ff */
[----:B------:R-:W-:Y:S02]  /*4940*/  F2FP.SATFINITE.E4M3.F32.PACK_AB_MERGE_C R222, R89, R76, R222 ;  /* 0x0000004c59de723e */ /* 0x000fe400048070de */
[----:B------:R-:W-:Y:S01]  /*4950*/  F2FP.SATFINITE.E4M3.F32.PACK_AB_MERGE_C R220, R20, R15, R220 ;  /* 0x0000000f14dc723e */ /* 0x000fe200048070dc */
[----:B------:R-:W1:Y:S01]  /*4960*/  MUFU.EX2 R109, R109 ;  /* 0x0000006d006d7308 */ /* 0x000e620000000800 */
[----:B------:R-:W-:-:S07]  /*4970*/  F2FP.SATFINITE.E4M3.F32.PACK_AB_MERGE_C R216, R97, R96, R216 ;  /* 0x0000006061d8723e */ /* 0x000fce00048070d8 */
[----:B------:R-:W-:Y:S01]  /*4980*/  MUFU.EX2 R73, R73 ;  /* 0x0000004900497308 */ /* 0x000fe20000000800 */
[----:B0-----:R-:W-:-:S05]  /*4990*/  FMNMX.FTZ R44, R5, R44, !PT ;  /* 0x0000002c052c7209 */ /* 0x001fca0007810000 */
[----:B------:R-:W0:Y:S02]  /*49a0*/  SHFL.BFLY PT, R5, R44, 0x1, 0x1f ;  /* 0x0c201f002c057f89 */ /* 0x000e2400000e0000 */
[----:B------:R-:W2:Y:S01]  /*49b0*/  MUFU.EX2 R3, R3 ;  /* 0x0000000300037308 */ /* 0x000ea20000000800 */
[----:B-1----:R-:W-:-:S04]  /*49c0*/  F2FP.SATFINITE.E4M3.F32.PACK_AB_MERGE_C R218, R109, R94, RZ ;  /* 0x0000005e6dda723e */ /* 0x002fc800048070ff */
[----:B------:R-:W-:-:S03]  /*49d0*/  F2FP.SATFINITE.E4M3.F32.PACK_AB_MERGE_C R218, R105, R104, R218 ;  /* 0x0000006869da723e */ /* 0x000fc600048070da */
[----:B------:R-:W-:Y:S08]  /*49e0*/  MUFU.EX2 R80, R80 ;  /* 0x0000005000507308 */ /* 0x000ff00000000800 */
[----:B------:R-:W-:Y:S01]  /*49f0*/  MUFU.EX2 R81, R81 ;  /* 0x0000005100517308 */ /* 0x000fe20000000800 */
[----:B--2---:R-:W-:-:S04]  /*4a00*/  F2FP.SATFINITE.E4M3.F32.PACK_AB_MERGE_C R212, R82, R3, RZ ;  /* 0x0000000352d4723e */ /* 0x004fc800048070ff */
[----:B------:R-:W-:Y:S02]  /*4a10*/  F2FP.SATFINITE.E4M3.F32.PACK_AB_MERGE_C R212, R73, R102, R212 ;  /* 0x0000006649d4723e */ /* 0x000fe400048070d4 */
[----:B0-----:R-:W-:Y:S01]  /*4a20*/  FMNMX.FTZ R5, R44, R5, !PT ;  /* 0x000000052c057209 */ /* 0x001fe20007810000 */
[----:B------:R-:W-:Y:S01]  /*4a30*/  IMAD.U32 R44, RZ, RZ, UR42 ;  /* 0x0000002aff2c7e24 */ /* 0x000fe2000f8e00ff */
[----:B------:R-:W-:Y:S02]  /*4a40*/  MUFU.EX2 R85, R85 ;  /* 0x0000005500557308 */ /* 0x000fe40000000800 */
[C---:B------:R-:W-:Y:S01]  /*4a50*/  FSETP.NEU.FTZ.AND P3, PT, R5.reuse, -INF , PT ;  /* 0xff8000000500780b */ /* 0x040fe20003f7d000 */
[----:B------:R-:W-:-:S05]  /*4a60*/  FFMA.FTZ R44, R5, R44, -8 ;  /* 0xc1000000052c7423 */ /* 0x000fca000001002c */
[----:B------:R-:W-:Y:S01]  /*4a70*/  FSEL R44, R44, RZ, P3 ;  /* 0x000000ff2c2c7208 */ /* 0x000fe20001800000 */
[----:B------:R-:W-:Y:S01]  /*4a80*/  MUFU.EX2 R56, R56 ;  /* 0x0000003800387308 */ /* 0x000fe20000000800 */
[----:B------:R-:W-:-:S03]  /*4a90*/  PLOP3.LUT P3, PT, PT, PT, UP1, 0x80, 0x0 ;  /* 0x000000000000781c */ /* 0x000fc60003f6f018 */
        /* <DEDUP_REMOVED lines=18> */
[----:B------:R-:W-:Y:S01]  /*4bc0*/  FADD.FTZ R87, R9, R126 ;  /* 0x0000007e09577221 */ /* 0x000fe20000010000 */
[----:B------:R-:W-:-:S01]  /*4bd0*/  FFMA.FTZ R111, R115, UR42, -R44 ;  /* 0x0000002a736f7c23 */ /* 0x000fc2000801082c */
[--C-:B------:R-:W-:Y:S01]  /*4be0*/  FFMA.FTZ R106, R106, UR42, -R44.reuse ;  /* 0x0000002a6a6a7c23 */ /* 0x100fe2000801082c */
[----:B------:R-:W-:-:S01]  /*4bf0*/  FFMA.FTZ R115, R119, UR42, -R44 ;  /* 0x0000002a77737c23 */ /* 0x000fc2000801082c */
        /* <DEDUP_REMOVED lines=14> */
[----:B------:R-:W-:Y:S01]  /*4ce0*/  @!P0 PRMT R58, RZ, 0x654, R2 ;  /* 0x00000654ff3a8816 */ /* 0x000fe20000000002 */
[----:B------:R-:W-:-:S01]  /*4cf0*/  FFMA.FTZ R90, R90, UR42, -R44 ;  /* 0x0000002a5a5a7c23 */ /* 0x000fc2000801082c */
[----:B------:R-:W0:Y:S01]  /*4d00*/  MUFU.EX2 R48, R48 ;  /* 0x0000003000307308 */ /* 0x000e220000000800 */
[----:B-1----:R-:W-:-:S01]  /*4d10*/  FADD.FTZ R127, R49, R128 ;  /* 0x00000080317f7221 */ /* 0x002fc20000010000 */
[----:B------:R-:W-:Y:S01]  /*4d20*/  FADD.FTZ R128, R12, R87 ;  /* 0x000000570c807221 */ /* 0x000fe20000010000 */
[----:B------:R1:W-:Y:S01]  /*4d30*/  @!P0 SYNCS.ARRIVE.TRANS64.RED.A1T0 RZ, [R58+URZ], RZ ;  /* 0x000000ff3aff89a7 */ /* 0x0003e2000810043f */
[----:B------:R-:W-:-:S01]  /*4d40*/  FFMA.FTZ R91, R91, UR42, -R44 ;  /* 0x0000002a5b5b7c23 */ /* 0x000fc2000801082c */
[--C-:B------:R-:W-:Y:S01]  /*4d50*/  FFMA.FTZ R108, R108, UR42, -R44.reuse ;  /* 0x0000002a6c6c7c23 */ /* 0x100fe2000801082c */
[----:B------:R-:W-:-:S01]  /*4d60*/  FFMA.FTZ R66, R66, UR42, -R44 ;  /* 0x0000002a42427c23 */ /* 0x000fc2000801082c */
[----:B------:R-:W-:Y:S01]  /*4d70*/  FFMA.FTZ R67, R67, UR42, -R44 ;  /* 0x0000002a43437c23 */ /* 0x000fe2000801082c */
[----:B------:R-:W3:Y:S01]  /*4d80*/  MUFU.EX2 R53, R53 ;  /* 0x0000003500357308 */ /* 0x000ee20000000800 */
[----:B--2---:R-:W-:-:S01]  /*4d90*/  FADD.FTZ R127, R52, R127 ;  /* 0x0000007f347f7221 */ /* 0x004fc20000010000 */
[--C-:B------:R-:W-:Y:S01]  /*4da0*/  FFMA.FTZ R74, R74, UR42, -R44.reuse ;  /* 0x0000002a4a4a7c23 */ /* 0x100fe2000801082c */
[----:B-1----:R-:W-:-:S01]  /*4db0*/  FFMA.FTZ R58, R84, UR42, -R44 ;  /* 0x0000002a543a7c23 */ /* 0x002fc2000801082c */
[--C-:B------:R-:W-:Y:S01]  /*4dc0*/  FFMA.FTZ R70, R70, UR42, -R44.reuse ;  /* 0x0000002a46467c23 */ /* 0x100fe2000801082c */
[----:B------:R-:W-:-:S01]  /*4dd0*/  FFMA.FTZ R75, R75, UR42, -R44 ;  /* 0x0000002a4b4b7c23 */ /* 0x000fc2000801082c */
[----:B------:R-:W-:Y:S01]  /*4de0*/  F2FP.SATFINITE.E4M3.F32.PACK_AB_MERGE_C R225, R52, R49, RZ ;  /* 0x0000003134e1723e */ /* 0x000fe200048070ff */
[----:B------:R-:W-:-:S01]  /*4df0*/  FFMA.FTZ R77, R77, UR42, -R44 ;  /* 0x0000002a4d4d7c23 */ /* 0x000fc2000801082c */
[----:B------:R-:W1:Y:S01]  /*4e00*/  MUFU.EX2 R122, R122 ;  /* 0x0000007a007a7308 */ /* 0x000e620000000800 */
[----:B0-----:R-:W-:-:S01]  /*4e10*/  FADD.FTZ R126, R48, R127 ;  /* 0x0000007f307e7221 */ /* 0x001fc20000010000 */
[----:B------:R-:W-:Y:S01]  /*4e20*/  FADD.FTZ R127, R13, R128 ;  /* 0x000000800d7f7221 */ /* 0x000fe20000010000 */
[----:B------:R-:W-:-:S01]  /*4e30*/  FFMA.FTZ R59, R59, UR42, -R44 ;  /* 0x0000002a3b3b7c23 */ /* 0x000fc2000801082c */
[--C-:B------:R-:W-:Y:S01]  /*4e40*/  FFMA.FTZ R63, R63, UR42, -R44.reuse ;  /* 0x0000002a3f3f7c23 */ /* 0x100fe2000801082c */
[----:B------:R-:W-:Y:S01]  /*4e50*/  F2FP.SATFINITE.E4M3.F32.PACK_AB_MERGE_C R225, R45, R6, R225 ;  /* 0x000000062de1723e */ /* 0x000fe200048070e1 */
[--C-:B------:R-:W-:Y:S01]  /*4e60*/  FFMA.FTZ R71, R71, UR42, -R44.reuse ;  /* 0x0000002a47477c23 */ /* 0x100fe2000801082c */
[----:B------:R-:W-:-:S01]  /*4e70*/  FFMA.FTZ R113, R113, UR42, -R44 ;  /* 0x0000002a71717c23 */ /* 0x000fc2000801082c */
[----:B------:R-:W0:Y:S01]  /*4e80*/  MUFU.EX2 R123, R123 ;  /* 0x0000007b007b7308 */ /* 0x000e220000000800 */
[----:B---3--:R-:W-:-:S01]  /*4e90*/  FADD.FTZ R87, R53, R126 ;  /* 0x0000007e35577221 */ /* 0x008fc20000010000 */
[----:B------:R-:W-:Y:S01]  /*4ea0*/  FADD.FTZ R126, R14, R127 ;  /* 0x0000007f0e7e7221 */ /* 0x000fe20000010000 */
[----:B------:R-:W-:-:S01]  /*4eb0*/  FFMA.FTZ R116, R116, UR42, -R44 ;  /* 0x0000002a74747c23 */ /* 0x000fc2000801082c */
[--C-:B------:R-:W-:Y:S01]  /*4ec0*/  FFMA.FTZ R117, R117, UR42, -R44.reuse ;  /* 0x0000002a75757c23 */ /* 0x100fe2000801082c */
[----:B------:R-:W-:-:S01]  /*4ed0*/  FFMA.FTZ R61, R61, UR42, -R44 ;  /* 0x0000002a3d3d7c23 */ /* 0x000fc2000801082c */
[--C-:B------:R-:W-:Y:S01]  /*4ee0*/  FFMA.FTZ R64, R64, UR42, -R44.reuse ;  /* 0x0000002a40407c23 */ /* 0x100fe2000801082c */
[----:B------:R-:W-:-:S01]  /*4ef0*/  FFMA.FTZ R65, R65, UR42, -R44 ;  /* 0x0000002a41417c23 */ /* 0x000fc2000801082c */
[----:B------:R-:W-:Y:S01]  /*4f00*/  MUFU.EX2 R106, R106 ;  /* 0x0000006a006a7308 */ /* 0x000fe20000000800 */
[----:B-1----:R-:W-:-:S01]  /*4f10*/  FADD.FTZ R84, R122, R87 ;  /* 0x000000577a547221 */ /* 0x002fc20000010000 */
[----:B------:R-:W-:Y:S01]  /*4f20*/  FADD.FTZ R87, R15, R126 ;  /* 0x0000007e0f577221 */ /* 0x000fe20000010000 */
[----:B------:R-:W-:-:S01]  /*4f30*/  FFMA.FTZ R68, R68, UR42, -R44 ;  /* 0x0000002a44447c23 */ /* 0x000fc2000801082c */
[--C-:B------:R-:W-:Y:S01]  /*4f40*/  FFMA.FTZ R69, R69, UR42, -R44.reuse ;  /* 0x0000002a45457c23 */ /* 0x100fe2000801082c */
[----:B------:R-:W-:-:S01]  /*4f50*/  FFMA.FTZ R120, R120, UR42, -R44 ;  /* 0x0000002a78787c23 */ /* 0x000fc2000801082c */
[----:B------:R-:W-:Y:S01]  /*4f60*/  FADD.FTZ R126, R20, R87 ;  /* 0x00000057147e7221 */ /* 0x000fe20000010000 */
[----:B------:R-:W-:-:S01]  /*4f70*/  FFMA.FTZ R92, R92, UR42, -R44 ;  /* 0x0000002a5c5c7c23 */ /* 0x000fc2000801082c */
[----:B------:R-:W-:Y:S01]  /*4f80*/  MUFU.EX2 R107, R107 ;  /* 0x0000006b006b7308 */ /* 0x000fe20000000800 */
[----:B0-----:R-:W-:Y:S01]  /*4f90*/  F2FP.SATFINITE.E4M3.F32.PACK_AB_MERGE_C R227, R123, R122, RZ ;  /* 0x0000007a7be3723e */ /* 0x001fe200048070ff */
[----:B------:R-:W-:-:S03]  /*4fa0*/  FADD.FTZ R87, R21, R126 ;  /* 0x0000007e15577221 */ /* 0x000fc60000010000 */
[----:B------:R-:W-:Y:S01]  /*4fb0*/  F2FP.SATFINITE.E4M3.F32.PACK_AB_MERGE_C R227, R53, R48, R227 ;  /* 0x0000003035e3723e */ /* 0x000fe200048070e3 */
[----:B------:R-:W-:-:S02]  /*4fc0*/  FADD.FTZ R87, R72, R87 ;  /* 0x0000005748577221 */ /* 0x000fc40000010000 */
[----:B------:R-:W-:Y:S02]  /*4fd0*/  MUFU.EX2 R124, R124 ;  /* 0x0000007c007c7308 */ /* 0x000fe40000000800 */
[----:B------:R-:W-:-:S01]  /*4fe0*/  FADD.FTZ R126, R76, R87 ;  /* 0x000000574c7e7221 */ /* 0x000fc20000010000 */
[----:B------:R-:W-:-:S05]  /*4ff0*/  FFMA.FTZ R87, R51, UR42, -R44 ;  /* 0x0000002a33577c23 */ /* 0x000fca000801082c */
[----:B------:R-:W0:Y:S08]  /*5000*/  MUFU.EX2 R125, R125 ;  /* 0x0000007d007d7308 */ /* 0x000e300000000800 */
[----:B------:R1:W-:Y:S08]  /*5010*/  MUFU.EX2 R2, R83 ;  /* 0x0000005300027308 */ /* 0x0003f00000000800 */
[----:B------:R-:W2:Y:S01]  /*5020*/  MUFU.EX2 R110, R110 ;  /* 0x0000006e006e7308 */ /* 0x000ea20000000800 */
[----:B-1----:R-:W-:-:S01]  /*5030*/  FADD.FTZ R83, R123, R84 ;  /* 0x000000547b537221 */ /* 0x002fc20000010000 */
[----:B0-----:R-:W-:-:S03]  /*5040*/  F2FP.SATFINITE.E4M3.F32.PACK_AB_MERGE_C R221, R125, R124, RZ ;  /* 0x0000007c7ddd723e */ /* 0x001fc600048070ff */
[----:B------:R-:W-:Y:S01]  /*5050*/  FADD.FTZ R84, R106, R83 ;  /* 0x000000536a547221 */ /* 0x000fe20000010000 */
[C---:B------:R-:W-:Y:S02]  /*5060*/  F2FP.SATFINITE.E4M3.F32.PACK_AB_MERGE_C R221, R107.reuse, R106, R221 ;  /* 0x0000006a6bdd723e */ /* 0x040fe400048070dd */
[----:B------:R-:W0:Y:S01]  /*5070*/  MUFU.EX2 R111, R111 ;  /* 0x0000006f006f7308 */ /* 0x000e220000000800 */
[----:B------:R-:W-:-:S04]  /*5080*/  FADD.FTZ R83, R107, R84 ;  /* 0x000000546b537221 */ /* 0x000fc80000010000 */
[----:B------:R-:W-:Y:S01]  /*5090*/  FADD.FTZ R84, R124, R83 ;  /* 0x000000537c547221 */ /* 0x000fe20000010000 */
[----:B------:R-:W-:-:S02]  /*50a0*/  FFMA.FTZ R83, R60, UR42, -R44 ;  /* 0x0000002a3c537c23 */ /* 0x000fc4000801082c */
[----:B------:R-:W1:Y:S01]  /*50b0*/  MUFU.EX2 R114, R114 ;  /* 0x0000007200727308 */ /* 0x000e620000000800 */
[----:B------:R-:W-:-:S01]  /*50c0*/  FADD.FTZ R127, R125, R84 ;  /* 0x000000547d7f7221 */ /* 0x000fc20000010000 */
[----:B------:R-:W-:-:S03]  /*50d0*/  FFMA.FTZ R84, R50, UR42, -R44 ;  /* 0x0000002a32547c23 */ /* 0x000fc6000801082c */
[----:B--2---:R-:W-:Y:S01]  /*50e0*/  FADD.FTZ R50, R110, R127 ;  /* 0x0000007f6e327221 */ /* 0x004fe20000010000 */
[----:B------:R-:W-:-:S01]  /*50f0*/  FADD.FTZ R127, R89, R126 ;  /* 0x0000007e597f7221 */ /* 0x000fc20000010000 */
[----:B------:R-:W-:Y:S01]  /*5100*/  FFMA.FTZ R126, R54, UR42, -R44 ;  /* 0x0000002a367e7c23 */ /* 0x000fe2000801082c */
[----:B------:R-:W2:Y:S01]  /*5110*/  MUFU.EX2 R115, R115 ;  /* 0x0000007300737308 */ /* 0x000ea20000000800 */
[----:B0-----:R-:W-:-:S01]  /*5120*/  FADD.FTZ R129, R111, R50 ;  /* 0x000000326f817221 */ /* 0x001fc20000010000 */
[----:B------:R-:W-:Y:S01]  /*5130*/  FADD.FTZ R50, R88, R127 ;  /* 0x0000007f58327221 */ /* 0x000fe20000010000 */
[----:B------:R-:W-:-:S01]  /*5140*/  FFMA.FTZ R127, R55, UR42, -R44 ;  /* 0x0000002a377f7c23 */ /* 0x000fc2000801082c */
[----:B------:R-:W-:Y:S02]  /*5150*/  FFMA.FTZ R44, R121, UR42, -R44 ;  /* 0x0000002a792c7c23 */ /* 0x000fe4000801082c */
[----:B------:R-:W-:-:S02]  /*5160*/  FADD.FTZ R55, R93, R50 ;  /* 0x000000325d377221 */ /* 0x000fc40000010000 */
[----:B------:R-:W-:Y:S01]  /*5170*/  MUFU.EX2 R90, R90 ;  /* 0x0000005a005a7308 */ /* 0x000fe20000000800 */
[----:B-1----:R-:W-:-:S01]  /*5180*/  FADD.FTZ R54, R114, R129 ;  /* 0x0000008172367221 */ /* 0x002fc20000010000 */
[----:B------:R-:W-:-:S06]  /*5190*/  FADD.FTZ R50, R96, R55 ;  /* 0x0000003760327221 */ /* 0x000fcc0000010000 */
[----:B------:R-:W-:Y:S01]  /*51a0*/  MUFU.EX2 R91, R91 ;  /* 0x0000005b005b7308 */ /* 0x000fe20000000800 */
[----:B--2---:R-:W-:-:S01]  /*51b0*/  FADD.FTZ R129, R115, R54 ;  /* 0x0000003673817221 */ /* 0x004fc20000010000 */
[----:B------:R-:W-:-:S04]  /*51c0*/  F2FP.SATFINITE.E4M3.F32.PACK_AB_MERGE_C R223, R115, R114, RZ ;  /* 0x0000007273df723e */ /* 0x000fc800048070ff */
[----:B------:R-:W-:Y:S02]  /*51d0*/  F2FP.SATFINITE.E4M3.F32.PACK_AB_MERGE_C R223, R111, R110, R223 ;  /* 0x0000006e6fdf723e */ /* 0x000fe400048070df */
[----:B------:R-:W-:Y:S08]  /*51e0*/  MUFU.EX2 R108, R108 ;  /* 0x0000006c006c7308 */ /* 0x000ff00000000800 */
[----:B------:R-:W0:Y:S08]  /*51f0*/  MUFU.EX2 R119, R119 ;  /* 0x0000007700777308 */ /* 0x000e300000000800 */
[----:B------:R-:W1:Y:S08]  /*5200*/  MUFU.EX2 R95, R95 ;  /* 0x0000005f005f7308 */ /* 0x000e700000000800 */
[----:B------:R2:W-:Y:S01]  /*5210*/  MUFU.EX2 R60, R66 ;  /* 0x00000042003c7308 */ /* 0x0005e20000000800 */
[----:B0-----:R-:W-:-:S04]  /*5220*/  F2FP.SATFINITE.E4M3.F32.PACK_AB_MERGE_C R217, R119, R108, RZ ;  /* 0x0000006c77d9723e */ /* 0x001fc800048070ff */
[----:B------:R-:W-:-:S03]  /*5230*/  F2FP.SATFINITE.E4M3.F32.PACK_AB_MERGE_C R217, R91, R90, R217 ;  /* 0x0000005a5bd9723e */ /* 0x000fc600048070d9 */
[----:B------:R0:W-:Y:S01]  /*5240*/  MUFU.EX2 R51, R67 ;  /* 0x0000004300337308 */ /* 0x0001e20000000800 */
[----:B--2---:R-:W-:-:S04]  /*5250*/  FADD.FTZ R66, R90, R129 ;  /* 0x000000815a427221 */ /* 0x004fc80000010000 */
[----:B------:R-:W-:-:S03]  /*5260*/  FADD.FTZ R129, R91, R66 ;  /* 0x000000425b817221 */ /* 0x000fc60000010000 */
[----:B------:R-:W2:Y:S01]  /*5270*/  MUFU.EX2 R98, R98 ;  /* 0x0000006200627308 */ /* 0x000ea20000000800 */
[----:B0-----:R-:W-:-:S01]  /*5280*/  FADD.FTZ R67, R97, R50 ;  /* 0x0000003261437221 */ /* 0x001fc20000010000 */
[----:B------:R-:W-:-:S03]  /*5290*/  FADD.FTZ R66, R108, R129 ;  /* 0x000000816c427221 */ /* 0x000fc60000010000 */
[----:B------:R-:W-:Y:S01]  /*52a0*/  FADD.FTZ R50, R100, R67 ;  /* 0x0000004364327221 */ /* 0x000fe20000010000 */
[----:B------:R-:W-:-:S02]  /*52b0*/  FADD.FTZ R66, R119, R66 ;  /* 0x0000004277427221 */ /* 0x000fc40000010000 */
[----:B------:R-:W0:Y:S01]  /*52c0*/  MUFU.EX2 R99, R99 ;  /* 0x0000006300637308 */ /* 0x000e220000000800 */
[----:B------:R-:W-:-:S01]  /*52d0*/  FADD.FTZ R67, R101, R50 ;  /* 0x0000003265437221 */ /* 0x000fc20000010000 */
[----:B-1----:R-:W-:-:S06]  /*52e0*/  FADD.FTZ R9, R95, R66 ;  /* 0x000000425f097221 */ /* 0x002fcc0000010000 */
[----:B------:R-:W1:Y:S01]  /*52f0*/  MUFU.EX2 R112, R112 ;  /* 0x0000007000707308 */ /* 0x000e620000000800 */
[----:B--2---:R-:W-:-:S07]  /*5300*/  FADD.FTZ R10, R98, R9 ;  /* 0x00000009620a7221 */ /* 0x004fce0000010000 */
[----:B------:R2:W-:Y:S01]  /*5310*/  MUFU.EX2 R54, R70 ;  /* 0x0000004600367308 */ /* 0x0005e20000000800 */
[----:B0-----:R-:W-:-:S07]  /*5320*/  FADD.FTZ R13, R99, R10 ;  /* 0x0000000a630d7221 */ /* 0x001fce0000010000 */
[----:B------:R-:W0:Y:S01]  /*5330*/  MUFU.EX2 R74, R74 ;  /* 0x0000004a004a7308 */ /* 0x000e220000000800 */
[----:B--2---:R-:W-:-:S01]  /*5340*/  FADD.FTZ R70, R104, R67 ;  /* 0x0000004368467221 */ /* 0x004fc20000010000 */
[C---:B-1----:R-:W-:Y:S01]  /*5350*/  FADD.FTZ R13, R112.reuse, R13 ;  /* 0x0000000d700d7221 */ /* 0x042fe20000010000 */
[----:B------:R-:W-:Y:S02]  /*5360*/  F2FP.SATFINITE.E4M3.F32.PACK_AB_MERGE_C R219, R112, R99, RZ ;  /* 0x0000006370db723e */ /* 0x000fe400048070ff */
[----:B------:R-:W-:Y:S02]  /*5370*/  FADD.FTZ R49, R105, R70 ;  /* 0x0000004669317221 */ /* 0x000fe40000010000 */
[----:B------:R-:W-:Y:S01]  /*5380*/  F2FP.SATFINITE.E4M3.F32.PACK_AB_MERGE_C R219, R98, R95, R219 ;  /* 0x0000005f62db723e */ /* 0x000fe200048070db */
[----:B------:R-:W1:Y:S01]  /*5390*/  MUFU.EX2 R75, R75 ;  /* 0x0000004b004b7308 */ /* 0x000e620000000800 */
[----:B------:R-:W-:-:S01]  /*53a0*/  FADD.FTZ R14, R94, R49 ;  /* 0x000000315e0e7221 */ /* 0x000fc20000010000 */
[----:B------:R-:W-:-:S03]  /*53b0*/  CS2R R48, SRZ ;  /* 0x0000000000307805 */ /* 0x000fc6000001ff00 */
[----:B------:R-:W-:-:S03]  /*53c0*/  FADD.FTZ R21, R109, R14 ;  /* 0x0000000e6d157221 */ /* 0x000fc60000010000 */
[----:B------:R-:W2:Y:S01]  /*53d0*/  MUFU.EX2 R103, R103 ;  /* 0x0000006700677308 */ /* 0x000ea20000000800 */
[----:B------:R-:W-:-:S01]  /*53e0*/  FADD.FTZ R10, R102, R21 ;  /* 0x00000015660a7221 */ /* 0x000fc20000010000 */
[----:B0-----:R-:W-:-:S03]  /*53f0*/  FADD.FTZ R14, R74, R13 ;  /* 0x0000000d4a0e7221 */ /* 0x001fc60000010000 */
[----:B------:R-:W-:Y:S01]  /*5400*/  FADD.FTZ R10, R73, R10 ;  /* 0x0000000a490a7221 */ /* 0x000fe20000010000 */
[----:B------:R-:W-:Y:S02]  /*5410*/  CS2R R72, SRZ ;  /* 0x0000000000487805 */ /* 0x000fe4000001ff00 */
[----:B------:R-:W0:Y:S01]  /*5420*/  MUFU.EX2 R118, R118 ;  /* 0x0000007600767308 */ /* 0x000e220000000800 */
[----:B-1----:R-:W-:-:S01]  /*5430*/  FADD.FTZ R52, R75, R14 ;  /* 0x0000000e4b347221 */ /* 0x002fc20000010000 */
[----:B------:R-:W-:-:S04]  /*5440*/  FADD.FTZ R13, R3, R10 ;  /* 0x0000000a030d7221 */ /* 0x000fc80000010000 */
[----:B------:R-:W-:Y:S02]  /*5450*/  FADD.FTZ R13, R82, R13 ;  /* 0x0000000d520d7221 */ /* 0x000fe40000010000 */
[----:B------:R-:W1:Y:S01]  /*5460*/  MUFU.EX2 R77, R77 ;  /* 0x0000004d004d7308 */ /* 0x000e620000000800 */
[----:B--2---:R-:W-:-:S01]  /*5470*/  FADD.FTZ R21, R103, R52 ;  /* 0x0000003467157221 */ /* 0x004fc20000010000 */
[----:B------:R-:W-:-:S04]  /*5480*/  FADD.FTZ R66, R80, R13 ;  /* 0x0000000d50427221 */ /* 0x000fc80000010000 */
[----:B------:R-:W-:Y:S01]  /*5490*/  FADD.FTZ R13, R81, R66 ;  /* 0x00000042510d7221 */ /* 0x000fe20000010000 */
[----:B------:R-:W-:Y:S01]  /*54a0*/  CS2R R66, SRZ ;  /* 0x0000000000427805 */ /* 0x000fe2000001ff00 */
[----:B------:R-:W2:Y:S01]  /*54b0*/  MUFU.EX2 R78, R78 ;  /* 0x0000004e004e7308 */ /* 0x000ea20000000800 */
[----:B0-----:R-:W-:-:S01]  /*54c0*/  FADD.FTZ R52, R118, R21 ;  /* 0x0000001576347221 */ /* 0x001fc20000010000 */
[----:B------:R-:W-:-:S04]  /*54d0*/  F2FP.SATFINITE.E4M3.F32.PACK_AB_MERGE_C R213, R118, R103, RZ ;  /* 0x0000006776d5723e */ /* 0x000fc800048070ff */
[----:B------:R-:W-:Y:S02]  /*54e0*/  F2FP.SATFINITE.E4M3.F32.PACK_AB_MERGE_C R213, R75, R74, R213 ;  /* 0x0000004a4bd5723e */ /* 0x000fe400048070d5 */
[----:B------:R-:W-:Y:S01]  /*54f0*/  CS2R R74, SRZ ;  /* 0x00000000004a7805 */ /* 0x000fe2000001ff00 */
        /* <DEDUP_REMOVED lines=8> */
[----:B------:R-:W-:Y:S01]  /*5580*/  FADD.FTZ R6, R56, R85 ;  /* 0x0000005538067221 */ /* 0x000fe20000010000 */
[----:B------:R-:W-:Y:S02]  /*5590*/  CS2R R52, SRZ ;  /* 0x0000000000347805 */ /* 0x000fe4000001ff00 */
[----:B------:R-:W-:-:S03]  /*55a0*/  CS2R R80, SRZ ;  /* 0x0000000000507805 */ /* 0x000fc6000001ff00 */
[----:B------:R-:W2:Y:S01]  /*55b0*/  MUFU.EX2 R57, R57 ;  /* 0x0000003900397308 */ /* 0x000ea20000000800 */
[----:B0-----:R-:W-:-:S07]  /*55c0*/  FADD.FTZ R3, R79, R8 ;  /* 0x000000084f037221 */ /* 0x001fce0000010000 */
[----:B------:R-:W0:Y:S01]  /*55d0*/  MUFU.EX2 R59, R59 ;  /* 0x0000003b003b7308 */ /* 0x000e220000000800 */
[----:B-1----:R-:W-:-:S01]  /*55e0*/  FADD.FTZ R3, R86, R3 ;  /* 0x0000000356037221 */ /* 0x002fc20000010000 */
[----:B------:R-:W-:-:S03]  /*55f0*/  F2FP.SATFINITE.E4M3.F32.PACK_AB_MERGE_C R79, R86, R79, RZ ;  /* 0x0000004f564f723e */ /* 0x000fc600048070ff */
[----:B------:R-:W-:Y:S01]  /*5600*/  FADD.FTZ R8, R2, R3 ;  /* 0x0000000302087221 */ /* 0x000fe20000010000 */
[----:B------:R-:W-:Y:S02]  /*5610*/  F2FP.SATFINITE.E4M3.F32.PACK_AB_MERGE_C R215, R78, R77, R79 ;  /* 0x0000004d4ed7723e */ /* 0x000fe4000480704f */
[----:B------:R-:W-:Y:S01]  /*5620*/  CS2R R76, SRZ ;  /* 0x00000000004c7805 */ /* 0x000fe2000001ff00 */
[----:B------:R-:W1:Y:S01]  /*5630*/  MUFU.EX2 R58, R58 ;  /* 0x0000003a003a7308 */ /* 0x000e620000000800 */
[----:B--2---:R-:W-:-:S01]  /*5640*/  FADD.FTZ R3, R57, R6 ;  /* 0x0000000639037221 */ /* 0x004fc20000010000 */
[----:B------:R-:W-:-:S03]  /*5650*/  CS2R R78, SRZ ;  /* 0x00000000004e7805 */ /* 0x000fc6000001ff00 */
[----:B------:R-:W-:-:S03]  /*5660*/  FADD.FTZ R6, R42, R3 ;  /* 0x000000032a067221 */ /* 0x000fc60000010000 */
[----:B------:R-:W2:Y:S01]  /*5670*/  MUFU.EX2 R43, R43 ;  /* 0x0000002b002b7308 */ /* 0x000ea20000000800 */
[----:B0-----:R-:W-:-:S07]  /*5680*/  FADD.FTZ R7, R59, R8 ;  /* 0x000000083b077221 */ /* 0x001fce0000010000 */
[----:B------:R-:W0:Y:S01]  /*5690*/  MUFU.EX2 R63, R63 ;  /* 0x0000003f003f7308 */ /* 0x000e220000000800 */
[----:B-1----:R-:W-:-:S07]  /*56a0*/  FADD.FTZ R8, R58, R7 ;  /* 0x000000073a087221 */ /* 0x002fce0000010000 */
[----:B------:R-:W1:Y:S01]  /*56b0*/  MUFU.EX2 R46, R46 ;  /* 0x0000002e002e7308 */ /* 0x000e620000000800 */
[C---:B--2---:R-:W-:Y:S01]  /*56c0*/  F2FP.SATFINITE.E4M3.F32.PACK_AB_MERGE_C R42, R43.reuse, R42, RZ ;  /* 0x0000002a2b2a723e */ /* 0x044fe200048070ff */
[----:B------:R-:W-:-:S03]  /*56d0*/  FADD.FTZ R43, R43, R6 ;  /* 0x000000062b2b7221 */ /* 0x000fc60000010000 */
[----:B------:R-:W-:Y:S02]  /*56e0*/  F2FP.SATFINITE.E4M3.F32.PACK_AB_MERGE_C R208, R57, R56, R42 ;  /* 0x0000003839d0723e */ /* 0x000fe4000480702a */
[----:B------:R-:W-:Y:S01]  /*56f0*/  CS2R R56, SRZ ;  /* 0x0000000000387805 */ /* 0x000fe2000001ff00 */
[----:B------:R-:W2:Y:S01]  /*5700*/  MUFU.EX2 R47, R47 ;  /* 0x0000002f002f7308 */ /* 0x000ea20000000800 */
[C---:B0-----:R-:W-:Y:S01]  /*5710*/  F2FP.SATFINITE.E4M3.F32.PACK_AB_MERGE_C R58, R63.reuse, R58, RZ ;  /* 0x0000003a3f3a723e */ /* 0x041fe200048070ff */
[----:B------:R-:W-:-:S03]  /*5720*/  FADD.FTZ R63, R63, R8 ;  /* 0x000000083f3f7221 */ /* 0x000fc60000010000 */
[----:B------:R-:W-:Y:S01]  /*5730*/  F2FP.SATFINITE.E4M3.F32.PACK_AB_MERGE_C R209, R59, R2, R58 ;  /* 0x000000023bd1723e */ /* 0x000fe2000480703a */
[----:B------:R-:W-:-:S01]  /*5740*/  FADD.FTZ R8, R60, R63 ;  /* 0x0000003f3c087221 */ /* 0x000fc20000010000 */
[----:B------:R-:W-:Y:S01]  /*5750*/  CS2R R58, SRZ ;  /* 0x00000000003a7805 */ /* 0x000fe2000001ff00 */
[----:B------:R-:W0:Y:S01]  /*5760*/  MUFU.EX2 R27, R27 ;  /* 0x0000001b001b7308 */ /* 0x000e220000000800 */
[----:B-1----:R-:W-:-:S01]  /*5770*/  FADD.FTZ R6, R46, R43 ;  /* 0x0000002b2e067221 */ /* 0x002fc20000010000 */
[----:B------:R-:W-:Y:S01]  /*5780*/  FADD.FTZ R7, R51, R8 ;  /* 0x0000000833077221 */ /* 0x000fe20000010000 */
[----:B------:R-:W-:Y:S02]  /*5790*/  CS2R R42, SRZ ;  /* 0x00000000002a7805 */ /* 0x000fe4000001ff00 */
[----:B------:R-:W-:Y:S01]  /*57a0*/  CS2R R62, SRZ ;  /* 0x00000000003e7805 */ /* 0x000fe2000001ff00 */
[----:B------:R-:W-:-:S02]  /*57b0*/  FADD.FTZ R8, R54, R7 ;  /* 0x0000000736087221 */ /* 0x000fc40000010000 */
[----:B------:R1:W3:Y:S01]  /*57c0*/  MUFU.EX2 R55, R71 ;  /* 0x0000004700377308 */ /* 0x0002e20000000800 */
[----:B--2---:R-:W-:-:S04]  /*57d0*/  FADD.FTZ R3, R47, R6 ;  /* 0x000000062f037221 */ /* 0x004fc80000010000 */
[----:B------:R-:W-:-:S03]  /*57e0*/  FADD.FTZ R6, R26, R3 ;  /* 0x000000031a067221 */ /* 0x000fc60000010000 */
[----:B------:R-:W2:Y:S01]  /*57f0*/  MUFU.EX2 R50, R113 ;  /* 0x0000007100327308 */ /* 0x000ea20000000800 */
[C---:B0-----:R-:W-:Y:S01]  /*5800*/  F2FP.SATFINITE.E4M3.F32.PACK_AB_MERGE_C R26, R27.reuse, R26, RZ ;  /* 0x0000001a1b1a723e */ /* 0x041fe200048070ff */
[----:B------:R-:W-:Y:S01]  /*5810*/  FADD.FTZ R27, R27, R6 ;  /* 0x000000061b1b7221 */ /* 0x000fe20000010000 */
[----:B-1----:R-:W-:Y:S02]  /*5820*/  CS2R R70, SRZ ;  /* 0x0000000000467805 */ /* 0x002fe4000001ff00 */
[----:B------:R-:W-:Y:S01]  /*5830*/  F2FP.SATFINITE.E4M3.F32.PACK_AB_MERGE_C R210, R47, R46, R26 ;  /* 0x0000002e2fd2723e */ /* 0x000fe2000480701a */
[----:B------:R-:W-:-:S01]  /*5840*/  FADD.FTZ R6, R30, R27 ;  /* 0x0000001b1e067221 */ /* 0x000fc20000010000 */
[----:B------:R-:W-:Y:S01]  /*5850*/  CS2R R26, SRZ ;  /* 0x00000000001a7805 */ /* 0x000fe2000001ff00 */
[----:B------:R-:W0:Y:S01]  /*5860*/  MUFU.EX2 R31, R31 ;  /* 0x0000001f001f7308 */ /* 0x000e220000000800 */
[C---:B---3--:R-:W-:Y:S01]  /*5870*/  F2FP.SATFINITE.E4M3.F32.PACK_AB_MERGE_C R54, R55.reuse, R54, RZ ;  /* 0x000000363736723e */ /* 0x048fe200048070ff */
[----:B------:R-:W-:Y:S01]  /*5880*/  FADD.FTZ R55, R55, R8 ;  /* 0x0000000837377221 */ /* 0x000fe20000010000 */
[----:B------:R-:W-:-:S02]  /*5890*/  CS2R R46, SRZ ;  /* 0x00000000002e7805 */ /* 0x000fc4000001ff00 */
[----:B------:R-:W-:-:S03]  /*58a0*/  F2FP.SATFINITE.E4M3.F32.PACK_AB_MERGE_C R211, R51, R60, R54 ;  /* 0x0000003c33d3723e */ /* 0x000fc60004807036 */
[----:B------:R-:W1:Y:S01]  /*58b0*/  MUFU.EX2 R9, R116 ;  /* 0x0000007400097308 */ /* 0x000e620000000800 */
[----:B--2---:R-:W-:-:S01]  /*58c0*/  FADD.FTZ R8, R50, R55 ;  /* 0x0000003732087221 */ /* 0x004fc20000010000 */
[----:B------:R-:W-:-:S06]  /*58d0*/  CS2R R54, SRZ ;  /* 0x0000000000367805 */ /* 0x000fcc000001ff00 */
        /* <DEDUP_REMOVED lines=11> */
[----:B------:R-:W-:Y:S02]  /*5990*/  F2FP.SATFINITE.E4M3.F32.PACK_AB_MERGE_C R204, R31, R30, R34 ;  /* 0x0000001e1fcc723e */ /* 0x000fe40004807022 */
[----:B------:R-:W-:Y:S01]  /*59a0*/  CS2R R30, SRZ ;  /* 0x00000000001e7805 */ /* 0x000fe2000001ff00 */
[----:B------:R1:W3:Y:S01]  /*59b0*/  MUFU.EX2 R10, R84 ;  /* 0x00000054000a7308 */ /* 0x0002e20000000800 */
[----:B--2---:R-:W-:-:S01]  /*59c0*/  FADD.FTZ R3, R14, R3 ;  /* 0x000000030e037221 */ /* 0x004fc20000010000 */
[----:B------:R-:W-:-:S04]  /*59d0*/  F2FP.SATFINITE.E4M3.F32.PACK_AB_MERGE_C R83, R14, R83, RZ ;  /* 0x000000530e53723e */ /* 0x000fc800048070ff */
[----:B------:R-:W-:Y:S02]  /*59e0*/  F2FP.SATFINITE.E4M3.F32.PACK_AB_MERGE_C R205, R9, R50, R83 ;  /* 0x0000003209cd723e */ /* 0x000fe40004807053 */
[----:B------:R-:W-:Y:S01]  /*59f0*/  CS2R R50, SRZ ;  /* 0x0000000000327805 */ /* 0x000fe2000001ff00 */
[----:B------:R-:W2:Y:S01]  /*5a00*/  MUFU.EX2 R39, R39 ;  /* 0x0000002700277308 */ /* 0x000ea20000000800 */
[----:B0-----:R-:W-:-:S01]  /*5a10*/  FADD.FTZ R6, R38, R35 ;  /* 0x0000002326067221 */ /* 0x001fc20000010000 */
[----:B------:R-:W-:Y:S02]  /*5a20*/  CS2R R34, SRZ ;  /* 0x0000000000227805 */ /* 0x000fe4000001ff00 */
[----:B------:R-:W-:Y:S02]  /*5a30*/  CS2R R82, SRZ ;  /* 0x0000000000527805 */ /* 0x000fe4000001ff00 */
[----:B-1----:R-:W-:Y:S02]  /*5a40*/  CS2R R84, SRZ ;  /* 0x0000000000547805 */ /* 0x002fe4000001ff00 */
[----:B------:R-:W0:Y:S01]  /*5a50*/  MUFU.EX2 R87, R87 ;  /* 0x0000005700577308 */ /* 0x000e220000000800 */
[----:B---3--:R-:W-:-:S07]  /*5a60*/  FADD.FTZ R8, R10, R3 ;  /* 0x000000030a087221 */ /* 0x008fce0000010000 */
        /* <DEDUP_REMOVED lines=11> */
[----:B------:R-:W-:Y:S02]  /*5b20*/  F2FP.SATFINITE.E4M3.F32.PACK_AB_MERGE_C R206, R39, R38, R40 ;  /* 0x0000002627ce723e */ /* 0x000fe40004807028 */
[----:B------:R-:W-:Y:S01]  /*5b30*/  CS2R R38, SRZ ;  /* 0x0000000000267805 */ /* 0x000fe2000001ff00 */
[----:B------:R-:W0:Y:S01]  /*5b40*/  MUFU.EX2 R61, R61 ;  /* 0x0000003d003d7308 */ /* 0x000e220000000800 */
[----:B-1----:R-:W-:-:S01]  /*5b50*/  FADD.FTZ R2, R127, R2 ;  /* 0x000000027f027221 */ /* 0x002fc20000010000 */
[----:B------:R-:W-:-:S04]  /*5b60*/  F2FP.SATFINITE.E4M3.F32.PACK_AB_MERGE_C R126, R127, R126, RZ ;  /* 0x0000007e7f7e723e */ /* 0x000fc800048070ff */
[----:B------:R-:W-:Y:S02]  /*5b70*/  F2FP.SATFINITE.E4M3.F32.PACK_AB_MERGE_C R207, R87, R10, R126 ;  /* 0x0000000a57cf723e */ /* 0x000fe4000480707e */
[----:B------:R-:W-:Y:S01]  /*5b80*/  CS2R R86, SRZ ;  /* 0x0000000000567805 */ /* 0x000fe2000001ff00 */
        /* <DEDUP_REMOVED lines=21> */
[----:B------:R-:W-:Y:S02]  /*5ce0*/  F2FP.SATFINITE.E4M3.F32.PACK_AB_MERGE_C R201, R64, R61, R65 ;  /* 0x0000003d40c9723e */ /* 0x000fe40004807041 */
[----:B------:R-:W-:Y:S02]  /*5cf0*/  CS2R R60, SRZ ;  /* 0x00000000003c7805 */ /* 0x000fe4000001ff00 */
[----:B------:R-:W-:Y:S01]  /*5d00*/  CS2R R64, SRZ ;  /* 0x0000000000407805 */ /* 0x000fe2000001ff00 */
[----:B------:R-:W0:Y:S01]  /*5d10*/  MUFU.EX2 R33, R33 ;  /* 0x0000002100217308 */ /* 0x000e220000000800 */
[----:B-1----:R-:W-:-:S01]  /*5d20*/  FADD.FTZ R2, R32, R29 ;  /* 0x0000001d20027221 */ /* 0x002fc20000010000 */
[----:B------:R-:W-:-:S06]  /*5d30*/  CS2R R28, SRZ ;  /* 0x00000000001c7805 */ /* 0x000fcc000001ff00 */
[----:B------:R-:W1:Y:S01]  /*5d40*/  MUFU.EX2 R120, R120 ;  /* 0x0000007800787308 */ /* 0x000e620000000800 */
[----:B--2---:R-:W-:-:S07]  /*5d50*/  FADD.FTZ R3, R69, R68 ;  /* 0x0000004445037221 */ /* 0x004fce0000010000 */
[----:B------:R-:W-:Y:S01]  /*5d60*/  MUFU.EX2 R36, R36 ;  /* 0x0000002400247308 */ /* 0x000fe20000000800 */
[----:B0-----:R-:W-:-:S07]  /*5d70*/  FADD.FTZ R9, R33, R2 ;  /* 0x0000000221097221 */ /* 0x001fce0000010000 */
[----:B------:R-:W0:Y:S01]  /*5d80*/  MUFU.EX2 R37, R37 ;  /* 0x0000002500257308 */ /* 0x000e220000000800 */
[----:B-1----:R-:W-:-:S07]  /*5d90*/  FADD.FTZ R3, R120, R3 ;  /* 0x0000000378037221 */ /* 0x002fce0000010000 */
[----:B------:R-:W1:Y:S08]  /*5da0*/  MUFU.EX2 R92, R92 ;  /* 0x0000005c005c7308 */ /* 0x000e700000000800 */
[----:B------:R2:W3:Y:S01]  /*5db0*/  MUFU.EX2 R7, R44 ;  /* 0x0000002c00077308 */ /* 0x0004e20000000800 */
[----:B0-----:R-:W-:Y:S01]  /*5dc0*/  F2FP.SATFINITE.E4M3.F32.PACK_AB_MERGE_C R6, R37, R36, RZ ;  /* 0x000000242506723e */ /* 0x001fe200048070ff */
[----:B------:R-:W-:-:S03]  /*5dd0*/  FADD.FTZ R36, R36, R9 ;  /* 0x0000000924247221 */ /* 0x000fc60000010000 */
[----:B------:R-:W-:Y:S02]  /*5de0*/  F2FP.SATFINITE.E4M3.F32.PACK_AB_MERGE_C R202, R33, R32, R6 ;  /* 0x0000002021ca723e */ /* 0x000fe40004807006 */
[----:B------:R-:W-:Y:S01]  /*5df0*/  CS2R R32, SRZ ;  /* 0x0000000000207805 */ /* 0x000fe2000001ff00 */
[----:B-1----:R-:W-:Y:S01]  /*5e00*/  FADD.FTZ R2, R92, R3 ;  /* 0x000000035c027221 */ /* 0x002fe20000010000 */
[----:B------:R-:W-:-:S01]  /*5e10*/  FADD.FTZ R3, R37, R36 ;  /* 0x0000002425037221 */ /* 0x000fc20000010000 */
[----:B------:R-:W-:Y:S02]  /*5e20*/  CS2R R36, SRZ ;  /* 0x0000000000247805 */ /* 0x000fe4000001ff00 */
[----:B--2---:R-:W-:Y:S02]  /*5e30*/  CS2R R44, SRZ ;  /* 0x00000000002c7805 */ /* 0x004fe4000001ff00 */
[C---:B---3--:R-:W-:Y:S01]  /*5e40*/  F2FP.SATFINITE.E4M3.F32.PACK_AB_MERGE_C R8, R7.reuse, R92, RZ ;  /* 0x0000005c0708723e */ /* 0x048fe200048070ff */
[----:B------:R-:W-:-:S03]  /*5e50*/  FADD.FTZ R2, R7, R2 ;  /* 0x0000000207027221 */ /* 0x000fc60000010000 */
[----:B------:R-:W-:Y:S02]  /*5e60*/  F2FP.SATFINITE.E4M3.F32.PACK_AB_MERGE_C R203, R120, R69, R8 ;  /* 0x0000004578cb723e */ /* 0x000fe40004807008 */
[----:B------:R-:W-:Y:S01]  /*5e70*/  CS2R R68, SRZ ;  /* 0x0000000000447805 */ /* 0x000fe2000001ff00 */
        /* <DEDUP_REMOVED lines=37> */
.L_x_2103:
[----:B------:R-:W-:Y:S01]  /*60d0*/  ISETP.NE.AND P4, PT, RZ, UR46, PT ;  /* 0x0000002eff007c0c */ /* 0x000fe2000bf85270 */
[----:B------:R-:W-:-:S04]  /*60e0*/  UISETP.NE.AND UP1, UPT, UR58, 0x1, UPT ;  /* 0x000000013a00788c */ /* 0x000fc8000bf25270 */
[----:B------:R-:W-:-:S04]  /*60f0*/  USEL UR48, URZ, 0x1, UP1 ;  /* 0x000000013f307887 */ /* 0x000fc80008800000 */
[----:B------:R-:W-:-:S04]  /*6100*/  ULOP3.LUT UR48, UR59, UR48, URZ, 0x3c, !UPT ;  /* 0x000000303b307292 */ /* 0x000fc8000f8e3c3f */
[----:B------:R-:W-:Y:S08]  /*6110*/  @P4 BRA `(.L_x_2094) ;  /* 0x0000000000384947 */ /* 0x000ff00003800000 */
[----:B------:R-:W-:Y:S05]  /*6120*/  @!P1 BRA `(.L_x_2095) ;  /* 0x0000000000049947 */ /* 0x000fea0003800000 */
[----:B------:R-:W-:Y:S01]  /*6130*/  BPT.TRAP 0x1 ;  /* 0x000000040000795c */ /* 0x000fe20000300000 */
.L_x_2095:
        /* <DEDUP_REMOVED lines=9> */
.L_x_2096:
[----:B-1----:R-:W-:Y:S05]  /*61d0*/  @P3 BRA `(.L_x_2094) ;  /* 0x0000000000083947 */ /* 0x002fea0003800000 */
[----:B------:R-:W1:Y:S02]  /*61e0*/  SYNCS.PHASECHK.TRANS64.TRYWAIT P3, [UR6+0x2e830], R0 ;  /* 0x02e83000ff0075a7 */ /* 0x000e640008060146 */
[----:B-1----:R-:W-:Y:S05]  /*61f0*/  @!P3 BRA `(.L_x_2097) ;  /* 0x000001280004b947 */ /* 0x002fea0003800000 */
.L_x_2094:
[----:B-1----:R-:W1:Y:S01]  /*6200*/  S2R R5, SR_TID.X ;  /* 0x0000000000057919 */ /* 0x002e620000002100 */
        /* <DEDUP_REMOVED lines=23> */
[----:B-1----:R-:W-:Y:S01]  /*6380*/  SHF.R.U32.HI R5, RZ, 0x7, R5 ;  /* 0x00000007ff057819 */ /* 0x002fe20000011605 */
[----:B------:R-:W-:Y:S01]  /*6390*/  UIADD3 UR6, UR60, 0x2, URZ ;  /* 0x000000023c067890 */ /* 0x000fe2000fffe03f */
[----:B------:R-:W-:Y:S01]  /*63a0*/  UMOV UR7, 0x40000040 ;  /* 0x4000004000077882 */ /* 0x000fe20000000000 */
[----:B------:R-:W-:-:S02]  /*63b0*/  UIADD3 UR10, UR60, 0x602, URZ ;  /* 0x000006023c0a7890 */ /* 0x000fc4000fffe03f */
[----:B0-----:R-:W-:Y:S01]  /*63c0*/  VIADD R0, R5, 0x8 ;  /* 0x0000000805007836 */ /* 0x001fe20000000000 */
        /* <DEDUP_REMOVED lines=160> */
.L_x_2099:
[----:B------:R-:W-:Y:S01]  /*6dd0*/  ULEA UR6, UR58, UR41, 0x3 ;  /* 0x000000293a067291 */ /* 0x000fe2000f8e183f */
[----:B------:R-:W-:-:S05]  /*6de0*/  IMAD.U32 R0, RZ, RZ, UR59 ;  /* 0x0000003bff007e24 */ /* 0x000fca000f8e00ff */
[----:B------:R-:W-:-:S04]  /*6df0*/  SHF.L.U32 R0, R0, 0x1f, RZ ;  /* 0x0000001f00007819 */ /* 0x000fc800000006ff */
[----:B------:R0:W1:Y:S01]  /*6e00*/  SYNCS.PHASECHK.TRANS64.TRYWAIT P3, [UR6+0x2e850], R0 ;  /* 0x02e85000ff0075a7 */ /* 0x0000620008060146 */
[----:B------:R-:W-:Y:S05]  /*6e10*/  @!P1 BRA `(.L_x_2100) ;  /* 0x0000000000049947 */ /* 0x000fea0003800000 */
[----:B------:R-:W-:Y:S01]  /*6e20*/  BPT.TRAP 0x1 ;  /* 0x000000040000795c */ /* 0x000fe20000300000 */
.L_x_2100:
[----:B-1----:R-:W-:Y:S05]  /*6e30*/  @P3 BRA `(.L_x_2098) ;  /* 0x0000000000083947 */ /* 0x002fea0003800000 */
[----:B------:R-:W1:Y:S02]  /*6e40*/  SYNCS.PHASECHK.TRANS64.TRYWAIT P3, [UR6+0x2e850], R0 ;  /* 0x02e85000ff0075a7 */ /* 0x000e640008060146 */
[----:B-1----:R-:W-:Y:S05]  /*6e50*/  @!P3 BRA `(.L_x_2101) ;  /* 0x0000011c0004b947 */ /* 0x002fea0003800000 */
.L_x_2098:
[----:B------:R-:W-:Y:S01]  /*6e60*/  UIADD3 UR6, UR41, 0x400, URZ ;  /* 0x0000040029067890 */ /* 0x000fe2000fffe03f */
[----:B------:R-:W-:Y:S01]  /*6e70*/  WARPGROUP.ARRIVE ;  /* 0x00000000000079c5 */ /* 0x000fe20000000000 */
[----:B------:R-:W-:Y:S01]  /*6e80*/  UMOV UR7, 0xc0000010 ;  /* 0xc000001000077882 */ /* 0x000fe20000000000 */
[----:B------:R-:W-:Y:S01]  /*6e90*/  VIADD R8, R18, UR36 ;  /* 0x0000002412087c36 */ /* 0x000fe20008000000 */
[----:B------:R-:W-:Y:S01]  /*6ea0*/  USHF.R.U32.HI UR6, URZ, 0x4, UR6 ;  /* 0x000000043f067899 */ /* 0x000fe20008011606 */
[----:B------:R-:W-:-:S03]  /*6eb0*/  IMAD.U32 R10, RZ, RZ, UR52 ;  /* 0x00000034ff0a7e24 */ /* 0x000fc6000f8e00ff */
[----:B------:R-:W-:-:S04]  /*6ec0*/  ULOP3.LUT UR6, UR6, 0x3fff, URZ, 0xc0, !UPT ;  /* 0x00003fff06067892 */ /* 0x000fc8000f8ec03f */
[----:B------:R-:W-:-:S04]  /*6ed0*/  ULOP3.LUT UR6, UR6, 0x10000, URZ, 0xfc, !UPT ;  /* 0x0001000006067892 */ /* 0x000fc8000f8efc3f */
[----:B------:R-:W-:-:S07]  /*6ee0*/  UIMAD UR10, UR58, 0x700, UR6 ;  /* 0x000007003a0a78a4 */ /* 0x000fce000f8e0206 */
[----:B------:R-:W-:Y:S02]  /*6ef0*/  UMOV UR6, UR10 ;  /* 0x0000000a00067c82 */ /* 0x000fe40008000000 */
[----:B------:R-:W-:Y:S01]  /*6f00*/  QGMMA.64x128x32.F32.E4M3.E4M3 R24, R224, gdesc[UR4], R24, gsb0 ;  /* 0x01e00004e0187df3 */ /* 0x000fe20008000818 */
[----:B------:R-:W-:Y:S01]  /*6f10*/  UIADD3 UR6, UR10, 0x100, URZ ;  /* 0x000001000a067890 */ /* 0x000fe2000fffe03f */
[----:B------:R-:W-:Y:S01]  /*6f20*/  UMOV UR7, 0xc0000010 ;  /* 0xc000001000077882 */ /* 0x000fe20000000000 */
[----:B------:R-:W-:Y:S02]  /*6f30*/  WARPGROUP.DEPBAR.LE gsb0, 0x0 ;  /* 0x00008000000079c5 */ /* 0x000fe40000010000 */
[----:B------:R-:W-:-:S06]  /*6f40*/  WARPGROUP.ARRIVE ;  /* 0x00000000000079c5 */ /* 0x000fcc0000000000 */
[----:B------:R-:W2:Y:S01]  /*6f50*/  S2R R227, SR_TID.X ;  /* 0x0000000000e37919 */ /* 0x000ea20000002100 */
[----:B------:R-:W-:Y:S01]  /*6f60*/  QGMMA.64x128x32.F32.E4M3.E4M3 R24, R220, gdesc[UR4], R24, gsb0 ;  /* 0x01e00004dc187df3 */ /* 0x000fe20008000818 */
[----:B------:R-:W-:Y:S01]  /*6f70*/  UIADD3 UR6, UR10, 0x200, URZ ;  /* 0x000002000a067890 */ /* 0x000fe2000fffe03f */
[----:B------:R-:W-:Y:S01]  /*6f80*/  UMOV UR7, 0xc0000010 ;  /* 0xc000001000077882 */ /* 0x000fe20000000000 */
[----:B--2---:R-:W-:Y:S01]  /*6f90*/  SHF.R.U32.HI R227, RZ, 0x7, R227 ;  /* 0x00000007ffe37819 */ /* 0x004fe200000116e3 */
        /* <DEDUP_REMOVED lines=13> */
[----:B------:R-:W-:Y:S01]  /*7070*/  @UP0 ULDC UR6, c[0x0][0x44c] ;  /* 0x0001130000060ab9 */ /* 0x000fe20000000800 */
[----:B------:R-:W-:Y:S01]  /*7080*/  UMOV UR7, 0xc0000010 ;  /* 0xc000001000077882 */ /* 0x000fe20000000000 */
[----:B01----:R-:W-:Y:S01]  /*7090*/  @P2 IMAD.HI.U32 R0, R8, UR6, RZ ;  /* 0x0000000608002c27 */ /* 0x003fe2000f8e00ff */
[----:B------:R-:W-:-:S04]  /*70a0*/  @UP0 ULDC UR6, c[0x0][0x450] ;  /* 0x0001140000060ab9 */ /* 0x000fc80000000800 */
[----:B------:R-:W-:Y:S01]  /*70b0*/  @P2 SHF.R.U32.HI R8, RZ, UR6, R0 ;  /* 0x00000006ff082c19 */ /* 0x000fe20008011600 */
[----:B------:R-:W-:-:S04]  /*70c0*/  UIMAD UR6, UR57, -0xe0, URZ ;  /* 0xffffff20390678a4 */ /* 0x000fc8000f8e023f */
[----:B------:R-:W0:Y:S02]  /*70d0*/  SHFL.IDX PT, R0, R8, RZ, 0x1c1f ;  /* 0x001c1fff08007589 */ /* 0x000e2400000e0000 */
[----:B------:R-:W-:Y:S01]  /*70e0*/  IMAD.U32 R5, RZ, RZ, UR6 ;  /* 0x00000006ff057e24 */ /* 0x000fe2000f8e00ff */
[----:B------:R-:W-:Y:S01]  /*70f0*/  UIADD3 UR6, UR10, 0x500, URZ ;  /* 0x000005000a067890 */ /* 0x000fe2000fffe03f */
[----:B------:R-:W1:Y:S03]  /*7100*/  SHFL.IDX PT, R8, R8, 0x1, 0x1c1f ;  /* 0x003c1f0008087f89 */ /* 0x000e6600000e0000 */
[----:B------:R-:W-:-:S04]  /*7110*/  IADD3 R5, -R16, 0x1, R5 ;  /* 0x0000000110057810 */ /* 0x000fc80007ffe105 */
[----:B------:R-:W-:-:S05]  /*7120*/  IADD3 R5, -R10, UR51, R5 ;  /* 0x000000330a057c10 */ /* 0x000fca000fffe105 */
[C---:B0-----:R-:W-:Y:S02]  /*7130*/  IMAD.IADD R0, R5.reuse, 0x1, R0 ;  /* 0x0000000105007824 */ /* 0x041fe400078e0200 */
[----:B-1----:R-:W-:-:S03]  /*7140*/  IMAD.IADD R5, R5, 0x1, R8 ;  /* 0x0000000105057824 */ /* 0x002fc600078e0208 */
[C---:B------:R-:W-:Y:S02]  /*7150*/  ISETP.GT.AND P3, PT, R0.reuse, RZ, PT ;  /* 0x000000ff0000720c */ /* 0x040fe40003f64270 */
[----:B------:R-:W-:Y:S02]  /*7160*/  ISETP.GT.AND P4, PT, R0, 0x1, PT ;  /* 0x000000010000780c */ /* 0x000fe40003f84270 */
        /* <DEDUP_REMOVED lines=48> */
[----:B------:R-:W-:Y:S01]  /*7470*/  FMNMX.FTZ R9, R181, R10, !PT ;  /* 0x0000000ab5097209 */ /* 0x000fe20007810000 */
[----:B------:R-:W-:Y:S02]  /*7480*/  WARPGROUP.DEPBAR.LE gsb0, 0x0 ;  /* 0x00008000000079c5 */ /* 0x000fe40000010000 */
[----:B------:R-:W-:Y:S01]  /*7490*/  ISETP.GT.AND P3, PT, R0, 0x48, PT ;  /* 0x000000480000780c */ /* 0x000fe20003f64270 */
[----:B------:R-:W-:Y:S01]  /*74a0*/  WARPGROUP.ARRIVE ;  /* 0x00000000000079c5 */ /* 0x000fe20000000000 */
[----:B------:R-:W-:Y:S02]  /*74b0*/  FSEL R153, R153, -INF , P4 ;  /* 0xff80000099997808 */ /* 0x000fe40002000000 */
[----:B------:R-:W-:-:S02]  /*74c0*/  FMNMX.FTZ R10, R152, R9, !PT ;  /* 0x00000009980a7209 */ /* 0x000fc40007810000 */
[----:B------:R-:W-:Y:S01]  /*74d0*/  ISETP.GT.AND P4, PT, R0, 0x49, PT ;  /* 0x000000490000780c */ /* 0x000fe20003f84270 */
[----:B------:R-:W-:Y:S01]  /*74e0*/  QGMMA.64x128x32.F32.E4M3.E4M3 R24, R204, gdesc[UR4], R24, gsb0 ;  /* 0x01e00004cc187df3 */ /* 0x000fe20008000818 */
[----:B------:R-:W-:Y:S01]  /*74f0*/  FSEL R156, R156, -INF , P3 ;  /* 0xff8000009c9c7808 */ /* 0x000fe20001800000 */
        /* <DEDUP_REMOVED lines=71> */
[----:B------:R-:W-:Y:S01]  /*7970*/  FMNMX.FTZ R10, R104, R9, !PT ;  /* 0x00000009680a7209 */ /* 0x000fe20007810000 */
[----:B------:R-:W-:-:S02]  /*7980*/  WARPGROUP.DEPBAR.LE gsb0, 0x0 ;  /* 0x00008000000079c5 */ /* 0x000fc40000010000 */
[----:B------:R-:W-:Y:S01]  /*7990*/  ISETP.GT.AND P4, PT, R0, 0xa9, PT ;  /* 0x000000a90000780c */ /* 0x000fe20003f84270 */
[----:B------:R-:W-:Y:S01]  /*79a0*/  WARPGROUP.ARRIVE ;  /* 0x00000000000079c5 */ /* 0x000fe20000000000 */
[----:B------:R-:W-:Y:S02]  /*79b0*/  FSEL R108, R108, -INF , P3 ;  /* 0xff8000006c6c7808 */ /* 0x000fe40001800000 */
[----:B------:R-:W-:Y:S02]  /*79c0*/  FMNMX.FTZ R9, R105, R10, !PT ;  /* 0x0000000a69097209 */ /* 0x000fe40007810000 */
[----:B------:R-:W-:Y:S01]  /*79d0*/  ISETP.GT.AND P3, PT, R0, 0xb0, PT ;  /* 0x000000b00000780c */ /* 0x000fe20003f64270 */
[----:B------:R-:W-:Y:S01]  /*79e0*/  QGMMA.64x128x32.F32.E4M3.E4M3 R24, R200, gdesc[UR4], R24, gsb0 ;  /* 0x01e00004c8187df3 */ /* 0x000fe20008000818 */
        /* <DEDUP_REMOVED lines=24> */
[C---:B------:R-:W-:Y:S02]  /*7b70*/  ISETP.GT.AND P3, PT, R0.reuse, 0xd0, PT ;  /* 0x000000d00000780c */ /* 0x040fe40003f64270 */
[----:B------:R-:W-:-:S02]  /*7b80*/  ISETP.GT.AND P4, PT, R0, 0xd1, PT ;  /* 0x000000d10000780c */ /* 0x000fc40003f84270 */
[C---:B------:R-:W-:Y:S02]  /*7b90*/  ISETP.GT.AND P6, PT, R0.reuse, 0xd8, PT ;  /* 0x000000d80000780c */ /* 0x040fe40003fc4270 */
[----:B------:R-:W-:Y:S02]  /*7ba0*/  ISETP.GT.AND P5, PT, R0, 0xd9, PT ;  /* 0x000000d90000780c */ /* 0x000fe40003fa4270 */
[----:B------:R-:W-:Y:S02]  /*7bb0*/  FMNMX.FTZ R0, R92, R9, !PT ;  /* 0x000000095c007209 */ /* 0x000fe40007810000 */
[----:B------:R-:W-:Y:S02]  /*7bc0*/  FSEL R96, R96, -INF , P3 ;  /* 0xff80000060607808 */ /* 0x000fe40001800000 */
[----:B------:R-:W-:Y:S02]  /*7bd0*/  FMNMX.FTZ R9, R93, R0, !PT ;  /* 0x000000005d097209 */ /* 0x000fe40007810000 */
[----:B------:R-:W-:-:S02]  /*7be0*/  FSEL R97, R97, -INF , P4 ;  /* 0xff80000061617808 */ /* 0x000fc40002000000 */
[----:B------:R-:W-:Y:S02]  /*7bf0*/  FMNMX.FTZ R0, R96, R9, !PT ;  /* 0x0000000960007209 */ /* 0x000fe40007810000 */
[----:B------:R-:W-:Y:S02]  /*7c00*/  FSEL R100, R100, -INF , P6 ;  /* 0xff80000064647808 */ /* 0x000fe40003000000 */
[----:B------:R-:W-:Y:S02]  /*7c10*/  FMNMX.FTZ R9, R97, R0, !PT ;  /* 0x0000000061097209 */ /* 0x000fe40007810000 */
[----:B------:R-:W-:Y:S02]  /*7c20*/  FSEL R101, R101, -INF , P5 ;  /* 0xff80000065657808 */ /* 0x000fe40002800000 */
[----:B------:R-:W-:Y:S02]  /*7c30*/  FMNMX.FTZ R0, R100, R9, !PT ;  /* 0x0000000964007209 */ /* 0x000fe40007810000 */
[----:B------:R-:W-:-:S02]  /*7c40*/  ISETP.GT.AND P4, PT, R5, RZ, PT ;  /* 0x000000ff0500720c */ /* 0x000fc40003f84270 */
[----:B------:R-:W-:Y:S02]  /*7c50*/  FMNMX.FTZ R10, R101, R0, !PT ;  /* 0x00000000650a7209 */ /* 0x000fe40007810000 */
[----:B------:R-:W-:-:S03]  /*7c60*/  ISETP.GT.AND P5, PT, R5, 0x1, PT ;  /* 0x000000010500780c */ /* 0x000fc60003fa4270 */
[----:B------:R-:W0:Y:S01]  /*7c70*/  SHFL.BFLY PT, R9, R10, 0x2, 0x1f ;  /* 0x0c401f000a097f89 */ /* 0x000e2200000e0000 */
        /* <DEDUP_REMOVED lines=8> */
[----:B0-----:R-:W-:Y:S01]  /*7d00*/  FMNMX.FTZ R11, R10, R9, !PT ;  /* 0x000000090a0b7209 */ /* 0x001fe20007810000 */
[----:B------:R-:W-:Y:S01]  /*7d10*/  IMAD.U32 R9, RZ, RZ, UR42 ;  /* 0x0000002aff097e24 */ /* 0x000fe2000f8e00ff */
        /* <DEDUP_REMOVED lines=15> */
[----:B------:R-:W-:Y:S01]  /*7e10*/  ISETP.GT.AND P5, PT, R5, 0x51, PT ;  /* 0x000000510500780c */ /* 0x000fe20003fa4270 */
[----:B------:R-:W-:-:S03]  /*7e20*/  WARPGROUP.DEPBAR.LE gsb0, 0x0 ;  /* 0x00008000000079c5 */ /* 0x000fc60000010000 */
[----:B------:R-:W-:Y:S02]  /*7e30*/  FSEL R9, R9, RZ, P3 ;  /* 0x000000ff09097208 */ /* 0x000fe40001800000 */
[----:B------:R-:W-:Y:S02]  /*7e40*/  FSEL R163, R163, -INF , P5 ;  /* 0xff800000a3a37808 */ /* 0x000fe40002800000 */
[----:B------:R-:W-:Y:S01]  /*7e50*/  ISETP.GT.AND P5, PT, R5, 0x59, PT ;  /* 0x000000590500780c */ /* 0x000fe20003fa4270 */
        /* <DEDUP_REMOVED lines=84> */
[--C-:B0-----:R-:W-:Y:S01]  /*83a0*/  FFMA.FTZ R184, R148, UR42, -R9.reuse ;  /* 0x0000002a94b87c23 */ /* 0x101fe20008010809 */
[----:B------:R-:W-:Y:S01]  /*83b0*/  FMNMX.FTZ R180, R162, R189, !PT ;  /* 0x000000bda2b47209 */ /* 0x000fe20007810000 */
[--C-:B------:R-:W-:Y:S01]  /*83c0*/  FFMA.FTZ R116, R116, UR42, -R9.reuse ;  /* 0x0000002a74747c23 */ /* 0x100fe20008010809 */
[----:B------:R-:W-:Y:S01]  /*83d0*/  FSEL R166, R166, -INF , P4 ;  /* 0xff800000a6a67808 */ /* 0x000fe20002000000 */
[--C-:B------:R-:W-:Y:S01]  /*83e0*/  FFMA.FTZ R117, R117, UR42, -R9.reuse ;  /* 0x0000002a75757c23 */ /* 0x100fe20008010809 */
[----:B------:R-:W-:Y:S01]  /*83f0*/  FMNMX.FTZ R189, R163, R180, !PT ;  /* 0x000000b4a3bd7209 */ /* 0x000fe20007810000 */
[--C-:B------:R-:W-:Y:S01]  /*8400*/  FFMA.FTZ R88, R88, UR42, -R9.reuse ;  /* 0x0000002a58587c23 */ /* 0x100fe20008010809 */
[----:B------:R-:W-:Y:S01]  /*8410*/  FSEL R167, R167, -INF , P5 ;  /* 0xff800000a7a77808 */ /* 0x000fe20002800000 */
[--C-:B------:R-:W-:Y:S01]  /*8420*/  FFMA.FTZ R89, R89, UR42, -R9.reuse ;  /* 0x0000002a59597c23 */ /* 0x100fe20008010809 */
[----:B------:R-:W-:Y:S01]  /*8430*/  ISETP.GT.AND P4, PT, R5, 0x60, PT ;  /* 0x000000600500780c */ /* 0x000fe20003f84270 */
[--C-:B------:R-:W-:Y:S01]  /*8440*/  FFMA.FTZ R92, R92, UR42, -R9.reuse ;  /* 0x0000002a5c5c7c23 */ /* 0x100fe20008010809 */
[----:B------:R-:W-:Y:S01]  /*8450*/  FMNMX.FTZ R180, R166, R189, !PT ;  /* 0x000000bda6b47209 */ /* 0x000fe20007810000 */
[--C-:B------:R-:W-:Y:S01]  /*8460*/  FFMA.FTZ R93, R93, UR42, -R9.reuse ;  /* 0x0000002a5d5d7c23 */ /* 0x100fe20008010809 */
[----:B------:R-:W-:Y:S01]  /*8470*/  ISETP.GT.AND P5, PT, R5, 0x61, PT ;  /* 0x000000610500780c */ /* 0x000fe20003fa4270 */
[--C-:B------:R-:W-:Y:S01]  /*8480*/  FFMA.FTZ R96, R96, UR42, -R9.reuse ;  /* 0x0000002a60607c23 */ /* 0x100fe20008010809 */
[----:B------:R-:W-:Y:S01]  /*8490*/  FSEL R138, R138, -INF , P4 ;  /* 0xff8000008a8a7808 */ /* 0x000fe20002000000 */
[--C-:B------:R-:W-:Y:S01]  /*84a0*/  FFMA.FTZ R97, R97, UR42, -R9.reuse ;  /* 0x0000002a61617c23 */ /* 0x100fe20008010809 */
[----:B------:R-:W-:Y:S01]  /*84b0*/  FMNMX.FTZ R189, R167, R180, !PT ;  /* 0x000000b4a7bd7209 */ /* 0x000fe20007810000 */
[----:B------:R-:W-:Y:S01]  /*84c0*/  FFMA.FTZ R100, R100, UR42, -R9 ;  /* 0x0000002a64647c23 */ /* 0x000fe20008010809 */
        /* <DEDUP_REMOVED lines=23> */
[----:B------:R-:W-:Y:S02]  /*8640*/  FSEL R151, R151, -INF , P5 ;  /* 0xff80000097977808 */ /* 0x000fe40002800000 */
[----:B------:R-:W-:-:S02]  /*8650*/  ISETP.GT.AND P4, PT, R5, 0x80, PT ;  /* 0x000000800500780c */ /* 0x000fc40003f84270 */
        /* <DEDUP_REMOVED lines=22> */
[----:B------:R-:W-:Y:S01]  /*87c0*/  FSEL R131, R131, -INF , P5 ;  /* 0xff80000083837808 */ /* 0x000fe20002800000 */
[----:B0-----:R-:W-:Y:S01]  /*87d0*/  FFMA.FTZ R184, R124, UR42, -R9 ;  /* 0x0000002a7cb87c23 */ /* 0x001fe20008010809 */
[----:B------:R-:W-:-:S02]  /*87e0*/  FMNMX.FTZ R180, R130, R189, !PT ;  /* 0x000000bd82b47209 */ /* 0x000fc40007810000 */
[----:B------:R-:W-:Y:S02]  /*87f0*/  ISETP.GT.AND P5, PT, R5, 0x99, PT ;  /* 0x000000990500780c */ /* 0x000fe40003fa4270 */
        /* <DEDUP_REMOVED lines=21> */
[----:B------:R0:W-:Y:S01]  /*8950*/  MUFU.EX2 R110, R184 ;  /* 0x000000b8006e7308 */ /* 0x0001e20000000800 */
[----:B------:R-:W-:-:S02]  /*8960*/  ISETP.GT.AND P5, PT, R5, 0xb1, PT ;  /* 0x000000b10500780c */ /* 0x000fc40003fa4270 */
[----:B------:R-:W-:Y:S02]  /*8970*/  FSEL R114, R114, -INF , P4 ;  /* 0xff80000072727808 */ /* 0x000fe40002000000 */
[----:B------:R-:W-:Y:S02]  /*8980*/  FMNMX.FTZ R189, R111, R180, !PT ;  /* 0x000000b46fbd7209 */ /* 0x000fe40007810000 */
[----:B------:R-:W-:Y:S01]  /*8990*/  ISETP.GT.AND P4, PT, R5, 0xb8, PT ;  /* 0x000000b80500780c */ /* 0x000fe20003f84270 */
[----:B------:R-:W-:Y:S01]  /*89a0*/  MUFU.EX2 R177, R177 ;  /* 0x000000b100b17308 */ /* 0x000fe20000000800 */
[----:B------:R-:W-:Y:S01]  /*89b0*/  FSEL R115, R115, -INF , P5 ;  /* 0xff80000073737808 */ /* 0x000fe20002800000 */
[----:B0-----:R-:W-:Y:S01]  /*89c0*/  FFMA.FTZ R184, R128, UR42, -R9 ;  /* 0x0000002a80b87c23 */ /* 0x001fe20008010809 */
        /* <DEDUP_REMOVED lines=31> */
[--C-:B0-----:R-:W-:Y:S01]  /*8bc0*/  FFMA.FTZ R184, R104, UR42, -R9.reuse ;  /* 0x0000002a68b87c23 */ /* 0x101fe20008010809 */
[----:B------:R-:W-:Y:S01]  /*8bd0*/  FMNMX.FTZ R180, R98, R189, !PT ;  /* 0x000000bd62b47209 */ /* 0x000fe20007810000 */
[----:B------:R-:W-:Y:S01]  /*8be0*/  FFMA.FTZ R9, R101, UR42, -R9 ;  /* 0x0000002a65097c23 */ /* 0x000fe20008010809 */
[----:B------:R-:W-:-:S02]  /*8bf0*/  ISETP.GT.AND P5, PT, R5, 0xd9, PT ;  /* 0x000000d90500780c */ /* 0x000fc40003fa4270 */
[----:B------:R-:W-:Y:S01]  /*8c00*/  FSEL R104, R102, -INF , P4 ;  /* 0xff80000066687808 */ /* 0x000fe20002000000 */
[----:B------:R-:W-:Y:S01]  /*8c10*/  MUFU.EX2 R156, R156 ;  /* 0x0000009c009c7308 */ /* 0x000fe20000000800 */
[----:B------:R-:W-:Y:S02]  /*8c20*/  FMNMX.FTZ R5, R99, R180, !PT ;  /* 0x000000b463057209 */ /* 0x000fe40007810000 */
[----:B------:R-:W-:Y:S02]  /*8c30*/  FSEL R103, R103, -INF , P5 ;  /* 0xff80000067677808 */ /* 0x000fe40002800000 */
[----:B------:R-:W-:Y:S02]  /*8c40*/  FMNMX.FTZ R180, R104, R5, !PT ;  /* 0x0000000568b47209 */ /* 0x000fe40007810000 */
[----:B------:R-:W-:Y:S01]  /*8c50*/  FSEL R192, R0, RZ, P3 ;  /* 0x000000ff00c07208 */ /* 0x000fe20001800000 */
[----:B------:R0:W-:Y:S01]  /*8c60*/  MUFU.EX2 R102, R184 ;  /* 0x000000b800667308 */ /* 0x0001e20000000800 */
[----:B------:R-:W-:-:S03]  /*8c70*/  FMNMX.FTZ R5, R103, R180, !PT ;  /* 0x000000b467057209 */ /* 0x000fc60007810000 */
[----:B------:R-:W-:Y:S02]  /*8c80*/  FADD.FTZ R192, -R192, R7 ;  /* 0x00000007c0c07221 */ /* 0x000fe40000010100 */
[----:B------:R-:W1:Y:S02]  /*8c90*/  SHFL.BFLY PT, R180, R5, 0x2, 0x1f ;  /* 0x0c401f0005b47f89 */ /* 0x000e6400000e0000 */
[----:B------:R-:W-:Y:S08]  /*8ca0*/  MUFU.EX2 R157, R157 ;  /* 0x0000009d009d7308 */ /* 0x000ff00000000800 */
        /* <DEDUP_REMOVED lines=17> */
[----:B------:R-:W-:-:S01]  /*8dc0*/  FFMA.FTZ R186, R191, UR42, -R180 ;  /* 0x0000002abfba7c23 */ /* 0x000fc200080108b4 */
[----:B------:R-:W-:Y:S01]  /*8dd0*/  FMUL.FTZ R191, R192, UR42 ;  /* 0x0000002ac0bf7c20 */ /* 0x000fe20008410000 */
[----:B------:R-:W-:-:S01]  /*8de0*/  FFMA.FTZ R101, R185, UR42, -R180 ;  /* 0x0000002ab9657c23 */ /* 0x000fc200080108b4 */
[----:B------:R-:W-:Y:S01]  /*8df0*/  FMUL.FTZ R6, R193, UR42 ;  /* 0x0000002ac1067c20 */ /* 0x000fe20008410000 */
[----:B0-----:R-:W-:-:S01]  /*8e00*/  FFMA.FTZ R184, R187, UR42, -R180 ;  /* 0x0000002abbb87c23 */ /* 0x001fc200080108b4 */
        /* <DEDUP_REMOVED lines=35> */
[----:B-1----:R-:W-:-:S01]  /*9040*/  FFMA.FTZ R3, R6, R2, R101 ;  /* 0x0000000206037223 */ /* 0x002fc20000010065 */
[----:B------:R-:W-:Y:S01]  /*9050*/  FADD.FTZ R192, R14, R151 ;  /* 0x000000970ec07221 */ /* 0x000fe20000010000 */
[----:B------:R-:W-:-:S01]  /*9060*/  FFMA.FTZ R167, R167, UR42, -R180 ;  /* 0x0000002aa7a77c23 */ /* 0x000fc200080108b4 */
[--C-:B------:R-:W-:Y:S01]  /*9070*/  FFMA.FTZ R138, R138, UR42, -R180.reuse ;  /* 0x0000002a8a8a7c23 */ /* 0x100fe200080108b4 */
[----:B------:R-:W-:-:S01]  /*9080*/  FFMA.FTZ R139, R139, UR42, -R180 ;  /* 0x0000002a8b8b7c23 */ /* 0x000fc200080108b4 */
[----:B------:R-:W-:Y:S01]  /*9090*/  FADD.FTZ R151, R15, R192 ;  /* 0x000000c00f977221 */ /* 0x000fe20000010000 */
[----:B------:R-:W-:-:S01]  /*90a0*/  FFMA.FTZ R122, R122, UR42, -R180 ;  /* 0x0000002a7a7a7c23 */ /* 0x000fc200080108b4 */
[----:B------:R-:W1:Y:S01]  /*90b0*/  MUFU.EX2 R186, R186 ;  /* 0x000000ba00ba7308 */ /* 0x000e620000000800 */
        /* <DEDUP_REMOVED lines=29> */
[----:B------:R-:W-:-:S02]  /*9290*/  IMAD.U32 R193, RZ, RZ, UR53 ;  /* 0x00000035ffc17e24 */ /* 0x000fc4000f8e00ff */
[----:B------:R-:W-:-:S01]  /*92a0*/  FFMA.FTZ R99, R99, UR42, -R180 ;  /* 0x0000002a63637c23 */ /* 0x000fc200080108b4 */
[----:B------:R-:W0:Y:S01]  /*92b0*/  MUFU.EX2 R190, R190 ;  /* 0x000000be00be7308 */ /* 0x000e220000000800 */
[----:B--2---:R-:W-:-:S01]  /*92c0*/  FADD.FTZ R2, R188, R3 ;  /* 0x00000003bc027221 */ /* 0x004fc20000010000 */
[--C-:B------:R-:W-:Y:S01]  /*92d0*/  FFMA.FTZ R104, R104, UR42, -R180.reuse ;  /* 0x0000002a68687c23 */ /* 0x100fe200080108b4 */
[----:B------:R-:W-:Y:S01]  /*92e0*/  @!P0 LEA R193, R193, UR41, 0x3 ;  /* 0x00000029c1c18c11 */ /* 0x000fe2000f8e18ff */
[----:B------:R-:W-:-:S04]  /*92f0*/  FFMA.FTZ R103, R103, UR42, -R180 ;  /* 0x0000002a67677c23 */ /* 0x000fc800080108b4 */
[----:B------:R-:W2:Y:S01]  /*9300*/  MUFU.EX2 R170, R170 ;  /* 0x000000aa00aa7308 */ /* 0x000ea20000000800 */
[----:B-1----:R-:W-:-:S01]  /*9310*/  FADD.FTZ R3, R189, R2 ;  /* 0x00000002bd037221 */ /* 0x002fc20000010000 */
[----:B------:R-:W-:-:S06]  /*9320*/  FADD.FTZ R2, R168, R151 ;  /* 0x00000097a8027221 */ /* 0x000fcc0000010000 */
[----:B------:R-:W1:Y:S01]  /*9330*/  MUFU.EX2 R171, R171 ;  /* 0x000000ab00ab7308 */ /* 0x000e620000000800 */
[----:B0-----:R-:W-:-:S07]  /*9340*/  FADD.FTZ R3, R190, R3 ;  /* 0x00000003be037221 */ /* 0x001fce0000010000 */
        /* <DEDUP_REMOVED lines=52> */
[----:B------:R-:W-:-:S06]  /*9690*/  FADD.FTZ R151, R141, R2 ;  /* 0x000000028d977221 */ /* 0x000fcc0000010000 */
[----:B------:R-:W1:Y:S01]  /*96a0*/  MUFU.EX2 R142, R142 ;  /* 0x0000008e008e7308 */ /* 0x000e620000000800 */
[----:B0-----:R-:W-:-:S07]  /*96b0*/  FADD.FTZ R192, R139, R192 ;  /* 0x000000c08bc07221 */ /* 0x001fce0000010000 */
        /* <DEDUP_REMOVED lines=23> */
[----:B-1----:R-:W-:-:S04]  /*9830*/  FADD.FTZ R3, R121, R2 ;  /* 0x0000000279037221 */ /* 0x002fc80000010000 */
[----:B------:R-:W-:-:S03]  /*9840*/  FADD.FTZ R2, R110, R3 ;  /* 0x000000036e027221 */ /* 0x000fc60000010000 */
        /* <DEDUP_REMOVED lines=35> */
[----:B------:R-:W-:-:S05]  /*9a80*/  IADD3 R2, -R227, 0xb, RZ ;  /* 0x0000000be3027810 */ /* 0x000fca0007ffe1ff */
[----:B------:R0:W-:Y:S06]  /*9a90*/  BAR.ARV R2, 0x100 ;  /* 0x000400020000751d */ /* 0x0001ec0000002000 */
[----:B------:R-:W3:Y:S01]  /*9aa0*/  MUFU.EX2 R114, R114 ;  /* 0x0000007200727308 */ /* 0x000ee20000000800 */
[----:B--2---:R-:W-:-:S01]  /*9ab0*/  FADD.FTZ R151, R111, R192 ;  /* 0x000000c06f977221 */ /* 0x004fc20000010000 */
[----:B0-----:R-:W-:Y:S02]  /*9ac0*/  @!P0 VIADD R2, R193, 0x2e840 ;  /* 0x0002e840c1028836 */ /* 0x001fe40000000000 */
[----:B-1----:R-:W-:-:S03]  /*9ad0*/  FADD.FTZ R192, R112, R3 ;  /* 0x0000000370c07221 */ /* 0x002fc60000010000 */
[----:B------:R-:W-:Y:S01]  /*9ae0*/  @!P0 PRMT R2, RZ, 0x654, R2 ;  /* 0x00000654ff028816 */ /* 0x000fe20000000002 */
[----:B------:R-:W0:Y:S03]  /*9af0*/  MUFU.EX2 R113, R113 ;  /* 0x0000007100717308 */ /* 0x000e260000000800 */
[----:B------:R1:W-:Y:S05]  /*9b00*/  @!P0 SYNCS.ARRIVE.TRANS64.RED.A1T0 RZ, [R2+URZ], RZ ;  /* 0x000000ff02ff89a7 */ /* 0x0003ea000810043f */
        /* <DEDUP_REMOVED lines=42> */
[----:B-1----:R-:W-:-:S03]  /*9db0*/  FADD.FTZ R3, R9, R2 ;  /* 0x0000000209037221 */ /* 0x002fc60000010000 */
[----:B0-----:R-:W-:Y:S01]  /*9dc0*/  FADD.FTZ R2, R103, R180 ;  /* 0x000000b467027221 */ /* 0x001fe20000010000 */
[----:B------:R-:W-:Y:S06]  /*9dd0*/  @!P1 BRA `(.L_x_2102) ;  /* 0x0000000000049947 */ /* 0x000fec0003800000 */
[----:B------:R-:W-:Y:S01]  /*9de0*/  BPT.TRAP 0x1 ;  /* 0x000000040000795c */ /* 0x000fe20000300000 */
.L_x_2102:
[----:B------:R-:W-:Y:S01]  /*9df0*/  UISETP.GT.AND UP1, UPT, UR57, UR56, UPT ;  /* 0x000000383900728c */ /* 0x000fe2000bf24270 */
[----:B------:R-:W-:Y:S01]  /*9e00*/  F2FP.SATFINITE.E4M3.F32.PACK_AB_MERGE_C R7, R142, R7, RZ ;  /* 0x000000078e07723e */ /* 0x000fe200048070ff */
[----:B------:R-:W-:Y:S01]  /*9e10*/  ULEA UR6, UR58, UR41, 0x3 ;  /* 0x000000293a067291 */ /* 0x000fe2000f8e183f */
[----:B------:R-:W-:Y:S01]  /*9e20*/  F2FP.SATFINITE.E4M3.F32.PACK_AB_MERGE_C R12, R13, R12, RZ ;  /* 0x0000000c0d0c723e */ /* 0x000fe200048070ff */
[----:B------:R-:W-:Y:S01]  /*9e30*/  UIADD3 UR7, UR57, -0x1, URZ ;  /* 0xffffffff39077890 */ /* 0x000fe2000fffe03f */
[----:B------:R-:W-:Y:S01]  /*9e40*/  F2FP.SATFINITE.E4M3.F32.PACK_AB_MERGE_C R185, R186, R185, RZ ;  /* 0x000000b9bab9723e */ /* 0x000fe200048070ff */
[----:B------:R-:W-:Y:S01]  /*9e50*/  UIADD3 UR6, UR6, 0x2e860, URZ ;  /* 0x0002e86006067890 */ /* 0x000fe2000fffe03f */
[----:B------:R-:W-:Y:S01]  /*9e60*/  PLOP3.LUT P3, PT, PT, PT, UP1, 0x80, 0x0 ;  /* 0x000000000000781c */ /* 0x000fe20003f6f018 */
[----:B------:R-:W-:Y:S01]  /*9e70*/  UMOV UR59, UR48 ;  /* 0x00000030003b7c82 */ /* 0x000fe20008000000 */
[----:B------:R-:W-:Y:S01]  /*9e80*/  F2FP.SATFINITE.E4M3.F32.PACK_AB_MERGE_C R20, R21, R20, RZ ;  /* 0x000000141514723e */ /* 0x000fe200048070ff */
[----:B------:R-:W-:Y:S01]  /*9e90*/  UPRMT UR6, UR40, 0x654, UR6 ;  /* 0x0000065428067896 */ /* 0x000fe20008000006 */
[----:B------:R-:W-:Y:S01]  /*9ea0*/  F2FP.SATFINITE.E4M3.F32.PACK_AB_MERGE_C R189, R190, R189, RZ ;  /* 0x000000bdbebd723e */ /* 0x000fe200048070ff */
[----:B------:R-:W-:Y:S01]  /*9eb0*/  UMOV UR57, UR7 ;  /* 0x0000000700397c82 */ /* 0x000fe20008000000 */
[----:B------:R-:W-:Y:S01]  /*9ec0*/  F2FP.SATFINITE.E4M3.F32.PACK_AB_MERGE_C R172, R173, R172, RZ ;  /* 0x000000acadac723e */ /* 0x000fe200048070ff */
[----:B------:R-:W-:Y:S01]  /*9ed0*/  UMOV UR58, UR53 ;  /* 0x00000035003a7c82 */ /* 0x000fe20008000000 */
        /* <DEDUP_REMOVED lines=115> */
[----:B------:R-:W-:-:S02]  /*a610*/  IMAD.MOV.U32 R6, RZ, RZ, R5 ;  /* 0x000000ffff067224 */ /* 0x000fc400078e0005 */
[----:B------:R-:W-:Y:S01]  /*a620*/  IMAD.MOV.U32 R7, RZ, RZ, R0 ;  /* 0x000000ffff077224 */ /* 0x000fe200078e0000 */
[----:B------:R-:W-:Y:S06]  /*a630*/  @P3 BRA `(.L_x_2103) ;  /* 0xffffffb800a43947 */ /* 0x000fec000383ffff */
[----:B------:R-:W-:-:S05]  /*a640*/  UMOV UR57, UR7 ;  /* 0x0000000700397c82 */ /* 0x000fca0008000000 */
.L_x_2093:
[----:B------:R-:W-:-:S06]  /*a650*/  UISETP.GE.AND UP0, UPT, UR57, UR39, UPT ;  /* 0x000000273900728c */ /* 0x000fcc000bf06270 */
[----:B------:R-:W-:-:S13]  /*a660*/  PLOP3.LUT P2, PT, PT, PT, UP0, 0x80, 0x0 ;  /* 0x000000000000781c */ /* 0x000fda0003f4f008 */
[----:B------:R-:W-:Y:S05]  /*a670*/  @!P2 BRA `(.L_x_2104) ;  /* 0x00000034008ca947 */ /* 0x000fea0003800000 */
[----:B------:R-:W-:Y:S01]  /*a680*/  IMAD.MOV.U32 R6, RZ, RZ, R5 ;  /* 0x000000ffff067224 */ /* 0x000fe200078e0005 */
[----:B------:R-:W-:Y:S01]  /*a690*/  UMOV UR52, UR48 ;  /* 0x0000003000347c82 */ /* 0x000fe20008000000 */
[----:B------:R-:W-:Y:S01]  /*a6a0*/  IMAD.MOV.U32 R7, RZ, RZ, R0 ;  /* 0x000000ffff077224 */ /* 0x000fe200078e0000 */
[----:B------:R-:W-:-:S06]  /*a6b0*/  UMOV UR51, UR53 ;  /* 0x0000003500337c82 */ /* 0x000fcc0008000000 */
.L_x_2114:
        /* <DEDUP_REMOVED lines=9> */
.L_x_2106:
[----:B------:R-:W-:Y:S01]  /*a750*/  ULEA UR6, UR53, UR41, 0x3 ;  /* 0x0000002935067291 */ /* 0x000fe2000f8e183f */
[----:B------:R-:W-:-:S05]  /*a760*/  IMAD.U32 R0, RZ, RZ, UR48 ;  /* 0x00000030ff007e24 */ /* 0x000fca000f8e00ff */
[----:B------:R-:W-:-:S04]  /*a770*/  SHF.L.U32 R0, R0, 0x1f, RZ ;  /* 0x0000001f00007819 */ /* 0x000fc800000006ff */
[----:B------:R0:W1:Y:S01]  /*a780*/  SYNCS.PHASECHK.TRANS64.TRYWAIT P2, [UR6+0x2e830], R0 ;  /* 0x02e83000ff0075a7 */ /* 0x0000620008040146 */
[----:B------:R-:W-:Y:S05]  /*a790*/  @!P1 BRA `(.L_x_2107) ;  /* 0x0000000000049947 */ /* 0x000fea0003800000 */
[----:B------:R-:W-:Y:S01]  /*a7a0*/  BPT.TRAP 0x1 ;  /* 0x000000040000795c */ /* 0x000fe20000300000 */
.L_x_2107:
[----:B-1----:R-:W-:Y:S05]  /*a7b0*/  @P2 BRA `(.L_x_2105) ;  /* 0x0000000000082947 */ /* 0x002fea0003800000 */
[----:B------:R-:W1:Y:S02]  /*a7c0*/  SYNCS.PHASECHK.TRANS64.TRYWAIT P2, [UR6+0x2e830], R0 ;  /* 0x02e83000ff0075a7 */ /* 0x000e640008040146 */
[----:B-1----:R-:W-:Y:S05]  /*a7d0*/  @!P2 BRA `(.L_x_2108) ;  /* 0x000000e000bca947 */ /* 0x002fea0003800000 */
.L_x_2105:
[----:B-1----:R-:W1:Y:S01]  /*a7e0*/  S2R R5, SR_TID.X ;  /* 0x0000000000057919 */ /* 0x002e620000002100 */
[----:B------:R-:W-:Y:S01]  /*a7f0*/  R2UR UR56, R4 ;  /* 0x00000000043872ca */ /* 0x000fe200000e0000 */
[----:B------:R-:W-:Y:S01]  /*a800*/  UMOV UR19, 0x40000040 ;  /* 0x4000004000137882 */ /* 0x000fe20000000000 */
[----:B------:R-:W-:Y:S01]  /*a810*/  UMOV UR20, UR16 ;  /* 0x0000001000147c82 */ /* 0x000fe20008000000 */
[----:B------:R-:W-:Y:S01]  /*a820*/  UMOV UR21, UR17 ;  /* 0x0000001100157c82 */ /* 0x000fe20008000000 */
        /* <DEDUP_REMOVED lines=9> */
[----:B------:R-:W-:Y:S01]  /*a8c0*/  UIMAD UR56, UR53, 0x700, UR56 ;  /* 0x00000700353878a4 */ /* 0x000fe2000f8e0238 */
[----:B------:R-:W-:Y:S01]  /*a8d0*/  UMOV UR35, 0x40000040 ;  /* 0x4000004000237882 */ /* 0x000fe20000000000 */
[----:B------:R-:W-:-:S02]  /*a8e0*/  UMOV UR7, 0x40000040 ;  /* 0x4000004000077882 */ /* 0x000fc40000000000 */
[----:B------:R-:W-:Y:S02]  /*a8f0*/  UIADD3 UR22, UR56, 0x100, URZ ;  /* 0x0000010038167890 */ /* 0x000fe4000fffe03f */
[----:B------:R-:W-:Y:S02]  /*a900*/  UIADD3 UR26, UR56, 0x200, URZ ;  /* 0x00000200381a7890 */ /* 0x000fe4000fffe03f */
[----:B------:R-:W-:Y:S01]  /*a910*/  UMOV UR18, UR56 ;  /* 0x0000003800127c82 */ /* 0x000fe20008000000 */
[----:B------:R-:W-:Y:S02]  /*a920*/  UIADD3 UR30, UR56, 0x300, URZ ;  /* 0x00000300381e7890 */ /* 0x000fe4000fffe03f */
[----:B------:R-:W-:Y:S02]  /*a930*/  UIADD3 UR34, UR56, 0x400, URZ ;  /* 0x0000040038227890 */ /* 0x000fe4000fffe03f */
[----:B------:R-:W-:Y:S02]  /*a940*/  UIADD3 UR6, UR56, 0x2, URZ ;  /* 0x0000000238067890 */ /* 0x000fe4000fffe03f */
[----:B------:R-:W-:Y:S01]  /*a950*/  UIADD3 UR10, UR56, 0x602, URZ ;  /* 0x00000602380a7890 */ /* 0x000fe2000fffe03f */
[----:B------:R-:W-:Y:S01]  /*a960*/  UMOV UR11, 0x40000040 ;  /* 0x40000040000b7882 */ /* 0x000fe20000000000 */
[----:B-1----:R-:W-:Y:S01]  /*a970*/  SHF.R.U32.HI R5, RZ, 0x7, R5 ;  /* 0x00000007ff057819 */ /* 0x002fe20000011605 */
[----:B------:R-:W-:Y:S01]  /*a980*/  UIADD3 UR14, UR56, 0x6, URZ ;  /* 0x00000006380e7890 */ /* 0x000fe2000fffe03f */
[----:B------:R-:W-:-:S03]  /*a990*/  UMOV UR15, 0x40000040 ;  /* 0x40000040000f7882 */ /* 0x000fc60000000000 */
[----:B0-----:R-:W-:-:S05]  /*a9a0*/  VIADD R0, R5, 0x8 ;  /* 0x0000000805007836 */ /* 0x001fca0000000000 */
        /* <DEDUP_REMOVED lines=157> */
.L_x_2110:
[----:B------:R-:W-:Y:S01]  /*b380*/  ULEA UR6, UR51, UR41, 0x3 ;  /* 0x0000002933067291 */ /* 0x000fe2000f8e183f */
[----:B------:R-:W-:-:S05]  /*b390*/  IMAD.U32 R0, RZ, RZ, UR52 ;  /* 0x00000034ff007e24 */ /* 0x000fca000f8e00ff */
[----:B------:R-:W-:-:S04]  /*b3a0*/  SHF.L.U32 R0, R0, 0x1f, RZ ;  /* 0x0000001f00007819 */ /* 0x000fc800000006ff */
[----:B------:R0:W1:Y:S01]  /*b3b0*/  SYNCS.PHASECHK.TRANS64.TRYWAIT P2, [UR6+0x2e850], R0 ;  /* 0x02e85000ff0075a7 */ /* 0x0000620008040146 */
[----:B------:R-:W-:Y:S05]  /*b3c0*/  @!P1 BRA `(.L_x_2111) ;  /* 0x0000000000049947 */ /* 0x000fea0003800000 */
[----:B------:R-:W-:Y:S01]  /*b3d0*/  BPT.TRAP 0x1 ;  /* 0x000000040000795c */ /* 0x000fe20000300000 */
.L_x_2111:
[----:B-1----:R-:W-:Y:S05]  /*b3e0*/  @P2 BRA `(.L_x_2109) ;  /* 0x0000000000082947 */ /* 0x002fea0003800000 */
[----:B------:R-:W1:Y:S02]  /*b3f0*/  SYNCS.PHASECHK.TRANS64.TRYWAIT P2, [UR6+0x2e850], R0 ;  /* 0x02e85000ff0075a7 */ /* 0x000e640008040146 */
[----:B-1----:R-:W-:Y:S05]  /*b400*/  @!P2 BRA `(.L_x_2112) ;  /* 0x000000d400c8a947 */ /* 0x002fea0003800000 */
.L_x_2109:
[----:B------:R-:W-:Y:S01]  /*b410*/  UIADD3 UR6, UR41, 0x400, URZ ;  /* 0x0000040029067890 */ /* 0x000fe2000fffe03f */
[----:B------:R-:W-:Y:S01]  /*b420*/  WARPGROUP.ARRIVE ;  /* 0x00000000000079c5 */ /* 0x000fe20000000000 */
[----:B------:R-:W-:Y:S01]  /*b430*/  UMOV UR7, 0xc0000010 ;  /* 0xc000001000077882 */ /* 0x000fe20000000000 */
[----:B01----:R-:W-:Y:S01]  /*b440*/  FMNMX.FTZ R0, R184, R7, !PT ;  /* 0x00000007b8007209 */ /* 0x003fe20007810000 */
[----:B------:R-:W-:Y:S01]  /*b450*/  USHF.R.U32.HI UR6, URZ, 0x4, UR6 ;  /* 0x000000043f067899 */ /* 0x000fe20008011606 */
[----:B------:R-:W-:Y:S02]  /*b460*/  FMNMX.FTZ R8, R186, R6, !PT ;  /* 0x00000006ba087209 */ /* 0x000fe40007810000 */
        /* <DEDUP_REMOVED lines=123> */
[----:B0-----:R-:W-:Y:S01]  /*bc20*/  SHF.R.U32.HI R227, RZ, 0x7, R227 ;  /* 0x00000007ffe37819 */ /* 0x001fe200000116e3 */
[----:B------:R-:W0:Y:S04]  /*bc30*/  SHFL.BFLY PT, R0, R9, 0x2, 0x1f ;  /* 0x0c401f0009007f89 */ /* 0x000e2800000e0000 */
[----:B------:R-:W1:Y:S01]  /*bc40*/  SHFL.BFLY PT, R5, R8, 0x2, 0x1f ;  /* 0x0c401f0008057f89 */ /* 0x000e6200000e0000 */
[----:B0-----:R-:W-:Y:S01]  /*bc50*/  FMNMX.FTZ R10, R9, R0, !PT ;  /* 0x00000000090a7209 */ /* 0x001fe20007810000 */
[----:B------:R-:W-:Y:S01]  /*bc60*/  IMAD.U32 R9, RZ, RZ, UR42 ;  /* 0x0000002aff097e24 */ /* 0x000fe2000f8e00ff */
[----:B-1----:R-:W-:-:S03]  /*bc70*/  FMNMX.FTZ R11, R8, R5, !PT ;  /* 0x00000005080b7209 */ /* 0x002fc60007810000 */
[----:B------:R-:W0:Y:S04]  /*bc80*/  SHFL.BFLY PT, R5, R10, 0x1, 0x1f ;  /* 0x0c201f000a057f89 */ /* 0x000e2800000e0000 */
[----:B------:R-:W1:Y:S01]  /*bc90*/  SHFL.BFLY PT, R12, R11, 0x1, 0x1f ;  /* 0x0c201f000b0c7f89 */ /* 0x000e6200000e0000 */
[----:B0-----:R-:W-:Y:S02]  /*bca0*/  FMNMX.FTZ R0, R10, R5, !PT ;  /* 0x000000050a007209 */ /* 0x001fe40007810000 */
[----:B-1----:R-:W-:-:S03]  /*bcb0*/  FMNMX.FTZ R5, R11, R12, !PT ;  /* 0x0000000c0b057209 */ /* 0x002fc60007810000 */
[C---:B------:R-:W-:Y:S01]  /*bcc0*/  FFMA.FTZ R8, R0.reuse, R9, -8 ;  /* 0xc100000000087423 */ /* 0x040fe20000010009 */
[----:B------:R-:W-:-:S03]  /*bcd0*/  FADD.FTZ R7, -R0, R7 ;  /* 0x0000000700077221 */ /* 0x000fc60000010100 */
[--C-:B------:R-:W-:Y:S01]  /*bce0*/  FFMA.FTZ R21, R168, UR42, -R8.reuse ;  /* 0x0000002aa8157c23 */ /* 0x100fe20008010808 */
[----:B------:R-:W-:-:S01]  /*bcf0*/  FFMA.FTZ R168, R169, UR42, -R8 ;  /* 0x0000002aa9a87c23 */ /* 0x000fc20008010808 */
[--C-:B------:R-:W-:Y:S01]  /*bd00*/  FFMA.FTZ R169, R172, UR42, -R8.reuse ;  /* 0x0000002aaca97c23 */ /* 0x100fe20008010808 */
[----:B------:R-:W-:-:S01]  /*bd10*/  FFMA.FTZ R9, R184, UR42, -R8 ;  /* 0x0000002ab8097c23 */ /* 0x000fc20008010808 */
[--C-:B------:R-:W-:Y:S01]  /*bd20*/  FFMA.FTZ R172, R173, UR42, -R8.reuse ;  /* 0x0000002aadac7c23 */ /* 0x100fe20008010808 */
[----:B------:R-:W-:-:S01]  /*bd30*/  FFMA.FTZ R173, R176, UR42, -R8 ;  /* 0x0000002ab0ad7c23 */ /* 0x000fc20008010808 */
[----:B------:R-:W-:Y:S02]  /*bd40*/  IMAD.U32 R184, RZ, RZ, UR42 ;  /* 0x0000002affb87e24 */ /* 0x000fe4000f8e00ff */
[----:B------:R-:W-:-:S01]  /*bd50*/  FFMA.FTZ R176, R177, UR42, -R8 ;  /* 0x0000002ab1b07c23 */ /* 0x000fc20008010808 */
[--C-:B------:R-:W-:Y:S01]  /*bd60*/  FFMA.FTZ R177, R180, UR42, -R8.reuse ;  /* 0x0000002ab4b17c23 */ /* 0x100fe20008010808 */
[----:B------:R-:W-:Y:S01]  /*bd70*/  FMUL.FTZ R12, R7, UR42 ;  /* 0x0000002a070c7c20 */ /* 0x000fe20008410000 */
        /* <DEDUP_REMOVED lines=53> */
[C---:B------:R-:W-:Y:S01]  /*c0d0*/  FADD.FTZ R7, -R5.reuse, R6 ;  /* 0x0000000605077221 */ /* 0x040fe20000010100 */
[----:B------:R-:W-:-:S01]  /*c0e0*/  FFMA.FTZ R8, R5, R184, -8 ;  /* 0xc100000005087423 */ /* 0x000fc200000100b8 */
        /* <DEDUP_REMOVED lines=64> */
[----:B------:R2:W3:Y:S01]  /*c4f0*/  MUFU.EX2 R12, R189 ;  /* 0x000000bd000c7308 */ /* 0x0004e20000000800 */
[----:B-1----:R-:W-:-:S01]  /*c500*/  FADD.FTZ R3, R11, R192 ;  /* 0x000000c00b037221 */ /* 0x002fc20000010000 */
[--C-:B------:R-:W-:Y:S01]  /*c510*/  FFMA.FTZ R95, R95, UR42, -R8.reuse ;  /* 0x0000002a5f5f7c23 */ /* 0x100fe20008010808 */
[----:B------:R-:W-:-:S01]  /*c520*/  FFMA.FTZ R98, R98, UR42, -R8 ;  /* 0x0000002a62627c23 */ /* 0x000fc20008010808 */
[----:B------:R-:W-:-:S02]  /*c530*/  IMAD.U32 R194, RZ, RZ, UR53 ;  /* 0x00000035ffc27e24 */ /* 0x000fc4000f8e00ff */
[----:B------:R-:W-:-:S01]  /*c540*/  FFMA.FTZ R99, R99, UR42, -R8 ;  /* 0x0000002a63637c23 */ /* 0x000fc20008010808 */
[--C-:B------:R-:W-:Y:S01]  /*c550*/  FFMA.FTZ R102, R102, UR42, -R8.reuse ;  /* 0x0000002a66667c23 */ /* 0x100fe20008010808 */
[----:B------:R-:W-:-:S01]  /*c560*/  FFMA.FTZ R103, R103, UR42, -R8 ;  /* 0x0000002a67677c23 */ /* 0x000fc20008010808 */
[----:B------:R-:W1:Y:S01]  /*c570*/  MUFU.EX2 R186, R186 ;  /* 0x000000ba00ba7308 */ /* 0x000e620000000800 */
[----:B--2---:R-:W-:-:S01]  /*c580*/  FFMA.FTZ R189, R198, UR42, -R8 ;  /* 0x0000002ac6bd7c23 */ /* 0x004fc20008010808 */
[----:B0-----:R-:W-:-:S06]  /*c590*/  FADD.FTZ R191, R185, R2 ;  /* 0x00000002b9bf7221 */ /* 0x001fcc0000010000 */
[----:B------:R-:W0:Y:S01]  /*c5a0*/  MUFU.EX2 R13, R13 ;  /* 0x0000000d000d7308 */ /* 0x000e220000000800 */
[----:B---3--:R-:W-:-:S07]  /*c5b0*/  FADD.FTZ R2, R12, R3 ;  /* 0x000000030c027221 */ /* 0x008fce0000010000 */
        /* <DEDUP_REMOVED lines=93> */
[----:B0-----:R-:W-:-:S01]  /*cb90*/  FADD.FTZ R191, R167, R192 ;  /* 0x000000c0a7bf7221 */ /* 0x001fc20000010000 */
[----:B------:R-:W-:-:S04]  /*cba0*/  UIADD3 UR6, UR10, 0x600, URZ ;  /* 0x000006000a067890 */ /* 0x000fc8000fffe03f */
        /* <DEDUP_REMOVED lines=100> */
[----:B------:R-:W-:-:S05]  /*d1f0*/  @!P0 LEA R2, R194, UR41, 0x3 ;  /* 0x00000029c2028c11 */ /* 0x000fca000f8e18ff */
[----:B------:R-:W-:Y:S01]  /*d200*/  @!P0 VIADD R2, R2, 0x2e840 ;  /* 0x0002e84002028836 */ /* 0x000fe20000000000 */
[----:B------:R-:W0:Y:S01]  /*d210*/  MUFU.EX2 R90, R90 ;  /* 0x0000005a005a7308 */ /* 0x000e220000000800 */
[----:B--2---:R-:W-:-:S03]  /*d220*/  FADD.FTZ R191, R119, R192 ;  /* 0x000000c077bf7221 */ /* 0x004fc60000010000 */
[----:B------:R-:W-:Y:S01]  /*d230*/  @!P0 PRMT R2, RZ, 0x654, R2 ;  /* 0x00000654ff028816 */ /* 0x000fe20000000002 */
[----:B------:R2:W-:Y:S06]  /*d240*/  BAR.ARV R193, 0x100 ;  /* 0x000400c10000751d */ /* 0x0005ec0000002000 */
[----:B------:R-:W3:Y:S01]  /*d250*/  MUFU.EX2 R89, R89 ;  /* 0x0000005900597308 */ /* 0x000ee20000000800 */
[----:B-1----:R-:W-:-:S01]  /*d260*/  FADD.FTZ R192, R88, R3 ;  /* 0x0000000358c07221 */ /* 0x002fc20000010000 */
        /* <DEDUP_REMOVED lines=11> */
[----:B------:R-:W1:Y:S01]  /*d320*/  MUFU.EX2 R96, R96 ;  /* 0x0000006000607308 */ /* 0x000e620000000800 */
[----:B0-----:R-:W-:-:S07]  /*d330*/  FADD.FTZ R3, R93, R8 ;  /* 0x000000085d037221 */ /* 0x001fce0000010000 */
[----:B------:R-:W0:Y:S01]  /*d340*/  MUFU.EX2 R98, R98 ;  /* 0x0000006200627308 */ /* 0x000e220000000800 */
[----:B----4-:R-:W-:-:S07]  /*d350*/  FADD.FTZ R191, R95, R192 ;  /* 0x000000c05fbf7221 */ /* 0x010fce0000010000 */
[----:B------:R-:W3:Y:S01]  /*d360*/  MUFU.EX2 R97, R97 ;  /* 0x0000006100617308 */ /* 0x000ee20000000800 */
[----:B-1----:R-:W-:-:S07]  /*d370*/  FADD.FTZ R2, R96, R3 ;  /* 0x0000000360027221 */ /* 0x002fce0000010000 */
[----:B------:R-:W1:Y:S01]  /*d380*/  MUFU.EX2 R99, R99 ;  /* 0x0000006300637308 */ /* 0x000e620000000800 */
[----:B0-----:R-:W-:-:S07]  /*d390*/  FADD.FTZ R8, R98, R191 ;  /* 0x000000bf62087221 */ /* 0x001fce0000010000 */
[----:B------:R-:W0:Y:S01]  /*d3a0*/  MUFU.EX2 R100, R100 ;  /* 0x0000006400647308 */ /* 0x000e220000000800 */
[----:B---3--:R-:W-:-:S07]  /*d3b0*/  FADD.FTZ R3, R97, R2 ;  /* 0x0000000261037221 */ /* 0x008fce0000010000 */
[----:B------:R-:W3:Y:S01]  /*d3c0*/  MUFU.EX2 R102, R102 ;  /* 0x0000006600667308 */ /* 0x000ee20000000800 */
[----:B-1----:R-:W-:-:S07]  /*d3d0*/  FADD.FTZ R191, R99, R8 ;  /* 0x0000000863bf7221 */ /* 0x002fce0000010000 */
[----:B------:R-:W1:Y:S01]  /*d3e0*/  MUFU.EX2 R101, R101 ;  /* 0x0000006500657308 */ /* 0x000e620000000800 */
[----:B0-----:R-:W-:-:S07]  /*d3f0*/  FADD.FTZ R2, R100, R3 ;  /* 0x0000000364027221 */ /* 0x001fce0000010000 */
[----:B------:R-:W0:Y:S01]  /*d400*/  MUFU.EX2 R103, R103 ;  /* 0x0000006700677308 */ /* 0x000e220000000800 */
[----:B---3--:R-:W-:-:S01]  /*d410*/  FADD.FTZ R8, R102, R191 ;  /* 0x000000bf66087221 */ /* 0x008fc20000010000 */
[----:B-1----:R-:W-:-:S03]  /*d420*/  FADD.FTZ R3, R101, R2 ;  /* 0x0000000265037221 */ /* 0x002fc60000010000 */
[----:B0-----:R-:W-:Y:S01]  /*d430*/  FADD.FTZ R2, R103, R8 ;  /* 0x0000000867027221 */ /* 0x001fe20000010000 */
[----:B--2---:R-:W-:Y:S06]  /*d440*/  @!P1 BRA `(.L_x_2113) ;  /* 0x0000000000049947 */ /* 0x004fec0003800000 */
[----:B------:R-:W-:Y:S01]  /*d450*/  BPT.TRAP 0x1 ;  /* 0x000000040000795c */ /* 0x000fe20000300000 */
.L_x_2113:
        /* <DEDUP_REMOVED lines=132> */
[----:B------:R-:W-:Y:S06]  /*dca0*/  @P2 BRA `(.L_x_2114) ;  /* 0xffffffc800842947 */ /* 0x000fec000383ffff */
.L_x_2104:
[----:B------:R-:W-:Y:S06]  /*dcb0*/  BAR.ARV 0x8, 0x180 ;  /* 0x0206000000007b1d */ /* 0x000fec0000002000 */
[----:B------:R-:W-:Y:S05]  /*dcc0*/  @!P1 BRA `(.L_x_2115) ;  /* 0x0000000000049947 */ /* 0x000fea0003800000 */
[----:B------:R-:W-:Y:S01]  /*dcd0*/  BPT.TRAP 0x1 ;  /* 0x000000040000795c */ /* 0x000fe20000300000 */
.L_x_2115:
[----:B------:R-:W-:Y:S01]  /*dce0*/  ULEA UR5, UR53, UR41, 0x3 ;  /* 0x0000002935057291 */ /* 0x000fe2000f8e183f */
[----:B------:R-:W-:-:S05]  /*dcf0*/  IMAD.U32 R4, RZ, RZ, UR48 ;  /* 0x00000030ff047e24 */ /* 0x000fca000f8e00ff */
[----:B------:R-:W-:-:S04]  /*dd00*/  SHF.L.U32 R4, R4, 0x1f, RZ ;  /* 0x0000001f04047819 */ /* 0x000fc800000006ff */
[----:B------:R0:W1:Y:S01]  /*dd10*/  SYNCS.PHASECHK.TRANS64.TRYWAIT P0, [UR5+0x2e850], R4 ;  /* 0x02e85004ff0075a7 */ /* 0x0000620008000145 */
[----:B------:R-:W-:Y:S05]  /*dd20*/  @!P1 BRA `(.L_x_2116) ;  /* 0x0000000000049947 */ /* 0x000fea0003800000 */
[----:B------:R-:W-:Y:S01]  /*dd30*/  BPT.TRAP 0x1 ;  /* 0x000000040000795c */ /* 0x000fe20000300000 */
.L_x_2116:
[----:B-1----:R-:W-:Y:S05]  /*dd40*/  @P0 BRA `(.L_x_2117) ;  /* 0x0000000000080947 */ /* 0x002fea0003800000 */
[----:B------:R-:W1:Y:S02]  /*dd50*/  SYNCS.PHASECHK.TRANS64.TRYWAIT P0, [UR5+0x2e850], R4 ;  /* 0x02e85004ff0075a7 */ /* 0x000e640008000145 */
[----:B-1----:R-:W-:Y:S05]  /*dd60*/  @!P0 BRA `(.L_x_2118) ;  /* 0x000000ac00888947 */ /* 0x002fea0003800000 */
.L_x_2117:
[----:B------:R-:W-:Y:S01]  /*dd70*/  UIADD3 UR41, UR41, 0x400, URZ ;  /* 0x0000040029297890 */ /* 0x000fe2000fffe03f */
[----:B------:R-:W-:Y:S01]  /*dd80*/  WARPGROUP.ARRIVE ;  /* 0x00000000000079c5 */ /* 0x000fe20000000000 */
[----:B------:R-:W-:Y:S02]  /*dd90*/  UMOV UR7, 0xc0000010 ;  /* 0xc000001000077882 */ /* 0x000fe40000000000 */
[----:B------:R-:W-:-:S04]  /*dda0*/  USHF.R.U32.HI UR41, URZ, 0x4, UR41 ;  /* 0x000000043f297899 */ /* 0x000fc80008011629 */
        /* <DEDUP_REMOVED lines=20> */
[----:B------:R-:W-:Y:S02]  /*def0*/  ULDC.64 UR6, c[0x0][0x9a0] ;  /* 0x0002680000067ab9 */ /* 0x000fe40000000a00 */
[----:B------:R-:W-:-:S04]  /*df00*/  ISETP.NE.U32.AND P0, PT, RZ, UR6, PT ;  /* 0x00000006ff007c0c */ /* 0x000fc8000bf05070 */
[----:B------:R-:W-:-:S13]  /*df10*/  ISETP.NE.AND.EX P0, PT, RZ, UR7, PT, P0 ;  /* 0x00000007ff007c0c */ /* 0x000fda000bf05300 */
[----:B------:R-:W0:Y:S08]  /*df20*/  @P0 LDC.64 R8, c[0x0][0x9c8] ;  /* 0x00027200ff080b82 */ /* 0x000e300000000a00 */
[----:B------:R-:W2:Y:S01]  /*df30*/  @P0 LDC.64 R10, c[0x0][0x9d0] ;  /* 0x00027400ff0a0b82 */ /* 0x000ea20000000a00 */
[C---:B01----:R-:W-:Y:S02]  /*df40*/  @P0 IMAD R4, R8.reuse, UR43, RZ ;  /* 0x0000002b08040c24 */ /* 0x043fe4000f8e02ff */
[----:B------:R-:W-:-:S04]  /*df50*/  @P0 IMAD.WIDE.U32 R6, R8, UR44, RZ ;  /* 0x0000002c08060c25 */ /* 0x000fc8000f8e00ff */
[----:B------:R-:W-:Y:S02]  /*df60*/  @P0 IMAD R9, R9, UR44, R4 ;  /* 0x0000002c09090c24 */ /* 0x000fe4000f8e0204 */
[----:B------:R-:W-:Y:S02]  /*df70*/  IMAD.MOV.U32 R4, RZ, RZ, 0x3f800000 ;  /* 0x3f800000ff047424 */ /* 0x000fe400078e00ff */
[----:B------:R-:W-:Y:S02]  /*df80*/  @P0 IMAD.IADD R7, R7, 0x1, R9 ;  /* 0x0000000107070824 */ /* 0x000fe400078e0209 */
[----:B--2---:R-:W-:-:S04]  /*df90*/  @P0 IMAD.WIDE.U32 R6, R10, UR45, R6 ;  /* 0x0000002d0a060c25 */ /* 0x004fc8000f8e0006 */
[----:B------:R-:W-:Y:S01]  /*dfa0*/  @P0 IMAD R7, R11, UR45, R7 ;  /* 0x0000002d0b070c24 */ /* 0x000fe2000f8e0207 */
[----:B------:R-:W-:Y:S01]  /*dfb0*/  @P0 LEA R8, P2, R6, UR6, 0x2 ;  /* 0x0000000606080c11 */ /* 0x000fe2000f8410ff */
[----:B------:R-:W-:-:S03]  /*dfc0*/  UIADD3 UR6, UR4, 0x400, URZ ;  /* 0x0000040004067890 */ /* 0x000fc6000fffe03f */
[----:B------:R-:W-:Y:S01]  /*dfd0*/  @P0 LEA.HI.X R9, R6, UR7, R7, 0x2, P2 ;  /* 0x0000000706090c11 */ /* 0x000fe200090f1407 */
[----:B------:R-:W-:-:S04]  /*dfe0*/  UMOV UR7, 0xc0000010 ;  /* 0xc000001000077882 */ /* 0x000fc80000000000 */
        /* <DEDUP_REMOVED lines=15> */
[----:B------:R-:W1:Y:S04]  /*e0e0*/  SHFL.BFLY PT, R7, R6, 0x1, 0x1f ;  /* 0x0c201f0006077f89 */ /* 0x000e6800000e0000 */
[----:B0-----:R-:W0:Y:S01]  /*e0f0*/  SHFL.BFLY PT, R8, R11, 0x1, 0x1f ;  /* 0x0c201f000b087f89 */ /* 0x001e2200000e0000 */
[----:B-1----:R-:W-:-:S01]  /*e100*/  FADD.FTZ R9, R6, R7 ;  /* 0x0000000706097221 */ /* 0x002fc20000010000 */
[----:B0-----:R-:W-:-:S04]  /*e110*/  FADD.FTZ R10, R11, R8 ;  /* 0x000000080b0a7221 */ /* 0x001fc80000010000 */
[C---:B------:R-:W-:Y:S01]  /*e120*/  FSETP.NE.FTZ.AND P0, PT, R9.reuse, RZ, PT ;  /* 0x000000ff0900720b */ /* 0x040fe20003f15000 */
[----:B------:R-:W-:Y:S01]  /*e130*/  FMUL.FTZ R12, R9, 0.00390625 ;  /* 0x3b800000090c7820 */ /* 0x000fe20000410000 */
[----:B------:R-:W-:Y:S01]  /*e140*/  FMUL.FTZ R13, R10, 0.00390625 ;  /* 0x3b8000000a0d7820 */ /* 0x000fe20000410000 */
[----:B------:R-:W-:-:S03]  /*e150*/  IMAD.MOV.U32 R7, RZ, RZ, RZ ;  /* 0x000000ffff077224 */ /* 0x000fc600078e00ff */
[----:B------:R-:W-:Y:S02]  /*e160*/  FSETP.NE.FTZ.AND P2, PT, R12, RZ, PT ;  /* 0x000000ff0c00720b */ /* 0x000fe40003f55000 */
[----:B------:R-:W-:-:S05]  /*e170*/  FSETP.NE.FTZ.AND P3, PT, R13, RZ, PT ;  /* 0x000000ff0d00720b */ /* 0x000fca0003f75000 */
[----:B------:R0:W-:Y:S01]  /*e180*/  @P0 MUFU.RCP R7, R9 ;  /* 0x0000000900070308 */ /* 0x0001e20000001000 */
[----:B------:R-:W-:Y:S01]  /*e190*/  FSETP.NE.FTZ.AND P0, PT, R10, RZ, PT ;  /* 0x000000ff0a00720b */ /* 0x000fe20003f15000 */
[----:B------:R-:W-:Y:S01]  /*e1a0*/  IMAD.MOV.U32 R11, RZ, RZ, RZ ;  /* 0x000000ffff0b7224 */ /* 0x000fe200078e00ff */
[----:B------:R-:W-:Y:S02]  /*e1b0*/  WARPGROUP.DEPBAR.LE gsb0, 0x0 ;  /* 0x00008000000079c5 */ /* 0x000fe40000010000 */
[----:B------:R-:W-:-:S06]  /*e1c0*/  WARPGROUP.ARRIVE ;  /* 0x00000000000079c5 */ /* 0x000fcc0000000000 */
[----:B------:R-:W-:Y:S01]  /*e1d0*/  QGMMA.64x128x32.F32.E4M3.E4M3 R24, R200, gdesc[UR4], R24, gsb0 ;  /* 0x01e00004c8187df3 */ /* 0x000fe20008000818 */
[----:B------:R-:W1:Y:S08]  /*e1e0*/  @P2 MUFU.LG2 R6, R12 ;  /* 0x0000000c00062308 */ /* 0x000e700000000c00 */
[----:B------:R-:W3:Y:S01]  /*e1f0*/  @P3 MUFU.LG2 R8, R13 ;  /* 0x0000000d00083308 */ /* 0x000ee20000000c00 */
[----:B------:R-:W-:-:S07]  /*e200*/  IMAD.U32 R14, RZ, RZ, UR42 ;  /* 0x0000002aff0e7e24 */ /* 0x000fce000f8e00ff */
[----:B------:R-:W4:Y:S01]  /*e210*/  @P0 MUFU.RCP R11, R10 ;  /* 0x0000000a000b0308 */ /* 0x000f220000001000 */
[----:B------:R-:W-:Y:S02]  /*e220*/  IMAD.U32 R15, RZ, RZ, UR42 ;  /* 0x0000002aff0f7e24 */ /* 0x000fe4000f8e00ff */
[----:B0-----:R-:W-:Y:S01]  /*e230*/  @P2 FMUL.FTZ R9, R14, 0.69314718246459960938 ;  /* 0x3f3172180e092820 */ /* 0x001fe20000410000 */
[----:B-1----:R-:W-:Y:S01]  /*e240*/  @P2 FMUL.FTZ R6, R6, 0.69314718246459960938 ;  /* 0x3f31721806062820 */ /* 0x002fe20000410000 */
[----:B------:R-:W-:Y:S02]  /*e250*/  IMAD.MOV.U32 R3, RZ, RZ, -0x800000 ;  /* 0xff800000ff037424 */ /* 0x000fe400078e00ff */
[----:B------:R-:W-:Y:S01]  /*e260*/  @P3 FMUL.FTZ R15, R15, 0.69314718246459960938 ;  /* 0x3f3172180f0f3820 */ /* 0x000fe20000410000 */
[----:B------:R-:W-:Y:S02]  /*e270*/  IMAD.MOV.U32 R2, RZ, RZ, -0x800000 ;  /* 0xff800000ff027424 */ /* 0x000fe400078e00ff */
[----:B------:R-:W-:-:S01]  /*e280*/  @P2 FFMA.FTZ R3, R9, R0, R6 ;  /* 0x0000000009032223 */ /* 0x000fc20000010006 */
[----:B---3--:R-:W-:Y:S01]  /*e290*/  @P3 FMUL.FTZ R8, R8, 0.69314718246459960938 ;  /* 0x3f31721808083820 */ /* 0x008fe20000410000 */
[----:B--2---:R-:W-:-:S03]  /*e2a0*/  FMUL.FTZ R0, R7, R4 ;  /* 0x0000000407007220 */ /* 0x004fc60000410000 */
[----:B------:R-:W-:Y:S01]  /*e2b0*/  @P3 FFMA.FTZ R2, R15, R5, R8 ;  /* 0x000000050f023223 */ /* 0x000fe20000010008 */
[----:B----4-:R-:W-:Y:S01]  /*e2c0*/  FMUL.FTZ R4, R11, R4 ;  /* 0x000000040b047220 */ /* 0x010fe20000410000 */
[----:B------:R-:W-:Y:S02]  /*e2d0*/  WARPGROUP.DEPBAR.LE gsb0, 0x0 ;  /* 0x00008000000079c5 */ /* 0x000fe40000010000 */
[----:B------:R-:W-:Y:S05]  /*e2e0*/  @!P1 BRA `(.L_x_2119) ;  /* 0x0000000000049947 */ /* 0x000fea0003800000 */
[----:B------:R-:W-:Y:S01]  /*e2f0*/  BPT.TRAP 0x1 ;  /* 0x000000040000795c */ /* 0x000fe20000300000 */
.L_x_2119:
[----:B------:R-:W-:Y:S01]  /*e300*/  UIADD3 UR4, UR5, 0x2e860, URZ ;  /* 0x0002e86005047890 */ /* 0x000fe2000fffe03f */
[-C--:B------:R-:W-:Y:S01]  /*e310*/  FMUL.FTZ R89, R61, R0.reuse ;  /* 0x000000003d597220 */ /* 0x080fe20000410000 */
[----:B------:R-:W-:Y:S01]  /*e320*/  UIADD3 UR53, UR53, 0x1, URZ ;  /* 0x0000000135357890 */ /* 0x000fe2000fffe03f */
[-C--:B------:R-:W-:Y:S01]  /*e330*/  FMUL.FTZ R61, R49, R0.reuse ;  /* 0x00000000313d7220 */ /* 0x080fe20000410000 */
[----:B------:R-:W-:Y:S01]  /*e340*/  UPRMT UR4, UR40, 0x654, UR4 ;  /* 0x0000065428047896 */ /* 0x000fe20008000004 */
[-C--:B------:R-:W-:Y:S01]  /*e350*/  FMUL.FTZ R88, R45, R0.reuse ;  /* 0x000000002d587220 */ /* 0x080fe20000410000 */
[----:B------:R-:W-:Y:S01]  /*e360*/  UISETP.NE.AND UP0, UPT, UR53, 0x2, UPT ;  /* 0x000000023500788c */ /* 0x000fe2000bf05270 */
[----:B------:R-:W-:Y:S01]  /*e370*/  FMUL.FTZ R15, R44, R0 ;  /* 0x000000002c0f7220 */ /* 0x000fe20000410000 */
[-C--:B------:R-:W-:Y:S01]  /*e380*/  FMUL.FTZ R49, R47, R4.reuse ;  /* 0x000000042f317220 */ /* 0x080fe20000410000 */
[----:B------:R-:W-:Y:S01]  /*e390*/  FMUL.FTZ R20, R46, R4 ;  /* 0x000000042e147220 */ /* 0x000fe20000410000 */
        /* <DEDUP_REMOVED lines=64> */
.L_x_2086:
        /* <DEDUP_REMOVED lines=14> */
[----:B------:R-:W-:Y:S01]  /*e880*/  ULDC.64 UR10, c[0x0][0xc00] ;  /* 0x00030000000a7ab9 */ /* 0x000fe20000000a00 */
[----:B------:R-:W2:Y:S01]  /*e890*/  LDL R90, [R1+0x3c] ;  /* 0x00003c00015a7983 */ /* 0x000ea20000100800 */
[----:B0-----:R-:W-:-:S05]  /*e8a0*/  IMAD.SHL.U32 R4, R108, 0x4, RZ ;  /* 0x000000046c047824 */ /* 0x001fca00078e00ff */
[----:B------:R-:W-:Y:S01]  /*e8b0*/  LOP3.LUT R4, R4, 0xc, RZ, 0xc0, !PT ;  /* 0x0000000c04047812 */ /* 0x000fe200078ec0ff */
[----:B------:R-:W-:Y:S03]  /*e8c0*/  BAR.SYNC.DEFER_BLOCKING 0x1, 0x100 ;  /* 0x0044000000007b1d */ /* 0x000fe60000010000 */
[----:B------:R-:W-:-:S05]  /*e8d0*/  IADD3 R4, P0, R4, UR8, RZ ;  /* 0x0000000804047c10 */ /* 0x000fca000ff1e0ff */
[----:B------:R-:W-:Y:S01]  /*e8e0*/  IMAD.X R5, RZ, RZ, UR9, P0 ;  /* 0x00000009ff057e24 */ /* 0x000fe200080e06ff */
[----:B------:R-:W-:-:S04]  /*e8f0*/  ULDC.64 UR8, c[0x0][0xc00] ;  /* 0x0003000000087ab9 */ /* 0x000fc80000000a00 */
[----:B------:R0:W3:Y:S01]  /*e900*/  LDG.E.CONSTANT R24, desc[UR54][R4.64] ;  /* 0x0000003604187981 */ /* 0x0000e2000c1e9900 */
[----:B------:R-:W-:Y:S01]  /*e910*/  LOP3.LUT P0, R25, R108, 0x3, RZ, 0xc0, !PT ;  /* 0x000000036c197812 */ /* 0x000fe2000780c0ff */
[----:B------:R-:W-:-:S03]  /*e920*/  UIMAD.WIDE UR8, UR44, 0x4, UR8 ;  /* 0x000000042c0878a5 */ /* 0x000fc6000f8e0208 */
        /* <DEDUP_REMOVED lines=68> */
[----:B--2---:R-:W-:-:S03]  /*ed70*/  IMAD.WIDE R10, R90, 0x2, R20 ;  /* 0x000000025a0a7825 */ /* 0x004fc600078e0214 */
[C---:B------:R-:W-:Y:S02]  /*ed80*/  IADD3 R49, P6, R10.reuse, 0x20, RZ ;  /* 0x000000200a317810 */ /* 0x040fe40007fde0ff */
[C---:B------:R-:W-:Y:S02]  /*ed90*/  IADD3 R51, P1, R10.reuse, 0x40, RZ ;  /* 0x000000400a337810 */ /* 0x040fe40007f3e0ff */
[----:B------:R-:W-:Y:S01]  /*eda0*/  LOP3.LUT R4, R49, 0x380, RZ, 0xc0, !PT ;  /* 0x0000038031047812 */ /* 0x000fe200078ec0ff */
[--C-:B------:R-:W-:Y:S01]  /*edb0*/  IMAD.X R101, RZ, RZ, R11.reuse, P6 ;  /* 0x000000ffff657224 */ /* 0x100fe200030e060b */
[----:B------:R-:W-:Y:S01]  /*edc0*/  LOP3.LUT R6, R51, 0x380, RZ, 0xc0, !PT ;  /* 0x0000038033067812 */ /* 0x000fe200078ec0ff */
[----:B------:R-:W-:Y:S01]  /*edd0*/  IMAD.X R15, RZ, RZ, R11, P1 ;  /* 0x000000ffff0f7224 */ /* 0x000fe200008e060b */
[----:B------:R-:W-:Y:S02]  /*ede0*/  IADD3 R63, P2, R10, 0x60, RZ ;  /* 0x000000600a3f7810 */ /* 0x000fe40007f5e0ff */
[----:B------:R-:W-:-:S02]  /*edf0*/  SHF.R.U64 R4, R4, 0x3, RZ ;  /* 0x0000000304047819 */ /* 0x000fc400000012ff */
[----:B------:R-:W-:Y:S01]  /*ee00*/  SHF.R.U64 R6, R6, 0x3, RZ ;  /* 0x0000000306067819 */ /* 0x000fe200000012ff */
[--C-:B------:R-:W-:Y:S01]  /*ee10*/  IMAD.X R13, RZ, RZ, R11.reuse, P2 ;  /* 0x000000ffff0d7224 */ /* 0x100fe200010e060b */
[C---:B------:R-:W-:Y:S02]  /*ee20*/  IADD3 R71, P3, R10.reuse, 0x4000, RZ ;  /* 0x000040000a477810 */ /* 0x040fe40007f7e0ff */
[C---:B------:R-:W-:Y:S02]  /*ee30*/  IADD3 R75, P4, R10.reuse, 0x4020, RZ ;  /* 0x000040200a4b7810 */ /* 0x040fe40007f9e0ff */
[----:B------:R-:W-:Y:S01]  /*ee40*/  IADD3 R79, P5, R10, 0x4040, RZ ;  /* 0x000040400a4f7810 */ /* 0x000fe20007fbe0ff */
[--C-:B------:R-:W-:Y:S01]  /*ee50*/  IMAD.X R95, RZ, RZ, R11.reuse, P3 ;  /* 0x000000ffff5f7224 */ /* 0x100fe200018e060b */
[----:B------:R-:W-:Y:S01]  /*ee60*/  LOP3.LUT R8, R63, 0x380, RZ, 0xc0, !PT ;  /* 0x000003803f087812 */ /* 0x000fe200078ec0ff */
[--C-:B------:R-:W-:Y:S01]  /*ee70*/  IMAD.X R9, RZ, RZ, R11.reuse, P4 ;  /* 0x000000ffff097224 */ /* 0x100fe200020e060b */
[----:B------:R-:W-:Y:S01]  /*ee80*/  LOP3.LUT R100, R4, R49, RZ, 0x3c, !PT ;  /* 0x0000003104647212 */ /* 0x000fe200078e3cff */
[----:B------:R-:W-:Y:S01]  /*ee90*/  IMAD.X R7, RZ, RZ, R11, P5 ;  /* 0x000000ffff077224 */ /* 0x000fe200028e060b */
[----:B------:R-:W-:-:S02]  /*eea0*/  LOP3.LUT R14, R6, R51, RZ, 0x3c, !PT ;  /* 0x00000033060e7212 */ /* 0x000fc400078e3cff */
[----:B------:R-:W-:Y:S02]  /*eeb0*/  LOP3.LUT R4, R71, 0x380, RZ, 0xc0, !PT ;  /* 0x0000038047047812 */ /* 0x000fe400078ec0ff */
[----:B------:R-:W-:Y:S02]  /*eec0*/  LOP3.LUT R6, R75, 0x380, RZ, 0xc0, !PT ;  /* 0x000003804b067812 */ /* 0x000fe400078ec0ff */
[----:B------:R-:W-:Y:S02]  /*eed0*/  LOP3.LUT R30, R79, 0x380, RZ, 0xc0, !PT ;  /* 0x000003804f1e7812 */ /* 0x000fe400078ec0ff */
[----:B------:R-:W-:Y:S02]  /*eee0*/  IADD3 R83, P6, R10, 0x4060, RZ ;  /* 0x000040600a537810 */ /* 0x000fe40007fde0ff */
[----:B------:R-:W-:Y:S02]  /*eef0*/  SHF.R.U64 R8, R8, 0x3, RZ ;  /* 0x0000000308087819 */ /* 0x000fe400000012ff */
[----:B------:R-:W-:-:S02]  /*ef00*/  SHF.R.U64 R4, R4, 0x3, RZ ;  /* 0x0000000304047819 */ /* 0x000fc400000012ff */
[----:B------:R-:W-:Y:S02]  /*ef10*/  SHF.R.U64 R6, R6, 0x3, RZ ;  /* 0x0000000306067819 */ /* 0x000fe400000012ff */
[----:B------:R-:W-:Y:S02]  /*ef20*/  LOP3.LUT R5, R10, 0x380, RZ, 0xc0, !PT ;  /* 0x000003800a057812 */ /* 0x000fe400078ec0ff */
[----:B------:R-:W-:Y:S01]  /*ef30*/  SHF.R.U64 R30, R30, 0x3, RZ ;  /* 0x000000031e1e7819 */ /* 0x000fe200000012ff */
[----:B---3--:R-:W-:Y:S01]  /*ef40*/  SHFL.IDX PT, R88, R155, R24, 0x1c1f ;  /* 0x001c1f189b587589 */ /* 0x008fe200000e0000 */
[----:B------:R-:W-:Y:S02]  /*ef50*/  LOP3.LUT R48, R83, 0x380, RZ, 0xc0, !PT ;  /* 0x0000038053307812 */ /* 0x000fe400078ec0ff */
[----:B------:R-:W-:Y:S01]  /*ef60*/  LOP3.LUT R12, R8, R63, RZ, 0x3c, !PT ;  /* 0x0000003f080c7212 */ /* 0x000fe200078e3cff */
[----:B------:R-:W-:Y:S01]  /*ef70*/  SHFL.IDX PT, R86, R151, R24, 0x1c1f ;  /* 0x001c1f1897567589 */ /* 0x000fe200000e0000 */
[----:B------:R-:W-:-:S02]  /*ef80*/  LOP3.LUT R94, R4, R71, RZ, 0x3c, !PT ;  /* 0x00000047045e7212 */ /* 0x000fc400078e3cff */
[----:B------:R-:W-:Y:S01]  /*ef90*/  LOP3.LUT R8, R6, R75, RZ, 0x3c, !PT ;  /* 0x0000004b06087212 */ /* 0x000fe200078e3cff */
[----:B------:R-:W-:Y:S01]  /*efa0*/  SHFL.IDX PT, R49, R123, R24, 0x1c1f ;  /* 0x001c1f187b317589 */ /* 0x000fe200000e0000 */
[----:B------:R-:W-:Y:S02]  /*efb0*/  SHF.R.U64 R5, R5, 0x3, RZ ;  /* 0x0000000305057819 */ /* 0x000fe400000012ff */
[----:B------:R-:W-:Y:S01]  /*efc0*/  LOP3.LUT R6, R30, R79, RZ, 0x3c, !PT ;  /* 0x0000004f1e067212 */ /* 0x000fe200078e3cff */
[----:B------:R-:W-:Y:S01]  /*efd0*/  SHFL.IDX PT, R60, R85, R24, 0x1c1f ;  /* 0x001c1f18553c7589 */ /* 0x000fe200000e0000 */
[----:B------:R-:W-:Y:S02]  /*efe0*/  SHF.R.U64 R48, R48, 0x3, RZ ;  /* 0x0000000330307819 */ /* 0x000fe400000012ff */
[----:B------:R-:W-:Y:S01]  /*eff0*/  MOV R94, R94 ;  /* 0x0000005e005e7202 */ /* 0x000fe20000000f00 */
[----:B------:R-:W-:Y:S01]  /*f000*/  SHFL.IDX PT, R84, R147, R24, 0x1c1f ;  /* 0x001c1f1893547589 */ /* 0x000fe200000e0000 */
[----:B------:R-:W-:Y:S01]  /*f010*/  LOP3.LUT R10, R5, R10, RZ, 0x3c, !PT ;  /* 0x0000000a050a7212 */ /* 0x000fe200078e3cff */
[----:B------:R-:W-:Y:S01]  /*f020*/  IMAD.X R5, RZ, RZ, R11, P6 ;  /* 0x000000ffff057224 */ /* 0x000fe200030e060b */
[----:B------:R-:W-:Y:S01]  /*f030*/  MOV R95, R6 ;  /* 0x00000006005f7202 */ /* 0x000fe20000000f00 */
[----:B------:R-:W-:Y:S01]  /*f040*/  SHFL.IDX PT, R50, R121, R24, 0x1c1f ;  /* 0x001c1f1879327589 */ /* 0x000fe200000e0000 */
[----:B------:R-:W-:-:S02]  /*f050*/  LOP3.LUT R4, R48, R83, RZ, 0x3c, !PT ;  /* 0x0000005330047212 */ /* 0x000fc400078e3cff */
[----:B------:R-:W-:Y:S01]  /*f060*/  LOP3.LUT R6, R24, 0x2, RZ, 0x3c, !PT ;  /* 0x0000000218067812 */ /* 0x000fe200078e3cff */
[----:B------:R-:W-:Y:S01]  /*f070*/  SHFL.IDX PT, R48, R125, R24, 0x1c1f ;  /* 0x001c1f187d307589 */ /* 0x000fe200000e0000 */
[----:B------:R-:W-:Y:S02]  /*f080*/  MOV R96, R4 ;  /* 0x0000000400607202 */ /* 0x000fe40000000f00 */
[----:B------:R-:W-:Y:S01]  /*f090*/  MOV R30, R8 ;  /* 0x00000008001e7202 */ /* 0x000fe20000000f00 */
[----:B------:R-:W0:Y:S01]  /*f0a0*/  SHFL.IDX PT, R25, R25, R6, 0x1c1f ;  /* 0x001c1f0619197589 */ /* 0x000e2200000e0000 */
[----:B------:R-:W-:Y:S02]  /*f0b0*/  MOV R99, R10 ;  /* 0x0000000a00637202 */ /* 0x000fe40000000f00 */
[----:B------:R-:W-:Y:S01]  /*f0c0*/  MOV R100, R100 ;  /* 0x0000006400647202 */ /* 0x000fe20000000f00 */
[----:B------:R-:W1:Y:S01]  /*f0d0*/  SHFL.IDX PT, R87, R26, R6, 0x1c1f ;  /* 0x001c1f061a577589 */ /* 0x000e6200000e0000 */
[----:B------:R-:W-:-:S02]  /*f0e0*/  MOV R98, R12 ;  /* 0x0000000c00627202 */ /* 0x000fc40000000f00 */
[----:B------:R-:W-:Y:S01]  /*f0f0*/  MOV R97, R14 ;  /* 0x0000000e00617202 */ /* 0x000fe20000000f00 */
[----:B------:R-:W-:Y:S04]  /*f100*/  SHFL.IDX PT, R44, R44, R6, 0x1c1f ;  /* 0x001c1f062c2c7589 */ /* 0x000fe800000e0000 */
[----:B------:R-:W-:Y:S04]  /*f110*/  SHFL.IDX PT, R4, R157, R24, 0x1c1f ;  /* 0x001c1f189d047589 */ /* 0x000fe800000e0000 */
[----:B------:R-:W-:Y:S04]  /*f120*/  SHFL.IDX PT, R53, R53, R24, 0x1c1f ;  /* 0x001c1f1835357589 */ /* 0x000fe800000e0000 */
[----:B------:R-:W-:Y:S04]  /*f130*/  SHFL.IDX PT, R104, R59, R24, 0x1c1f ;  /* 0x001c1f183b687589 */ /* 0x000fe800000e0000 */
[----:B------:R-:W-:Y:S01]  /*f140*/  SHFL.IDX PT, R72, R57, R24, 0x1c1f ;  /* 0x001c1f1839487589 */ /* 0x000fe200000e0000 */
[----:B0-----:R-:W-:-:S02]  /*f150*/  SEL R92, R88, R25, P0 ;  /* 0x00000019585c7207 */ /* 0x001fc40000000000 */
[----:B------:R-:W-:Y:S01]  /*f160*/  SEL R88, R25, R88, P0 ;  /* 0x0000005819587207 */ /* 0x000fe20000000000 */
[----:B------:R-:W-:Y:S01]  /*f170*/  SHFL.IDX PT, R106, R55, R24, 0x1c1f ;  /* 0x001c1f18376a7589 */ /* 0x000fe200000e0000 */
[----:B-1----:R-:W-:Y:S02]  /*f180*/  SEL R90, R86, R87, P0 ;  /* 0x00000057565a7207 */ /* 0x002fe40000000000 */
[----:B------:R-:W-:Y:S01]  /*f190*/  SEL R86, R87, R86, P0 ;  /* 0x0000005657567207 */ /* 0x000fe20000000000 */
        /* <DEDUP_REMOVED lines=8> */
[----:B0-----:R-:W-:-:S02]  /*f220*/  SEL R82, R84, R85, P0 ;  /* 0x0000005554527207 */ /* 0x001fc40000000000 */
[----:B------:R-:W-:Y:S01]  /*f230*/  SEL R84, R85, R84, P0 ;  /* 0x0000005455547207 */ /* 0x000fe20000000000 */
[----:B------:R-:W-:Y:S04]  /*f240*/  SHFL.IDX PT, R52, R117, R24, 0x1c1f ;  /* 0x001c1f1875347589 */ /* 0x000fe800000e0000 */
[----:B------:R-:W-:Y:S04]  /*f250*/  SHFL.IDX PT, R56, R111, R24, 0x1c1f ;  /* 0x001c1f186f387589 */ /* 0x000fe800000e0000 */
[----:B------:R-:W-:Y:S04]  /*f260*/  SHFL.IDX PT, R54, R113, R24, 0x1c1f ;  /* 0x001c1f1871367589 */ /* 0x000fe800000e0000 */
[----:B------:R-:W0:Y:S04]  /*f270*/  SHFL.IDX PT, R8, R29, R6, 0x1c1f ;  /* 0x001c1f061d087589 */ /* 0x000e2800000e0000 */
[----:B------:R-:W1:Y:S04]  /*f280*/  SHFL.IDX PT, R79, R32, R6, 0x1c1f ;  /* 0x001c1f06204f7589 */ /* 0x000e6800000e0000 */
[----:B------:R-:W-:Y:S04]  /*f290*/  SHFL.IDX PT, R28, R43, R6, 0x1c1f ;  /* 0x001c1f062b1c7589 */ /* 0x000fe800000e0000 */
[----:B------:R-:W2:Y:S04]  /*f2a0*/  SHFL.IDX PT, R55, R115, R6, 0x1c1f ;  /* 0x001c1f0673377589 */ /* 0x000ea800000e0000 */
[----:B------:R3:W-:Y:S04]  /*f2b0*/  SHFL.IDX PT, R57, R93, R6, 0x1c1f ;  /* 0x001c1f065d397589 */ /* 0x0007e800000e0000 */
[----:B------:R4:W-:Y:S04]  /*f2c0*/  SHFL.IDX PT, R59, R89, R6, 0x1c1f ;  /* 0x001c1f06593b7589 */ /* 0x0009e800000e0000 */
[----:B------:R-:W-:Y:S01]  /*f2d0*/  SHFL.IDX PT, R7, R149, R24, 0x1c1f ;  /* 0x001c1f1895077589 */ /* 0x000fe200000e0000 */
[----:B0-----:R-:W-:-:S02]  /*f2e0*/  SEL R87, R8, R5, P0 ;  /* 0x0000000508577207 */ /* 0x001fc40000000000 */
[----:B---3--:R-:W-:Y:S01]  /*f2f0*/  SEL R93, R4, R27, P0 ;  /* 0x0000001b045d7207 */ /* 0x008fe20000000000 */
[----:B------:R-:W-:Y:S01]  /*f300*/  SHFL.IDX PT, R74, R139, R24, 0x1c1f ;  /* 0x001c1f188b4a7589 */ /* 0x000fe200000e0000 */
[----:B-1----:R-:W-:Y:S02]  /*f310*/  SEL R80, R78, R79, P0 ;  /* 0x0000004f4e507207 */ /* 0x002fe40000000000 */
[----:B----4-:R-:W-:Y:S01]  /*f320*/  SEL R89, R27, R4, P0 ;  /* 0x000000041b597207 */ /* 0x010fe20000000000 */
[----:B------:R-:W-:Y:S01]  /*f330*/  SHFL.IDX PT, R66, R69, R24, 0x1c1f ;  /* 0x001c1f1845427589 */ /* 0x000fe200000e0000 */
[----:B------:R-:W-:Y:S02]  /*f340*/  SEL R78, R79, R78, P0 ;  /* 0x0000004e4f4e7207 */ /* 0x000fe40000000000 */
[----:B------:R-:W-:Y:S01]  /*f350*/  F2FP.BF16.F32.PACK_AB R4, R93, R92 ;  /* 0x0000005c5d04723e */ /* 0x000fe200000010ff */
[----:B------:R-:W-:Y:S01]  /*f360*/  SHFL.IDX PT, R64, R67, R24, 0x1c1f ;  /* 0x001c1f1843407589 */ /* 0x000fe200000e0000 */
[----:B--2---:R-:W-:-:S03]  /*f370*/  SEL R43, R52, R55, P0 ;  /* 0x00000037342b7207 */ /* 0x004fc60000000000 */
[----:B------:R-:W-:Y:S04]  /*f380*/  SHFL.IDX PT, R102, R65, R24, 0x1c1f ;  /* 0x001c1f1841667589 */ /* 0x000fe800000e0000 */
[----:B------:R0:W1:Y:S04]  /*f390*/  SHFL.IDX PT, R10, R34, R6, 0x1c1f ;  /* 0x001c1f06220a7589 */ /* 0x00006800000e0000 */
[----:B------:R-:W2:Y:S04]  /*f3a0*/  SHFL.IDX PT, R73, R73, R6, 0x1c1f ;  /* 0x001c1f0649497589 */ /* 0x000ea800000e0000 */
[----:B------:R3:W4:Y:S01]  /*f3b0*/  SHFL.IDX PT, R75, R33, R6, 0x1c1f ;  /* 0x001c1f06214b7589 */ /* 0x00072200000e0000 */
[----:B0-----:R-:W-:-:S03]  /*f3c0*/  SEL R34, R49, R44, P0 ;  /* 0x0000002c31227207 */ /* 0x001fc60000000000 */
[----:B------:R-:W-:Y:S04]  /*f3d0*/  SHFL.IDX PT, R101, R77, R6, 0x1c1f ;  /* 0x001c1f064d657589 */ /* 0x000fe800000e0000 */
[----:B------:R-:W-:Y:S04]  /*f3e0*/  SHFL.IDX PT, R103, R103, R6, 0x1c1f ;  /* 0x001c1f0667677589 */ /* 0x000fe800000e0000 */
[----:B------:R-:W-:Y:S04]  /*f3f0*/  SHFL.IDX PT, R9, R145, R24, 0x1c1f ;  /* 0x001c1f1891097589 */ /* 0x000fe800000e0000 */
[----:B------:R-:W-:Y:S01]  /*f400*/  SHFL.IDX PT, R70, R135, R24, 0x1c1f ;  /* 0x001c1f1887467589 */ /* 0x000fe200000e0000 */
[----:B-1----:R-:W-:-:S02]  /*f410*/  SEL R83, R7, R10, P0 ;  /* 0x0000000a07537207 */ /* 0x002fc40000000000 */
[----:B------:R-:W-:Y:S01]  /*f420*/  SEL R85, R10, R7, P0 ;  /* 0x000000070a557207 */ /* 0x000fe20000000000 */
[----:B------:R-:W-:Y:S01]  /*f430*/  SHFL.IDX PT, R68, R131, R24, 0x1c1f ;  /* 0x001c1f1883447589 */ /* 0x000fe200000e0000 */
[----:B--2---:R-:W-:Y:S02]  /*f440*/  SEL R29, R72, R73, P0 ;  /* 0x00000049481d7207 */ /* 0x004fe40000000000 */
[----:B---3--:R-:W-:Y:S01]  /*f450*/  SEL R33, R73, R72, P0 ;  /* 0x0000004849217207 */ /* 0x008fe20000000000 */
[----:B------:R-:W-:Y:S01]  /*f460*/  SHFL.IDX PT, R62, R127, R24, 0x1c1f ;  /* 0x001c1f187f3e7589 */ /* 0x000fe200000e0000 */
[----:B----4-:R-:W-:Y:S02]  /*f470*/  SEL R76, R74, R75, P0 ;  /* 0x0000004b4a4c7207 */ /* 0x010fe40000000000 */
[----:B------:R-:W-:Y:S01]  /*f480*/  SEL R74, R75, R74, P0 ;  /* 0x0000004a4b4a7207 */ /* 0x000fe20000000000 */
[----:B------:R0:W1:Y:S01]  /*f490*/  SHFL.IDX PT, R12, R36, R6, 0x1c1f ;  /* 0x001c1f06240c7589 */ /* 0x00006200000e0000 */
[----:B------:R-:W-:-:S03]  /*f4a0*/  F2FP.BF16.F32.PACK_AB R10, R87, R86 ;  /* 0x00000056570a723e */ /* 0x000fc600000010ff */
[----:B------:R2:W3:Y:S04]  /*f4b0*/  SHFL.IDX PT, R71, R35, R6, 0x1c1f ;  /* 0x001c1f0623477589 */ /* 0x0004e800000e0000 */
[----:B------:R4:W3:Y:S01]  /*f4c0*/  SHFL.IDX PT, R69, R38, R6, 0x1c1f ;  /* 0x001c1f0626457589 */ /* 0x0008e200000e0000 */
[----:B0-----:R-:W-:-:S03]  /*f4d0*/  SEL R36, R44, R49, P0 ;  /* 0x000000312c247207 */ /* 0x001fc60000000000 */
[----:B------:R0:W3:Y:S01]  /*f4e0*/  SHFL.IDX PT, R65, R39, R6, 0x1c1f ;  /* 0x001c1f0627417589 */ /* 0x0000e200000e0000 */
[----:B------:R-:W-:Y:S02]  /*f4f0*/  SEL R44, R46, R53, P0 ;  /* 0x000000352e2c7207 */ /* 0x000fe40000000000 */
[----:B--2---:R-:W-:Y:S01]  /*f500*/  SEL R35, R48, R45, P0 ;  /* 0x0000002d30237207 */ /* 0x004fe20000000000 */
[----:B------:R-:W-:Y:S01]  /*f510*/  SHFL.IDX PT, R11, R141, R24, 0x1c1f ;  /* 0x001c1f188d0b7589 */ /* 0x000fe200000e0000 */
[----:B------:R-:W-:Y:S02]  /*f520*/  SEL R49, R57, R54, P0 ;  /* 0x0000003639317207 */ /* 0x000fe40000000000 */
[----:B----4-:R-:W-:Y:S01]  /*f530*/  SEL R38, R51, R28, P0 ;  /* 0x0000001c33267207 */ /* 0x010fe20000000000 */
[----:B------:R-:W-:Y:S01]  /*f540*/  SHFL.IDX PT, R13, R137, R24, 0x1c1f ;  /* 0x001c1f18890d7589 */ /* 0x000fe200000e0000 */
[----:B0-----:R-:W-:-:S03]  /*f550*/  SEL R39, R50, R47, P0 ;  /* 0x0000002f32277207 */ /* 0x001fc60000000000 */
[----:B------:R-:W-:Y:S01]  /*f560*/  SHFL.IDX PT, R15, R133, R24, 0x1c1f ;  /* 0x001c1f18850f7589 */ /* 0x000fe200000e0000 */
[----:B-1----:R-:W-:-:S03]  /*f570*/  SEL R79, R12, R9, P0 ;  /* 0x000000090c4f7207 */ /* 0x002fc60000000000 */
[----:B------:R-:W-:Y:S01]  /*f580*/  SHFL.IDX PT, R63, R129, R24, 0x1c1f ;  /* 0x001c1f18813f7589 */ /* 0x000fe200000e0000 */
[----:B---3--:R-:W-:Y:S02]  /*f590*/  SEL R72, R70, R71, P0 ;  /* 0x0000004746487207 */ /* 0x008fe40000000000 */
[----:B------:R-:W-:Y:S01]  /*f5a0*/  SEL R70, R71, R70, P0 ;  /* 0x0000004647467207 */ /* 0x000fe20000000000 */
[----:B------:R-:W-:Y:S04]  /*f5b0*/  SHFL.IDX PT, R61, R61, R24, 0x1c1f ;  /* 0x001c1f183d3d7589 */ /* 0x000fe800000e0000 */
[----:B------:R0:W1:Y:S04]  /*f5c0*/  SHFL.IDX PT, R14, R37, R6, 0x1c1f ;  /* 0x001c1f06250e7589 */ /* 0x00006800000e0000 */
[----:B------:R2:W3:Y:S04]  /*f5d0*/  SHFL.IDX PT, R67, R91, R6, 0x1c1f ;  /* 0x001c1f065b437589 */ /* 0x0004e800000e0000 */
[----:B------:R4:W3:Y:S01]  /*f5e0*/  SHFL.IDX PT, R24, R40, R6, 0x1c1f ;  /* 0x001c1f0628187589 */ /* 0x0008e200000e0000 */
[----:B0-----:R-:W-:-:S03]  /*f5f0*/  SEL R37, R45, R48, P0 ;  /* 0x000000302d257207 */ /* 0x001fc60000000000 */
[----:B------:R0:W3:Y:S01]  /*f600*/  SHFL.IDX PT, R58, R41, R6, 0x1c1f ;  /* 0x001c1f06293a7589 */ /* 0x0000e200000e0000 */
[----:B------:R-:W-:Y:S02]  /*f610*/  SEL R45, R55, R52, P0 ;  /* 0x00000034372d7207 */ /* 0x000fe40000000000 */
[----:B--2---:R-:W-:Y:S01]  /*f620*/  SEL R91, R5, R8, P0 ;  /* 0x00000008055b7207 */ /* 0x004fe20000000000 */
[----:B------:R2:W3:Y:S01]  /*f630*/  SHFL.IDX PT, R26, R42, R6, 0x1c1f ;  /* 0x001c1f062a1a7589 */ /* 0x0004e200000e0000 */
[----:B------:R-:W-:Y:S02]  /*f640*/  SEL R48, R59, R56, P0 ;  /* 0x000000383b307207 */ /* 0x000fe40000000000 */
[----:B----4-:R-:W-:Y:S01]  /*f650*/  SEL R40, R28, R51, P0 ;  /* 0x000000331c287207 */ /* 0x010fe20000000000 */
[----:B------:R4:W3:Y:S01]  /*f660*/  SHFL.IDX PT, R32, R81, R6, 0x1c1f ;  /* 0x001c1f0651207589 */ /* 0x0008e200000e0000 */
[----:B------:R-:W-:Y:S02]  /*f670*/  SEL R55, R64, R101, P0 ;  /* 0x0000006540377207 */ /* 0x000fe40000000000 */
[----:B0-----:R-:W-:Y:S01]  /*f680*/  SEL R41, R47, R50, P0 ;  /* 0x000000322f297207 */ /* 0x001fe20000000000 */
[----:B------:R-:W-:Y:S01]  /*f690*/  SHFL.IDX PT, R105, R105, R6, 0x1c1f ;  /* 0x001c1f0669697589 */ /* 0x000fe200000e0000 */
[----:B------:R-:W-:-:S02]  /*f6a0*/  SEL R47, R54, R57, P0 ;  /* 0x00000039362f7207 */ /* 0x000fc40000000000 */
[----:B--2---:R-:W-:Y:S01]  /*f6b0*/  SEL R42, R53, R46, P0 ;  /* 0x0000002e352a7207 */ /* 0x004fe20000000000 */
[----:B------:R-:W0:Y:S01]  /*f6c0*/  SHFL.IDX PT, R107, R107, R6, 0x1c1f ;  /* 0x001c1f066b6b7589 */ /* 0x000e2200000e0000 */
[----:B------:R-:W-:Y:S02]  /*f6d0*/  SEL R46, R56, R59, P0 ;  /* 0x0000003b382e7207 */ /* 0x000fe40000000000 */
[----:B------:R-:W-:Y:S01]  /*f6e0*/  SEL R54, R66, R103, P0 ;  /* 0x0000006742367207 */ /* 0x000fe20000000000 */
[----:B------:R2:W0:Y:S01]  /*f6f0*/  SHFL.IDX PT, R109, R109, R6, 0x1c1f ;  /* 0x001c1f066d6d7589 */ /* 0x00042200000e0000 */
[----:B------:R-:W-:Y:S02]  /*f700*/  SEL R56, R103, R66, P0 ;  /* 0x0000004267387207 */ /* 0x000fe40000000000 */
[----:B------:R-:W-:Y:S02]  /*f710*/  SEL R57, R101, R64, P0 ;  /* 0x0000004065397207 */ /* 0x000fe40000000000 */
[----:B----4-:R-:W-:-:S02]  /*f720*/  SEL R81, R9, R12, P0 ;  /* 0x0000000c09517207 */ /* 0x010fc40000000000 */
[----:B------:R-:W-:Y:S02]  /*f730*/  SEL R66, R68, R69, P0 ;  /* 0x0000004544427207 */ /* 0x000fe40000000000 */
[----:B------:R-:W-:Y:S02]  /*f740*/  SEL R64, R62, R65, P0 ;  /* 0x000000413e407207 */ /* 0x000fe40000000000 */
[----:B-1----:R-:W-:Y:S02]  /*f750*/  SEL R77, R11, R14, P0 ;  /* 0x0000000e0b4d7207 */ /* 0x002fe40000000000 */
[----:B------:R-:W-:Y:S02]  /*f760*/  SEL R75, R14, R11, P0 ;  /* 0x0000000b0e4b7207 */ /* 0x000fe40000000000 */
[----:B---3--:R-:W-:Y:S02]  /*f770*/  SEL R51, R60, R67, P0 ;  /* 0x000000433c337207 */ /* 0x008fe40000000000 */
[----:B------:R-:W-:-:S02]  /*f780*/  SEL R53, R67, R60, P0 ;  /* 0x0000003c43357207 */ /* 0x000fc40000000000 */
[----:B------:R-:W-:Y:S02]  /*f790*/  SEL R68, R69, R68, P0 ;  /* 0x0000004445447207 */ /* 0x000fe40000000000 */
[----:B------:R-:W-:Y:S02]  /*f7a0*/  SEL R62, R65, R62, P0 ;  /* 0x0000003e413e7207 */ /* 0x000fe40000000000 */
[----:B------:R-:W-:Y:S02]  /*f7b0*/  F2FP.BF16.F32.PACK_AB R5, R35, R34 ;  /* 0x000000222305723e */ /* 0x000fe400000010ff */
[----:B--2---:R-:W-:Y:S02]  /*f7c0*/  F2FP.BF16.F32.PACK_AB R6, R89, R88 ;  /* 0x000000585906723e */ /* 0x004fe400000010ff */
[----:B------:R-:W-:Y:S02]  /*f7d0*/  F2FP.BF16.F32.PACK_AB R7, R37, R36 ;  /* 0x000000242507723e */ /* 0x000fe400000010ff */
[----:B------:R-:W-:-:S02]  /*f7e0*/  SEL R73, R13, R24, P0 ;  /* 0x000000180d497207 */ /* 0x000fc40000000000 */
[----:B------:R-:W-:Y:S01]  /*f7f0*/  SEL R71, R24, R13, P0 ;  /* 0x0000000d18477207 */ /* 0x000fe20000000000 */
[----:B------:R1:W-:Y:S01]  /*f800*/  STSM.16.M88.4 [R99], R4 ;  /* 0x0000000463007844 */ /* 0x0003e20000000200 */
[----:B------:R-:W-:Y:S02]  /*f810*/  SEL R67, R15, R58, P0 ;  /* 0x0000003a0f437207 */ /* 0x000fe40000000000 */
[----:B------:R-:W-:Y:S02]  /*f820*/  SEL R69, R58, R15, P0 ;  /* 0x0000000f3a457207 */ /* 0x000fe40000000000 */
[----:B------:R-:W-:Y:S02]  /*f830*/  SEL R65, R63, R26, P0 ;  /* 0x0000001a3f417207 */ /* 0x000fe40000000000 */
[----:B------:R-:W-:Y:S02]  /*f840*/  F2FP.BF16.F32.PACK_AB R8, R91, R90 ;  /* 0x0000005a5b08723e */ /* 0x000fe400000010ff */
[----:B------:R-:W-:-:S02]  /*f850*/  F2FP.BF16.F32.PACK_AB R9, R39, R38 ;  /* 0x000000262709723e */ /* 0x000fc400000010ff */
[----:B------:R-:W-:Y:S02]  /*f860*/  F2FP.BF16.F32.PACK_AB R11, R41, R40 ;  /* 0x00000028290b723e */ /* 0x000fe400000010ff */
[----:B------:R-:W-:Y:S02]  /*f870*/  SEL R50, R61, R32, P0 ;  /* 0x000000203d327207 */ /* 0x000fe40000000000 */
[----:B------:R-:W-:Y:S01]  /*f880*/  SEL R52, R32, R61, P0 ;  /* 0x0000003d20347207 */ /* 0x000fe20000000000 */
[----:B------:R-:W-:Y:S01]  /*f890*/  STSM.16.M88.4 [R100], R8 ;  /* 0x0000000864007844 */ /* 0x000fe20000000200 */
[----:B------:R-:W-:Y:S01]  /*f8a0*/  SEL R63, R26, R63, P0 ;  /* 0x0000003f1a3f7207 */ /* 0x000fe20000000000 */
[----:B-1----:R-:W-:Y:S01]  /*f8b0*/  IMAD.U32 R99, RZ, RZ, UR9 ;  /* 0x00000009ff637e24 */ /* 0x002fe2000f8e00ff */
[----:B------:R-:W-:Y:S02]  /*f8c0*/  F2FP.BF16.F32.PACK_AB R12, R83, R82 ;  /* 0x00000052530c723e */ /* 0x000fe400000010ff */
[----:B------:R-:W-:-:S02]  /*f8d0*/  F2FP.BF16.F32.PACK_AB R13, R43, R42 ;  /* 0x0000002a2b0d723e */ /* 0x000fc400000010ff */
[----:B------:R-:W-:Y:S02]  /*f8e0*/  F2FP.BF16.F32.PACK_AB R14, R85, R84 ;  /* 0x00000054550e723e */ /* 0x000fe400000010ff */
[----:B------:R-:W-:Y:S02]  /*f8f0*/  F2FP.BF16.F32.PACK_AB R15, R45, R44 ;  /* 0x0000002c2d0f723e */ /* 0x000fe400000010ff */
[----:B------:R-:W-:Y:S02]  /*f900*/  F2FP.BF16.F32.PACK_AB R24, R81, R80 ;  /* 0x000000505118723e */ /* 0x000fe400000010ff */
[----:B------:R-:W-:Y:S01]  /*f910*/  F2FP.BF16.F32.PACK_AB R25, R47, R46 ;  /* 0x0000002e2f19723e */ /* 0x000fe200000010ff */
[----:B------:R-:W-:Y:S01]  /*f920*/  STSM.16.M88.4 [R97], R12 ;  /* 0x0000000c61007844 */ /* 0x000fe20000000200 */
[----:B------:R-:W-:Y:S02]  /*f930*/  F2FP.BF16.F32.PACK_AB R26, R79, R78 ;  /* 0x0000004e4f1a723e */ /* 0x000fe400000010ff */
[----:B------:R-:W-:-:S02]  /*f940*/  F2FP.BF16.F32.PACK_AB R27, R49, R48 ;  /* 0x00000030311b723e */ /* 0x000fc400000010ff */
[----:B0-----:R-:W-:Y:S02]  /*f950*/  SEL R58, R104, R107, P0 ;  /* 0x0000006b683a7207 */ /* 0x001fe40000000000 */
[----:B------:R-:W-:Y:S01]  /*f960*/  SEL R60, R107, R104, P0 ;  /* 0x000000686b3c7207 */ /* 0x000fe20000000000 */
[----:B------:R0:W-:Y:S01]  /*f970*/  STSM.16.M88.4 [R98], R24 ;  /* 0x0000001862007844 */ /* 0x0001e20000000200 */
[----:B------:R-:W-:Y:S02]  /*f980*/  SEL R59, R102, R105, P0 ;  /* 0x00000069663b7207 */ /* 0x000fe40000000000 */
[----:B------:R-:W-:Y:S02]  /*f990*/  SEL R61, R105, R102, P0 ;  /* 0x00000066693d7207 */ /* 0x000fe40000000000 */
[----:B------:R-:W-:Y:S02]  /*f9a0*/  SEL R28, R106, R109, P0 ;  /* 0x0000006d6a1c7207 */ /* 0x000fe40000000000 */
[----:B------:R-:W-:-:S02]  /*f9b0*/  SEL R32, R109, R106, P0 ;  /* 0x0000006a6d207207 */ /* 0x000fc40000000000 */
[----:B------:R-:W-:Y:S02]  /*f9c0*/  F2FP.BF16.F32.PACK_AB R4, R77, R76 ;  /* 0x0000004c4d04723e */ /* 0x000fe400000010ff */
[----:B------:R-:W-:Y:S02]  /*f9d0*/  F2FP.BF16.F32.PACK_AB R5, R51, R50 ;  /* 0x000000323305723e */ /* 0x000fe400000010ff */
[----:B------:R-:W-:Y:S02]  /*f9e0*/  F2FP.BF16.F32.PACK_AB R6, R75, R74 ;  /* 0x0000004a4b06723e */ /* 0x000fe400000010ff */
[----:B------:R-:W-:Y:S01]  /*f9f0*/  F2FP.BF16.F32.PACK_AB R7, R53, R52 ;  /* 0x000000343507723e */ /* 0x000fe200000010ff */
[----:B0-----:R-:W-:Y:S01]  /*fa00*/  IMAD.U32 R98, RZ, RZ, UR8 ;  /* 0x00000008ff627e24 */ /* 0x001fe2000f8e00ff */
[----:B------:R-:W-:Y:S01]  /*fa10*/  F2FP.BF16.F32.PACK_AB R8, R73, R72 ;  /* 0x000000484908723e */ /* 0x000fe200000010ff */
[----:B------:R-:W-:Y:S01]  /*fa20*/  ULDC.64 UR8, c[0x0][0xc08] ;  /* 0x0003020000087ab9 */ /* 0x000fe20000000a00 */
[----:B------:R-:W-:Y:S01]  /*fa30*/  F2FP.BF16.F32.PACK_AB R9, R55, R54 ;  /* 0x000000363709723e */ /* 0x000fe200000010ff */
[----:B------:R0:W-:Y:S01]  /*fa40*/  STSM.16.M88.4 [R94], R4 ;  /* 0x000000045e007844 */ /* 0x0001e20000000200 */
[----:B------:R-:W-:-:S02]  /*fa50*/  F2FP.BF16.F32.PACK_AB R10, R71, R70 ;  /* 0x00000046470a723e */ /* 0x000fc400000010ff */
[----:B------:R-:W-:Y:S02]  /*fa60*/  F2FP.BF16.F32.PACK_AB R11, R57, R56 ;  /* 0x00000038390b723e */ /* 0x000fe400000010ff */
[----:B------:R-:W-:Y:S02]  /*fa70*/  F2FP.BF16.F32.PACK_AB R12, R67, R66 ;  /* 0x00000042430c723e */ /* 0x000fe400000010ff */
[----:B------:R-:W-:Y:S01]  /*fa80*/  F2FP.BF16.F32.PACK_AB R13, R59, R58 ;  /* 0x0000003a3b0d723e */ /* 0x000fe200000010ff */
[----:B------:R1:W-:Y:S01]  /*fa90*/  STSM.16.M88.4 [R30], R8 ;  /* 0x000000081e007844 */ /* 0x0003e20000000200 */
[----:B------:R-:W-:Y:S02]  /*faa0*/  F2FP.BF16.F32.PACK_AB R14, R69, R68 ;  /* 0x00000044450e723e */ /* 0x000fe400000010ff */
[----:B------:R-:W-:Y:S02]  /*fab0*/  F2FP.BF16.F32.PACK_AB R15, R61, R60 ;  /* 0x0000003c3d0f723e */ /* 0x000fe400000010ff */
[----:B------:R-:W-:-:S02]  /*fac0*/  F2FP.BF16.F32.PACK_AB R24, R65, R64 ;  /* 0x000000404118723e */ /* 0x000fc400000010ff */
[----:B------:R-:W-:Y:S01]  /*fad0*/  F2FP.BF16.F32.PACK_AB R25, R29, R28 ;  /* 0x0000001c1d19723e */ /* 0x000fe200000010ff */
[----:B------:R2:W-:Y:S01]  /*fae0*/  STSM.16.M88.4 [R95], R12 ;  /* 0x0000000c5f007844 */ /* 0x0005e20000000200 */
[----:B------:R-:W-:Y:S01]  /*faf0*/  F2FP.BF16.F32.PACK_AB R26, R63, R62 ;  /* 0x0000003e3f1a723e */ /* 0x000fe200000010ff */
[----:B0-----:R-:W0:Y:S01]  /*fb00*/  LDC R94, c[0x0][0xbe8] ;  /* 0x0002fa00ff5e7b82 */ /* 0x001e220000000800 */
[----:B------:R-:W-:Y:S02]  /*fb10*/  F2FP.BF16.F32.PACK_AB R27, R33, R32 ;  /* 0x00000020211b723e */ /* 0x000fe400000010ff */
[----:B------:R-:W-:-:S03]  /*fb20*/  ISETP.NE.U32.AND P0, PT, RZ, UR10, PT ;  /* 0x0000000aff007c0c */ /* 0x000fc6000bf05070 */
[----:B------:R3:W-:Y:S02]  /*fb30*/  STSM.16.M88.4 [R96], R24 ;  /* 0x0000001860007844 */ /* 0x0007e40000000200 */
[----:B------:R-:W-:Y:S01]  /*fb40*/  BAR.SYNC.DEFER_BLOCKING 0x1, 0x100 ;  /* 0x0044000000007b1d */ /* 0x000fe20000010000 */
[----:B------:R-:W-:-:S13]  /*fb50*/  ISETP.NE.AND.EX P0, PT, RZ, UR11, PT, P0 ;  /* 0x0000000bff007c0c */ /* 0x000fda000bf05300 */
[----:B------:R-:W4:Y:S01]  /*fb60*/  @P0 LDG.E R97, desc[UR54][R98.64] ;  /* 0x0000003662610981 */ /* 0x000f22000c1e1900 */
[----:B------:R-:W-:Y:S01]  /*fb70*/  UISETP.NE.U32.AND UP0, UPT, UR8, URZ, UPT ;  /* 0x0000003f0800728c */ /* 0x000fe2000bf05070 */
[----:B0-----:R-:W-:Y:S01]  /*fb80*/  ISETP.NE.AND P1, PT, R94, 0x1, PT ;  /* 0x000000015e00780c */ /* 0x001fe20003f25270 */
[----:B------:R-:W-:Y:S02]  /*fb90*/  ULDC UR4, c[0x0][0xa88] ;  /* 0x0002a20000047ab9 */ /* 0x000fe40000000800 */
[----:B------:R-:W-:Y:S01]  /*fba0*/  UISETP.NE.AND.EX UP0, UPT, UR9, URZ, UPT, UP0 ;  /* 0x0000003f0900728c */ /* 0x000fe2000bf05300 */
[----:B-1----:R-:W-:Y:S01]  /*fbb0*/  IMAD.U32 R9, RZ, RZ, UR4 ;  /* 0x00000004ff097e24 */ /* 0x002fe2000f8e00ff */
[----:B------:R-:W-:-:S04]  /*fbc0*/  UMOV UR16, 0x9b8 ;  /* 0x000009b800107882 */ /* 0x000fc80000000000 */
[----:B------:R-:W-:-:S04]  /*fbd0*/  PLOP3.LUT P4, PT, PT, PT, UP0, 0x80, 0x0 ;  /* 0x000000000000781c */ /* 0x000fc80003f8f008 */
[----:B------:R-:W0:Y:S01]  /*fbe0*/  @P1 LDC R6, c[0x0][0xbec] ;  /* 0x0002fb00ff061b82 */ /* 0x000e220000000800 */
[----:B------:R-:W-:-:S04]  /*fbf0*/  @UP0 ULEA UR8, UP1, UR44, UR8, 0x2 ;  /* 0x000000082c080291 */ /* 0x000fc8000f82103f */
[----:B------:R-:W-:Y:S02]  /*fc00*/  @UP0 ULEA.HI.X UR9, UR44, UR9, UR43, 0x2, UP1 ;  /* 0x000000092c090291 */ /* 0x000fe400088f142b */
[----:B------:R-:W-:Y:S01]  /*fc10*/  UISETP.GT.AND UP1, UPT, UR47, 0x1, UPT ;  /* 0x000000012f00788c */ /* 0x000fe2000bf24270 */
[----:B------:R-:W1:Y:S01]  /*fc20*/  @P1 LDC R11, c[0x0][0xbf0] ;  /* 0x0002fc00ff0b1b82 */ /* 0x000e620000000800 */
[----:B------:R-:W-:Y:S02]  /*fc30*/  IMAD.U32 R4, RZ, RZ, UR8 ;  /* 0x00000008ff047e24 */ /* 0x000fe4000f8e00ff */
[----:B------:R-:W-:Y:S01]  /*fc40*/  USEL UR16, UR16, 0x978, UP1 ;  /* 0x0000097810107887 */ /* 0x000fe20008800000 */
[----:B------:R-:W-:Y:S01]  /*fc50*/  IMAD.U32 R5, RZ, RZ, UR9 ;  /* 0x00000009ff057e24 */ /* 0x000fe2000f8e00ff */
[----:B------:R-:W-:Y:S01]  /*fc60*/  UISETP.NE.U32.AND UP0, UPT, UR10, URZ, UPT ;  /* 0x0000003f0a00728c */ /* 0x000fe2000bf05070 */
[----:B--2---:R-:W-:Y:S01]  /*fc70*/  VIADD R13, R18, UR36 ;  /* 0x00000024120d7c36 */ /* 0x004fe20008000000 */
[----:B------:R-:W-:-:S02]  /*fc80*/  UMOV UR4, URZ ;  /* 0x0000003f00047c82 */ /* 0x000fc40008000000 */
[----:B------:R-:W-:Y:S01]  /*fc90*/  UISETP.NE.AND.EX UP0, UPT, UR11, URZ, UPT, UP0 ;  /* 0x0000003f0b00728c */ /* 0x000fe2000bf05300 */
[----:B------:R0:W5:Y:S01]  /*fca0*/  @P4 LDG.E R9, desc[UR54][R4.64] ;  /* 0x0000003604094981 */ /* 0x000162000c1e1900 */
[----:B------:R-:W-:Y:S01]  /*fcb0*/  USEL UR7, UR37, URZ, UP1 ;  /* 0x0000003f25077287 */ /* 0x000fe20008800000 */
[----:B------:R-:W-:Y:S01]  /*fcc0*/  IMAD.MOV.U32 R7, RZ, RZ, R13 ;  /* 0x000000ffff077224 */ /* 0x000fe200078e000d */
[----:B------:R-:W-:Y:S02]  /*fcd0*/  USEL UR44, UR44, URZ, !UP0 ;  /* 0x0000003f2c2c7287 */ /* 0x000fe4000c000000 */
[----:B------:R-:W-:Y:S01]  /*fce0*/  ULDC.64 UR10, c[0x0][UR16+0x218] ;  /* 0x00008600100a7abb */ /* 0x000fe20008000a00 */
[----:B------:R-:W-:Y:S01]  /*fcf0*/  ULDC.64 UR14, c[0x0][UR16+0x228] ;  /* 0x00008a00100e7abb */ /* 0x000fe20008000a00 */
[----:B------:R-:W-:Y:S01]  /*fd00*/  ULDC.64 UR12, c[0x0][UR16+0x220] ;  /* 0x00008800100c7abb */ /* 0x000fe20008000a00 */
[----:B------:R-:W-:Y:S02]  /*fd10*/  UIMAD.WIDE.U32 UR8, UR10, UR45, URZ ;  /* 0x0000002d0a0872a5 */ /* 0x000fe4000f8e003f */
[----:B------:R-:W-:Y:S01]  /*fd20*/  UIMAD.WIDE.U32 UR18, UR14, UR7, URZ ;  /* 0x000000070e1272a5 */ /* 0x000fe2000f8e003f */
[----:B0-----:R-:W-:Y:S01]  /*fd30*/  @P1 IMAD.HI.U32 R4, R13, R6, RZ ;  /* 0x000000060d041227 */ /* 0x001fe200078e00ff */
[----:B------:R-:W-:-:S02]  /*fd40*/  UIMAD UR10, UR11, UR45, URZ ;  /* 0x0000002d0b0a72a4 */ /* 0x000fc4000f8e023f */
[----:B------:R-:W-:Y:S02]  /*fd50*/  UIMAD UR14, UR15, UR7, URZ ;  /* 0x000000070f0e72a4 */ /* 0x000fe4000f8e023f */
[----:B------:R-:W-:Y:S01]  /*fd60*/  USEL UR43, UR43, URZ, !UP0 ;  /* 0x0000003f2b2b7287 */ /* 0x000fe2000c000000 */
[----:B-1----:R-:W-:Y:S01]  /*fd70*/  @P1 SHF.R.U32.HI R7, RZ, R11, R4 ;  /* 0x0000000bff071219 */ /* 0x002fe20000011604 */
[----:B------:R-:W-:Y:S01]  /*fd80*/  UIMAD UR7, UR13, UR44, URZ ;  /* 0x0000002c0d0772a4 */ /* 0x000fe2000f8e023f */
[----:B------:R-:W-:Y:S01]  /*fd90*/  IMAD.U32 R4, RZ, RZ, UR18 ;  /* 0x00000012ff047e24 */ /* 0x000fe2000f8e00ff */
[----:B------:R-:W-:Y:S01]  /*fda0*/  UIADD3 UR9, UR9, UR10, URZ ;  /* 0x0000000a09097290 */ /* 0x000fe2000fffe03f */
[----:B------:R-:W-:Y:S01]  /*fdb0*/  IMAD.U32 R5, RZ, RZ, UR19 ;  /* 0x00000013ff057e24 */ /* 0x000fe2000f8e00ff */
[----:B------:R-:W-:Y:S01]  /*fdc0*/  UIMAD.WIDE.U32 UR10, UR12, UR44, URZ ;  /* 0x0000002c0c0a72a5 */ /* 0x000fe2000f8e003f */
[--C-:B------:R-:W-:Y:S01]  /*fdd0*/  IMAD.MOV R11, RZ, RZ, -R7.reuse ;  /* 0x000000ffff0b7224 */ /* 0x100fe200078e0a07 */
[----:B------:R-:W-:Y:S01]  /*fde0*/  UIMAD UR7, UR12, UR43, UR7 ;  /* 0x0000002b0c0772a4 */ /* 0x000fe2000f8e0207 */
[----:B------:R-:W-:Y:S01]  /*fdf0*/  SHF.R.S32.HI R5, RZ, 0x1f, R7 ;  /* 0x0000001fff057819 */ /* 0x000fe20000011407 */
[----:B------:R-:W-:Y:S01]  /*fe00*/  UIADD3 UR14, UR19, UR14, URZ ;  /* 0x0000000e130e7290 */ /* 0x000fe2000fffe03f */
[----:B------:R-:W-:Y:S01]  /*fe10*/  IMAD R11, R94, R11, R13 ;  /* 0x0000000b5e0b7224 */ /* 0x000fe200078e020d */
[----:B------:R-:W-:-:S04]  /*fe20*/  UIADD3 UR7, UR11, UR7, URZ ;  /* 0x000000070b077290 */ /* 0x000fc8000fffe03f */
[----:B------:R-:W-:Y:S01]  /*fe30*/  IMAD.U32 R8, RZ, RZ, UR14 ;  /* 0x0000000eff087e24 */ /* 0x000fe2000f8e00ff */
[----:B------:R-:W-:Y:S02]  /*fe40*/  SHF.R.S32.HI R6, RZ, 0x1f, R11 ;  /* 0x0000001fff067819 */ /* 0x000fe4000001140b */
[----:B----4-:R-:W-:-:S13]  /*fe50*/  @P0 R2UR UR4, R97 ;  /* 0x00000000610402ca */ /* 0x010fda00000e0000 */
        /* <DEDUP_REMOVED lines=15> */
[----:B---3--:R-:W-:Y:S08]  /*ff50*/  @P4 BRA `(.L_x_2122) ;  /* 0x0000000000104947 */ /* 0x008ff00003800000 */
[----:B------:R-:W-:Y:S05]  /*ff60*/  @!P0 BRA `(.L_x_2122) ;  /* 0x00000000000c8947 */ /* 0x000fea0003800000 */
[----:B------:R-:W2:Y:S04]  /*ff70*/  LDG.E R4, desc[UR54][R98.64] ;  /* 0x0000003662047981 */ /* 0x000ea8000c1e1900 */
[----:B-----5:R-:W2:Y:S02]  /*ff80*/  LDG.E R9, desc[UR54][R98.64+0x4] ;  /* 0x0000043662097981 */ /* 0x020ea4000c1e1900 */
[----:B--2---:R-:W-:-:S07]  /*ff90*/  IMAD.IADD R9, R9, 0x1, -R4 ;  /* 0x0000000109097824 */ /* 0x004fce00078e0a04 */
.L_x_2122:
[----:B------:R-:W2:Y:S01]  /*ffa0*/  LDL R11, [R1+0x38] ;  /* 0x00003800010b7983 */ /* 0x000ea20000100800 */
[----:B------:R-:W0:Y:S03]  /*ffb0*/  S2R R4, SR_TID.X ;  /* 0x0000000000047919 */ /* 0x000e260000002100 */
[----:B------:R-:W-:Y:S04]  /*ffc0*/  SHFL.IDX PT, R5, R10, RZ, 0x1c1f ;  /* 0x001c1fff0a057589 */ /* 0x000fe800000e0000 */
[----:B------:R-:W-:Y:S04]  /*ffd0*/  SHFL.IDX PT, R6, R8, 0x1, 0x1c1f ;  /* 0x003c1f0008067f89 */ /* 0x000fe800000e0000 */
[----:B------:R-:W-:Y:S01]  /*ffe0*/  SHFL.IDX PT, R7, R10, 0x1, 0x1c1f ;  /* 0x003c1f000a077f89 */ /* 0x000fe200000e0000 */
[----:B0-----:R-:W-:-:S05]  /*fff0*/  VIADD R14, R4, 0xffffff80 ;  /* 0xffffff80040e7836 */ /* 0x001fca0000000000 */
[----:B------:R-:W-:-:S04]  /*10000*/  SHF.R.S32.HI R12, RZ, 0x1f, R14 ;  /* 0x0000001fff0c7819 */ /* 0x000fc8000001140e */
[----:B------:R-:W-:Y:S01]  /*10010*/  LEA.HI R12, R12, R14, RZ, 0x7 ;  /* 0x0000000e0c0c7211 */ /* 0x000fe200078f38ff */
[----:B------:R-:W0:Y:S03]  /*10020*/  SHFL.IDX PT, R4, R8, RZ, 0x1c1f ;  /* 0x001c1fff08047589 */ /* 0x000e2600000e0000 */
[----:B------:R-:W-:Y:S01]  /*10030*/  LOP3.LUT R12, R12, 0xffffff80, RZ, 0xc0, !PT ;  /* 0xffffff800c0c7812 */ /* 0x000fe200078ec0ff */
[----:B-----5:R-:W-:-:S04]  /*10040*/  IMAD R30, R9, R94, RZ ;  /* 0x0000005e091e7224 */ /* 0x020fc800078e02ff */
[----:B------:R-:W-:-:S05]  /*10050*/  IMAD.IADD R12, R14, 0x1, -R12 ;  /* 0x000000010e0c7824 */ /* 0x000fca00078e0a0c */
[----:B------:R-:W-:Y:S01]  /*10060*/  LOP3.LUT P0, RZ, R12, 0x3, RZ, 0xc0, !PT ;  /* 0x000000030cff7812 */ /* 0x000fe2000780c0ff */
[----:B--2---:R-:W-:-:S04]  /*10070*/  VIADD R11, R11, UR36 ;  /* 0x000000240b0b7c36 */ /* 0x004fc80008000000 */
[C---:B------:R-:W-:Y:S01]  /*10080*/  VIADD R25, R11.reuse, 0x8 ;  /* 0x000000080b197836 */ /* 0x040fe20000000000 */
[----:B------:R-:W-:-:S04]  /*10090*/  ISETP.GE.OR P2, PT, R11, R30, P0 ;  /* 0x0000001e0b00720c */ /* 0x000fc80000746670 */
[----:B------:R-:W-:-:S09]  /*100a0*/  ISETP.GE.OR P0, PT, R25, R30, P0 ;  /* 0x0000001e1900720c */ /* 0x000fd20000706670 */
[----:B0-----:R0:W-:Y:S04]  /*100b0*/  @!P2 ST.E desc[UR54][R4.64], R3 ;  /* 0x000000030400a985 */ /* 0x0011e8000c101936 */
[----:B------:R0:W-:Y:S01]  /*100c0*/  @!P0 ST.E desc[UR54][R6.64], R2 ;  /* 0x0000000206008985 */ /* 0x0001e2000c101936 */
[----:B------:R-:W-:-:S13]  /*100d0*/  PLOP3.LUT P0, PT, PT, PT, UP1, 0x80, 0x0 ;  /* 0x000000000000781c */ /* 0x000fda0003f0f018 */
[----:B0-----:R-:W-:Y:S05]  /*100e0*/  @P0 BRA `(.L_x_2123) ;  /* 0x0000000800a00947 */ /* 0x001fea0003800000 */
[----:B------:R-:W-:Y:S01]  /*100f0*/  VIADD R12, R108, 0xffffff80 ;  /* 0xffffff806c0c7836 */ /* 0x000fe20000000000 */
[----:B------:R-:W-:Y:S01]  /*10100*/  ULDC.64 UR10, c[0x0][0xaa0] ;  /* 0x0002a800000a7ab9 */ /* 0x000fe20000000a00 */
[----:B------:R-:W0:Y:S03]  /*10110*/  @P1 LDC R29, c[0x0][0xbf0] ;  /* 0x0002fc00ff1d1b82 */ /* 0x000e260000000800 */
[----:B------:R-:W-:-:S04]  /*10120*/  SHF.R.S32.HI R95, RZ, 0x1f, R12 ;  /* 0x0000001fff5f7819 */ /* 0x000fc8000001140c */
[----:B------:R-:W-:-:S04]  /*10130*/  LEA.HI R95, R95, R12, RZ, 0x3 ;  /* 0x0000000c5f5f7211 */ /* 0x000fc800078f18ff */
[----:B------:R-:W-:-:S05]  /*10140*/  SHF.R.S32.HI R95, RZ, 0x3, R95 ;  /* 0x00000003ff5f7819 */ /* 0x000fca000001145f */
[----:B------:R-:W-:-:S04]  /*10150*/  IMAD R3, R95, 0x40, R17 ;  /* 0x000000405f037824 */ /* 0x000fc800078e0211 */
[----:B------:R-:W-:-:S03]  /*10160*/  IMAD.WIDE R20, R3, 0x2, R20 ;  /* 0x0000000203147825 */ /* 0x000fc600078e0214 */
[C---:B------:R-:W-:Y:S01]  /*10170*/  IADD3 R9, P6, R20.reuse, 0x1000, RZ ;  /* 0x0000100014097810 */ /* 0x040fe20007fde0ff */
[----:B------:R-:W-:Y:S01]  /*10180*/  UIMAD UR7, UR12, UR10, URZ ;  /* 0x0000000a0c0772a4 */ /* 0x000fe2000f8e023f */
[C---:B------:R-:W-:Y:S02]  /*10190*/  IADD3 R13, P5, R20.reuse, 0x2000, RZ ;  /* 0x00002000140d7810 */ /* 0x040fe40007fbe0ff */
[----:B------:R-:W-:Y:S01]  /*101a0*/  LOP3.LUT R8, R9, 0x380, RZ, 0xc0, !PT ;  /* 0x0000038009087812 */ /* 0x000fe200078ec0ff */
[----:B------:R-:W-:Y:S01]  /*101b0*/  UIMAD.WIDE.U32 UR8, UR4, UR10, URZ ;  /* 0x0000000a040872a5 */ /* 0x000fe2000f8e003f */
[----:B------:R-:W-:Y:S02]  /*101c0*/  IADD3 R25, P4, R20, 0x3000, RZ ;  /* 0x0000300014197810 */ /* 0x000fe40007f9e0ff */
[----:B------:R-:W-:Y:S01]  /*101d0*/  SHF.R.U64 R8, R8, 0x3, RZ ;  /* 0x0000000308087819 */ /* 0x000fe200000012ff */
[----:B------:R-:W-:Y:S01]  /*101e0*/  UIMAD UR7, UR4, UR11, UR7 ;  /* 0x0000000b040772a4 */ /* 0x000fe2000f8e0207 */
[----:B------:R-:W-:-:S02]  /*101f0*/  IADD3 R33, P3, R20, 0x4000, RZ ;  /* 0x0000400014217810 */ /* 0x000fc40007f7e0ff */
[----:B------:R-:W-:Y:S01]  /*10200*/  LOP3.LUT R8, R8, R9, RZ, 0x3c, !PT ;  /* 0x0000000908087212 */ /* 0x000fe200078e3cff */
[----:B------:R-:W-:Y:S01]  /*10210*/  IMAD.X R9, RZ, RZ, R21, P6 ;  /* 0x000000ffff097224 */ /* 0x000fe200030e0615 */
[C---:B------:R-:W-:Y:S01]  /*10220*/  IADD3 R3, P6, R20.reuse, 0x7000, RZ ;  /* 0x0000700014037810 */ /* 0x040fe20007fde0ff */
[----:B------:R-:W-:Y:S01]  /*10230*/  UIADD3 UR9, UR9, UR7, URZ ;  /* 0x0000000709097290 */ /* 0x000fe2000fffe03f */
[C---:B------:R-:W-:Y:S01]  /*10240*/  IADD3 R37, P2, R20.reuse, 0x5000, RZ ;  /* 0x0000500014257810 */ /* 0x040fe20007f5e0ff */
[----:B------:R-:W-:Y:S01]  /*10250*/  ULDC.64 UR10, c[0x0][0xae8] ;  /* 0x0002ba00000a7ab9 */ /* 0x000fe20000000a00 */
[----:B------:R-:W-:Y:S02]  /*10260*/  LOP3.LUT R2, R3, 0x380, RZ, 0xc0, !PT ;  /* 0x0000038003027812 */ /* 0x000fe400078ec0ff */
[C---:B------:R-:W-:Y:S02]  /*10270*/  IADD3 R41, P0, R20.reuse, 0x6000, RZ ;  /* 0x0000600014297810 */ /* 0x040fe40007f1e0ff */
[----:B------:R-:W-:-:S02]  /*10280*/  LOP3.LUT R5, R20, 0x380, RZ, 0xc0, !PT ;  /* 0x0000038014057812 */ /* 0x000fc400078ec0ff */
[----:B------:R-:W-:Y:S02]  /*10290*/  LOP3.LUT R12, R13, 0x380, RZ, 0xc0, !PT ;  /* 0x000003800d0c7812 */ /* 0x000fe400078ec0ff */
[----:B------:R-:W-:Y:S01]  /*102a0*/  LOP3.LUT R24, R25, 0x380, RZ, 0xc0, !PT ;  /* 0x0000038019187812 */ /* 0x000fe200078ec0ff */
[----:B------:R-:W-:Y:S01]  /*102b0*/  USHF.R.S32.HI UR4, URZ, 0x1f, UR44 ;  /* 0x0000001f3f047899 */ /* 0x000fe2000801142c */
[----:B------:R-:W-:Y:S01]  /*102c0*/  SHF.R.U64 R2, R2, 0x3, RZ ;  /* 0x0000000302027819 */ /* 0x000fe200000012ff */
[----:B------:R-:W-:Y:S01]  /*102d0*/  UIMAD.WIDE.U32 UR8, UR45, UR10, UR8 ;  /* 0x0000000a2d0872a5 */ /* 0x000fe2000f8e0008 */
[----:B------:R-:W-:Y:S01]  /*102e0*/  LOP3.LUT R32, R33, 0x380, RZ, 0xc0, !PT ;  /* 0x0000038021207812 */ /* 0x000fe200078ec0ff */
[----:B------:R-:W-:Y:S01]  /*102f0*/  IMAD.X R45, RZ, RZ, R21, P6 ;  /* 0x000000ffff2d7224 */ /* 0x000fe200030e0615 */
[----:B------:R-:W-:Y:S01]  /*10300*/  LOP3.LUT R44, R2, R3, RZ, 0x3c, !PT ;  /* 0x00000003022c7212 */ /* 0x000fe200078e3cff */
[----:B------:R-:W5:Y:S01]  /*10310*/  LD.E.128 R8, desc[UR54][R8.64] ;  /* 0x0000003608087980 */ /* 0x000f62000c101d00 */
[----:B------:R-:W1:Y:S01]  /*10320*/  @P1 LDC R3, c[0x0][0xbec] ;  /* 0x0002fb00ff031b82 */ /* 0x000e620000000800 */
[----:B------:R-:W-:Y:S01]  /*10330*/  IMAD R2, R22, 0x20, R95 ;  /* 0x0000002016027824 */ /* 0x000fe200078e025f */
[----:B------:R-:W-:-:S02]  /*10340*/  LOP3.LUT R36, R37, 0x380, RZ, 0xc0, !PT ;  /* 0x0000038025247812 */ /* 0x000fc400078ec0ff */
[----:B------:R-:W-:Y:S02]  /*10350*/  LOP3.LUT R40, R41, 0x380, RZ, 0xc0, !PT ;  /* 0x0000038029287812 */ /* 0x000fe400078ec0ff */
[----:B------:R-:W-:Y:S01]  /*10360*/  SHF.R.U64 R5, R5, 0x3, RZ ;  /* 0x0000000305057819 */ /* 0x000fe200000012ff */
[----:B------:R-:W-:Y:S01]  /*10370*/  VIADD R28, R2, UR36 ;  /* 0x00000024021c7c36 */ /* 0x000fe20008000000 */
[----:B------:R-:W-:Y:S01]  /*10380*/  SHF.R.U64 R12, R12, 0x3, RZ ;  /* 0x000000030c0c7819 */ /* 0x000fe200000012ff */
[----:B------:R-:W-:Y:S01]  /*10390*/  UIMAD UR9, UR45, UR11, UR9 ;  /* 0x0000000b2d0972a4 */ /* 0x000fe2000f8e0209 */
[----:B------:R-:W-:Y:S01]  /*103a0*/  SHF.R.U64 R24, R24, 0x3, RZ ;  /* 0x0000000318187819 */ /* 0x000fe200000012ff */
[----:B------:R-:W5:Y:S01]  /*103b0*/  LD.E.128 R44, desc[UR54][R44.64] ;  /* 0x000000362c2c7980 */ /* 0x000f62000c101d00 */
[----:B------:R-:W-:Y:S01]  /*103c0*/  SHF.R.U64 R32, R32, 0x3, RZ ;  /* 0x0000000320207819 */ /* 0x000fe200000012ff */
[----:B------:R-:W-:Y:S01]  /*103d0*/  ULDC.64 UR10, c[0x0][0xaf0] ;  /* 0x0002bc00000a7ab9 */ /* 0x000fe20000000a00 */
[----:B------:R-:W-:-:S02]  /*103e0*/  SHF.R.U64 R36, R36, 0x3, RZ ;  /* 0x0000000324247819 */ /* 0x000fc400000012ff */
[----:B------:R-:W-:Y:S02]  /*103f0*/  SHF.R.U64 R40, R40, 0x3, RZ ;  /* 0x0000000328287819 */ /* 0x000fe400000012ff */
[----:B------:R-:W-:Y:S01]  /*10400*/  LOP3.LUT R20, R5, R20, RZ, 0x3c, !PT ;  /* 0x0000001405147212 */ /* 0x000fe200078e3cff */
[----:B------:R-:W-:Y:S01]  /*10410*/  UIMAD UR4, UR4, UR10, URZ ;  /* 0x0000000a040472a4 */ /* 0x000fe2000f8e023f */
[----:B------:R-:W-:Y:S01]  /*10420*/  LOP3.LUT R12, R12, R13, RZ, 0x3c, !PT ;  /* 0x0000000d0c0c7212 */ /* 0x000fe200078e3cff */
[--C-:B------:R-:W-:Y:S01]  /*10430*/  IMAD.X R13, RZ, RZ, R21.reuse, P5 ;  /* 0x000000ffff0d7224 */ /* 0x100fe200028e0615 */
[----:B------:R-:W-:Y:S01]  /*10440*/  LOP3.LUT R24, R24, R25, RZ, 0x3c, !PT ;  /* 0x0000001918187212 */ /* 0x000fe200078e3cff */
[--C-:B------:R-:W-:Y:S01]  /*10450*/  IMAD.X R25, RZ, RZ, R21.reuse, P4 ;  /* 0x000000ffff197224 */ /* 0x100fe200020e0615 */
[----:B------:R-:W-:Y:S01]  /*10460*/  LOP3.LUT R32, R32, R33, RZ, 0x3c, !PT ;  /* 0x0000002120207212 */ /* 0x000fe200078e3cff */
[----:B-1----:R-:W-:Y:S01]  /*10470*/  @P1 IMAD.HI.U32 R2, R28, R3, RZ ;  /* 0x000000031c021227 */ /* 0x002fe200078e00ff */
[----:B------:R-:W-:Y:S01]  /*10480*/  LOP3.LUT R36, R36, R37, RZ, 0x3c, !PT ;  /* 0x0000002524247212 */ /* 0x000fe200078e3cff */
[----:B------:R1:W5:Y:S01]  /*10490*/  LD.E.128 R4, desc[UR54][R20.64] ;  /* 0x0000003614047980 */ /* 0x000362000c101d00 */
[----:B------:R-:W-:Y:S01]  /*104a0*/  LOP3.LUT R40, R40, R41, RZ, 0x3c, !PT ;  /* 0x0000002928287212 */ /* 0x000fe200078e3cff */
[----:B------:R-:W-:-:S02]  /*104b0*/  IMAD.X R33, RZ, RZ, R21, P3 ;  /* 0x000000ffff217224 */ /* 0x000fc400018e0615 */
[--C-:B------:R-:W-:Y:S01]  /*104c0*/  IMAD.X R37, RZ, RZ, R21.reuse, P2 ;  /* 0x000000ffff257224 */ /* 0x100fe200010e0615 */
[----:B------:R-:W-:Y:S01]  /*104d0*/  UIMAD UR4, UR44, UR11, UR4 ;  /* 0x0000000b2c0472a4 */ /* 0x000fe2000f8e0204 */
[----:B------:R-:W-:Y:S01]  /*104e0*/  IMAD.X R41, RZ, RZ, R21, P0 ;  /* 0x000000ffff297224 */ /* 0x000fe200000e0615 */
[----:B------:R-:W-:Y:S01]  /*104f0*/  UIMAD.WIDE.U32 UR44, UR44, UR10, UR8 ;  /* 0x0000000a2c2c72a5 */ /* 0x000fe2000f8e0008 */
[----:B------:R-:W5:Y:S01]  /*10500*/  LD.E.128 R12, desc[UR54][R12.64] ;  /* 0x000000360c0c7980 */ /* 0x000f62000c101d00 */
[----:B-1----:R-:W-:Y:S01]  /*10510*/  IMAD.MOV.U32 R21, RZ, RZ, R28 ;  /* 0x000000ffff157224 */ /* 0x002fe200078e001c */
[----:B0-----:R-:W-:Y:S01]  /*10520*/  @P1 SHF.R.U32.HI R21, RZ, R29, R2 ;  /* 0x0000001dff151219 */ /* 0x001fe20000011602 */
[----:B------:R-:W-:Y:S01]  /*10530*/  UIADD3 UR4, UR45, UR4, URZ ;  /* 0x000000042d047290 */ /* 0x000fe2000fffe03f */
[----:B------:R-:W5:Y:S01]  /*10540*/  LD.E.128 R24, desc[UR54][R24.64] ;  /* 0x0000003618187980 */ /* 0x000f62000c101d00 */
[----:B------:R-:W-:Y:S01]  /*10550*/  ULDC.64 UR8, c[0x0][0xae0] ;  /* 0x0002b80000087ab9 */ /* 0x000fe20000000a00 */
[--C-:B------:R-:W-:Y:S01]  /*10560*/  SHF.R.S32.HI R20, RZ, 0x1f, R21.reuse ;  /* 0x0000001fff147819 */ /* 0x100fe20000011415 */
[----:B------:R-:W-:Y:S01]  /*10570*/  IMAD.MOV R29, RZ, RZ, -R21 ;  /* 0x000000ffff1d7224 */ /* 0x000fe200078e0a15 */
[----:B------:R-:W5:Y:S01]  /*10580*/  LD.E.128 R32, desc[UR54][R32.64] ;  /* 0x0000003620207980 */ /* 0x000f62000c101d00 */
[----:B------:R-:W-:-:S02]  /*10590*/  IMAD.U32 R3, RZ, RZ, UR45 ;  /* 0x0000002dff037e24 */ /* 0x000fc4000f8e00ff */
[----:B------:R-:W-:Y:S01]  /*105a0*/  IMAD R20, R20, UR8, RZ ;  /* 0x0000000814147c24 */ /* 0x000fe2000f8e02ff */
[----:B------:R-:W5:Y:S01]  /*105b0*/  LD.E.128 R36, desc[UR54][R36.64] ;  /* 0x0000003624247980 */ /* 0x000f62000c101d00 */
[----:B------:R-:W-:Y:S02]  /*105c0*/  IMAD R29, R94, R29, R28 ;  /* 0x0000001d5e1d7224 */ /* 0x000fe400078e021c */
[----:B------:R-:W-:Y:S01]  /*105d0*/  IMAD.U32 R2, RZ, RZ, UR44 ;  /* 0x0000002cff027e24 */ /* 0x000fe2000f8e00ff */
[----:B------:R-:W5:Y:S01]  /*105e0*/  LD.E.128 R40, desc[UR54][R40.64] ;  /* 0x0000003628287980 */ /* 0x000f62000c101d00 */
[----:B------:R-:W-:Y:S02]  /*105f0*/  IMAD.U32 R3, RZ, RZ, UR4 ;  /* 0x00000004ff037e24 */ /* 0x000fe4000f8e00ff */
[C---:B------:R-:W-:Y:S01]  /*10600*/  IMAD R49, R21.reuse, UR9, R20 ;  /* 0x0000000915317c24 */ /* 0x040fe2000f8e0214 */
[----:B------:R-:W-:Y:S01]  /*10610*/  @!PT LDS RZ, [RZ] ;  /* 0x00000000fffff984 */ /* 0x000fe20000000800 */
[----:B------:R-:W-:Y:S01]  /*10620*/  @!PT LDS RZ, [RZ] ;  /* 0x00000000fffff984 */ /* 0x000fe20000000800 */
[----:B------:R-:W-:Y:S01]  /*10630*/  @!PT LDS RZ, [RZ] ;  /* 0x00000000fffff984 */ /* 0x000fe20000000800 */
[----:B------:R-:W-:Y:S01]  /*10640*/  @!PT LDS RZ, [RZ] ;  /* 0x00000000fffff984 */ /* 0x000fe20000000800 */
[----:B------:R0:W-:Y:S06]  /*10650*/  MEMBAR.ALL.CTA ;  /* 0x0000000000007992 */ /* 0x0001ec0000008000 */
[----:B0-----:R-:W0:Y:S01]  /*10660*/  FENCE.VIEW.ASYNC.S ;  /* 0x00000000000073c6 */ /* 0x001e220000000000 */
[----:B------:R-:W-:Y:S01]  /*10670*/  SHF.R.S32.HI R20, RZ, 0x1f, R29 ;  /* 0x0000001fff147819 */ /* 0x000fe2000001141d */
[----:B------:R-:W-:Y:S01]  /*10680*/  IMAD.WIDE.U32 R2, R21, UR8, R2 ;  /* 0x0000000815027c25 */ /* 0x000fe2000f8e0002 */
[----:B------:R-:W-:-:S03]  /*10690*/  ULDC.64 UR8, c[0x0][0xad8] ;  /* 0x0002b60000087ab9 */ /* 0x000fc60000000a00 */
[----:B------:R-:W-:Y:S02]  /*106a0*/  IMAD.IADD R3, R3, 0x1, R49 ;  /* 0x0000000103037824 */ /* 0x000fe400078e0231 */
[----:B------:R-:W-:Y:S02]  /*106b0*/  IMAD R20, R20, UR8, RZ ;  /* 0x0000000814147c24 */ /* 0x000fe4000f8e02ff */
[----:B------:R-:W-:Y:S02]  /*106c0*/  VIADD R51, R95, UR36 ;  /* 0x000000245f337c36 */ /* 0x000fe40008000000 */
[C---:B------:R-:W-:Y:S02]  /*106d0*/  IMAD R49, R29.reuse, UR9, R20 ;  /* 0x000000091d317c24 */ /* 0x040fe4000f8e0214 */
[----:B------:R-:W-:Y:S01]  /*106e0*/  IMAD.WIDE.U32 R2, R29, UR8, R2 ;  /* 0x000000081d027c25 */ /* 0x000fe2000f8e0002 */
[----:B------:R-:W-:Y:S01]  /*106f0*/  ISETP.GE.AND P2, PT, R51, R30, PT ;  /* 0x0000001e3300720c */ /* 0x000fe20003f46270 */
[----:B------:R-:W-:-:S02]  /*10700*/  ULDC.64 UR8, c[0x0][0xa80] ;  /* 0x0002a00000087ab9 */ /* 0x000fc40000000a00 */
[----:B------:R-:W-:Y:S01]  /*10710*/  VIADD R0, R0, 0x2e820 ;  /* 0x0002e82000007836 */ /* 0x000fe20000000000 */
[C---:B------:R-:W-:Y:S01]  /*10720*/  LEA R28, P3, R2.reuse, UR8, 0x1 ;  /* 0x00000008021c7c11 */ /* 0x040fe2000f8608ff */
[----:B------:R-:W-:Y:S02]  /*10730*/  IMAD.IADD R3, R3, 0x1, R49 ;  /* 0x0000000103037824 */ /* 0x000fe400078e0231 */
[----:B------:R-:W-:Y:S01]  /*10740*/  VIADD R21, R51, 0x20 ;  /* 0x0000002033157836 */ /* 0x000fe20000000000 */
[----:B------:R-:W-:Y:S02]  /*10750*/  PRMT R0, RZ, 0x654, R0 ;  /* 0x00000654ff007816 */ /* 0x000fe40000000000 */
[----:B------:R-:W-:Y:S02]  /*10760*/  LEA.HI.X R29, R2, UR9, R3, 0x1, P3 ;  /* 0x00000009021d7c11 */ /* 0x000fe400098f0c03 */
[----:B------:R-:W-:Y:S01]  /*10770*/  ISETP.GE.AND P0, PT, R21, R30, PT ;  /* 0x0000001e1500720c */ /* 0x000fe20003f06270 */
[----:B------:R-:W-:Y:S01]  /*10780*/  VIADD R21, R51, 0x40 ;  /* 0x0000004033157836 */ /* 0x000fe20000000000 */
[----:B0-----:R0:W-:Y:S01]  /*10790*/  SYNCS.ARRIVE.TRANS64.RED.A1T0 RZ, [R0+URZ], RZ ;  /* 0x000000ff00ff79a7 */ /* 0x0011e2000810043f */
[----:B------:R1:W2:Y:S01]  /*107a0*/  SHFL.IDX PT, R20, R28, RZ, 0x181f ;  /* 0x00181fff1c147589 */ /* 0x0002a200000e0000 */
[----:B------:R-:W-:Y:S01]  /*107b0*/  BSSY B1, `(.L_x_2124) ;  /* 0x000000f000017945 */ /* 0x000fe20003800000 */
[----:B------:R-:W-:-:S02]  /*107c0*/  SHF.R.S32.HI R48, RZ, 0x1f, R19 ;  /* 0x0000001fff307819 */ /* 0x000fc40000011413 */
[----:B------:R-:W-:Y:S01]  /*107d0*/  ISETP.GE.AND P1, PT, R21, R30, PT ;  /* 0x0000001e1500720c */ /* 0x000fe20003f26270 */
[----:B0-----:R1:W0:Y:S01]  /*107e0*/  SHFL.IDX PT, R0, R29, RZ, 0x181f ;  /* 0x00181fff1d007589 */ /* 0x00122200000e0000 */
[----:B------:R-:W-:Y:S01]  /*107f0*/  SHF.R.S32.HI R50, RZ, 0x1f, R17 ;  /* 0x0000001fff327819 */ /* 0x000fe20000011411 */
[----:B------:R-:W-:Y:S10]  /*10800*/  @P2 BRA `(.L_x_2125) ;  /* 0x0000000000242947 */ /* 0x000ff40003800000 */
[----:B------:R-:W-:Y:S02]  /*10810*/  ULDC UR4, c[0x0][0xac8] ;  /* 0x0002b20000047ab9 */ /* 0x000fe40000000800 */
        /* <DEDUP_REMOVED lines=8> */
.L_x_2125:
[----:B------:R-:W-:Y:S05]  /*108a0*/  BSYNC B1 ;  /* 0x0000000000017941 */ /* 0x000fea0003800000 */
.L_x_2124:
[----:B0-----:R0:W4:Y:S01]  /*108b0*/  SHFL.IDX PT, R0, R29, 0x1, 0x181f ;  /* 0x00381f001d007f89 */ /* 0x00112200000e0000 */
[----:B------:R-:W-:Y:S03]  /*108c0*/  BSSY B1, `(.L_x_2126) ;  /* 0x000000c000017945 */ /* 0x000fe60003800000 */
[----:B---3-5:R0:W3:Y:S01]  /*108d0*/  SHFL.IDX PT, R4, R28, 0x1, 0x181f ;  /* 0x00381f001c047f89 */ /* 0x0280e200000e0000 */
[----:B------:R-:W-:Y:S05]  /*108e0*/  @P0 BRA `(.L_x_2127) ;  /* 0x0000000000240947 */ /* 0x000fea0003800000 */
[----:B------:R-:W-:Y:S02]  /*108f0*/  ULDC UR4, c[0x0][0xac8] ;  /* 0x0002b20000047ab9 */ /* 0x000fe40000000800 */
[----:B------:R-:W-:Y:S02]  /*10900*/  ISETP.GE.AND P3, PT, R17, UR4, PT ;  /* 0x0000000411007c0c */ /* 0x000fe4000bf66270 */
[----:B------:R-:W-:-:S11]  /*10910*/  ISETP.GE.AND P4, PT, R19, UR4, PT ;  /* 0x0000000413007c0c */ /* 0x000fd6000bf86270 */
[-C--:B---3--:R-:W-:Y:S02]  /*10920*/  @!P3 LEA R2, P0, R17, R4.reuse, 0x1 ;  /* 0x000000041102b211 */ /* 0x088fe400078008ff */
[----:B------:R-:W-:Y:S02]  /*10930*/  @!P4 LEA R4, P2, R19, R4, 0x1 ;  /* 0x000000041304c211 */ /* 0x000fe400078408ff */
[-C--:B----4-:R-:W-:Y:S02]  /*10940*/  @!P3 LEA.HI.X R3, R17, R0.reuse, R50, 0x1, P0 ;  /* 0x000000001103b211 */ /* 0x090fe400000f0c32 */
[----:B------:R-:W-:-:S03]  /*10950*/  @!P4 LEA.HI.X R5, R19, R0, R48, 0x1, P2 ;  /* 0x000000001305c211 */ /* 0x000fc600010f0c30 */
[----:B------:R3:W-:Y:S04]  /*10960*/  @!P3 ST.E.128 desc[UR54][R2.64], R8 ;  /* 0x000000080200b985 */ /* 0x0007e8000c101d36 */
[----:B------:R3:W-:Y:S02]  /*10970*/  @!P4 ST.E.128 desc[UR54][R4.64], R36 ;  /* 0x000000240400c985 */ /* 0x0007e4000c101d36 */
.L_x_2127:
[----:B------:R-:W-:Y:S05]  /*10980*/  BSYNC B1 ;  /* 0x0000000000017941 */ /* 0x000fea0003800000 */
.L_x_2126:
[----:B----4-:R4:W0:Y:S01]  /*10990*/  SHFL.IDX PT, R0, R29, 0x2, 0x181f ;  /* 0x00581f001d007f89 */ /* 0x01082200000e0000 */
[----:B------:R-:W-:Y:S03]  /*109a0*/  BSSY B1, `(.L_x_2128) ;  /* 0x000000c000017945 */ /* 0x000fe60003800000 */
[----:B---3--:R4:W3:Y:S01]  /*109b0*/  SHFL.IDX PT, R4, R28, 0x2, 0x181f ;  /* 0x00581f001c047f89 */ /* 0x0088e200000e0000 */
[----:B------:R-:W-:Y:S05]  /*109c0*/  @P1 BRA `(.L_x_2129) ;  /* 0x0000000000241947 */ /* 0x000fea0003800000 */
[----:B------:R-:W-:Y:S02]  /*109d0*/  ULDC UR4, c[0x0][0xac8] ;  /* 0x0002b20000047ab9 */ /* 0x000fe40000000800 */
[----:B------:R-:W-:Y:S02]  /*109e0*/  ISETP.GE.AND P2, PT, R17, UR4, PT ;  /* 0x0000000411007c0c */ /* 0x000fe4000bf46270 */
[----:B------:R-:W-:-:S11]  /*109f0*/  ISETP.GE.AND P3, PT, R19, UR4, PT ;  /* 0x0000000413007c0c */ /* 0x000fd6000bf66270 */
[-C--:B---3--:R-:W-:Y:S02]  /*10a00*/  @!P2 LEA R2, P0, R17, R4.reuse, 0x1 ;  /* 0x000000041102a211 */ /* 0x088fe400078008ff */
[----:B------:R-:W-:Y:S02]  /*10a10*/  @!P3 LEA R4, P1, R19, R4, 0x1 ;  /* 0x000000041304b211 */ /* 0x000fe400078208ff */
[-C--:B0-----:R-:W-:Y:S02]  /*10a20*/  @!P2 LEA.HI.X R3, R17, R0.reuse, R50, 0x1, P0 ;  /* 0x000000001103a211 */ /* 0x081fe400000f0c32 */
[----:B------:R-:W-:-:S03]  /*10a30*/  @!P3 LEA.HI.X R5, R19, R0, R48, 0x1, P1 ;  /* 0x000000001305b211 */ /* 0x000fc600008f0c30 */
[----:B------:R0:W-:Y:S04]  /*10a40*/  @!P2 ST.E.128 desc[UR54][R2.64], R12 ;  /* 0x0000000c0200a985 */ /* 0x0001e8000c101d36 */
[----:B------:R0:W-:Y:S02]  /*10a50*/  @!P3 ST.E.128 desc[UR54][R4.64], R40 ;  /* 0x000000280400b985 */ /* 0x0001e4000c101d36 */
.L_x_2129:
[----:B------:R-:W-:Y:S05]  /*10a60*/  BSYNC B1 ;  /* 0x0000000000017941 */ /* 0x000fea0003800000 */
.L_x_2128:
[----:B0-----:R-:W-:Y:S01]  /*10a70*/  VIADD R3, R51, 0x60 ;  /* 0x0000006033037836 */ /* 0x001fe20000000000 */
[----:B------:R0:W0:Y:S04]  /*10a80*/  SHFL.IDX PT, R0, R29, 0x3, 0x181f ;  /* 0x00781f001d007f89 */ /* 0x00002800000e0000 */
[----:B------:R-:W-:Y:S01]  /*10a90*/  ISETP.GE.AND P0, PT, R3, R30, PT ;  /* 0x0000001e0300720c */ /* 0x000fe20003f06270 */
[----:B-1--4-:R-:W1:-:S12]  /*10aa0*/  SHFL.IDX PT, R28, R28, 0x3, 0x181f ;  /* 0x00781f001c1c7f89 */ /* 0x012e5800000e0000 */
[----:B------:R-:W-:Y:S05]  /*10ab0*/  @P0 BRA `(.L_x_2130) ;  /* 0x00000018008c0947 */ /* 0x000fea0003800000 */
[----:B------:R-:W-:Y:S02]  /*10ac0*/  ULDC UR4, c[0x0][0xac8] ;  /* 0x0002b20000047ab9 */ /* 0x000fe40000000800 */
[----:B------:R-:W-:-:S13]  /*10ad0*/  ISETP.GE.AND P1, PT, R17, UR4, PT ;  /* 0x0000000411007c0c */ /* 0x000fda000bf26270 */
[----:B-1----:R-:W-:-:S04]  /*10ae0*/  @!P1 LEA R2, P0, R17, R28, 0x1 ;  /* 0x0000001c11029211 */ /* 0x002fc800078008ff */
[----:B0-----:R-:W-:Y:S02]  /*10af0*/  @!P1 LEA.HI.X R3, R17, R0, R50, 0x1, P0 ;  /* 0x0000000011039211 */ /* 0x001fe400000f0c32 */
[----:B------:R-:W-:-:S03]  /*10b00*/  ISETP.GE.AND P0, PT, R19, UR4, PT ;  /* 0x0000000413007c0c */ /* 0x000fc6000bf06270 */
[----:B------:R4:W-:Y:S10]  /*10b10*/  @!P1 ST.E.128 desc[UR54][R2.64], R24 ;  /* 0x0000001802009985 */ /* 0x0009f4000c101d36 */
[----:B------:R-:W-:Y:S05]  /*10b20*/  @P0 BRA `(.L_x_2130) ;  /* 0x0000001800700947 */ /* 0x000fea0003800000 */
[----:B----4-:R-:W-:-:S04]  /*10b30*/  LEA R2, P0, R19, R28, 0x1 ;  /* 0x0000001c13027211 */ /* 0x010fc800078008ff */
[----:B------:R-:W-:-:S05]  /*10b40*/  LEA.HI.X R3, R19, R0, R48, 0x1, P0 ;  /* 0x0000000013037211 */ /* 0x000fca00000f0c30 */
[----:B------:R0:W-:Y:S01]  /*10b50*/  ST.E.128 desc[UR54][R2.64], R44 ;  /* 0x0000002c02007985 */ /* 0x0001e2000c101d36 */
[----:B------:R-:W-:Y:S05]  /*10b60*/  BRA `(.L_x_2130) ;  /* 0x0000001800607947 */ /* 0x000fea0003800000 */
.L_x_2123:
[----:B------:R-:W-:Y:S01]  /*10b70*/  ULDC.64 UR10, c[0x0][0xb08] ;  /* 0x0002c200000a7ab9 */ /* 0x000fe20000000a00 */
[----:B------:R-:W0:Y:S01]  /*10b80*/  @P1 LDC R2, c[0x0][0xbec] ;  /* 0x0002fb00ff021b82 */ /* 0x000e220000000800 */
[----:B------:R-:W-:Y:S01]  /*10b90*/  UIMAD UR7, UR12, UR10, URZ ;  /* 0x0000000a0c0772a4 */ /* 0x000fe2000f8e023f */
[----:B------:R-:W-:Y:S01]  /*10ba0*/  IMAD.MOV.U32 R5, RZ, RZ, R13 ;  /* 0x000000ffff057224 */ /* 0x000fe200078e000d */
[----:B------:R-:W-:Y:S01]  /*10bb0*/  UIMAD.WIDE.U32 UR8, UR4, UR10, URZ ;  /* 0x0000000a040872a5 */ /* 0x000fe2000f8e003f */
[----:B------:R-:W-:Y:S01]  /*10bc0*/  ISETP.GE.AND P0, PT, R11, R30, PT ;  /* 0x0000001e0b00720c */ /* 0x000fe20003f06270 */
[----:B------:R-:W-:Y:S01]  /*10bd0*/  UIMAD UR7, UR4, UR11, UR7 ;  /* 0x0000000b040772a4 */ /* 0x000fe2000f8e0207 */
[C---:B------:R-:W-:Y:S01]  /*10be0*/  VIADD R21, R16.reuse, 0x8 ;  /* 0x0000000810157836 */ /* 0x040fe20000000000 */
[----:B------:R-:W-:Y:S01]  /*10bf0*/  USHF.R.S32.HI UR4, URZ, 0x1f, UR44 ;  /* 0x0000001f3f047899 */ /* 0x000fe2000801142c */
[----:B------:R-:W1:Y:S01]  /*10c00*/  @P1 LDC R3, c[0x0][0xbf0] ;  /* 0x0002fc00ff031b82 */ /* 0x000e620000000800 */
[----:B------:R-:W-:Y:S01]  /*10c10*/  UIADD3 UR9, UR9, UR7, URZ ;  /* 0x0000000709097290 */ /* 0x000fe2000fffe03f */
[C---:B------:R-:W-:Y:S01]  /*10c20*/  VIADD R27, R16.reuse, 0x10 ;  /* 0x00000010101b7836 */ /* 0x040fe20000000000 */
[----:B------:R-:W-:Y:S01]  /*10c30*/  ULDC.64 UR10, c[0x0][0xb38] ;  /* 0x0002ce00000a7ab9 */ /* 0x000fe20000000a00 */
[C---:B------:R-:W-:Y:S01]  /*10c40*/  VIADD R107, R16.reuse, 0x20 ;  /* 0x00000020106b7836 */ /* 0x040fe20000000000 */
[----:B------:R-:W-:Y:S01]  /*10c50*/  UIMAD.WIDE.U32 UR8, UR45, UR10, UR8 ;  /* 0x0000000a2d0872a5 */ /* 0x000fe2000f8e0008 */
[C---:B------:R-:W-:Y:S01]  /*10c60*/  VIADD R109, R16.reuse, 0x18 ;  /* 0x00000018106d7836 */ /* 0x040fe20000000000 */
[----:B------:R-:W-:Y:S01]  /*10c70*/  BSSY B1, `(.L_x_2131) ;  /* 0x0000078000017945 */ /* 0x000fe20003800000 */
[----:B------:R-:W-:Y:S01]  /*10c80*/  SHF.R.S32.HI R24, RZ, 0x1f, R21 ;  /* 0x0000001fff187819 */ /* 0x000fe20000011415 */
[----:B------:R-:W-:Y:S01]  /*10c90*/  UIMAD UR9, UR45, UR11, UR9 ;  /* 0x0000000b2d0972a4 */ /* 0x000fe2000f8e0209 */
[----:B------:R-:W-:Y:S01]  /*10ca0*/  SHF.R.S32.HI R26, RZ, 0x1f, R27 ;  /* 0x0000001fff1a7819 */ /* 0x000fe2000001141b */
[C---:B------:R-:W-:Y:S01]  /*10cb0*/  VIADD R106, R16.reuse, 0x20 ;  /* 0x00000020106a7836 */ /* 0x040fe20000000000 */
[----:B------:R-:W-:Y:S01]  /*10cc0*/  ULDC.64 UR10, c[0x0][0xb40] ;  /* 0x0002d000000a7ab9 */ /* 0x000fe20000000a00 */
[----:B------:R-:W-:Y:S01]  /*10cd0*/  SHF.R.S32.HI R95, RZ, 0x1f, R23 ;  /* 0x0000001fff5f7819 */ /* 0x000fe20000011417 */
[----:B------:R-:W-:Y:S01]  /*10ce0*/  UIMAD UR4, UR4, UR10, URZ ;  /* 0x0000000a040472a4 */ /* 0x000fe2000f8e023f */
[----:B------:R-:W-:Y:S01]  /*10cf0*/  SHF.R.S32.HI R96, RZ, 0x1f, R228 ;  /* 0x0000001fff607819 */ /* 0x000fe200000114e4 */
[----:B0-----:R-:W-:Y:S01]  /*10d00*/  @P1 IMAD.HI.U32 R2, R13, R2, RZ ;  /* 0x000000020d021227 */ /* 0x001fe200078e00ff */
[----:B------:R-:W-:Y:S01]  /*10d10*/  SHF.R.S32.HI R97, RZ, 0x1f, R229 ;  /* 0x0000001fff617819 */ /* 0x000fe200000114e5 */
[----:B------:R-:W-:Y:S01]  /*10d20*/  UIMAD UR4, UR44, UR11, UR4 ;  /* 0x0000000b2c0472a4 */ /* 0x000fe2000f8e0204 */
[----:B------:R-:W-:Y:S01]  /*10d30*/  SHF.R.S32.HI R98, RZ, 0x1f, R230 ;  /* 0x0000001fff627819 */ /* 0x000fe200000114e6 */
[----:B------:R-:W-:Y:S01]  /*10d40*/  UIMAD.WIDE.U32 UR44, UR44, UR10, UR8 ;  /* 0x0000000a2c2c72a5 */ /* 0x000fe2000f8e0008 */
[----:B------:R-:W-:Y:S01]  /*10d50*/  SHF.R.S32.HI R99, RZ, 0x1f, R231 ;  /* 0x0000001fff637819 */ /* 0x000fe200000114e7 */
[----:B------:R-:W-:Y:S01]  /*10d60*/  VIADD R108, R16, 0x18 ;  /* 0x00000018106c7836 */ /* 0x000fe20000000000 */
[----:B------:R-:W-:Y:S01]  /*10d70*/  ULDC.64 UR10, c[0x0][0xb48] ;  /* 0x0002d200000a7ab9 */ /* 0x000fe20000000a00 */
[----:B------:R-:W-:Y:S01]  /*10d80*/  UIADD3 UR9, UR45, UR4, URZ ;  /* 0x000000042d097290 */ /* 0x000fe2000fffe03f */
[----:B-1----:R-:W-:-:S02]  /*10d90*/  @P1 SHF.R.U32.HI R5, RZ, R3, R2 ;  /* 0x00000003ff051219 */ /* 0x002fc40000011602 */
[----:B------:R-:W-:Y:S01]  /*10da0*/  UMOV UR8, UR44 ;  /* 0x0000002c00087c82 */ /* 0x000fe20008000000 */
[----:B------:R-:W-:Y:S01]  /*10db0*/  SHF.R.S32.HI R100, RZ, 0x1f, R232 ;  /* 0x0000001fff647819 */ /* 0x000fe200000114e8 */
[----:B------:R-:W-:Y:S01]  /*10dc0*/  UIMAD.WIDE.U32 UR8, UR37, UR10, UR8 ;  /* 0x0000000a250872a5 */ /* 0x000fe2000f8e0008 */
[--C-:B------:R-:W-:Y:S01]  /*10dd0*/  SHF.R.S32.HI R2, RZ, 0x1f, R5.reuse ;  /* 0x0000001fff027819 */ /* 0x100fe20000011405 */
[----:B------:R-:W-:Y:S01]  /*10de0*/  IMAD.MOV R7, RZ, RZ, -R5 ;  /* 0x000000ffff077224 */ /* 0x000fe200078e0a05 */
[----:B------:R-:W-:Y:S01]  /*10df0*/  SHF.R.S32.HI R101, RZ, 0x1f, R233 ;  /* 0x0000001fff657819 */ /* 0x000fe200000114e9 */
[----:B------:R-:W-:Y:S01]  /*10e00*/  UIMAD UR37, UR37, UR11, UR9 ;  /* 0x0000000b252572a4 */ /* 0x000fe2000f8e0209 */
[----:B------:R-:W-:Y:S01]  /*10e10*/  SHF.R.S32.HI R102, RZ, 0x1f, R234 ;  /* 0x0000001fff667819 */ /* 0x000fe200000114ea */
[----:B------:R-:W-:Y:S01]  /*10e20*/  IMAD R7, R94, R7, R13 ;  /* 0x000000075e077224 */ /* 0x000fe200078e020d */
[----:B------:R-:W-:Y:S01]  /*10e30*/  ULDC.64 UR10, c[0x0][0xb30] ;  /* 0x0002cc00000a7ab9 */ /* 0x000fe20000000a00 */
[----:B------:R-:W-:Y:S01]  /*10e40*/  IMAD.U32 R3, RZ, RZ, UR9 ;  /* 0x00000009ff037e24 */ /* 0x000fe2000f8e00ff */
[----:B------:R-:W-:Y:S01]  /*10e50*/  SHF.R.S32.HI R103, RZ, 0x1f, R235 ;  /* 0x0000001fff677819 */ /* 0x000fe200000114eb */
[----:B------:R-:W-:Y:S01]  /*10e60*/  IMAD R4, R2, UR10, RZ ;  /* 0x0000000a02047c24 */ /* 0x000fe2000f8e02ff */
[----:B------:R-:W-:Y:S01]  /*10e70*/  SHF.R.S32.HI R104, RZ, 0x1f, R236 ;  /* 0x0000001fff687819 */ /* 0x000fe200000114ec */
[----:B------:R-:W-:Y:S01]  /*10e80*/  IMAD.U32 R2, RZ, RZ, UR8 ;  /* 0x00000008ff027e24 */ /* 0x000fe2000f8e00ff */
[----:B------:R-:W-:Y:S01]  /*10e90*/  ULDC.64 UR8, c[0x0][0xb28] ;  /* 0x0002ca0000087ab9 */ /* 0x000fe20000000a00 */
        /* <DEDUP_REMOVED lines=12> */
[----:B------:R-:W-:Y:S01]  /*10f60*/  VIADD R4, R0, 0x2e820 ;  /* 0x0002e82000047836 */ /* 0x000fe20000000000 */
[----:B------:R-:W-:Y:S01]  /*10f70*/  LEA R0, P1, R2, UR8, 0x2 ;  /* 0x0000000802007c11 */ /* 0x000fe2000f8210ff */
[----:B------:R-:W-:-:S03]  /*10f80*/  IMAD.IADD R3, R3, 0x1, R5 ;  /* 0x0000000103037824 */ /* 0x000fc600078e0205 */
[----:B------:R-:W-:Y:S02]  /*10f90*/  PRMT R4, RZ, 0x654, R4 ;  /* 0x00000654ff047816 */ /* 0x000fe40000000004 */
[----:B------:R-:W-:Y:S02]  /*10fa0*/  LEA.HI.X R20, R2, UR9, R3, 0x2, P1 ;  /* 0x0000000902147c11 */ /* 0x000fe400088f1403 */
[----:B------:R0:W-:Y:S03]  /*10fb0*/  SYNCS.ARRIVE.TRANS64.RED.A1T0 RZ, [R4+URZ], RZ ;  /* 0x000000ff04ff79a7 */ /* 0x0001e6000810043f */
[----:B------:R1:W2:Y:S04]  /*10fc0*/  SHFL.IDX PT, R5, R20, RZ, 0x1c1f ;  /* 0x001c1fff14057589 */ /* 0x0002a800000e0000 */
[----:B0-----:R1:W0:Y:S01]  /*10fd0*/  SHFL.IDX PT, R4, R0, RZ, 0x1c1f ;  /* 0x001c1fff00047589 */ /* 0x00122200000e0000 */
[----:B------:R-:W-:Y:S05]  /*10fe0*/  @P0 BRA `(.L_x_2132) ;  /* 0x0000000400000947 */ /* 0x000fea0003800000 */
[----:B------:R-:W-:Y:S02]  /*10ff0*/  ULDC UR4, c[0x0][0xac8] ;  /* 0x0002b20000047ab9 */ /* 0x000fe40000000800 */
[----:B------:R-:W-:Y:S02]  /*11000*/  ISETP.GE.AND P3, PT, R21, UR4, PT ;  /* 0x0000000415007c0c */ /* 0x000fe4000bf66270 */
[----:B------:R-:W-:Y:S02]  /*11010*/  ISETP.GE.AND P2, PT, R16, UR4, PT ;  /* 0x0000000410007c0c */ /* 0x000fe4000bf46270 */
[----:B------:R-:W-:Y:S02]  /*11020*/  ISETP.GE.AND P1, PT, R27, UR4, PT ;  /* 0x000000041b007c0c */ /* 0x000fe4000bf26270 */
[----:B------:R-:W-:Y:S02]  /*11030*/  ISETP.GE.AND P0, PT, R108, UR4, PT ;  /* 0x000000046c007c0c */ /* 0x000fe4000bf06270 */
[----:B------:R-:W-:-:S05]  /*11040*/  ISETP.GE.AND P4, PT, R106, UR4, PT ;  /* 0x000000046a007c0c */ /* 0x000fca000bf86270 */
[CC--:B0-----:R-:W-:Y:S02]  /*11050*/  @!P3 LEA R6, P5, R21.reuse, R4.reuse, 0x2 ;  /* 0x000000041506b211 */ /* 0x0c1fe400078a10ff */
[----:B--2---:R-:W-:Y:S02]  /*11060*/  @!P2 IMAD.WIDE R2, R16, 0x4, R4 ;  /* 0x000000041002a825 */ /* 0x004fe400078e0204 */
        /* <DEDUP_REMOVED lines=22> */
[----:B--2---:R-:W-:-:S03]  /*111d0*/  @!P0 LEA R6, P2, R235, R4, 0x2 ;  /* 0x00000004eb068211 */ /* 0x004fc600078410ff */
[----:B------:R-:W-:Y:S01]  /*111e0*/  @!P3 ST.E.64 desc[UR54][R14.64], R80 ;  /* 0x000000500e00b985 */ /* 0x000fe2000c101b36 */
[----:B------:R-:W-:Y:S02]  /*111f0*/  ISETP.GE.AND P3, PT, R232, UR4, PT ;  /* 0x00000004e8007c0c */ /* 0x000fe4000bf66270 */
[CC--:B---3--:R-:W-:Y:S02]  /*11200*/  @!P1 LEA R8, P5, R234.reuse, R4.reuse, 0x2 ;  /* 0x00000004ea089211 */ /* 0x0c8fe400078a10ff */
        /* <DEDUP_REMOVED lines=8> */
[C---:B----4-:R-:W-:Y:S02]  /*11290*/  @!P3 LEA R2, P1, R232.reuse, R4, 0x2 ;  /* 0x00000004e802b211 */ /* 0x050fe400078210ff */
[----:B------:R-:W-:Y:S01]  /*112a0*/  ISETP.GE.AND P5, PT, R229, UR4, PT ;  /* 0x00000004e5007c0c */ /* 0x000fe2000bfa6270 */
[----:B------:R3:W-:Y:S01]  /*112b0*/  @!P4 ST.E.64 desc[UR54][R10.64], R74 ;  /* 0x0000004a0a00c985 */ /* 0x0007e2000c101b36 */
[----:B------:R-:W-:Y:S02]  /*112c0*/  @!P3 LEA.HI.X R3, R232, R5, R100, 0x2, P1 ;  /* 0x00000005e803b211 */ /* 0x000fe400008f1464 */
[----:B------:R-:W-:-:S02]  /*112d0*/  ISETP.GE.AND P4, PT, R228, UR4, PT ;  /* 0x00000004e4007c0c */ /* 0x000fc4000bf86270 */
[----:B------:R-:W-:Y:S01]  /*112e0*/  ISETP.GE.AND P1, PT, R23, UR4, PT ;  /* 0x0000000417007c0c */ /* 0x000fe2000bf26270 */
[----:B------:R4:W-:Y:S01]  /*112f0*/  @!P3 ST.E.64 desc[UR54][R2.64], R72 ;  /* 0x000000480200b985 */ /* 0x0009e2000c101b36 */
[CC--:B-----5:R-:W-:Y:S02]  /*11300*/  @!P2 LEA R12, P6, R231.reuse, R4.reuse, 0x2 ;  /* 0x00000004e70ca211 */ /* 0x0e0fe400078c10ff */
[C---:B0-----:R-:W-:Y:S02]  /*11310*/  @!P0 LEA R6, P3, R230.reuse, R4, 0x2 ;  /* 0x00000004e6068211 */ /* 0x041fe400078610ff */
[-C--:B------:R-:W-:Y:S02]  /*11320*/  @!P2 LEA.HI.X R13, R231, R5.reuse, R99, 0x2, P6 ;  /* 0x00000005e70da211 */ /* 0x080fe400030f1463 */
[----:B------:R-:W-:-:S03]  /*11330*/  @!P0 LEA.HI.X R7, R230, R5, R98, 0x2, P3 ;  /* 0x00000005e6078211 */ /* 0x000fc600018f1462 */
[----:B------:R4:W-:Y:S01]  /*11340*/  @!P2 ST.E.64 desc[UR54][R12.64], R70 ;  /* 0x000000460c00a985 */ /* 0x0009e2000c101b36 */
[-C--:B--2---:R-:W-:Y:S02]  /*11350*/  @!P5 LEA R8, P2, R229, R4.reuse, 0x2 ;  /* 0x00000004e508d211 */ /* 0x084fe400078410ff */
[CC--:B---3--:R-:W-:Y:S01]  /*11360*/  @!P4 LEA R10, P3, R228.reuse, R4.reuse, 0x2 ;  /* 0x00000004e40ac211 */ /* 0x0c8fe200078610ff */
        /* <DEDUP_REMOVED lines=8> */
.L_x_2132:
[----:B------:R-:W-:Y:S05]  /*113f0*/  BSYNC B1 ;  /* 0x0000000000017941 */ /* 0x000fea0003800000 */
.L_x_2131:
[----:B------:R-:W-:Y:S01]  /*11400*/  ISETP.GE.AND P0, PT, R25, R30, PT ;  /* 0x0000001e1900720c */ /* 0x000fe20003f06270 */
[----:B--2-4-:R2:W3:Y:S04]  /*11410*/  SHFL.IDX PT, R5, R20, 0x1, 0x1c1f ;  /* 0x003c1f0014057f89 */ /* 0x0144e800000e0000 */
[----:B0-----:R2:W0:Y:S08]  /*11420*/  SHFL.IDX PT, R4, R0, 0x1, 0x1c1f ;  /* 0x003c1f0000047f89 */ /* 0x00143000000e0000 */
[----:B--2---:R-:W-:Y:S05]  /*11430*/  @P0 BRA `(.L_x_2130) ;  /* 0x00000010002c0947 */ /* 0x004fea0003800000 */
[----:B------:R-:W-:Y:S02]  /*11440*/  ULDC UR4, c[0x0][0xac8] ;  /* 0x0002b20000047ab9 */ /* 0x000fe40000000800 */
[----:B------:R-:W-:Y:S02]  /*11450*/  ISETP.GE.AND P1, PT, R21, UR4, PT ;  /* 0x0000000415007c0c */ /* 0x000fe4000bf26270 */
[----:B------:R-:W-:Y:S02]  /*11460*/  ISETP.GE.AND P0, PT, R27, UR4, PT ;  /* 0x000000041b007c0c */ /* 0x000fe4000bf06270 */
[----:B------:R-:W-:Y:S02]  /*11470*/  ISETP.GE.AND P5, PT, R16, UR4, PT ;  /* 0x0000000410007c0c */ /* 0x000fe4000bfa6270 */
[----:B------:R-:W-:-:S07]  /*11480*/  ISETP.GE.AND P2, PT, R108, UR4, PT ;  /* 0x000000046c007c0c */ /* 0x000fce000bf46270 */
[-C--:B0-----:R-:W-:Y:S02]  /*11490*/  @!P1 LEA R6, P3, R21, R4.reuse, 0x2 ;  /* 0x0000000415069211 */ /* 0x081fe400078610ff */
[-C--:B------:R-:W-:Y:S02]  /*114a0*/  @!P0 LEA R8, P4, R27, R4.reuse, 0x2 ;  /* 0x000000041b088211 */ /* 0x080fe400078810ff */
[-C--:B---3--:R-:W-:Y:S01]  /*114b0*/  @!P1 LEA.HI.X R7, R21, R5.reuse, R24, 0x2, P3 ;  /* 0x0000000515079211 */ /* 0x088fe200018f1418 */
[----:B------:R-:W-:Y:S01]  /*114c0*/  @!P5 IMAD.WIDE R2, R16, 0x4, R4 ;  /* 0x000000041002d825 */ /* 0x000fe200078e0204 */
[----:B------:R-:W-:Y:S02]  /*114d0*/  ISETP.GE.AND P3, PT, R106, UR4, PT ;  /* 0x000000046a007c0c */ /* 0x000fe4000bf66270 */
[----:B------:R-:W-:Y:S02]  /*114e0*/  @!P0 LEA.HI.X R9, R27, R5, R26, 0x2, P4 ;  /* 0x000000051b098211 */ /* 0x000fe400020f141a */
[----:B------:R-:W-:Y:S01]  /*114f0*/  ISETP.GE.AND P4, PT, R237, UR4, PT ;  /* 0x00000004ed007c0c */ /* 0x000fe2000bf86270 */
[----:B------:R0:W-:Y:S04]  /*11500*/  @!P5 ST.E.64 desc[UR54][R2.64], R34 ;  /* 0x000000220200d985 */ /* 0x0001e8000c101b36 */
[----:B------:R2:W-:Y:S01]  /*11510*/  @!P1 ST.E.64 desc[UR54][R6.64], R36 ;  /* 0x0000002406009985 */ /* 0x0005e2000c101b36 */
[----:B------:R-:W-:-:S03]  /*11520*/  @!P2 LEA R10, P1, R108, R4, 0x2 ;  /* 0x000000046c0aa211 */ /* 0x000fc600078210ff */
        /* <DEDUP_REMOVED lines=11> */
[----:B0-----:R-:W-:-:S03]  /*115e0*/  @!P0 LEA R2, P3, R236, R4, 0x2 ;  /* 0x00000004ec028211 */ /* 0x001fc600078610ff */
[----:B------:R-:W-:Y:S01]  /*115f0*/  @!P4 ST.E.64 desc[UR54][R14.64], R44 ;  /* 0x0000002c0e00c985 */ /* 0x000fe2000c101b36 */
[----:B------:R-:W-:Y:S02]  /*11600*/  ISETP.GE.AND P4, PT, R233, UR4, PT ;  /* 0x00000004e9007c0c */ /* 0x000fe4000bf86270 */
[CC--:B--2---:R-:W-:Y:S02]  /*11610*/  @!P1 LEA R6, P5, R235.reuse, R4.reuse, 0x2 ;  /* 0x00000004eb069211 */ /* 0x0c4fe400078a10ff */
[-C--:B------:R-:W-:Y:S02]  /*11620*/  @!P0 LEA.HI.X R3, R236, R5.reuse, R104, 0x2, P3 ;  /* 0x00000005ec038211 */ /* 0x080fe400018f1468 */
[----:B------:R-:W-:Y:S02]  /*11630*/  ISETP.GE.AND P3, PT, R232, UR4, PT ;  /* 0x00000004e8007c0c */ /* 0x000fe4000bf66270 */
[----:B---3--:R-:W-:Y:S01]  /*11640*/  @!P2 LEA R8, P6, R234, R4, 0x2 ;  /* 0x00000004ea08a211 */ /* 0x008fe200078c10ff */
        /* <DEDUP_REMOVED lines=29> */
[----:B----4-:R-:W-:-:S04]  /*11820*/  LEA R2, P0, R23, R4, 0x2 ;  /* 0x0000000417027211 */ /* 0x010fc800078010ff */
[----:B------:R-:W-:-:S05]  /*11830*/  LEA.HI.X R3, R23, R5, R95, 0x2, P0 ;  /* 0x0000000517037211 */ /* 0x000fca00000f145f */
[----:B------:R0:W-:Y:S01]  /*11840*/  ST.E.64 desc[UR54][R2.64], R32 ;  /* 0x0000002002007985 */ /* 0x0001e2000c101b36 */
[----:B------:R-:W-:Y:S05]  /*11850*/  BRA `(.L_x_2130) ;  /* 0x0000000c00247947 */ /* 0x000fea0003800000 */
.L_x_2121:
        /* <DEDUP_REMOVED lines=31> */
.L_x_2133:
[----:B------:R-:W-:Y:S01]  /*11a50*/  USEL UR44, UR44, URZ, !UP0 ;  /* 0x0000003f2c2c7287 */ /* 0x000fe2000c000000 */
[----:B------:R-:W-:Y:S01]  /*11a60*/  BSSY B1, `(.L_x_2134) ;  /* 0x0000037000017945 */ /* 0x000fe20003800000 */
[----:B------:R-:W-:-:S03]  /*11a70*/  USEL UR43, UR43, URZ, !UP0 ;  /* 0x0000003f2b2b7287 */ /* 0x000fc6000c000000 */
[----:B------:R-:W-:Y:S09]  /*11a80*/  @P0 BRA `(.L_x_2135) ;  /* 0x0000000000d00947 */ /* 0x000ff20003800000 */
[----:B------:R-:W0:Y:S01]  /*11a90*/  LDC R9, c[0x0][0xbe8] ;  /* 0x0002fa00ff097b82 */ /* 0x000e220000000800 */
[----:B------:R-:W-:-:S05]  /*11aa0*/  IMAD.U32 R4, RZ, RZ, UR36 ;  /* 0x00000024ff047e24 */ /* 0x000fca000f8e00ff */
[----:B------:R-:W-:Y:S01]  /*11ab0*/  IADD3 R4, R4, -0x80, R7 ;  /* 0xffffff8004047810 */ /* 0x000fe20007ffe007 */
        /* <DEDUP_REMOVED lines=49> */
.L_x_2135:
[----:B------:R-:W-:Y:S05]  /*11dd0*/  BSYNC B1 ;  /* 0x0000000000017941 */ /* 0x000fea0003800000 */
.L_x_2134:
[----:B------:R-:W-:-:S06]  /*11de0*/  UISETP.GT.AND UP0, UPT, UR47, 0x1, UPT ;  /* 0x000000012f00788c */ /* 0x000fcc000bf04270 */
[----:B------:R-:W-:-:S13]  /*11df0*/  PLOP3.LUT P0, PT, PT, PT, UP0, 0x80, 0x0 ;  /* 0x000000000000781c */ /* 0x000fda0003f0f008 */
[----:B------:R-:W-:Y:S05]  /*11e00*/  @P0 BRA `(.L_x_2130) ;  /* 0x0000000400b80947 */ /* 0x000fea0003800000 */
[----:B------:R-:W1:Y:S01]  /*11e10*/  LDC R11, c[0x0][0xbe8] ;  /* 0x0002fa00ff0b7b82 */ /* 0x000e620000000800 */
[----:B------:R-:W-:Y:S01]  /*11e20*/  SHF.R.S32.HI R8, RZ, 0x1f, R10 ;  /* 0x0000001fff087819 */ /* 0x000fe2000001140a */
[----:B------:R-:W-:Y:S01]  /*11e30*/  ULDC.64 UR10, c[0x0][0xaa0] ;  /* 0x0002a800000a7ab9 */ /* 0x000fe20000000a00 */
[----:B------:R-:W-:Y:S01]  /*11e40*/  BSSY B1, `(.L_x_2136) ;  /* 0x0000040000017945 */ /* 0x000fe20003800000 */
[----:B------:R-:W-:Y:S01]  /*11e50*/  UIMAD UR7, UR16, UR10, URZ ;  /* 0x0000000a100772a4 */ /* 0x000fe2000f8e023f */
[----:B------:R-:W-:Y:S01]  /*11e60*/  LEA.HI R8, R8, R10, RZ, 0x3 ;  /* 0x0000000a08087211 */ /* 0x000fe200078f18ff */
[----:B------:R-:W-:Y:S01]  /*11e70*/  UIMAD.WIDE.U32 UR8, UR4, UR10, URZ ;  /* 0x0000000a040872a5 */ /* 0x000fe2000f8e003f */
[----:B------:R-:W-:Y:S01]  /*11e80*/  SHF.R.S32.HI R10, RZ, 0x1f, R19 ;  /* 0x0000001fff0a7819 */ /* 0x000fe20000011413 */
[----:B------:R-:W-:Y:S01]  /*11e90*/  UIMAD UR7, UR4, UR11, UR7 ;  /* 0x0000000b040772a4 */ /* 0x000fe2000f8e0207 */
[----:B------:R-:W-:Y:S02]  /*11ea0*/  SHF.R.S32.HI R8, RZ, 0x3, R8 ;  /* 0x00000003ff087819 */ /* 0x000fe40000011408 */
[----:B------:R-:W-:Y:S01]  /*11eb0*/  ULDC.64 UR10, c[0x0][0xae8] ;  /* 0x0002ba00000a7ab9 */ /* 0x000fe20000000a00 */
[----:B------:R-:W-:Y:S01]  /*11ec0*/  UIADD3 UR9, UR9, UR7, URZ ;  /* 0x0000000709097290 */ /* 0x000fe2000fffe03f */
[----:B------:R-:W-:Y:S01]  /*11ed0*/  SHF.R.S32.HI R12, RZ, 0x1f, R17 ;  /* 0x0000001fff0c7819 */ /* 0x000fe20000011411 */
[----:B------:R-:W-:-:S02]  /*11ee0*/  IMAD R2, R22, 0x20, R8 ;  /* 0x0000002016027824 */ /* 0x000fc400078e0208 */
[----:B------:R-:W-:Y:S01]  /*11ef0*/  UIMAD.WIDE.U32 UR8, UR45, UR10, UR8 ;  /* 0x0000000a2d0872a5 */ /* 0x000fe2000f8e0008 */
[----:B------:R-:W-:Y:S02]  /*11f00*/  VIADD R8, R8, UR36 ;  /* 0x0000002408087c36 */ /* 0x000fe40008000000 */
[----:B------:R-:W-:Y:S01]  /*11f10*/  VIADD R6, R2, UR36 ;  /* 0x0000002402067c36 */ /* 0x000fe20008000000 */
[----:B------:R-:W-:-:S03]  /*11f20*/  UIMAD UR9, UR45, UR11, UR9 ;  /* 0x0000000b2d0972a4 */ /* 0x000fc6000f8e0209 */
[----:B------:R-:W-:Y:S01]  /*11f30*/  ULDC.64 UR10, c[0x0][0xaf0] ;  /* 0x0002bc00000a7ab9 */ /* 0x000fe20000000a00 */
[----:B-1----:R-:W-:Y:S01]  /*11f40*/  ISETP.NE.AND P0, PT, R11, 0x1, PT ;  /* 0x000000010b00780c */ /* 0x002fe20003f05270 */
[----:B------:R-:W-:Y:S01]  /*11f50*/  UIMAD UR43, UR43, UR10, URZ ;  /* 0x0000000a2b2b72a4 */ /* 0x000fe2000f8e023f */
[----:B0-----:R-:W-:-:S03]  /*11f60*/  IMAD.MOV.U32 R5, RZ, RZ, R6 ;  /* 0x000000ffff057224 */ /* 0x001fc600078e0006 */
        /* <DEDUP_REMOVED lines=19> */
[----:B------:R-:W-:Y:S02]  /*120a0*/  IMAD.IADD R3, R3, 0x1, R9 ;  /* 0x0000000103037824 */ /* 0x000fe400078e0209 */
[----:B------:R-:W-:Y:S02]  /*120b0*/  IMAD R4, R4, UR8, RZ ;  /* 0x0000000804047c24 */ /* 0x000fe4000f8e02ff */
[----:B-----5:R-:W-:Y:S02]  /*120c0*/  IMAD R11, R0, R11, RZ ;  /* 0x0000000b000b7224 */ /* 0x020fe400078e02ff */
[C---:B------:R-:W-:Y:S02]  /*120d0*/  IMAD R5, R7.reuse, UR9, R4 ;  /* 0x0000000907057c24 */ /* 0x040fe4000f8e0204 */
[----:B------:R-:W-:Y:S01]  /*120e0*/  IMAD.WIDE.U32 R2, R7, UR8, R2 ;  /* 0x0000000807027c25 */ /* 0x000fe2000f8e0002 */
[----:B------:R-:W-:Y:S01]  /*120f0*/  ISETP.GE.AND P2, PT, R8, R11, PT ;  /* 0x0000000b0800720c */ /* 0x000fe20003f46270 */
[----:B------:R-:W-:-:S02]  /*12100*/  ULDC.64 UR8, c[0x0][0xa80] ;  /* 0x0002a00000087ab9 */ /* 0x000fc40000000a00 */
        /* <DEDUP_REMOVED lines=13> */
[-C--:B-1----:R-:W-:Y:S02]  /*121e0*/  @!P4 LEA R6, P2, R17, R2.reuse, 0x1 ;  /* 0x000000021106c211 */ /* 0x082fe400078408ff */
[----:B------:R-:W-:Y:S02]  /*121f0*/  @!P5 LEA R2, P3, R19, R2, 0x1 ;  /* 0x000000021302d211 */ /* 0x000fe400078608ff */
[-C--:B--2---:R-:W-:Y:S02]  /*12200*/  @!P4 LEA.HI.X R7, R17, R0.reuse, R12, 0x1, P2 ;  /* 0x000000001107c211 */ /* 0x084fe400010f0c0c */
[----:B------:R-:W-:-:S03]  /*12210*/  @!P5 LEA.HI.X R3, R19, R0, R10, 0x1, P3 ;  /* 0x000000001303d211 */ /* 0x000fc600018f0c0a */
[----:B------:R3:W-:Y:S04]  /*12220*/  @!P4 ST.E.128 desc[UR54][R6.64], RZ ;  /* 0x000000ff0600c985 */ /* 0x0007e8000c101d36 */
[----:B------:R3:W-:Y:S02]  /*12230*/  @!P5 ST.E.128 desc[UR54][R2.64], RZ ;  /* 0x000000ff0200d985 */ /* 0x0007e4000c101d36 */
.L_x_2137:
[----:B------:R-:W-:Y:S05]  /*12240*/  BSYNC B1 ;  /* 0x0000000000017941 */ /* 0x000fea0003800000 */
.L_x_2136:
[----:B--2---:R2:W4:Y:S01]  /*12250*/  SHFL.IDX PT, R0, R5, 0x1, 0x181f ;  /* 0x00381f0005007f89 */ /* 0x00452200000e0000 */
[----:B------:R-:W-:Y:S03]  /*12260*/  BSSY B1, `(.L_x_2138) ;  /* 0x000000c000017945 */ /* 0x000fe60003800000 */
[----:B-1-3--:R2:W1:Y:S01]  /*12270*/  SHFL.IDX PT, R2, R4, 0x1, 0x181f ;  /* 0x00381f0004027f89 */ /* 0x00a46200000e0000 */
[----:B------:R-:W-:Y:S05]  /*12280*/  @P1 BRA `(.L_x_2139) ;  /* 0x0000000000241947 */ /* 0x000fea0003800000 */
[----:B------:R-:W-:Y:S02]  /*12290*/  ULDC UR4, c[0x0][0xac8] ;  /* 0x0002b20000047ab9 */ /* 0x000fe40000000800 */
[----:B------:R-:W-:Y:S02]  /*122a0*/  ISETP.GE.AND P3, PT, R17, UR4, PT ;  /* 0x0000000411007c0c */ /* 0x000fe4000bf66270 */
[----:B------:R-:W-:-:S11]  /*122b0*/  ISETP.GE.AND P4, PT, R19, UR4, PT ;  /* 0x0000000413007c0c */ /* 0x000fd6000bf86270 */
[-C--:B-1----:R-:W-:Y:S02]  /*122c0*/  @!P3 LEA R6, P1, R17, R2.reuse, 0x1 ;  /* 0x000000021106b211 */ /* 0x082fe400078208ff */
[----:B------:R-:W-:Y:S02]  /*122d0*/  @!P4 LEA R2, P2, R19, R2, 0x1 ;  /* 0x000000021302c211 */ /* 0x000fe400078408ff */
[-C--:B----4-:R-:W-:Y:S02]  /*122e0*/  @!P3 LEA.HI.X R7, R17, R0.reuse, R12, 0x1, P1 ;  /* 0x000000001107b211 */ /* 0x090fe400008f0c0c */
[----:B------:R-:W-:-:S03]  /*122f0*/  @!P4 LEA.HI.X R3, R19, R0, R10, 0x1, P2 ;  /* 0x000000001303c211 */ /* 0x000fc600010f0c0a */
[----:B------:R3:W-:Y:S04]  /*12300*/  @!P3 ST.E.128 desc[UR54][R6.64], RZ ;  /* 0x000000ff0600b985 */ /* 0x0007e8000c101d36 */
[----:B------:R3:W-:Y:S02]  /*12310*/  @!P4 ST.E.128 desc[UR54][R2.64], RZ ;  /* 0x000000ff0200c985 */ /* 0x0007e4000c101d36 */
.L_x_2139:
[----:B------:R-:W-:Y:S05]  /*12320*/  BSYNC B1 ;  /* 0x0000000000017941 */ /* 0x000fea0003800000 */
.L_x_2138:
[----:B----4-:R4:W0:Y:S01]  /*12330*/  SHFL.IDX PT, R0, R5, 0x2, 0x181f ;  /* 0x00581f0005007f89 */ /* 0x01082200000e0000 */
        /* <DEDUP_REMOVED lines=8> */
[-C--:B0-----:R-:W-:Y:S02]  /*123c0*/  @!P2 LEA.HI.X R7, R17, R0.reuse, R12, 0x1, P0 ;  /* 0x000000001107a211 */ /* 0x081fe400000f0c0c */
[----:B------:R-:W-:-:S03]  /*123d0*/  @!P3 LEA.HI.X R3, R19, R0, R10, 0x1, P1 ;  /* 0x000000001303b211 */ /* 0x000fc600008f0c0a */
[----:B------:R3:W-:Y:S04]  /*123e0*/  @!P2 ST.E.128 desc[UR54][R6.64], RZ ;  /* 0x000000ff0600a985 */ /* 0x0007e8000c101d36 */
[----:B------:R3:W-:Y:S02]  /*123f0*/  @!P3 ST.E.128 desc[UR54][R2.64], RZ ;  /* 0x000000ff0200b985 */ /* 0x0007e4000c101d36 */
.L_x_2141:
[----:B------:R-:W-:Y:S05]  /*12400*/  BSYNC B1 ;  /* 0x0000000000017941 */ /* 0x000fea0003800000 */
.L_x_2140:
[----:B0-----:R-:W-:Y:S01]  /*12410*/  VIADD R0, R8, 0x60 ;  /* 0x0000006008007836 */ /* 0x001fe20000000000 */
[----:B---3--:R0:W3:Y:S04]  /*12420*/  SHFL.IDX PT, R6, R5, 0x3, 0x181f ;  /* 0x00781f0005067f89 */ /* 0x0080e800000e0000 */
[----:B------:R-:W-:Y:S01]  /*12430*/  ISETP.GE.AND P0, PT, R0, R11, PT ;  /* 0x0000000b0000720c */ /* 0x000fe20003f06270 */
[----:B-1----:R0:W1:-:S12]  /*12440*/  SHFL.IDX PT, R2, R4, 0x3, 0x181f ;  /* 0x00781f0004027f89 */ /* 0x00205800000e0000 */
[----:B0-----:R-:W-:Y:S05]  /*12450*/  @P0 BRA `(.L_x_2130) ;  /* 0x0000000000240947 */ /* 0x001fea0003800000 */
[----:B------:R-:W-:Y:S02]  /*12460*/  ULDC UR4, c[0x0][0xac8] ;  /* 0x0002b20000047ab9 */ /* 0x000fe40000000800 */
[----:B------:R-:W-:Y:S02]  /*12470*/  ISETP.GE.AND P2, PT, R17, UR4, PT ;  /* 0x0000000411007c0c */ /* 0x000fe4000bf46270 */
[----:B------:R-:W-:-:S11]  /*12480*/  ISETP.GE.AND P3, PT, R19, UR4, PT ;  /* 0x0000000413007c0c */ /* 0x000fd6000bf66270 */
[-C--:B-12-4-:R-:W-:Y:S02]  /*12490*/  @!P2 LEA R4, P0, R17, R2.reuse, 0x1 ;  /* 0x000000021104a211 */ /* 0x096fe400078008ff */
[----:B------:R-:W-:Y:S02]  /*124a0*/  @!P3 LEA R2, P1, R19, R2, 0x1 ;  /* 0x000000021302b211 */ /* 0x000fe400078208ff */
[-C--:B---3--:R-:W-:Y:S02]  /*124b0*/  @!P2 LEA.HI.X R5, R17, R6.reuse, R12, 0x1, P0 ;  /* 0x000000061105a211 */ /* 0x088fe400000f0c0c */
[----:B------:R-:W-:-:S03]  /*124c0*/  @!P3 LEA.HI.X R3, R19, R6, R10, 0x1, P1 ;  /* 0x000000061303b211 */ /* 0x000fc600008f0c0a */
[----:B------:R0:W-:Y:S04]  /*124d0*/  @!P2 ST.E.128 desc[UR54][R4.64], RZ ;  /* 0x000000ff0400a985 */ /* 0x0001e8000c101d36 */
[----:B------:R0:W-:Y:S02]  /*124e0*/  @!P3 ST.E.128 desc[UR54][R2.64], RZ ;  /* 0x000000ff0200b985 */ /* 0x0001e4000c101d36 */
.L_x_2130:
[----:B------:R-:W-:Y:S05]  /*124f0*/  BSYNC B0 ;  /* 0x0000000000007941 */ /* 0x000fea0003800000 */
.L_x_2120:
[----:B------:R-:W-:Y:S02]  /*12500*/  ULDC UR4, c[0x0][0xc3c] ;  /* 0x00030f0000047ab9 */ /* 0x000fe40000000800 */
[----:B------:R-:W-:-:S13]  /*12510*/  ISETP.GE.AND P0, PT, R31, UR4, PT ;  /* 0x000000041f007c0c */ /* 0x000fda000bf06270 */
[----:B------:R-:W-:Y:S05]  /*12520*/  @!P0 BRA `(.L_x_2142) ;  /* 0xfffffee800a88947 */ /* 0x000fea000383ffff */
[----:B------:R-:W-:Y:S05]  /*12530*/  EXIT ;  /* 0x000000000000794d */ /* 0x000fea0003800000 */
.L_x_2080:
[----:B------:R-:W-:-:S08]  /*12540*/  NOP ;  /* 0x0000000000007918 */ /* 0x000fd00000000000 */
[----:B------:R-:W0:-:S00]  /*12550*/  USETMAXREG.DEALLOC.CTAPOOL 0x18 ;  /* 0x00000018000079c8 */ /* 0x000e0000080e0500 */
[----:B0-----:R-:W-:Y:S01]  /*12560*/  LOP3.LUT R0, R0, 0x3, RZ, 0xc0, !PT ;  /* 0x0000000300007812 */ /* 0x001fe200078ec0ff */
[----:B------:R-:W-:-:S05]  /*12570*/  IMAD.MOV.U32 R6, RZ, RZ, RZ ;  /* 0x000000ffff067224 */ /* 0x000fca00078e00ff */
[----:B------:R-:W0:Y:S02]  /*12580*/  SHFL.IDX PT, R0, R0, RZ, 0x1f ;  /* 0x00001fff00007589 */ /* 0x000e2400000e0000 */
[----:B0-----:R-:W-:-:S04]  /*12590*/  ISETP.NE.AND P0, PT, R0, RZ, PT ;  /* 0x000000ff0000720c */ /* 0x001fc80003f05270 */
[----:B------:R-:W-:-:S05]  /*125a0*/  P2R R0, PR, RZ, 0x1 ;  /* 0x00000001ff007803 */ /* 0x000fca0000000000 */
[----:B------:R0:W-:Y:S04]  /*125b0*/  STL [R1+0x34], R0 ;  /* 0x0000340001007387 */ /* 0x0001e80000100800 */
[----:B------:R-:W-:Y:S05]  /*125c0*/  @!P0 BRA `(.L_x_2143) ;  /* 0x00000000002c8947 */ /* 0x000fea0003800000 */
[----:B------:R-:W1:Y:S08]  /*125d0*/  S2UR UR5, SR_CgaCtaId ;  /* 0x00000000000579c3 */ /* 0x000e700000008800 */
[----:B------:R-:W-:Y:S06]  /*125e0*/  BAR.SYNC.DEFER_BLOCKING 0x5, 0x180 ;  /* 0x0146000000007b1d */ /* 0x000fec0000010000 */
[----:B------:R-:W-:-:S02]  /*125f0*/  UMOV UR4, 0x400 ;  /* 0x0000040000047882 */ /* 0x000fc40000000000 */
[----:B-1----:R-:W-:-:S09]  /*12600*/  ULEA UR4, UR5, UR4, 0x18 ;  /* 0x0000000405047291 */ /* 0x002fd2000f8ec03f */
[----:B------:R-:W1:Y:S04]  /*12610*/  LDS.128 R4, [UR4+0x2e8d0] ;  /* 0x02e8d004ff047984 */ /* 0x000e680008000c00 */
[----:B-1----:R1:W-:Y:S01]  /*12620*/  STL.64 [R1+0x10], R4 ;  /* 0x0000100401007387 */ /* 0x0023e20000100a00 */
[----:B0-----:R-:W-:-:S03]  /*12630*/  IMAD.MOV.U32 R0, RZ, RZ, R7 ;  /* 0x000000ffff007224 */ /* 0x001fc600078e0007 */
[----:B------:R1:W-:Y:S02]  /*12640*/  STL [R1+0x18], R6 ;  /* 0x0000180601007387 */ /* 0x0003e40000100800 */
[----:B------:R-:W-:Y:S01]  /*12650*/  R2UR UR42, R0 ;  /* 0x00000000002a72ca */ /* 0x000fe200000e0000 */
[----:B------:R-:W-:Y:S06]  /*12660*/  BAR.ARV 0x4, 0x180 ;  /* 0x0106000000007b1d */ /* 0x000fec0000002000 */
[----:B------:R-:W-:Y:S08]  /*12670*/  BRA `(.L_x_2144) ;  /* 0x0000000c00c47947 */ /* 0x000ff00003800000 */
.L_x_2143:
[----:B0-----:R-:W0:Y:S01]  /*12680*/  S2R R0, SR_TID.X ;  /* 0x0000000000007919 */ /* 0x001e220000002100 */
        /* <DEDUP_REMOVED lines=43> */
.L_x_2147:
        /* <DEDUP_REMOVED lines=39> */
.L_x_2145:
        /* <DEDUP_REMOVED lines=15> */
.L_x_2148:
        /* <DEDUP_REMOVED lines=62> */
.L_x_2149:
        /* <DEDUP_REMOVED lines=63> */
.L_x_2150:
[----:B01----:R-:W-:-:S05]  /*13470*/  LOP3.LUT R3, RZ, R2, RZ, 0x33, !PT ;  /* 0x00000002ff037212 */ /* 0x003fca00078e33ff */
[----:B------:R-:W-:-:S05]  /*13480*/  IMAD.IADD R2, R6, 0x1, R3 ;  /* 0x0000000106027824 */ /* 0x000fca00078e0203 */
[----:B------:R1:W-:Y:S01]  /*13490*/  STL [R1+0x14], R2 ;  /* 0x0000140201007387 */ /* 0x0003e20000100800 */
[----:B------:R-:W-:Y:S05]  /*134a0*/  BRA `(.L_x_2151) ;  /* 0x00000000000c7947 */ /* 0x000fea0003800000 */
.L_x_2146:
[----:B------:R0:W-:Y:S04]  /*134b0*/  STL [R1+0x10], R7 ;  /* 0x0000100701007387 */ /* 0x0001e80000100800 */
[----:B------:R0:W-:Y:S04]  /*134c0*/  STL [R1+0x14], RZ ;  /* 0x000014ff01007387 */ /* 0x0001e80000100800 */
[----:B------:R0:W-:Y:S02]  /*134d0*/  STL [R1+0x18], RZ ;  /* 0x000018ff01007387 */ /* 0x0001e40000100800 */
.L_x_2151:
        /* <DEDUP_REMOVED lines=11> */
.L_x_2144:
[----:B0-----:R-:W-:Y:S01]  /*13590*/  IMAD.MOV.U32 R0, RZ, RZ, 0x1 ;  /* 0x00000001ff007424 */ /* 0x001fe200078e00ff */
[----:B------:R-:W-:Y:S01]  /*135a0*/  ULDC UR4, c[0x0][0xc3c] ;  /* 0x00030f0000047ab9 */ /* 0x000fe20000000800 */
[----:B------:R0:W-:Y:S01]  /*135b0*/  STL [R1], RZ ;  /* 0x000000ff01007387 */ /* 0x0001e20000100800 */
[----:B------:R-:W-:-:S03]  /*135c0*/  UISETP.GE.AND UP0, UPT, UR42, UR4, UPT ;  /* 0x000000042a00728c */ /* 0x000fc6000bf06270 */
[----:B------:R0:W-:Y:S03]  /*135d0*/  STL [R1+0x4], R0 ;  /* 0x0000040001007387 */ /* 0x0001e60000100800 */
[----:B------:R-:W-:Y:S01]  /*135e0*/  PLOP3.LUT P0, PT, PT, PT, UP0, 0x80, 0x0 ;  /* 0x000000000000781c */ /* 0x000fe20003f0f008 */
[----:B------:R0:W-:-:S12]  /*135f0*/  STL [R1+0x30], RZ ;  /* 0x000030ff01007387 */ /* 0x0001d80000100800 */
[----:B0-----:R-:W-:Y:S05]  /*13600*/  @P0 BRA `(.L_x_2152) ;  /* 0x0000004c00c40947 */ /* 0x001fea0003800000 */
[----:B-1----:R-:W0:Y:S01]  /*13610*/  S2R R6, SR_TID.X ;  /* 0x0000000000067919 */ /* 0x002e220000002100 */
        /* <DEDUP_REMOVED lines=34> */
[----:B------:R-:W-:Y:S01]  /*13840*/  IMAD.MOV.U32 R2, RZ, RZ, 0x40 ;  /* 0x00000040ff027424 */ /* 0x000fe200078e00ff */
[----:B------:R-:W-:Y:S01]  /*13850*/  LOP3.LUT R4, R4, 0x70, R0, 0xf8, !PT ;  /* 0x0000007004047812 */ /* 0x000fe200078ef800 */
[----:B------:R-:W-:-:S03]  /*13860*/  IMAD.MOV.U32 R0, RZ, RZ, 0x1 ;  /* 0x00000001ff007424 */ /* 0x000fc600078e00ff */
[----:B------:R-:W-:Y:S01]  /*13870*/  SEL R2, R2, 0xffffffc0, !P0 ;  /* 0xffffffc002027807 */ /* 0x000fe20004000000 */
[----:B------:R-:W-:-:S05]  /*13880*/  IMAD.IADD R2, R18, 0x1, R3 ;  /* 0x0000000112027824 */ /* 0x000fca00078e0203 */
[----:B------:R0:W-:Y:S04]  /*13890*/  STL [R1+0x2c], R2 ;  /* 0x00002c0201007387 */ /* 0x0001e80000100800 */
[----:B------:R0:W-:Y:S04]  /*138a0*/  STL [R1+0x30], RZ ;  /* 0x000030ff01007387 */ /* 0x0001e80000100800 */
[----:B------:R0:W-:Y:S04]  /*138b0*/  STL [R1+0x4], R0 ;  /* 0x0000040001007387 */ /* 0x0001e80000100800 */
[----:B------:R0:W-:Y:S02]  /*138c0*/  STL [R1], RZ ;  /* 0x000000ff01007387 */ /* 0x0001e40000100800 */
.L_x_2220:
[----:B------:R-:W-:Y:S01]  /*138d0*/  ULDC.64 UR4, c[0x0][0xc88] ;  /* 0x0003220000047ab9 */ /* 0x000fe20000000a00 */
[----:B0-----:R-:W-:Y:S01]  /*138e0*/  IMAD.MOV.U32 R0, RZ, RZ, RZ ;  /* 0x000000ffff007224 */ /* 0x001fe200078e00ff */
[----:B------:R-:W-:Y:S01]  /*138f0*/  UIMAD.WIDE UR4, UR42, 0x4, UR4 ;  /* 0x000000042a0478a5 */ /* 0x000fe2000f8e0204 */
[----:B------:R-:W2:Y:S01]  /*13900*/  LDL.LU R12, [R1+0x18] ;  /* 0x00001800010c7983 */ /* 0x000ea20000300800 */
[----:B------:R-:W-:Y:S01]  /*13910*/  ULDC.64 UR6, c[0x0][0xa08] ;  /* 0x0002820000067ab9 */ /* 0x000fe20000000a00 */
[----:B------:R-:W-:Y:S01]  /*13920*/  IMAD.MOV.U32 R9, RZ, RZ, RZ ;  /* 0x000000ffff097224 */ /* 0x000fe200078e00ff */
[----:B------:R-:W-:Y:S01]  /*13930*/  ULDC.64 UR8, c[0x0][0xa18] ;  /* 0x0002860000087ab9 */ /* 0x000fe20000000a00 */
[----:B------:R-:W0:Y:S01]  /*13940*/  LDC R17, c[0x0][0x288] ;  /* 0x0000a200ff117b82 */ /* 0x000e220000000800 */
[----:B------:R-:W-:Y:S02]  /*13950*/  IMAD.U32 R2, RZ, RZ, UR4 ;  /* 0x00000004ff027e24 */ /* 0x000fe4000f8e00ff */
[----:B------:R-:W-:Y:S01]  /*13960*/  IMAD.U32 R3, RZ, RZ, UR5 ;  /* 0x00000005ff037e24 */ /* 0x000fe2000f8e00ff */
[----:B------:R-:W-:-:S04]  /*13970*/  ULDC.64 UR4, c[0x0][0xa28] ;  /* 0x00028a0000047ab9 */ /* 0x000fc80000000a00 */
[----:B------:R-:W3:Y:S01]  /*13980*/  LDG.E R2, desc[UR54][R2.64] ;  /* 0x0000003602027981 */ /* 0x000ee2000c1e1900 */
[----:B------:R-:W-:Y:S01]  /*13990*/  UISETP.NE.U32.AND UP0, UPT, UR4, URZ, UPT ;  /* 0x0000003f0400728c */ /* 0x000fe2000bf05070 */
[----:B-1----:R-:W1:Y:S03]  /*139a0*/  LDC R10, c[0x0][0x424] ;  /* 0x00010900ff0a7b82 */ /* 0x002e660000000800 */
[----:B------:R-:W-:-:S05]  /*139b0*/  UISETP.NE.AND.EX UP0, UPT, UR5, URZ, UPT, UP0 ;  /* 0x0000003f0500728c */ /* 0x000fca000bf05300 */
[----:B------:R-:W4:Y:S01]  /*139c0*/  LDC R11, c[0x0][0x2f0] ;  /* 0x0000bc00ff0b7b82 */ /* 0x000f220000000800 */
[----:B------:R-:W-:Y:S02]  /*139d0*/  PLOP3.LUT P0, PT, PT, PT, UP0, 0x80, 0x0 ;  /* 0x000000000000781c */ /* 0x000fe40003f0f008 */
[----:B---3--:R-:W-:-:S13]  /*139e0*/  R2UR UR43, R2 ;  /* 0x00000000022b72ca */ /* 0x008fda00000e0000 */
[----:B------:R-:W-:Y:S02]  /*139f0*/  USHF.R.S32.HI UR46, URZ, 0x1f, UR43 ;  /* 0x0000001f3f2e7899 */ /* 0x000fe4000801142b */
[----:B------:R-:W-:-:S04]  /*13a00*/  @UP0 ULEA UR4, UP1, UR43, UR4, 0x2 ;  /* 0x000000042b040291 */ /* 0x000fc8000f82103f */
[----:B------:R-:W-:Y:S02]  /*13a10*/  @UP0 ULEA.HI.X UR5, UR43, UR5, UR46, 0x2, UP1 ;  /* 0x000000052b050291 */ /* 0x000fe400088f142e */
[----:B------:R-:W-:-:S04]  /*13a20*/  IMAD.U32 R2, RZ, RZ, UR4 ;  /* 0x00000004ff027e24 */ /* 0x000fc8000f8e00ff */
[----:B------:R-:W-:Y:S01]  /*13a30*/  IMAD.U32 R3, RZ, RZ, UR5 ;  /* 0x00000005ff037e24 */ /* 0x000fe2000f8e00ff */
[----:B------:R-:W-:Y:S01]  /*13a40*/  ULDC.64 UR4, c[0x0][0xa00] ;  /* 0x0002800000047ab9 */ /* 0x000fe20000000a00 */
[----:B------:R-:W-:-:S03]  /*13a50*/  USHF.L.U32 UR48, UR43, 0x2, URZ ;  /* 0x000000022b307899 */ /* 0x000fc6000800063f */
[----:B------:R3:W5:Y:S01]  /*13a60*/  @P0 LDG.E R0, desc[UR54][R2.64] ;  /* 0x0000003602000981 */ /* 0x000762000c1e1900 */
[----:B------:R-:W-:Y:S01]  /*13a70*/  ISETP.NE.U32.AND P0, PT, RZ, UR4, PT ;  /* 0x00000004ff007c0c */ /* 0x000fe2000bf05070 */
[----:B------:R-:W-:Y:S02]  /*13a80*/  USHF.L.U64.HI UR49, UR43, 0x2, UR46 ;  /* 0x000000022b317899 */ /* 0x000fe4000801022e */
[----:B------:R-:W-:Y:S01]  /*13a90*/  UIADD3 UR4, UP0, UR48, UR4, URZ ;  /* 0x0000000430047290 */ /* 0x000fe2000ff1e03f */
[----:B------:R-:W-:Y:S02]  /*13aa0*/  ISETP.NE.AND.EX P2, PT, RZ, UR5, PT, P0 ;  /* 0x00000005ff007c0c */ /* 0x000fe4000bf45300 */
[----:B------:R-:W-:Y:S01]  /*13ab0*/  ISETP.NE.U32.AND P0, PT, RZ, UR6, PT ;  /* 0x00000006ff007c0c */ /* 0x000fe2000bf05070 */
[----:B------:R-:W-:Y:S02]  /*13ac0*/  UIADD3.X UR5, UR49, UR5, URZ, UP0, !UPT ;  /* 0x0000000531057290 */ /* 0x000fe400087fe43f */
[----:B---3--:R-:W-:Y:S01]  /*13ad0*/  IMAD.U32 R2, RZ, RZ, UR4 ;  /* 0x00000004ff027e24 */ /* 0x008fe2000f8e00ff */
[----:B------:R-:W-:Y:S01]  /*13ae0*/  UIADD3 UR4, UP0, UR48, UR6, URZ ;  /* 0x0000000630047290 */ /* 0x000fe2000ff1e03f */
[----:B------:R-:W-:-:S02]  /*13af0*/  ISETP.NE.AND.EX P0, PT, RZ, UR7, PT, P0 ;  /* 0x00000007ff007c0c */ /* 0x000fc4000bf05300 */
[----:B------:R-:W-:Y:S01]  /*13b00*/  IMAD.U32 R3, RZ, RZ, UR5 ;  /* 0x00000005ff037e24 */ /* 0x000fe2000f8e00ff */
[----:B------:R-:W-:-:S04]  /*13b10*/  UIADD3.X UR5, UR49, UR7, URZ, UP0, !UPT ;  /* 0x0000000731057290 */ /* 0x000fc800087fe43f */
[----:B------:R-:W3:Y:S01]  /*13b20*/  @P2 LDG.E R8, desc[UR54][R2.64] ;  /* 0x0000003602082981 */ /* 0x000ee2000c1e1900 */
[----:B------:R-:W-:Y:S01]  /*13b30*/  IMAD.U32 R6, RZ, RZ, UR4 ;  /* 0x00000004ff067e24 */ /* 0x000fe2000f8e00ff */
[----:B------:R-:W-:Y:S01]  /*13b40*/  UISETP.NE.U32.AND UP0, UPT, UR8, URZ, UPT ;  /* 0x0000003f0800728c */ /* 0x000fe2000bf05070 */
[----:B------:R-:W-:-:S03]  /*13b50*/  IMAD.U32 R7, RZ, RZ, UR5 ;  /* 0x00000005ff077e24 */ /* 0x000fc6000f8e00ff */
[----:B------:R-:W-:Y:S02]  /*13b60*/  UISETP.NE.AND.EX UP0, UPT, UR9, URZ, UPT, UP0 ;  /* 0x0000003f0900728c */ /* 0x000fe4000bf05300 */
[----:B------:R-:W5:Y:S04]  /*13b70*/  @P0 LDG.E R9, desc[UR54][R6.64] ;  /* 0x0000003606090981 */ /* 0x000f68000c1e1900 */
[----:B------:R-:W-:-:S05]  /*13b80*/  PLOP3.LUT P3, PT, PT, PT, UP0, 0x80, 0x0 ;  /* 0x000000000000781c */ /* 0x000fca0003f6f008 */
[----:B------:R-:W-:-:S04]  /*13b90*/  @UP0 UIADD3 UR4, UP1, UR48, UR8, URZ ;  /* 0x0000000830040290 */ /* 0x000fc8000ff3e03f */
[----:B------:R-:W-:Y:S02]  /*13ba0*/  @UP0 UIADD3.X UR5, UR49, UR9, URZ, UP1, !UPT ;  /* 0x0000000931050290 */ /* 0x000fe40008ffe43f */
[----:B------:R-:W-:-:S04]  /*13bb0*/  IMAD.U32 R4, RZ, RZ, UR4 ;  /* 0x00000004ff047e24 */ /* 0x000fc8000f8e00ff */
[----:B------:R-:W-:-:S05]  /*13bc0*/  IMAD.U32 R5, RZ, RZ, UR5 ;  /* 0x00000005ff057e24 */ /* 0x000fca000f8e00ff */
[----:B0-----:R0:W5:Y:S01]  /*13bd0*/  @P3 LDG.E R17, desc[UR54][R4.64] ;  /* 0x0000003604113981 */ /* 0x001162000c1e1900 */
[----:B------:R-:W-:Y:S01]  /*13be0*/  UMOV UR47, URZ ;  /* 0x0000003f002f7c82 */ /* 0x000fe20008000000 */
[----:B--2---:R-:W-:Y:S01]  /*13bf0*/  R2UR UR36, R12 ;  /* 0x000000000c2472ca */ /* 0x004fe200000e0000 */
[----:B0-----:R-:W0:Y:S02]  /*13c00*/  LDC.64 R4, c[0x0][0x418] ;  /* 0x00010600ff047b82 */ /* 0x001e240000000a00 */
[----:B0-----:R-:W-:Y:S02]  /*13c10*/  ISETP.NE.U32.AND P1, PT, R4, RZ, PT ;  /* 0x000000ff0400720c */ /* 0x001fe40003f25070 */
[----:B------:R-:W-:Y:S02]  /*13c20*/  LOP3.LUT R4, R12, 0xff000000, RZ, 0xc0, !PT ;  /* 0xff0000000c047812 */ /* 0x000fe400078ec0ff */
[----:B------:R-:W-:Y:S02]  /*13c30*/  ISETP.NE.AND.EX P1, PT, R5, RZ, PT, P1 ;  /* 0x000000ff0500720c */ /* 0x000fe40003f25310 */
[----:B------:R-:W-:-:S02]  /*13c40*/  SHF.R.U32.HI R4, RZ, 0x8, R4 ;  /* 0x00000008ff047819 */ /* 0x000fc40000011604 */
[----:B---3--:R-:W-:Y:S02]  /*13c50*/  @P2 R2UR UR47, R8 ;  /* 0x00000000082f22ca */ /* 0x008fe400000e0000 */
[----:B------:R-:W-:-:S04]  /*13c60*/  LOP3.LUT R8, R12, 0xff0000, RZ, 0xc0, !PT ;  /* 0x00ff00000c087812 */ /* 0x000fc800078ec0ff */
[----:B------:R-:W-:Y:S01]  /*13c70*/  LEA.HI R8, R8, R4, RZ, 0x10 ;  /* 0x0000000408087211 */ /* 0x000fe200078f80ff */
[----:B-1--4-:R-:W-:Y:S08]  /*13c80*/  @P3 BRA `(.L_x_2153) ;  /* 0x0000000000103947 */ /* 0x012ff00003800000 */
[----:B------:R-:W-:Y:S05]  /*13c90*/  @!P2 BRA `(.L_x_2153) ;  /* 0x00000000000ca947 */ /* 0x000fea0003800000 */
[----:B-----5:R-:W2:Y:S04]  /*13ca0*/  LDG.E R17, desc[UR54][R2.64] ;  /* 0x0000003602117981 */ /* 0x020ea8000c1e1900 */
[----:B------:R-:W2:Y:S02]  /*13cb0*/  LDG.E R2, desc[UR54][R2.64+0x4] ;  /* 0x0000043602027981 */ /* 0x000ea4000c1e1900 */
[----:B--2---:R-:W-:-:S07]  /*13cc0*/  IMAD.IADD R17, R2, 0x1, -R17 ;  /* 0x0000000102117824 */ /* 0x004fce00078e0a11 */
.L_x_2153:
[----:B------:R-:W-:Y:S01]  /*13cd0*/  IMAD.U32 R3, RZ, RZ, UR43 ;  /* 0x0000002bff037e24 */ /* 0x000fe2000f8e00ff */
[----:B------:R-:W-:Y:S01]  /*13ce0*/  ULDC.64 UR4, c[0x0][0xa20] ;  /* 0x0002880000047ab9 */ /* 0x000fe20000000a00 */
[----:B-----5:R-:W-:Y:S01]  /*13cf0*/  IMAD.IADD R4, R9, 0x1, R0 ;  /* 0x0000000109047824 */ /* 0x020fe200078e0200 */
[----:B------:R-:W-:Y:S01]  /*13d00*/  ISETP.NE.U32.AND P2, PT, RZ, UR4, PT ;  /* 0x00000004ff007c0c */ /* 0x000fe2000bf45070 */
[----:B------:R-:W-:Y:S01]  /*13d10*/  ULOP3.LUT UR36, UR36, 0xffff, URZ, 0xc0, !UPT ;  /* 0x0000ffff24247892 */ /* 0x000fe2000f8ec03f */
[----:B------:R0:W-:Y:S01]  /*13d20*/  STL [R1+0x8], R3 ;  /* 0x0000080301007387 */ /* 0x0001e20000100800 */
[----:B------:R-:W-:Y:S02]  /*13d30*/  SEL R10, R10, 0x1, P1 ;  /* 0x000000010a0a7807 */ /* 0x000fe40000800000 */
[----:B------:R-:W-:Y:S01]  /*13d40*/  ISETP.NE.AND.EX P2, PT, RZ, UR5, PT, P2 ;  /* 0x00000005ff007c0c */ /* 0x000fe2000bf45320 */
[----:B------:R0:W-:Y:S02]  /*13d50*/  STL [R1+0x20], R4 ;  /* 0x0000200401007387 */ /* 0x0001e40000100800 */
[----:B------:R-:W-:-:S10]  /*13d60*/  IMAD R2, R10, R11, RZ ;  /* 0x0000000b0a027224 */ /* 0x000fd400078e02ff */
[----:B0-----:R-:W-:Y:S05]  /*13d70*/  @!P2 BRA `(.L_x_2154) ;  /* 0x000000000018a947 */ /* 0x001fea0003800000 */
[----:B------:R-:W-:-:S04]  /*13d80*/  UIADD3 UR4, UP0, UR48, UR4, URZ ;  /* 0x0000000430047290 */ /* 0x000fc8000ff1e03f */
[----:B------:R-:W-:Y:S02]  /*13d90*/  UIADD3.X UR5, UR49, UR5, URZ, UP0, !UPT ;  /* 0x0000000531057290 */ /* 0x000fe400087fe43f */
[----:B------:R-:W-:-:S04]  /*13da0*/  IMAD.U32 R2, RZ, RZ, UR4 ;  /* 0x00000004ff027e24 */ /* 0x000fc8000f8e00ff */
[----:B------:R-:W-:-:S05]  /*13db0*/  IMAD.U32 R3, RZ, RZ, UR5 ;  /* 0x00000005ff037e24 */ /* 0x000fca000f8e00ff */
[----:B------:R0:W5:Y:S01]  /*13dc0*/  LDG.E R2, desc[UR54][R2.64] ;  /* 0x0000003602027981 */ /* 0x000162000c1e1900 */
[----:B------:R-:W-:Y:S05]  /*13dd0*/  BRA `(.L_x_2155) ;  /* 0x0000000000107947 */ /* 0x000fea0003800000 */
.L_x_2154:
[----:B------:R-:W-:Y:S05]  /*13de0*/  @!P0 BRA `(.L_x_2155) ;  /* 0x00000000000c8947 */ /* 0x000fea0003800000 */
[----:B------:R-:W2:Y:S04]  /*13df0*/  LDG.E R2, desc[UR54][R6.64] ;  /* 0x0000003606027981 */ /* 0x000ea8000c1e1900 */
[----:B------:R-:W2:Y:S02]  /*13e00*/  LDG.E R6, desc[UR54][R6.64+0x4] ;  /* 0x0000043606067981 */ /* 0x000ea4000c1e1900 */
[----:B--2---:R-:W-:-:S07]  /*13e10*/  IMAD.IADD R2, R6, 0x1, -R2 ;  /* 0x0000000106027824 */ /* 0x004fce00078e0a02 */
.L_x_2155:
[----:B0-----:R-:W2:Y:S01]  /*13e20*/  LDL R3, [R1+0x14] ;  /* 0x0000140001037983 */ /* 0x001ea20000100800 */
[----:B-----5:R-:W-:Y:S02]  /*13e30*/  IMAD.IADD R2, R2, 0x1, -R0 ;  /* 0x0000000102027824 */ /* 0x020fe400078e0a00 */
[----:B------:R-:W0:Y:S02]  /*13e40*/  LDC R0, c[0x0][0x448] ;  /* 0x00011200ff007b82 */ /* 0x000e240000000800 */
[C---:B------:R-:W-:Y:S01]  /*13e50*/  VIADD R5, R2.reuse, 0xdf ;  /* 0x000000df02057836 */ /* 0x040fe20000000000 */
[----:B------:R-:W-:Y:S02]  /*13e60*/  IADD3 R2, R2, 0xe0, -R17 ;  /* 0x000000e002027810 */ /* 0x000fe40007ffe811 */
[----:B0-----:R-:W-:-:S13]  /*13e70*/  ISETP.NE.AND P0, PT, R0, 0x1, PT ;  /* 0x000000010000780c */ /* 0x001fda0003f05270 */
[----:B------:R-:W0:Y:S08]  /*13e80*/  @P0 LDC R4, c[0x0][0x44c] ;  /* 0x00011300ff040b82 */ /* 0x000e300000000800 */
[----:B------:R-:W1:Y:S01]  /*13e90*/  @P0 LDC R0, c[0x0][0x450] ;  /* 0x00011400ff000b82 */ /* 0x000e620000000800 */
[----:B--2---:R-:W-:-:S04]  /*13ea0*/  IMAD.SHL.U32 R3, R3, 0x80, RZ ;  /* 0x0000008003037824 */ /* 0x004fc800078e00ff */
[----:B------:R-:W-:-:S04]  /*13eb0*/  VIADD R3, R3, 0x7f ;  /* 0x0000007f03037836 */ /* 0x000fc80000000000 */
[----:B0-----:R-:W-:-:S05]  /*13ec0*/  @P0 IMAD.HI.U32 R4, R3, R4, RZ ;  /* 0x0000000403040227 */ /* 0x001fca00078e00ff */
[----:B-1----:R-:W-:Y:S01]  /*13ed0*/  @P0 SHF.R.U32.HI R3, RZ, R0, R4 ;  /* 0x00000000ff030219 */ /* 0x002fe20000011604 */
[----:B------:R-:W-:-:S04]  /*13ee0*/  IMAD.MOV.U32 R4, RZ, RZ, RZ ;  /* 0x000000ffff047224 */ /* 0x000fc800078e00ff */
[----:B------:R-:W-:Y:S02]  /*13ef0*/  IMAD.IADD R3, R2, 0x1, R3 ;  /* 0x0000000102037824 */ /* 0x000fe400078e0203 */
[----:B------:R-:W-:Y:S02]  /*13f00*/  IMAD.MOV.U32 R2, RZ, RZ, RZ ;  /* 0x000000ffff027224 */ /* 0x000fe400078e00ff */
[----:B------:R-:W-:-:S04]  /*13f10*/  IMAD.HI R4, R5, -0x6db6db6d, R4 ;  /* 0x9249249305047827 */ /* 0x000fc800078e0204 */
[----:B------:R-:W-:Y:S01]  /*13f20*/  IMAD.HI R2, R3, -0x6db6db6d, R2 ;  /* 0x9249249303027827 */ /* 0x000fe200078e0202 */
[----:B------:R-:W-:-:S04]  /*13f30*/  SHF.R.U32.HI R0, RZ, 0x1f, R4 ;  /* 0x0000001fff007819 */ /* 0x000fc80000011604 */
[----:B------:R-:W-:Y:S02]  /*13f40*/  SHF.R.U32.HI R3, RZ, 0x1f, R2 ;  /* 0x0000001fff037819 */ /* 0x000fe40000011602 */
[----:B------:R-:W-:Y:S02]  /*13f50*/  LEA.HI.SX32 R0, R4, R0, 0x19 ;  /* 0x0000000004007211 */ /* 0x000fe400078fcaff */
[----:B------:R-:W-:Y:S01]  /*13f60*/  LEA.HI.SX32 R3, R2, R3, 0x19 ;  /* 0x0000000302037211 */ /* 0x000fe200078fcaff */
[----:B------:R-:W-:-:S03]  /*13f70*/  IMAD.MOV.U32 R2, RZ, RZ, RZ ;  /* 0x000000ffff027224 */ /* 0x000fc600078e00ff */
[----:B------:R-:W-:Y:S02]  /*13f80*/  VIMNMX R19, R0, R3, PT ;  /* 0x0000000300137248 */ /* 0x000fe40003fe0100 */
[----:B------:R-:W-:Y:S02]  /*13f90*/  SHF.R.U32.HI R0, RZ, 0x10, R8 ;  /* 0x00000010ff007819 */ /* 0x000fe40000011608 */
[----:B------:R-:W-:Y:S02]  /*13fa0*/  ISETP.GE.AND P1, PT, R19, 0x1, PT ;  /* 0x000000011300780c */ /* 0x000fe40003f26270 */
[----:B------:R-:W-:-:S13]  /*13fb0*/  ISETP.NE.AND P0, PT, R0, RZ, PT ;  /* 0x000000ff0000720c */ /* 0x000fda0003f05270 */
[----:B------:R-:W0:Y:S01]  /*13fc0*/  @!P0 LDC R0, c[0x0][0x9f0] ;  /* 0x00027c00ff008b82 */ /* 0x000e220000000800 */
        /* <DEDUP_REMOVED lines=12> */
[----:B------:R-:W-:-:S04]  /*14090*/  IADD3 R3, R0, -0x1, R19 ;  /* 0xffffffff00037810 */ /* 0x000fc80007ffe013 */
        /* <DEDUP_REMOVED lines=14> */
.L_x_2156:
[----:B------:R-:W-:Y:S01]  /*14180*/  LOP3.LUT R8, R8, 0xff, RZ, 0xc0, !PT ;  /* 0x000000ff08087812 */ /* 0x000fe200078ec0ff */
[----:B------:R-:W-:Y:S04]  /*14190*/  BSSY B7, `(.L_x_2157) ;  /* 0x000032c000077945 */ /* 0x000fe80003800000 */
[----:B0-----:R-:W-:-:S05]  /*141a0*/  IMAD R0, R8, R2, RZ ;  /* 0x0000000208007224 */ /* 0x001fca00078e02ff */
[----:B------:R0:W-:Y:S01]  /*141b0*/  STL [R1+0xc], R0 ;  /* 0x00000c0001007387 */ /* 0x0001e20000100800 */
[----:B------:R-:W-:-:S04]  /*141c0*/  VIADDMNMX R19, R0, R2, R19, PT ;  /* 0x0000000200137246 */ /* 0x000fc80003800113 */
[----:B------:R-:W-:-:S13]  /*141d0*/  ISETP.GT.AND P0, PT, R19, R0, PT ;  /* 0x000000001300720c */ /* 0x000fda0003f04270 */
[----:B------:R-:W-:Y:S05]  /*141e0*/  @P0 BRA `(.L_x_2158) ;  /* 0x0000000000480947 */ /* 0x000fea0003800000 */
[----:B0-----:R-:W0:Y:S02]  /*141f0*/  S2R R0, SR_TID.X ;  /* 0x0000000000007919 */ /* 0x001e240000002100 */
        /* <DEDUP_REMOVED lines=17> */
.L_x_2158:
[----:B0-----:R-:W-:Y:S01]  /*14310*/  VIADD R0, R18, 0x20400 ;  /* 0x0002040012007836 */ /* 0x001fe20000000000 */
        /* <DEDUP_REMOVED lines=19> */
.L_x_2161:
[----:B------:R-:W-:Y:S05]  /*14450*/  BSYNC B6 ;  /* 0x0000000000067941 */ /* 0x000fea0003800000 */
.L_x_2160:
[----:B------:R-:W-:Y:S01]  /*14460*/  VIADD R0, R18, 0xe400 ;  /* 0x0000e40012007836 */ /* 0x000fe20000000000 */
[----:B------:R-:W-:Y:S04]  /*14470*/  BSSY B6, `(.L_x_2162) ;  /* 0x0000014000067945 */ /* 0x000fe80003800000 */
[----:B------:R-:W-:-:S04]  /*14480*/  LOP3.LUT P0, RZ, R0, 0x3ff, RZ, 0xc0, !PT ;  /* 0x000003ff00ff7812 */ /* 0x000fc8000780c0ff */
[----:B------:R-:W-:-:S09]  /*14490*/  P2R R16, PR, RZ, 0x1 ;  /* 0x00000001ff107803 */ /* 0x000fd20000000000 */
        /* <DEDUP_REMOVED lines=17> */
.L_x_2163:
[----:B------:R-:W-:Y:S05]  /*145b0*/  BSYNC B6 ;  /* 0x0000000000067941 */ /* 0x000fea0003800000 */
.L_x_2162:
        /* <DEDUP_REMOVED lines=20> */
.L_x_2165:
[----:B------:R-:W-:Y:S05]  /*14700*/  BSYNC B6 ;  /* 0x0000000000067941 */ /* 0x000fea0003800000 */
.L_x_2164:
[----:B------:R-:W-:Y:S01]  /*14710*/  ISETP.NE.AND P6, PT, R16, RZ, PT ;  /* 0x000000ff1000720c */ /* 0x000fe20003fc5270 */
[----:B------:R-:W-:-:S12]  /*14720*/  BSSY B6, `(.L_x_2166) ;  /* 0x0000012000067945 */ /* 0x000fd80003800000 */
        /* <DEDUP_REMOVED lines=17> */
.L_x_2167:
[----:B------:R-:W-:Y:S05]  /*14840*/  BSYNC B6 ;  /* 0x0000000000067941 */ /* 0x000fea0003800000 */
.L_x_2166:
        /* <DEDUP_REMOVED lines=9> */
[----:B------:R-:W0:Y:S01]  /*148e0*/  S2R R0, SR_TID.X ;  /* 0x0000000000007919 */ /* 0x000e220000002100 */
[----:B------:R-:W-:-:S03]  /*148f0*/  ULDC.64 UR4, c[0x0][0xa08] ;  /* 0x0002820000047ab9 */ /* 0x000fc60000000a00 */
[----:B--2---:R1:W2:Y:S01]  /*14900*/  @P0 LDG.E R8, desc[UR54][R2.64] ;  /* 0x0000003602080981 */ /* 0x0042a2000c1e1900 */
[----:B0-----:R-:W-:-:S04]  /*14910*/  SHF.R.U32.HI R0, RZ, 0x5, R0 ;  /* 0x00000005ff007819 */ /* 0x001fc80000011600 */
[----:B------:R-:W-:Y:S01]  /*14920*/  LOP3.LUT R0, R0, 0x3, RZ, 0xc0, !PT ;  /* 0x0000000300007812 */ /* 0x000fe200078ec0ff */
[----:B-1----:R-:W0:Y:S01]  /*14930*/  LDC.64 R2, c[0x0][0x418] ;  /* 0x00010600ff027b82 */ /* 0x002e220000000a00 */
[----:B--2---:R-:W-:Y:S01]  /*14940*/  SHF.R.S32.HI R9, RZ, 0x1f, R8 ;  /* 0x0000001fff097819 */ /* 0x004fe20000011408 */
[----:B------:R1:W-:Y:S01]  /*14950*/  @P0 STL [R1+0x8], R8 ;  /* 0x0000080801000387 */ /* 0x0003e20000100800 */
[----:B0-----:R-:W-:Y:S01]  /*14960*/  LOP3.LUT P0, RZ, R2, UR4, RZ, 0xfc, !PT ;  /* 0x0000000402ff7c12 */ /* 0x001fe2000f80fcff */
[----:B------:R-:W-:Y:S02]  /*14970*/  UMOV UR4, 0xffffffff ;  /* 0xffffffff00047882 */ /* 0x000fe40000000000 */
[----:B------:R1:W-:Y:S01]  /*14980*/  STL [R1+0x18], R9 ;  /* 0x0000180901007387 */ /* 0x0003e20000100800 */
[----:B------:R-:W-:-:S04]  /*14990*/  LOP3.LUT P0, RZ, R3, UR5, RZ, 0xfc, P0 ;  /* 0x0000000503ff7c12 */ /* 0x000fc8000800fcff */
[----:B------:R-:W-:Y:S01]  /*149a0*/  SEL R16, R8, RZ, !P0 ;  /* 0x000000ff08107207 */ /* 0x000fe20004000000 */
[----:B------:R-:W-:Y:S08]  /*149b0*/  BRA.DIV UR4, `(.L_x_2168) ;  /* 0x00000042048c7947 */ /* 0x000ff0000b800000 */
[----:B------:R0:W2:Y:S02]  /*149c0*/  SHFL.IDX PT, R14, R0, RZ, 0x1f ;  /* 0x00001fff000e7589 */ /* 0x0000a400000e0000 */
.L_x_2239:
        /* <DEDUP_REMOVED lines=9> */
.L_x_2242:
        /* <DEDUP_REMOVED lines=21> */
.L_x_2171:
[----:B0-----:R-:W2:Y:S04]  /*14bb0*/  LDL R3, [R1] ;  /* 0x0000000001037983 */ /* 0x001ea80000100800 */
[----:B------:R-:W3:Y:S01]  /*14bc0*/  LDL R2, [R1+0x4] ;  /* 0x0000040001027983 */ /* 0x000ee20000100800 */
[----:B-1----:R-:W0:Y:S02]  /*14bd0*/  S2R R8, SR_TID.X ;  /* 0x0000000000087919 */ /* 0x002e240000002100 */
[----:B0-----:R-:W-:-:S04]  /*14be0*/  LOP3.LUT R8, R8, 0x7f, RZ, 0xc0, !PT ;  /* 0x0000007f08087812 */ /* 0x001fc800078ec0ff */
[----:B------:R-:W-:Y:S01]  /*14bf0*/  ISETP.NE.AND P1, PT, R8, RZ, PT ;  /* 0x000000ff0800720c */ /* 0x000fe20003f25270 */
[----:B--2---:R-:W-:Y:S01]  /*14c00*/  IMAD R4, R3, 0x8, R18 ;  /* 0x0000000803047824 */ /* 0x004fe200078e0212 */
[----:B---3--:R-:W-:-:S04]  /*14c10*/  SHF.L.U32 R3, R2, 0x1f, RZ ;  /* 0x0000001f02037819 */ /* 0x008fc800000006ff */
[----:B------:R-:W0:Y:S02]  /*14c20*/  SYNCS.PHASECHK.TRANS64.TRYWAIT P0, [R4+URZ+0x2e880], R3 ;  /* 0x02e88003040075a7 */ /* 0x000e24000800017f */
[----:B0-----:R-:W-:Y:S05]  /*14c30*/  @!P0 BRA `(.L_x_2172) ;  /* 0x00000040002c8947 */ /* 0x001fea0003800000 */
.L_x_2243:
        /* <DEDUP_REMOVED lines=8> */
.L_x_2173:
[----:B------:R-:W2:Y:S04]  /*14cc0*/  LDL R2, [R1] ;  /* 0x0000000001027983 */ /* 0x000ea80000100800 */
[----:B------:R-:W3:Y:S01]  /*14cd0*/  LDL R5, [R1+0x20] ;  /* 0x0000200001057983 */ /* 0x000ee20000100800 */
        /* <DEDUP_REMOVED lines=15> */
[----:B-12---:R-:W-:Y:S05]  /*14dd0*/  @!P0 BRA `(.L_x_2174) ;  /* 0x0000003c00d88947 */ /* 0x006fea0003800000 */
.L_x_2244:
        /* <DEDUP_REMOVED lines=8> */
.L_x_2175:
        /* <DEDUP_REMOVED lines=8> */
[----:B------:R-:W-:Y:S01]  /*14ee0*/  PLOP3.LUT P0, PT, PT, PT, PT, 0x80, 0x0 ;  /* 0x000000000000781c */ /* 0x000fe20003f0f070 */
[----:B------:R-:W-:Y:S01]  /*14ef0*/  UMOV UR10, URZ ;  /* 0x0000003f000a7c82 */ /* 0x000fe20008000000 */
[----:B------:R-:W-:-:S02]  /*14f00*/  UMOV UR12, UR36 ;  /* 0x00000024000c7c82 */ /* 0x000fc40008000000 */
[----:B------:R-:W-:Y:S01]  /*14f10*/  P2R R0, PR, RZ, 0x1 ;  /* 0x00000001ff007803 */ /* 0x000fe20000000000 */
[----:B------:R-:W-:Y:S02]  /*14f20*/  UIADD3 UR8, UR8, 0x20400, URZ ;  /* 0x0002040008087890 */ /* 0x000fe4000fffe03f */
[----:B------:R-:W-:Y:S02]  /*14f30*/  UIADD3 UR9, UR9, 0x2e830, URZ ;  /* 0x0002e83009097890 */ /* 0x000fe4000fffe03f */
[----:B------:R2:W-:Y:S07]  /*14f40*/  STL [R1+0x1c], R0 ;  /* 0x00001c0001007387 */ /* 0x0005ee0000100800 */
[----:B------:R2:W-:Y:S01]  /*14f50*/  UTMALDG.4D [UR8], [UR4], desc[UR6] ;  /* 0x00000608040075b4 */ /* 0x0005e20008019000 */
[----:B------:R-:W-:-:S02]  /*14f60*/  NOP ;  /* 0x0000000000007918 */ /* 0x000fc40000000000 */
.L_x_2169:
[----:B------:R-:W-:Y:S05]  /*14f70*/  WARPSYNC.ALL ;  /* 0x0000000000007948 */ /* 0x000fea0003800000 */
[----:B0-2---:R-:W-:Y:S01]  /*14f80*/  VIADD R0, R18, 0x1c400 ;  /* 0x0001c40012007836 */ /* 0x005fe20000000000 */
[----:B------:R-:W-:Y:S01]  /*14f90*/  USHF.R.S32.HI UR4, URZ, 0x1f, UR47 ;  /* 0x0000001f3f047899 */ /* 0x000fe2000801142f */
        /* <DEDUP_REMOVED lines=18> */
[----:B-1----:R-:W-:Y:S02]  /*150c0*/  IMAD.U32 R4, RZ, RZ, UR6 ;  /* 0x00000006ff047e24 */ /* 0x002fe4000f8e00ff */
        /* <DEDUP_REMOVED lines=11> */
.L_x_2177:
[----:B------:R-:W-:Y:S05]  /*15180*/  BSYNC B6 ;  /* 0x0000000000067941 */ /* 0x000fea0003800000 */
.L_x_2176:
[----:B------:R-:W2:Y:S01]  /*15190*/  LDL R7, [R1+0x14] ;  /* 0x0000140001077983 */ /* 0x000ea20000100800 */
[----:B------:R-:W0:Y:S01]  /*151a0*/  LDC R5, c[0x0][0x448] ;  /* 0x00011200ff057b82 */ /* 0x000e220000000800 */
[----:B------:R-:W-:Y:S02]  /*151b0*/  ULDC.64 UR6, c[0x0][0x2d8] ;  /* 0x0000b60000067ab9 */ /* 0x000fe40000000a00 */
[----:B-1----:R1:W5:Y:S01]  /*151c0*/  LDL R9, [R1+0x2c] ;  /* 0x00002c0001097983 */ /* 0x0023620000100800 */
[----:B------:R-:W3:Y:S01]  /*151d0*/  S2R R2, SR_TID.X ;  /* 0x0000000000027919 */ /* 0x000ee20000002100 */
[----:B------:R-:W-:Y:S01]  /*151e0*/  UMOV UR4, UR48 ;  /* 0x0000003000047c82 */ /* 0x000fe20008000000 */
[----:B------:R-:W-:Y:S01]  /*151f0*/  UMOV UR5, UR37 ;  /* 0x0000002500057c82 */ /* 0x000fe20008000000 */
[----:B------:R-:W-:Y:S01]  /*15200*/  ULDC.64 UR8, c[0x0][0x2e0] ;  /* 0x0000b80000087ab9 */ /* 0x000fe20000000a00 */
[----:B0-----:R-:W-:-:S13]  /*15210*/  ISETP.NE.AND P0, PT, R5, 0x1, PT ;  /* 0x000000010500780c */ /* 0x001fda0003f05270 */
[----:B------:R-:W0:Y:S01]  /*15220*/  @P0 LDC R3, c[0x0][0x44c] ;  /* 0x00011300ff030b82 */ /* 0x000e220000000800 */
[C---:B---3--:R-:W-:Y:S01]  /*15230*/  LOP3.LUT R0, R2.reuse, 0x7f, RZ, 0xc0, !PT ;  /* 0x0000007f02007812 */ /* 0x048fe200078ec0ff */
[----:B------:R-:W-:-:S03]  /*15240*/  IMAD.SHL.U32 R2, R2, 0x10, RZ ;  /* 0x0000001002027824 */ /* 0x000fc600078e00ff */
[----:B------:R-:W-:-:S03]  /*15250*/  SHF.R.U32.HI R0, RZ, 0x3, R0 ;  /* 0x00000003ff007819 */ /* 0x000fc60000011600 */
[----:B------:R-:W3:Y:S01]  /*15260*/  @P0 LDC R4, c[0x0][0x450] ;  /* 0x00011400ff040b82 */ /* 0x000ee20000000800 */
[----:B------:R-:W-:Y:S01]  /*15270*/  LOP3.LUT R2, R0, 0x70, R2, 0xf8, !PT ;  /* 0x0000007000027812 */ /* 0x000fe200078ef802 */
[----:B------:R-:W4:Y:S01]  /*15280*/  S2R R8, SR_TID.X ;  /* 0x0000000000087919 */ /* 0x000f220000002100 */
[----:B------:R-:W-:Y:S02]  /*15290*/  UIMAD.WIDE.U32 UR4, UR36, UR6, UR4 ;  /* 0x00000006240472a5 */ /* 0x000fe4000f8e0004 */
[----:B------:R-:W-:Y:S02]  /*152a0*/  UIMAD UR6, UR46, UR8, URZ ;  /* 0x000000082e0672a4 */ /* 0x000fe4000f8e023f */
[----:B------:R-:W-:Y:S02]  /*152b0*/  UIMAD UR5, UR36, UR7, UR5 ;  /* 0x00000007240572a4 */ /* 0x000fe4000f8e0205 */
[----:B------:R-:W-:Y:S02]  /*152c0*/  UIMAD UR6, UR43, UR9, UR6 ;  /* 0x000000092b0672a4 */ /* 0x000fe4000f8e0206 */
[----:B------:R-:W-:-:S03]  /*152d0*/  UIMAD.WIDE.U32 UR4, UR43, UR8, UR4 ;  /* 0x000000082b0472a5 */ /* 0x000fc6000f8e0004 */
[----:B------:R-:W-:Y:S01]  /*152e0*/  ULDC.64 UR8, c[0x0][0x2d0] ;  /* 0x0000b40000087ab9 */ /* 0x000fe20000000a00 */
[----:B------:R-:W-:Y:S01]  /*152f0*/  UIADD3 UR5, UR5, UR6, URZ ;  /* 0x0000000605057290 */ /* 0x000fe2000fffe03f */
[----:B----4-:R-:W-:-:S05]  /*15300*/  IMAD.SHL.U32 R10, R8, 0x10, RZ ;  /* 0x00000010080a7824 */ /* 0x010fca00078e00ff */
[----:B------:R-:W-:Y:S01]  /*15310*/  LOP3.LUT R10, R10, 0x70, RZ, 0xc0, !PT ;  /* 0x000000700a0a7812 */ /* 0x000fe200078ec0ff */
[----:B--2---:R-:W-:-:S04]  /*15320*/  IMAD R0, R7, 0x80, R2 ;  /* 0x0000008007007824 */ /* 0x004fc800078e0202 */
[----:B0-----:R-:W-:-:S04]  /*15330*/  @P0 IMAD.HI.U32 R3, R0, R3, RZ ;  /* 0x0000000300030227 */ /* 0x001fc800078e00ff */
[----:B------:R-:W-:Y:S01]  /*15340*/  IMAD.MOV.U32 R2, RZ, RZ, R0 ;  /* 0x000000ffff027224 */ /* 0x000fe200078e0000 */
[----:B---3--:R-:W-:-:S04]  /*15350*/  @P0 SHF.R.U32.HI R2, RZ, R4, R3 ;  /* 0x00000004ff020219 */ /* 0x008fc80000011603 */
        /* <DEDUP_REMOVED lines=19> */
[----:B-1----:R-:W-:Y:S09]  /*15490*/  BRA.DIV UR4, `(.L_x_2178) ;  /* 0x0000003a043c7947 */ /* 0x002ff2000b800000 */
[----:B------:R-:W2:Y:S01]  /*154a0*/  LDL.LU R7, [R1+0x14] ;  /* 0x0000140001077983 */ /* 0x000ea20000300800 */
[----:B------:R-:W0:Y:S01]  /*154b0*/  S2R R6, SR_TID.X ;  /* 0x0000000000067919 */ /* 0x000e220000002100 */
[----:B------:R-:W-:Y:S02]  /*154c0*/  IMAD R3, R17, R5, RZ ;  /* 0x0000000511037224 */ /* 0x000fe400078e02ff */
[----:B------:R-:W1:Y:S01]  /*154d0*/  SHFL.IDX PT, R5, R2, RZ, 0x181f ;  /* 0x00181fff02057589 */ /* 0x000e6200000e0000 */
[----:B0-----:R-:W-:-:S04]  /*154e0*/  LOP3.LUT R6, R6, 0x7f, RZ, 0xc0, !PT ;  /* 0x0000007f06067812 */ /* 0x001fc800078ec0ff */
[----:B------:R-:W-:Y:S02]  /*154f0*/  SHF.R.U32.HI R8, RZ, 0x3, R6 ;  /* 0x00000003ff087819 */ /* 0x000fe40000011606 */
[----:B------:R-:W0:Y:S03]  /*15500*/  SHFL.IDX PT, R6, R0, RZ, 0x181f ;  /* 0x00181fff00067589 */ /* 0x000e2600000e0000 */
[----:B--2---:R-:W-:-:S05]  /*15510*/  IMAD R4, R7, 0x80, R8 ;  /* 0x0000008007047824 */ /* 0x004fca00078e0208 */
[----:B------:R-:W-:-:S13]  /*15520*/  ISETP.GE.AND P1, PT, R4, R3, PT ;  /* 0x000000030400720c */ /* 0x000fda0003f26270 */
[----:B-1----:R-:W-:-:S05]  /*15530*/  @!P1 IADD3 R5, P2, R10, R5, RZ ;  /* 0x000000050a059210 */ /* 0x002fca0007f5e0ff */
[----:B0-----:R-:W-:-:S04]  /*15540*/  @!P1 IMAD.X R6, RZ, RZ, R6, P2 ;  /* 0x000000ffff069224 */ /* 0x001fc800010e0606 */
        /* <DEDUP_REMOVED lines=48> */
[----:B------:R-:W1:Y:S04]  /*15850*/  SHFL.IDX PT, R0, R0, 0x7, 0x181f ;  /* 0x00f81f0000007f89 */ /* 0x000e6800000e0000 */
[----:B------:R-:W2:Y:S01]  /*15860*/  SHFL.IDX PT, R2, R2, 0x7, 0x181f ;  /* 0x00f81f0002027f89 */ /* 0x000ea200000e0000 */
[----:B0-----:R-:W-:-:S05]  /*15870*/  @!P1 IADD3 R6, P2, R10, R6, RZ ;  /* 0x000000060a069210 */ /* 0x001fca0007f5e0ff */
[----:B------:R-:W-:-:S04]  /*15880*/  @!P1 IMAD.X R5, RZ, RZ, R5, P2 ;  /* 0x000000ffff059224 */ /* 0x000fc800010e0605 */
[----:B------:R-:W-:-:S05]  /*15890*/  @!P1 IMAD.MOV.U32 R7, RZ, RZ, R5 ;  /* 0x000000ffff079224 */ /* 0x000fca00078e0005 */
[----:B-12---:R0:W-:Y:S02]  /*158a0*/  @!P1 LDGSTS.E.BYPASS.LTC128B.128 [R9+0x1f400], desc[UR54][R6.64], !P0 ;  /* 0x1f40000006099fae */ /* 0x0061e4000c101d76 */
.L_x_2261:
[----:B------:R-:W-:-:S05]  /*158b0*/  VIADD R4, R4, 0x70 ;  /* 0x0000007004047836 */ /* 0x000fca0000000000 */
[----:B------:R-:W-:-:S13]  /*158c0*/  ISETP.GE.AND P1, PT, R4, R3, PT ;  /* 0x000000030400720c */ /* 0x000fda0003f26270 */
[----:B------:R-:W-:-:S05]  /*158d0*/  @!P1 IADD3 R2, P2, R10, R2, RZ ;  /* 0x000000020a029210 */ /* 0x000fca0007f5e0ff */
[----:B------:R-:W-:-:S05]  /*158e0*/  @!P1 IMAD.X R3, RZ, RZ, R0, P2 ;  /* 0x000000ffff039224 */ /* 0x000fca00010e0600 */
[----:B------:R-:W-:Y:S01]  /*158f0*/  @!PT LDS RZ, [RZ] ;  /* 0x00000000fffff984 */ /* 0x000fe20000000800 */
[----:B------:R-:W-:Y:S01]  /*15900*/  @!PT LDS RZ, [RZ] ;  /* 0x00000000fffff984 */ /* 0x000fe20000000800 */
[----:B------:R-:W-:Y:S01]  /*15910*/  @!PT LDS RZ, [RZ] ;  /* 0x00000000fffff984 */ /* 0x000fe20000000800 */
[----:B------:R1:W-:Y:S01]  /*15920*/  @!P1 LDGSTS.E.BYPASS.LTC128B.128 [R9+0x1fc00], desc[UR54][R2.64], !P0 ;  /* 0x1fc0000002099fae */ /* 0x0003e2000c101d76 */
[----:B------:R-:W-:Y:S01]  /*15930*/  PLOP3.LUT P0, PT, PT, PT, PT, 0x80, 0x0 ;  /* 0x000000000000781c */ /* 0x000fe20003f0f070 */
[----:B------:R-:W-:-:S12]  /*15940*/  NOP ;  /* 0x0000000000007918 */ /* 0x000fd80000000000 */
.L_x_2179:
[----:B------:R-:W-:Y:S02]  /*15950*/  PLOP3.LUT P1, PT, P1, P0, PT, 0xa2, 0x0 ;  /* 0x000000000000781c */ /* 0x000fe40000f21472 */
[----:B------:R-:W-:-:S08]  /*15960*/  @P0 R2UR P1, UR4, R18 ;  /* 0x00000000120402ca */ /* 0x000fd00000020000 */
[----:B------:R-:W-:-:S05]  /*15970*/  @P0 PLOP3.LUT P0, PT, P1, PT, PT, 0x80, 0x0 ;  /* 0x000000000000081c */ /* 0x000fca0000f0f070 */
[----:B------:R-:W-:Y:S01]  /*15980*/  @!P1 SYNCS.ARRIVE.TRANS64.RED.A0T1 RZ, [UR4+0x2e800], RZ ;  /* 0x02e800ffffff99a7 */ /* 0x000fe20008200404 */
[----:B------:R-:W-:Y:S07]  /*15990*/  @!P1 ARRIVES.LDGSTSBAR.64.TRANSCNT [UR4+0x2e800] ;  /* 0x02e80000ff0099b0 */ /* 0x000fee0008000a84 */
[----:B------:R-:W-:Y:S05]  /*159a0*/  @P0 BRA.U.ANY `(.L_x_2179) ;  /* 0xfffffffd00e80947 */ /* 0x000fea000393ffff */
[----:B-1----:R-:W2:Y:S02]  /*159b0*/  LDL.LU R2, [R1+0x30] ;  /* 0x0000300001027983 */ /* 0x002ea40000300800 */
        /* <DEDUP_REMOVED lines=9> */
[----:B------:R-:W2:Y:S03]  /*15a50*/  SYNCS.PHASECHK.TRANS64.TRYWAIT P0, [R18+URZ+0x2e820], R0 ;  /* 0x02e82000120075a7 */ /* 0x000ea6000800017f */
[----:B-12---:R-:W-:Y:S05]  /*15a60*/  @!P0 BRA `(.L_x_2181) ;  /* 0x0000003c00408947 */ /* 0x006fea0003800000 */
.L_x_2262:
[----:B------:R-:W-:Y:S05]  /*15a70*/  BSYNC B0 ;  /* 0x0000000000007941 */ /* 0x000fea0003800000 */
.L_x_2180:
[----:B------:R-:W2:Y:S01]  /*15a80*/  LDL R2, [R1+0xc] ;  /* 0x00000c0001027983 */ /* 0x000ea20000100800 */
[----:B------:R-:W-:-:S05]  /*15a90*/  VIADD R17, R19, 0xfffffffe ;  /* 0xfffffffe13117836 */ /* 0x000fca0000000000 */
[----:B--2---:R-:W-:-:S13]  /*15aa0*/  ISETP.GE.AND P0, PT, R17, R2, PT ;  /* 0x000000021100720c */ /* 0x004fda0003f06270 */
[----:B------:R-:W-:Y:S05]  /*15ab0*/  @!P0 BRA `(.L_x_2182) ;  /* 0x0000000c00ec8947 */ /* 0x000fea0003800000 */
[----:B-1----:R1:W5:Y:S04]  /*15ac0*/  LDL.LU R0, [R1+0x4] ;  /* 0x0000040001007983 */ /* 0x0023680000300800 */
[----:B0-----:R1:W5:Y:S02]  /*15ad0*/  LDL.LU R6, [R1] ;  /* 0x0000000001067983 */ /* 0x0013640000300800 */
.L_x_2202:
[----:B------:R-:W2:Y:S01]  /*15ae0*/  LDL R2, [R1+0x1c] ;  /* 0x00001c0001027983 */ /* 0x000ea20000100800 */
[----:B-----5:R-:W-:Y:S01]  /*15af0*/  VIADD R3, R6, 0x1 ;  /* 0x0000000106037836 */ /* 0x020fe20000000000 */
[----:B------:R-:W-:Y:S05]  /*15b00*/  YIELD ;  /* 0x0000000000007946 */ /* 0x000fea0003800000 */
[C---:B------:R-:W-:Y:S01]  /*15b10*/  ISETP.NE.AND P0, PT, R3.reuse, 0x2, PT ;  /* 0x000000020300780c */ /* 0x040fe20003f05270 */
[----:B------:R-:W-:Y:S03]  /*15b20*/  BSSY B0, `(.L_x_2183) ;  /* 0x000006c000007945 */ /* 0x000fe60003800000 */
[----:B------:R-:W-:-:S02]  /*15b30*/  SEL R9, R3, RZ, P0 ;  /* 0x000000ff03097207 */ /* 0x000fc40000000000 */
[----:B--2---:R-:W-:Y:S02]  /*15b40*/  ISETP.NE.AND P1, PT, R2, RZ, PT ;  /* 0x000000ff0200720c */ /* 0x004fe40003f25270 */
        /* <DEDUP_REMOVED lines=29> */
.L_x_2185:
        /* <DEDUP_REMOVED lines=8> */
.L_x_2263:
[----:B------:R-:W-:Y:S05]  /*15da0*/  BSYNC B1 ;  /* 0x0000000000017941 */ /* 0x000fea0003800000 */
.L_x_2186:
        /* <DEDUP_REMOVED lines=9> */
.L_x_2189:
[----:B------:R-:W-:Y:S05]  /*15e40*/  BSYNC B1 ;  /* 0x0000000000017941 */ /* 0x000fea0003800000 */
.L_x_2188:
[----:B------:R-:W3:Y:S04]  /*15e50*/  LDL R2, [R1] ;  /* 0x0000000001027983 */ /* 0x000ee80000100800 */
[----:B------:R-:W4:Y:S01]  /*15e60*/  LDL R5, [R1+0x20] ;  /* 0x0000200001057983 */ /* 0x000f220000100800 */
[----:B0-----:R-:W-:Y:S01]  /*15e70*/  IMAD.MOV.U32 R9, RZ, RZ, RZ ;  /* 0x000000ffff097224 */ /* 0x001fe200078e00ff */
        /* <DEDUP_REMOVED lines=10> */
.L_x_2190:
        /* <DEDUP_REMOVED lines=9> */
[----:B0-----:R-:W-:Y:S05]  /*15fb0*/  @P0 BRA.U.ANY `(.L_x_2190) ;  /* 0xfffffffd00d80947 */ /* 0x001fea000393ffff */
[----:B------:R-:W0:Y:S01]  /*15fc0*/  SYNCS.PHASECHK.TRANS64.TRYWAIT P0, [R4+URZ+0x2e840], R3 ;  /* 0x02e84003040075a7 */ /* 0x000e22000800017f */
[----:B------:R-:W-:Y:S04]  /*15fd0*/  BSSY B1, `(.L_x_2191) ;  /* 0x0000002000017945 */ /* 0x000fe80003800000 */
[----:B0-----:R-:W-:Y:S05]  /*15fe0*/  @!P0 BRA `(.L_x_2192) ;  /* 0x0000003800088947 */ /* 0x001fea0003800000 */
.L_x_2264:
[----:B------:R-:W-:Y:S05]  /*15ff0*/  BSYNC B1 ;  /* 0x0000000000017941 */ /* 0x000fea0003800000 */
.L_x_2191:
[----:B------:R-:W-:Y:S01]  /*16000*/  BSSY B1, `(.L_x_2193) ;  /* 0x000000b000017945 */ /* 0x000fe20003800000 */
[----:B------:R-:W-:Y:S02]  /*16010*/  IMAD.MOV.U32 R10, RZ, RZ, 0x0 ;  /* 0x00000000ff0a7424 */ /* 0x000fe400078e00ff */
[----:B------:R-:W-:Y:S01]  /*16020*/  IMAD.MOV.U32 R11, RZ, RZ, 0x14f00000 ;  /* 0x14f00000ff0b7424 */ /* 0x000fe200078e00ff */
[----:B------:R-:W-:Y:S06]  /*16030*/  @P1 BRA `(.L_x_2194) ;  /* 0x00000000001c1947 */ /* 0x000fec0003800000 */
[----:B------:R-:W3:Y:S01]  /*16040*/  S2R R7, SR_TID.X ;  /* 0x0000000000077919 */ /* 0x000ee20000002100 */
[----:B0-2---:R-:W-:-:S04]  /*16050*/  IMAD.MOV.U32 R3, RZ, RZ, 0x7000 ;  /* 0x00007000ff037424 */ /* 0x005fc800078e00ff */
[----:B------:R4:W-:Y:S01]  /*16060*/  SYNCS.ARRIVE.TRANS64 RZ, [R4+URZ+0x2e830], R3 ;  /* 0x02e8300304ff79a7 */ /* 0x0009e2000800003f */
[----:B---3--:R-:W-:-:S04]  /*16070*/  LOP3.LUT R7, R7, 0x1f, RZ, 0xc0, !PT ;  /* 0x0000001f07077812 */ /* 0x008fc800078ec0ff */
[----:B------:R-:W-:-:S13]  /*16080*/  ISETP.NE.AND P0, PT, R7, RZ, PT ;  /* 0x000000ff0700720c */ /* 0x000fda0003f05270 */
[----:B----4-:R-:W-:Y:S05]  /*16090*/  @!P0 BRA `(.L_x_2194) ;  /* 0x0000000000048947 */ /* 0x010fea0003800000 */
[----:B------:R-:W-:Y:S01]  /*160a0*/  BPT.TRAP 0x1 ;  /* 0x000000040000795c */ /* 0x000fe20000300000 */
.L_x_2194:
[----:B------:R-:W-:Y:S05]  /*160b0*/  BSYNC B1 ;  /* 0x0000000000017941 */ /* 0x000fea0003800000 */
.L_x_2193:
[----:B------:R-:W-:Y:S01]  /*160c0*/  R2UR UR10, R9 ;  /* 0x00000000090a72ca */ /* 0x000fe200000e0000 */
[----:B------:R-:W-:Y:S01]  /*160d0*/  UIADD3 UR4, UP0, UR44, 0x370, URZ ;  /* 0x000003702c047890 */ /* 0x000fe2000ff1e03f */
[----:B------:R-:W-:Y:S01]  /*160e0*/  R2UR UR6, R10 ;  /* 0x000000000a0672ca */ /* 0x000fe200000e0000 */
[----:B------:R-:W-:Y:S01]  /*160f0*/  VIADD R2, R2, 0x20400 ;  /* 0x0002040002027836 */ /* 0x000fe20000000000 */
[----:B------:R-:W-:Y:S01]  /*16100*/  R2UR UR7, R11 ;  /* 0x000000000b0772ca */ /* 0x000fe200000e0000 */
[----:B0-2---:R-:W-:Y:S01]  /*16110*/  VIADD R4, R4, 0x2e830 ;  /* 0x0002e83004047836 */ /* 0x005fe20000000000 */
[----:B------:R-:W-:Y:S01]  /*16120*/  PLOP3.LUT P0, PT, PT, PT, PT, 0x80, 0x0 ;  /* 0x000000000000781c */ /* 0x000fe20003f0f070 */
[----:B------:R-:W-:-:S12]  /*16130*/  UIADD3.X UR5, URZ, UR45, URZ, UP0, !UPT ;  /* 0x0000002d3f057290 */ /* 0x000fd800087fe43f */
.L_x_2195:
        /* <DEDUP_REMOVED lines=10> */
.L_x_2184:
[----:B------:R-:W-:Y:S05]  /*161e0*/  BSYNC B0 ;  /* 0x0000000000007941 */ /* 0x000fea0003800000 */
.L_x_2183:
[----:B------:R-:W-:-:S06]  /*161f0*/  UISETP.NE.AND UP0, UPT, UR39, 0x3, UPT ;  /* 0x000000032700788c */ /* 0x000fcc000bf05270 */
[----:B------:R-:W-:-:S13]  /*16200*/  PLOP3.LUT P0, PT, PT, PT, UP0, 0x80, 0x0 ;  /* 0x000000000000781c */ /* 0x000fda0003f0f008 */
[----:B------:R-:W-:Y:S05]  /*16210*/  @!P0 BRA `(.L_x_2196) ;  /* 0x0000000000048947 */ /* 0x000fea0003800000 */
[----:B------:R-:W-:Y:S01]  /*16220*/  BPT.TRAP 0x1 ;  /* 0x000000040000795c */ /* 0x000fe20000300000 */
.L_x_2196:
        /* <DEDUP_REMOVED lines=8> */
.L_x_2265:
[----:B------:R-:W-:Y:S05]  /*162b0*/  BSYNC B0 ;  /* 0x0000000000007941 */ /* 0x000fea0003800000 */
.L_x_2197:
[----:B------:R-:W-:Y:S05]  /*162c0*/  @!P1 BRA `(.L_x_2199) ;  /* 0x0000000000049947 */ /* 0x000fea0003800000 */
[----:B------:R-:W-:Y:S01]  /*162d0*/  BPT.TRAP 0x1 ;  /* 0x000000040000795c */ /* 0x000fe20000300000 */
.L_x_2199:
[----:B--2---:R-:W-:Y:S01]  /*162e0*/  SHF.L.U32 R2, R0, 0x1f, RZ ;  /* 0x0000001f00027819 */ /* 0x004fe200000006ff */
[----:B------:R-:W-:-:S03]  /*162f0*/  IMAD R0, R6, 0x7000, RZ ;  /* 0x0000700006007824 */ /* 0x000fc600078e02ff */
[----:B------:R-:W2:Y:S02]  /*16300*/  SYNCS.PHASECHK.TRANS64.TRYWAIT P0, [R19+URZ+0x2e860], R2 ;  /* 0x02e86002130075a7 */ /* 0x000ea4000800017f */
[----:B--2---:R-:W-:Y:S05]  /*16310*/  @!P0 BRA `(.L_x_2200) ;  /* 0x0000003400648947 */ /* 0x004fea0003800000 */
.L_x_2266:
[----:B------:R-:W2:Y:S04]  /*16320*/  LDL R3, [R1+0x28] ;  /* 0x0000280001037983 */ /* 0x000ea80000100800 */
[----:B------:R-:W3:Y:S01]  /*16330*/  LDL R12, [R1+0x24] ;  /* 0x00002400010c7983 */ /* 0x000ee20000100800 */
[----:B------:R-:W-:Y:S05]  /*16340*/  WARPSYNC.ALL ;  /* 0x0000000000007948 */ /* 0x000fea0003800000 */
[----:B--2---:R-:W-:-:S02]  /*16350*/  LOP3.LUT R2, R0, R3, RZ, 0xfc, !PT ;  /* 0x0000000300027212 */ /* 0x004fc400078efcff */
[----:B------:R-:W2:Y:S01]  /*16360*/  S2R R3, SR_TID.X ;  /* 0x0000000000037919 */ /* 0x000ea20000002100 */
[C---:B---3--:R-:W-:Y:S02]  /*16370*/  IADD3 R0, R18.reuse, R0, R12 ;  /* 0x0000000012007210 */ /* 0x048fe40007ffe00c */
[----:B------:R-:W-:-:S05]  /*16380*/  IMAD.IADD R2, R18, 0x1, R2 ;  /* 0x0000000112027824 */ /* 0x000fca00078e0202 */
[----:B------:R-:W0:Y:S01]  /*16390*/  LDSM.16.MT88.4 R4, [R2+0xe400] ;  /* 0x00e400000204783b */ /* 0x000e220000004200 */
[----:B--2---:R-:W-:Y:S01]  /*163a0*/  LOP3.LUT P0, RZ, R3, 0x4, RZ, 0xc0, !PT ;  /* 0x0000000403ff7812 */ /* 0x004fe2000780c0ff */
[----:B------:R-:W-:-:S05]  /*163b0*/  IMAD.MOV.U32 R3, RZ, RZ, 0x40 ;  /* 0x00000040ff037424 */ /* 0x000fca00078e00ff */
[----:B------:R-:W-:-:S05]  /*163c0*/  SEL R3, R3, 0xffffffc0, !P0 ;  /* 0xffffffc003037807 */ /* 0x000fca0004000000 */
[----:B------:R-:W-:Y:S01]  /*163d0*/  IMAD.IADD R3, R3, 0x1, R2 ;  /* 0x0000000103037824 */ /* 0x000fe200078e0202 */
[C-C-:B0-----:R-:W-:Y:S02]  /*163e0*/  PRMT R8, R4.reuse, 0x6420, R5.reuse ;  /* 0x0000642004087816 */ /* 0x141fe40000000005 */
[----:B------:R-:W-:Y:S02]  /*163f0*/  PRMT R9, R4, 0x7531, R5 ;  /* 0x0000753104097816 */ /* 0x000fe40000000005 */
[C-C-:B------:R-:W-:Y:S02]  /*16400*/  PRMT R10, R6.reuse, 0x6420, R7.reuse ;  /* 0x00006420060a7816 */ /* 0x140fe40000000007 */
[----:B------:R-:W-:Y:S02]  /*16410*/  PRMT R11, R6, 0x7531, R7 ;  /* 0x00007531060b7816 */ /* 0x000fe40000000007 */
[----:B------:R-:W0:Y:S04]  /*16420*/  LDSM.16.MT88.4 R4, [R3+0xe400] ;  /* 0x00e400000304783b */ /* 0x000e280000004200 */
[----:B------:R-:W-:Y:S01]  /*16430*/  STSM.16.M88.4 [R0+0x400], R8 ;  /* 0x0004000800007844 */ /* 0x000fe20000000200 */
[----:B0-----:R-:W-:-:S02]  /*16440*/  PRMT R12, R4, 0x6420, R5 ;  /* 0x00006420040c7816 */ /* 0x001fc40000000005 */
        /* <DEDUP_REMOVED lines=70> */
[----:B------:R0:W-:Y:S02]  /*168b0*/  STSM.16.M88.4 [R0+0x6400], R4 ;  /* 0x0064000400007844 */ /* 0x0001e40000000200 */
[C-C-:B0-----:R-:W-:Y:S02]  /*168c0*/  PRMT R4, R8.reuse, 0x6420, R9.reuse ;  /* 0x0000642008047816 */ /* 0x141fe40000000009 */
        /* <DEDUP_REMOVED lines=12> */
.L_x_2201:
[----:B0-----:R-:W0:Y:S01]  /*16990*/  S2R R0, SR_TID.X ;  /* 0x0000000000007919 */ /* 0x001e220000002100 */
[----:B--2---:R2:W-:Y:S01]  /*169a0*/  SYNCS.ARRIVE.TRANS64.A1T0 RZ, [R19+URZ+0x2e850], RZ ;  /* 0x02e850ff13ff79a7 */ /* 0x0045e2000810003f */
[----:B------:R3:W5:Y:S01]  /*169b0*/  LDL R6, [R1] ;  /* 0x0000000001067983 */ /* 0x0007620000100800 */
[----:B0-----:R-:W-:-:S03]  /*169c0*/  LOP3.LUT R2, R0, 0x7f, RZ, 0xc0, !PT ;  /* 0x0000007f00027812 */ /* 0x001fc600078ec0ff */
        /* <DEDUP_REMOVED lines=10> */
.L_x_2182:
[----:B------:R-:W2:Y:S01]  /*16a70*/  S2R R2, SR_TID.X ;  /* 0x0000000000027919 */ /* 0x000ea20000002100 */
[----:B------:R-:W-:Y:S01]  /*16a80*/  BSSY B0, `(.L_x_2203) ;  /* 0x0000011000007945 */ /* 0x000fe20003800000 */
[----:B--2---:R-:W-:-:S04]  /*16a90*/  LOP3.LUT R2, R2, 0x7f, RZ, 0xc0, !PT ;  /* 0x0000007f02027812 */ /* 0x004fc800078ec0ff */
[----:B------:R-:W-:-:S13]  /*16aa0*/  ISETP.NE.AND P0, PT, R2, RZ, PT ;  /* 0x000000ff0200720c */ /* 0x000fda0003f05270 */
[----:B------:R-:W-:Y:S05]  /*16ab0*/  @P0 BRA `(.L_x_2204) ;  /* 0x0000000000340947 */ /* 0x000fea0003800000 */
[----:B------:R-:W2:Y:S01]  /*16ac0*/  S2R R5, SR_LANEID ;  /* 0x0000000000057919 */ /* 0x000ea20000000000 */
[----:B------:R-:W-:Y:S01]  /*16ad0*/  VOTEU.ANY UR4, UPT, PT ;  /* 0x0000000000047886 */ /* 0x000fe200038e0100 */
[----:B------:R-:W3:Y:S01]  /*16ae0*/  LDC.64 R2, c[0x0][0xc60] ;  /* 0x00031800ff027b82 */ /* 0x000ee20000000a00 */
[----:B-1---5:R-:W2:Y:S02]  /*16af0*/  FLO.U32 R0, UR4 ;  /* 0x0000000400007d00 */ /* 0x022ea400080e0000 */
[----:B--2---:R-:W-:-:S06]  /*16b00*/  ISETP.EQ.U32.AND P1, PT, R0, R5, PT ;  /* 0x000000050000720c */ /* 0x004fcc0003f22070 */
[----:B------:R-:W3:Y:S07]  /*16b10*/  POPC R5, UR4 ;  /* 0x0000000400057d09 */ /* 0x000eee0008000000 */
[----:B---3--:R-:W2:Y:S01]  /*16b20*/  @P1 ATOMG.E.ADD.STRONG.GPU PT, R3, desc[UR54][R2.64], R5 ;  /* 0x00000005020319a8 */ /* 0x008ea200081ee1f6 */
[----:B------:R-:W1:Y:S02]  /*16b30*/  S2R R4, SR_LTMASK ;  /* 0x0000000000047919 */ /* 0x000e640000003900 */
[----:B-1----:R-:W-:-:S04]  /*16b40*/  LOP3.LUT R4, R4, UR4, RZ, 0xc0, !PT ;  /* 0x0000000404047c12 */ /* 0x002fc8000f8ec0ff */
[----:B0-----:R-:W0:Y:S01]  /*16b50*/  POPC R7, R4 ;  /* 0x0000000400077309 */ /* 0x001e220000000000 */
[----:B--2---:R-:W0:Y:S02]  /*16b60*/  SHFL.IDX PT, R0, R3, R0, 0x1f ;  /* 0x00001f0003007589 */ /* 0x004e2400000e0000 */
[----:B0-----:R-:W-:-:S05]  /*16b70*/  IADD3 R0, R0, UR40, R7 ;  /* 0x0000002800007c10 */ /* 0x001fca000fffe007 */
[----:B------:R2:W-:Y:S02]  /*16b80*/  STL [R1+0x10], R0 ;  /* 0x0000100001007387 */ /* 0x0005e40000100800 */
.L_x_2204:
[----:B------:R-:W-:Y:S05]  /*16b90*/  BSYNC B0 ;  /* 0x0000000000007941 */ /* 0x000fea0003800000 */
.L_x_2203:
[----:B------:R-:W-:-:S06]  /*16ba0*/  UISETP.NE.AND UP0, UPT, UR39, 0x3, UPT ;  /* 0x000000032700788c */ /* 0x000fcc000bf05270 */
[----:B------:R-:W-:-:S13]  /*16bb0*/  PLOP3.LUT P1, PT, PT, PT, UP0, 0x80, 0x0 ;  /* 0x000000000000781c */ /* 0x000fda0003f2f008 */
[----:B------:R-:W-:Y:S05]  /*16bc0*/  @!P1 BRA `(.L_x_2205) ;  /* 0x0000000000049947 */ /* 0x000fea0003800000 */
[----:B------:R-:W-:Y:S01]  /*16bd0*/  BPT.TRAP 0x1 ;  /* 0x000000040000795c */ /* 0x000fe20000300000 */
.L_x_2205:
[----:B------:R-:W3:Y:S04]  /*16be0*/  LDL R2, [R1+0x4] ;  /* 0x0000040001027983 */ /* 0x000ee80000100800 */
[----:B-12--5:R-:W2:Y:S01]  /*16bf0*/  LDL R0, [R1] ;  /* 0x0000000001007983 */ /* 0x026ea20000100800 */
[----:B------:R-:W-:Y:S01]  /*16c00*/  BSSY B0, `(.L_x_2206) ;  /* 0x0000008000007945 */ /* 0x000fe20003800000 */
[----:B---3--:R-:W-:-:S04]  /*16c10*/  LOP3.LUT R3, R2, 0x1, RZ, 0x3c, !PT ;  /* 0x0000000102037812 */ /* 0x008fc800078e3cff */
[----:B------:R-:W-:Y:S01]  /*16c20*/  SHF.L.U32 R3, R3, 0x1f, RZ ;  /* 0x0000001f03037819 */ /* 0x000fe200000006ff */
[----:B--2---:R-:W-:-:S04]  /*16c30*/  IMAD R16, R0, 0x8, R18 ;  /* 0x0000000800107824 */ /* 0x004fc800078e0212 */
[----:B------:R-:W1:Y:S01]  /*16c40*/  SYNCS.PHASECHK.TRANS64.TRYWAIT P1, [R16+URZ+0x2e870], R3 ;  /* 0x02e87003100075a7 */ /* 0x000e62000802017f */
[----:B------:R-:W-:-:S05]  /*16c50*/  IMAD.U32 R0, RZ, RZ, UR41 ;  /* 0x00000029ff007e24 */ /* 0x000fca000f8e00ff */
[----:B------:R-:W-:Y:S01]  /*16c60*/  ISETP.NE.AND P2, PT, R0, 0x3, PT ;  /* 0x000000030000780c */ /* 0x000fe20003f45270 */
[----:B-1----:R-:W-:-:S12]  /*16c70*/  @!P1 BRA `(.L_x_2207) ;  /* 0x0000002c00209947 */ /* 0x002fd80003800000 */
.L_x_2267:
[----:B------:R-:W-:Y:S05]  /*16c80*/  BSYNC B0 ;  /* 0x0000000000007941 */ /* 0x000fea0003800000 */
.L_x_2206:
[----:B------:R-:W-:Y:S05]  /*16c90*/  @!P2 BRA `(.L_x_2208) ;  /* 0x000000000004a947 */ /* 0x000fea0003800000 */
[----:B------:R-:W-:Y:S01]  /*16ca0*/  BPT.TRAP 0x1 ;  /* 0x000000040000795c */ /* 0x000fe20000300000 */
.L_x_2208:
[----:B------:R-:W1:Y:S02]  /*16cb0*/  LDL R0, [R1+0x4] ;  /* 0x0000040001007983 */ /* 0x000e640000100800 */
[----:B-1----:R-:W-:-:S04]  /*16cc0*/  SHF.L.U32 R3, R0, 0x1f, RZ ;  /* 0x0000001f00037819 */ /* 0x002fc800000006ff */
[----:B------:R-:W1:Y:S02]  /*16cd0*/  SYNCS.PHASECHK.TRANS64.TRYWAIT P1, [R16+URZ+0x2e860], R3 ;  /* 0x02e86003100075a7 */ /* 0x000e64000802017f */
[----:B-1----:R-:W-:Y:S05]  /*16ce0*/  @!P1 BRA `(.L_x_2209) ;  /* 0x0000002c00189947 */ /* 0x002fea0003800000 */
.L_x_2268:
[----:B------:R-:W2:Y:S04]  /*16cf0*/  LDL R17, [R1] ;  /* 0x0000000001117983 */ /* 0x000ea80000100800 */
[----:B------:R-:W1:Y:S04]  /*16d00*/  LDL R2, [R1+0x28] ;  /* 0x0000280001027983 */ /* 0x000e680000100800 */
[----:B------:R-:W3:Y:S01]  /*16d10*/  LDL R12, [R1+0x24] ;  /* 0x00002400010c7983 */ /* 0x000ee20000100800 */
[----:B0-----:R-:W0:Y:S01]  /*16d20*/  S2R R9, SR_TID.X ;  /* 0x0000000000097919 */ /* 0x001e220000002100 */
[----:B------:R-:W-:Y:S05]  /*16d30*/  WARPSYNC.ALL ;  /* 0x0000000000007948 */ /* 0x000fea0003800000 */
[----:B------:R-:W-:Y:S01]  /*16d40*/  IMAD.MOV.U32 R13, RZ, RZ, 0x40 ;  /* 0x00000040ff0d7424 */ /* 0x000fe200078e00ff */
[----:B0-----:R-:W-:-:S04]  /*16d50*/  LOP3.LUT P1, RZ, R9, 0x4, RZ, 0xc0, !PT ;  /* 0x0000000409ff7812 */ /* 0x001fc8000782c0ff */
[----:B------:R-:W-:Y:S01]  /*16d60*/  SEL R13, R13, 0xffffffc0, !P1 ;  /* 0xffffffc00d0d7807 */ /* 0x000fe20004800000 */
[----:B--2---:R-:W-:-:S05]  /*16d70*/  IMAD R0, R17, 0x7000, RZ ;  /* 0x0000700011007824 */ /* 0x004fca00078e02ff */
[----:B-1----:R-:W-:-:S05]  /*16d80*/  LOP3.LUT R3, R0, R2, RZ, 0xfc, !PT ;  /* 0x0000000200037212 */ /* 0x002fca00078efcff */
        /* <DEDUP_REMOVED lines=95> */
.L_x_2210:
        /* <DEDUP_REMOVED lines=13> */
.L_x_2159:
[----:B------:R-:W-:Y:S05]  /*17450*/  BSYNC B7 ;  /* 0x0000000000077941 */ /* 0x000fea0003800000 */
.L_x_2157:
[----:B01----:R-:W2:Y:S02]  /*17460*/  LDL R0, [R1+0x34] ;  /* 0x0000340001007983 */ /* 0x003ea40000100800 */
[----:B--2---:R-:W-:-:S13]  /*17470*/  ISETP.NE.AND P0, PT, R0, RZ, PT ;  /* 0x000000ff0000720c */ /* 0x004fda0003f05270 */
        /* <DEDUP_REMOVED lines=13> */
.L_x_2211:
        /* <DEDUP_REMOVED lines=30> */
[----:B0-----:R-:W-:Y:S02]  /*17730*/  SEL R3, R8, RZ, P3 ;  /* 0x000000ff08037207 */ /* 0x001fe40001800000 */
[----:B------:R-:W0:Y:S03]  /*17740*/  LDC R8, c[0x0][0xc38] ;  /* 0x00030e00ff087b82 */ /* 0x000e260000000800 */
        /* <DEDUP_REMOVED lines=15> */
.L_x_2215:
        /* <DEDUP_REMOVED lines=38> */
.L_x_2213:
        /* <DEDUP_REMOVED lines=13> */
.L_x_2216:
        /* <DEDUP_REMOVED lines=63> */
.L_x_2217:
        /* <DEDUP_REMOVED lines=64> */
.L_x_2218:
[----:B0-----:R-:W-:-:S05]  /*18360*/  LOP3.LUT R3, RZ, R4, RZ, 0x33, !PT ;  /* 0x00000004ff037212 */ /* 0x001fca00078e33ff */
[----:B------:R-:W-:-:S05]  /*18370*/  IMAD.IADD R0, R0, 0x1, R3 ;  /* 0x0000000100007824 */ /* 0x000fca00078e0203 */
[----:B------:R2:W-:Y:S01]  /*18380*/  STL [R1+0x14], R0 ;  /* 0x0000140001007387 */ /* 0x0005e20000100800 */
[----:B------:R-:W-:Y:S05]  /*18390*/  BRA `(.L_x_2219) ;  /* 0x0000000000107947 */ /* 0x000fea0003800000 */
.L_x_2214:
[----:B------:R0:W-:Y:S01]  /*183a0*/  STL [R1+0x10], R4 ;  /* 0x0000100401007387 */ /* 0x0001e20000100800 */
[----:B------:R-:W-:-:S03]  /*183b0*/  ULDC UR42, c[0x0][0xc3c] ;  /* 0x00030f00002a7ab9 */ /* 0x000fc60000000800 */
[----:B------:R0:W-:Y:S04]  /*183c0*/  STL [R1+0x14], RZ ;  /* 0x000014ff01007387 */ /* 0x0001e80000100800 */
[----:B------:R0:W-:Y:S02]  /*183d0*/  STL [R1+0x18], RZ ;  /* 0x000018ff01007387 */ /* 0x0001e40000100800 */
.L_x_2219:
[----:B------:R-:W3:Y:S04]  /*183e0*/  LDL R3, [R1+0x14] ;  /* 0x0000140001037983 */ /* 0x000ee80000100800 */
[----:B-1----:R-:W4:Y:S04]  /*183f0*/  LDL R2, [R1+0x18] ;  /* 0x0000180001027983 */ /* 0x002f280000100800 */
[----:B0-----:R-:W5:Y:S01]  /*18400*/  LDL R4, [R1+0x10] ;  /* 0x0000100001047983 */ /* 0x001f620000100800 */
[----:B--2---:R-:W0:Y:S02]  /*18410*/  S2R R0, SR_TID.X ;  /* 0x0000000000007919 */ /* 0x004e240000002100 */
[----:B0-----:R-:W-:Y:S01]  /*18420*/  LOP3.LUT R0, R0, 0x1f, RZ, 0xc0, !PT ;  /* 0x0000001f00007812 */ /* 0x001fe200078ec0ff */
[----:B------:R-:W-:Y:S03]  /*18430*/  BAR.SYNC.DEFER_BLOCKING 0x4, 0x180 ;  /* 0x0106000000007b1d */ /* 0x000fe60000010000 */
[----:B------:R-:W-:-:S13]  /*18440*/  ISETP.NE.AND P0, PT, R0, RZ, PT ;  /* 0x000000ff0000720c */ /* 0x000fda0003f05270 */
[----:B------:R-:W-:Y:S01]  /*18450*/  @!P0 MOV R0, 0x400 ;  /* 0x0000040000008802 */ /* 0x000fe20000000f00 */
[----:B---3--:R-:W-:Y:S02]  /*18460*/  IMAD.MOV.U32 R5, RZ, RZ, R3 ;  /* 0x000000ffff057224 */ /* 0x008fe400078e0003 */
[----:B------:R-:W0:Y:S01]  /*18470*/  @!P0 S2R R3, SR_CgaCtaId ;  /* 0x0000000000038919 */ /* 0x000e220000008800 */
[----:B----4-:R-:W-:Y:S01]  /*18480*/  IMAD.MOV.U32 R6, RZ, RZ, R2 ;  /* 0x000000ffff067224 */ /* 0x010fe200078e0002 */
[----:B0-----:R-:W-:Y:S01]  /*18490*/  @!P0 LEA R18, R3, R0, 0x18 ;  /* 0x0000000003128211 */ /* 0x001fe200078ec0ff */
[----:B------:R-:W-:-:S04]  /*184a0*/  IMAD.U32 R0, RZ, RZ, UR42 ;  /* 0x0000002aff007e24 */ /* 0x000fc8000f8e00ff */
[----:B------:R-:W-:-:S05]  /*184b0*/  @!P0 IMAD.MOV.U32 R7, RZ, RZ, R0 ;  /* 0x000000ffff078224 */ /* 0x000fca00078e0000 */
[----:B-----5:R0:W-:Y:S01]  /*184c0*/  @!P0 STS.128 [R18+0x2e8d0], R4 ;  /* 0x02e8d00412008388 */ /* 0x0201e20000000c00 */
[----:B------:R-:W-:Y:S06]  /*184d0*/  BAR.ARV 0x5, 0x180 ;  /* 0x0146000000007b1d */ /* 0x000fec0000002000 */
.L_x_2212:
[----:B------:R-:W-:Y:S02]  /*184e0*/  ULDC UR4, c[0x0][0xc3c] ;  /* 0x00030f0000047ab9 */ /* 0x000fe40000000800 */
[----:B------:R-:W-:-:S06]  /*184f0*/  UISETP.GE.AND UP0, UPT, UR42, UR4, UPT ;  /* 0x000000042a00728c */ /* 0x000fcc000bf06270 */
[----:B------:R-:W-:-:S13]  /*18500*/  PLOP3.LUT P0, PT, PT, PT, UP0, 0x80, 0x0 ;  /* 0x000000000000781c */ /* 0x000fda0003f0f008 */
[----:B------:R-:W-:Y:S05]  /*18510*/  @!P0 BRA `(.L_x_2220) ;  /* 0xffffffb000ec8947 */ /* 0x000fea000383ffff */
.L_x_2152:
        /* <DEDUP_REMOVED lines=12> */
.L_x_2269:
[----:B------:R-:W-:Y:S05]  /*185e0*/  BSYNC B0 ;  /* 0x0000000000007941 */ /* 0x000fea0003800000 */
.L_x_2221:
[----:B------:R-:W-:-:S03]  /*185f0*/  UMOV UR4, 0xffffffff ;  /* 0xffffffff00047882 */ /* 0x000fc60000000000 */
[----:B------:R-:W-:Y:S05]  /*18600*/  BRA.DIV UR4, `(.L_x_2223) ;  /* 0x0000001204f87947 */ /* 0x000fea000b800000 */
[----:B------:R-:W1:Y:S02]  /*18610*/  S2R R2, SR_TID.X ;  /* 0x0000000000027919 */ /* 0x000e640000002100 */
[----:B-1----:R-:W-:-:S04]  /*18620*/  SHF.R.U32.HI R2, RZ, 0x5, R2 ;  /* 0x00000005ff027819 */ /* 0x002fc80000011602 */
[----:B------:R-:W-:-:S05]  /*18630*/  LOP3.LUT R2, R2, 0x3, RZ, 0xc0, !PT ;  /* 0x0000000302027812 */ /* 0x000fca00078ec0ff */
[----:B------:R1:W2:Y:S02]  /*18640*/  SHFL.IDX PT, R14, R2, RZ, 0x1f ;  /* 0x00001fff020e7589 */ /* 0x0002a400000e0000 */
.L_x_2272:
[----:B--2---:R-:W-:Y:S01]  /*18650*/  ISETP.NE.AND P0, PT, R14, RZ, PT ;  /* 0x000000ff0e00720c */ /* 0x004fe20003f05270 */
[----:B------:R-:W-:-:S12]  /*18660*/  BSSY B0, `(.L_x_2224) ;  /* 0x000002e000007945 */ /* 0x000fd80003800000 */
[----:B------:R-:W-:Y:S05]  /*18670*/  @P0 BRA `(.L_x_2225) ;  /* 0x0000000000b00947 */ /* 0x000fea0003800000 */
[----:B------:R-:W-:-:S03]  /*18680*/  UMOV UR4, 0xffffffff ;  /* 0xffffffff00047882 */ /* 0x000fc60000000000 */
[----:B------:R-:W-:Y:S05]  /*18690*/  BRA.DIV UR4, `(.L_x_2226) ;  /* 0x0000001604087947 */ /* 0x000fea000b800000 */
[----:B------:R-:W-:-:S13]  /*186a0*/  ELECT P6, URZ, PT ;  /* 0x00000000003f782f */ /* 0x000fda00038c0000 */
.L_x_2275:
[----:B------:R-:W-:Y:S05]  /*186b0*/  @!P6 BRA `(.L_x_2225) ;  /* 0x0000000000a0e947 */ /* 0x000fea0003800000 */
[----:B------:R-:W-:-:S06]  /*186c0*/  ULOP3.LUT UR4, UR38, 0x2, URZ, 0xfc, !UPT ;  /* 0x0000000226047892 */ /* 0x000fcc000f8efc3f */
[----:B-1----:R-:W-:-:S05]  /*186d0*/  IMAD.U32 R2, RZ, RZ, UR4 ;  /* 0x00000004ff027e24 */ /* 0x002fca000f8e00ff */
[----:B------:R-:W-:-:S13]  /*186e0*/  ISETP.NE.AND P0, PT, R2, 0x3, PT ;  /* 0x000000030200780c */ /* 0x000fda0003f05270 */
[----:B------:R-:W-:Y:S05]  /*186f0*/  @!P0 BRA `(.L_x_2227) ;  /* 0x0000000000048947 */ /* 0x000fea0003800000 */
[----:B------:R-:W-:Y:S01]  /*18700*/  BPT.TRAP 0x1 ;  /* 0x000000040000795c */ /* 0x000fe20000300000 */
.L_x_2227:
        /* <DEDUP_REMOVED lines=14> */
.L_x_2276:
[----:B------:R-:W1:Y:S02]  /*187f0*/  SYNCS.PHASECHK.TRANS64.TRYWAIT P1, [R7+URZ], R2 ;  /* 0x00000002070075a7 */ /* 0x000e64000802017f */
[----:B-1----:R-:W-:Y:S05]  /*18800*/  @!P1 BRA `(.L_x_2229) ;  /* 0x0000001000e09947 */ /* 0x002fea0003800000 */
.L_x_2277:
[----:B------:R-:W-:Y:S05]  /*18810*/  @!P0 BRA `(.L_x_2230) ;  /* 0x0000000000048947 */ /* 0x000fea0003800000 */
[----:B------:R-:W-:Y:S01]  /*18820*/  BPT.TRAP 0x1 ;  /* 0x000000040000795c */ /* 0x000fe20000300000 */
.L_x_2230:
[----:B------:R-:W2:Y:S02]  /*18830*/  LDL.LU R4, [R1] ;  /* 0x0000000001047983 */ /* 0x000ea40000300800 */
[----:B--2---:R-:W-:-:S04]  /*18840*/  IMAD R4, R4, 0x8, R0 ;  /* 0x0000000804047824 */ /* 0x004fc800078e0200 */
[----:B------:R-:W2:Y:S02]  /*18850*/  SYNCS.PHASECHK.TRANS64.TRYWAIT P1, [R4+URZ+0x2e860], R5 ;  /* 0x02e86005040075a7 */ /* 0x000ea4000802017f */
[----:B--2---:R-:W-:Y:S05]  /*18860*/  @!P1 BRA `(.L_x_2231) ;  /* 0x0000001000dc9947 */ /* 0x004fea0003800000 */
.L_x_2278:
[----:B------:R-:W-:Y:S05]  /*18870*/  @!P0 BRA `(.L_x_2232) ;  /* 0x0000000000048947 */ /* 0x000fea0003800000 */
[----:B------:R-:W-:Y:S01]  /*18880*/  BPT.TRAP 0x1 ;  /* 0x000000040000795c */ /* 0x000fe20000300000 */
.L_x_2232:
[----:B------:R-:W-:-:S04]  /*18890*/  IMAD R3, R3, 0x8, R0 ;  /* 0x0000000803037824 */ /* 0x000fc800078e0200 */
[----:B------:R-:W3:Y:S02]  /*188a0*/  SYNCS.PHASECHK.TRANS64.TRYWAIT P1, [R3+URZ+0x2e860], R2 ;  /* 0x02e86002030075a7 */ /* 0x000ee4000802017f */
[----:B---3--:R-:W-:Y:S05]  /*188b0*/  @!P1 BRA `(.L_x_2233) ;  /* 0x0000001000dc9947 */ /* 0x008fea0003800000 */
.L_x_2279:
[----:B------:R-:W-:Y:S05]  /*188c0*/  @!P0 BRA `(.L_x_2234) ;  /* 0x0000000000048947 */ /* 0x000fea0003800000 */
[----:B------:R-:W-:Y:S01]  /*188d0*/  BPT.TRAP 0x1 ;  /* 0x000000040000795c */ /* 0x000fe20000300000 */
.L_x_2234:
[----:B------:R-:W4:Y:S02]  /*188e0*/  SYNCS.PHASECHK.TRANS64.TRYWAIT P0, [R4+URZ+0x2e880], R5 ;  /* 0x02e88005040075a7 */ /* 0x000f24000800017f */
[----:B----4-:R-:W-:Y:S05]  /*188f0*/  @!P0 BRA `(.L_x_2235) ;  /* 0x0000001000e08947 */ /* 0x010fea0003800000 */
.L_x_2236:
[----:B------:R0:W0:Y:S02]  /*18900*/  SYNCS.PHASECHK.TRANS64.TRYWAIT P0, [R3+URZ+0x2e880], R2 ;  /* 0x02e88002030075a7 */ /* 0x000024000800017f */
[----:B0-----:R-:W-:Y:S05]  /*18910*/  @!P0 NANOSLEEP.SYNCS 0x989680 ;  /* 0x009896800000895d */ /* 0x001fea0003900000 */
[----:B------:R-:W0:Y:S02]  /*18920*/  @!P0 SYNCS.PHASECHK.TRANS64 P0, [R3+URZ+0x2e880], R2 ;  /* 0x02e88002030085a7 */ /* 0x000e24000800007f */
[----:B0-----:R-:W-:Y:S05]  /*18930*/  @!P0 BRA `(.L_x_2236) ;  /* 0xfffffffc00f08947 */ /* 0x001fea000383ffff */
.L_x_2225:
[----:B------:R-:W-:Y:S05]  /*18940*/  BSYNC B0 ;  /* 0x0000000000007941 */ /* 0x000fea0003800000 */
.L_x_2224:
[----:B------:R-:W-:Y:S05]  /*18950*/  EXIT ;  /* 0x000000000000794d */ /* 0x000fea0003800000 */
.L_x_2088:
[----:B0-----:R-:W-:-:S04]  /*18960*/  IMAD.U32 R3, RZ, RZ, UR41 ;  /* 0x00000029ff037e24 */ /* 0x001fc8000f8e00ff */
[----:B------:R0:W1:Y:S03]  /*18970*/  SYNCS.PHASECHK.TRANS64.TRYWAIT P0, [R3+URZ+0x2e800], R0 ;  /* 0x02e80000030075a7 */ /* 0x000066000800017f */
[----:B-1----:R-:W-:Y:S05]  /*18980*/  @!P0 NANOSLEEP.SYNCS 0x989680 ;  /* 0x009896800000895d */ /* 0x002fea0003900000 */
[----:B------:R-:W1:Y:S02]  /*18990*/  @!P0 SYNCS.PHASECHK.TRANS64 P0, [R3+URZ+0x2e800], R0 ;  /* 0x02e80000030085a7 */ /* 0x000e64000800007f */
[----:B-1----:R-:W-:Y:S05]  /*189a0*/  @!P0 BRA `(.L_x_2088) ;  /* 0xfffffffc00ec8947 */ /* 0x002fea000383ffff */
[----:B------:R-:W-:Y:S05]  /*189b0*/  BRA `(.L_x_2237) ;  /* 0xfffffe94009c7947 */ /* 0x000fea000383ffff */
.L_x_2092:
[----:B-1----:R1:W2:Y:S02]  /*189c0*/  SYNCS.PHASECHK.TRANS64.TRYWAIT P0, [R2+URZ+0x2e830], R3 ;  /* 0x02e83003020075a7 */ /* 0x0022a4000800017f */
[----:B--2---:R-:W-:Y:S05]  /*189d0*/  @!P0 NANOSLEEP.SYNCS 0x989680 ;  /* 0x009896800000895d */ /* 0x004fea0003900000 */
[----:B------:R-:W2:Y:S02]  /*189e0*/  @!P0 SYNCS.PHASECHK.TRANS64 P0, [R2+URZ+0x2e830], R3 ;  /* 0x02e83003020085a7 */ /* 0x000ea4000800007f */
[----:B--2---:R-:W-:Y:S05]  /*189f0*/  @!P0 BRA `(.L_x_2092) ;  /* 0xfffffffc00f08947 */ /* 0x004fea000383ffff */
[----:B------:R-:W-:Y:S05]  /*18a00*/  BRA `(.L_x_2091) ;  /* 0xfffffe9400b87947 */ /* 0x000fea000383ffff */
.L_x_2097:
[----:B-1----:R-:W-:-:S04]  /*18a10*/  IMAD.U32 R5, RZ, RZ, UR6 ;  /* 0x00000006ff057e24 */ /* 0x002fc8000f8e00ff */
[----:B------:R1:W2:Y:S03]  /*18a20*/  SYNCS.PHASECHK.TRANS64.TRYWAIT P3, [R5+URZ+0x2e830], R0 ;  /* 0x02e83000050075a7 */ /* 0x0002a6000806017f */
[----:B--2---:R-:W-:Y:S05]  /*18a30*/  @!P3 NANOSLEEP.SYNCS 0x989680 ;  /* 0x009896800000b95d */ /* 0x004fea0003900000 */
[----:B------:R-:W2:Y:S02]  /*18a40*/  @!P3 SYNCS.PHASECHK.TRANS64 P3, [R5+URZ+0x2e830], R0 ;  /* 0x02e830000500b5a7 */ /* 0x000ea4000806007f */
[----:B--2---:R-:W-:Y:S05]  /*18a50*/  @!P3 BRA `(.L_x_2097) ;  /* 0xfffffffc00ecb947 */ /* 0x004fea000383ffff */
[----:B------:R-:W-:Y:S05]  /*18a60*/  BRA `(.L_x_2094) ;  /* 0xfffffed400e47947 */ /* 0x000fea000383ffff */
.L_x_2101:
[----:B-1----:R-:W-:-:S04]  /*18a70*/  IMAD.U32 R5, RZ, RZ, UR6 ;  /* 0x00000006ff057e24 */ /* 0x002fc8000f8e00ff */
[----:B------:R1:W2:Y:S03]  /*18a80*/  SYNCS.PHASECHK.TRANS64.TRYWAIT P3, [R5+URZ+0x2e850], R0 ;  /* 0x02e85000050075a7 */ /* 0x0002a6000806017f */
[----:B--2---:R-:W-:Y:S05]  /*18a90*/  @!P3 NANOSLEEP.SYNCS 0x989680 ;  /* 0x009896800000b95d */ /* 0x004fea0003900000 */
[----:B------:R-:W2:Y:S02]  /*18aa0*/  @!P3 SYNCS.PHASECHK.TRANS64 P3, [R5+URZ+0x2e850], R0 ;  /* 0x02e850000500b5a7 */ /* 0x000ea4000806007f */
[----:B--2---:R-:W-:Y:S05]  /*18ab0*/  @!P3 BRA `(.L_x_2101) ;  /* 0xfffffffc00ecb947 */ /* 0x004fea000383ffff */
[----:B------:R-:W-:Y:S05]  /*18ac0*/  BRA `(.L_x_2098) ;  /* 0xfffffee000e47947 */ /* 0x000fea000383ffff */
.L_x_2108:
[----:B-1----:R-:W-:-:S04]  /*18ad0*/  IMAD.U32 R5, RZ, RZ, UR6 ;  /* 0x00000006ff057e24 */ /* 0x002fc8000f8e00ff */
[----:B------:R1:W2:Y:S03]  /*18ae0*/  SYNCS.PHASECHK.TRANS64.TRYWAIT P2, [R5+URZ+0x2e830], R0 ;  /* 0x02e83000050075a7 */ /* 0x0002a6000804017f */
[----:B--2---:R-:W-:Y:S05]  /*18af0*/  @!P2 NANOSLEEP.SYNCS 0x989680 ;  /* 0x009896800000a95d */ /* 0x004fea0003900000 */
[----:B------:R-:W2:Y:S02]  /*18b00*/  @!P2 SYNCS.PHASECHK.TRANS64 P2, [R5+URZ+0x2e830], R0 ;  /* 0x02e830000500a5a7 */ /* 0x000ea4000804007f */
[----:B--2---:R-:W-:Y:S05]  /*18b10*/  @!P2 BRA `(.L_x_2108) ;  /* 0xfffffffc00eca947 */ /* 0x004fea000383ffff */
[----:B------:R-:W-:Y:S05]  /*18b20*/  BRA `(.L_x_2105) ;  /* 0xffffff1c002c7947 */ /* 0x000fea000383ffff */
.L_x_2112:
[----:B-1----:R-:W-:-:S04]  /*18b30*/  IMAD.U32 R5, RZ, RZ, UR6 ;  /* 0x00000006ff057e24 */ /* 0x002fc8000f8e00ff */
[----:B------:R1:W2:Y:S03]  /*18b40*/  SYNCS.PHASECHK.TRANS64.TRYWAIT P2, [R5+URZ+0x2e850], R0 ;  /* 0x02e85000050075a7 */ /* 0x0002a6000804017f */
[----:B--2---:R-:W-:Y:S05]  /*18b50*/  @!P2 NANOSLEEP.SYNCS 0x989680 ;  /* 0x009896800000a95d */ /* 0x004fea0003900000 */
[----:B------:R-:W2:Y:S02]  /*18b60*/  @!P2 SYNCS.PHASECHK.TRANS64 P2, [R5+URZ+0x2e850], R0 ;  /* 0x02e850000500a5a7 */ /* 0x000ea4000804007f */
[----:B--2---:R-:W-:Y:S05]  /*18b70*/  @!P2 BRA `(.L_x_2112) ;  /* 0xfffffffc00eca947 */ /* 0x004fea000383ffff */
[----:B------:R-:W-:Y:S05]  /*18b80*/  BRA `(.L_x_2109) ;  /* 0xffffff2800207947 */ /* 0x000fea000383ffff */
.L_x_2118:
[----:B-1----:R-:W-:-:S04]  /*18b90*/  IMAD.U32 R7, RZ, RZ, UR5 ;  /* 0x00000005ff077e24 */ /* 0x002fc8000f8e00ff */
[----:B------:R1:W2:Y:S03]  /*18ba0*/  SYNCS.PHASECHK.TRANS64.TRYWAIT P0, [R7+URZ+0x2e850], R4 ;  /* 0x02e85004070075a7 */ /* 0x0002a6000800017f */
[----:B--2---:R-:W-:Y:S05]  /*18bb0*/  @!P0 NANOSLEEP.SYNCS 0x989680 ;  /* 0x009896800000895d */ /* 0x004fea0003900000 */
[----:B------:R-:W2:Y:S02]  /*18bc0*/  @!P0 SYNCS.PHASECHK.TRANS64 P0, [R7+URZ+0x2e850], R4 ;  /* 0x02e85004070085a7 */ /* 0x000ea4000800007f */
[----:B--2---:R-:W-:Y:S05]  /*18bd0*/  @!P0 BRA `(.L_x_2118) ;  /* 0xfffffffc00ec8947 */ /* 0x004fea000383ffff */
[----:B------:R-:W-:Y:S05]  /*18be0*/  BRA `(.L_x_2117) ;  /* 0xffffff5000607947 */ /* 0x000fea000383ffff */
.L_x_2168:
[----:B------:R-:W-:Y:S02]  /*18bf0*/  IMAD.MOV.U32 R13, RZ, RZ, R0 ;  /* 0x000000ffff0d7224 */ /* 0x000fe400078e0000 */
[----:B------:R-:W-:Y:S02]  /*18c00*/  IMAD.MOV.U32 R12, RZ, RZ, RZ ;  /* 0x000000ffff0c7224 */ /* 0x000fe400078e00ff */
[----:B------:R-:W-:Y:S02]  /*18c10*/  IMAD.MOV.U32 R11, RZ, RZ, 0x1f ;  /* 0x0000001fff0b7424 */ /* 0x000fe400078e00ff */
[----:B------:R-:W-:-:S07]  /*18c20*/  IMAD.MOV.U32 R15, RZ, RZ, -0x1 ;  /* 0xffffffffff0f7424 */ /* 0x000fce00078e00ff */
[----:B-1----:R-:W-:Y:S05]  /*18c30*/  WARPSYNC.COLLECTIVE R15, `(.L_x_2238) ;  /* 0x000000000f087348 */ /* 0x002fea0003c00000 */
[----:B------:R0:W2:Y:S02]  /*18c40*/  SHFL.IDX P6, R14, R13, R12, R11 ;  /* 0x0000000c0d0e7389 */ /* 0x0000a400000c000b */
[----:B012---:R-:W-:Y:S01]  /*18c50*/  ENDCOLLECTIVE ;  /* 0x000000000000791b */ /* 0x007fe20003800000 */
.L_x_2238:
[----:B------:R-:W-:Y:S05]  /*18c60*/  BRA `(.L_x_2239) ;  /* 0xffffffbc00587947 */ /* 0x000fea000383ffff */
.L_x_2170:
[----:B------:R-:W-:Y:S01]  /*18c70*/  BSSY B0, `(.L_x_2240) ;  /* 0x0000006000007945 */ /* 0x000fe20003800000 */
[----:B------:R-:W-:-:S07]  /*18c80*/  IMAD.MOV.U32 R15, RZ, RZ, -0x1 ;  /* 0xffffffffff0f7424 */ /* 0x000fce00078e00ff */
[----:B-1----:R-:W-:Y:S05]  /*18c90*/  WARPSYNC.COLLECTIVE R15, `(.L_x_2241) ;  /* 0x000000000f0c7348 */ /* 0x002fea0003c00000 */
[----:B------:R-:W-:Y:S02]  /*18ca0*/  ELECT P6, UR62, PT ;  /* 0x00000000003e782f */ /* 0x000fe400038c0000 */
[----:B------:R-:W-:Y:S01]  /*18cb0*/  MOV R14, UR62 ;  /* 0x0000003e000e7c02 */ /* 0x000fe20008000f00 */
[----:B-1----:R-:W-:Y:S10]  /*18cc0*/  ENDCOLLECTIVE ;  /* 0x000000000000791b */ /* 0x002ff40003800000 */
.L_x_2241:
[----:B------:R-:W-:Y:S05]  /*18cd0*/  BSYNC B0 ;  /* 0x0000000000007941 */ /* 0x000fea0003800000 */
.L_x_2240:
[----:B------:R-:W-:Y:S05]  /*18ce0*/  BRA `(.L_x_2242) ;  /* 0xffffffbc005c7947 */ /* 0x000fea000383ffff */
.L_x_2172:
[----:B0-----:R0:W1:Y:S02]  /*18cf0*/  SYNCS.PHASECHK.TRANS64.TRYWAIT P0, [R4+URZ+0x2e880], R3 ;  /* 0x02e88003040075a7 */ /* 0x001064000800017f */
[----:B-1----:R-:W-:Y:S05]  /*18d00*/  @!P0 NANOSLEEP.SYNCS 0x989680 ;  /* 0x009896800000895d */ /* 0x002fea0003900000 */
[----:B------:R-:W1:Y:S02]  /*18d10*/  @!P0 SYNCS.PHASECHK.TRANS64 P0, [R4+URZ+0x2e880], R3 ;  /* 0x02e88003040085a7 */ /* 0x000e64000800007f */
[----:B-1----:R-:W-:Y:S05]  /*18d20*/  @!P0 BRA `(.L_x_2172) ;  /* 0xfffffffc00f08947 */ /* 0x002fea000383ffff */
[----:B------:R-:W-:Y:S05]  /*18d30*/  BRA `(.L_x_2243) ;  /* 0xffffffbc00c07947 */ /* 0x000fea000383ffff */
.L_x_2174:
[----:B-1----:R1:W2:Y:S02]  /*18d40*/  SYNCS.PHASECHK.TRANS64.TRYWAIT P0, [R4+URZ+0x2e840], R3 ;  /* 0x02e84003040075a7 */ /* 0x0022a4000800017f */
[----:B--2---:R-:W-:Y:S05]  /*18d50*/  @!P0 NANOSLEEP.SYNCS 0x989680 ;  /* 0x009896800000895d */ /* 0x004fea0003900000 */
[----:B------:R-:W2:Y:S02]  /*18d60*/  @!P0 SYNCS.PHASECHK.TRANS64 P0, [R4+URZ+0x2e840], R3 ;  /* 0x02e84003040085a7 */ /* 0x000ea4000800007f */
[----:B--2---:R-:W-:Y:S05]  /*18d70*/  @!P0 BRA `(.L_x_2174) ;  /* 0xfffffffc00f08947 */ /* 0x004fea000383ffff */
[----:B------:R-:W-:Y:S05]  /*18d80*/  BRA `(.L_x_2244) ;  /* 0xffffffc000147947 */ /* 0x000fea000383ffff */
.L_x_2178:
[----:B------:R-:W-:Y:S01]  /*18d90*/  IMAD.MOV.U32 R13, RZ, RZ, R0 ;  /* 0x000000ffff0d7224 */ /* 0x000fe200078e0000 */
[----:B------:R-:W-:Y:S01]  /*18da0*/  LOP3.LUT R8, R8, 0x7f, RZ, 0xc0, !PT ;  /* 0x0000007f08087812 */ /* 0x000fe200078ec0ff */
[----:B------:R-:W-:Y:S02]  /*18db0*/  IMAD.MOV.U32 R12, RZ, RZ, RZ ;  /* 0x000000ffff0c7224 */ /* 0x000fe400078e00ff */
[----:B------:R-:W-:Y:S01]  /*18dc0*/  IMAD.MOV.U32 R11, RZ, RZ, 0x181f ;  /* 0x0000181fff0b7424 */ /* 0x000fe200078e00ff */
[----:B------:R-:W-:Y:S01]  /*18dd0*/  SHF.R.U32.HI R8, RZ, 0x3, R8 ;  /* 0x00000003ff087819 */ /* 0x000fe20000011608 */
[----:B------:R-:W-:Y:S02]  /*18de0*/  IMAD.MOV.U32 R15, RZ, RZ, -0x1 ;  /* 0xffffffffff0f7424 */ /* 0x000fe400078e00ff */
[----:B------:R-:W-:Y:S02]  /*18df0*/  IMAD R3, R17, R5, RZ ;  /* 0x0000000511037224 */ /* 0x000fe400078e02ff */
[----:B------:R-:W-:-:S07]  /*18e00*/  IMAD R4, R7, 0x80, R8 ;  /* 0x0000008007047824 */ /* 0x000fce00078e0208 */
[----:B-----5:R-:W-:Y:S05]  /*18e10*/  WARPSYNC.COLLECTIVE R15, `(.L_x_2245) ;  /* 0x000000000f087348 */ /* 0x020fea0003c00000 */
[----:B------:R0:W1:Y:S02]  /*18e20*/  SHFL.IDX P6, R14, R13, R12, R11 ;  /* 0x0000000c0d0e7389 */ /* 0x00006400000c000b */
[----:B01---5:R-:W-:Y:S01]  /*18e30*/  ENDCOLLECTIVE ;  /* 0x000000000000791b */ /* 0x023fe20003800000 */
.L_x_2245:
[C---:B------:R-:W-:Y:S01]  /*18e40*/  VIADD R8, R4.reuse, 0x60 ;  /* 0x0000006004087836 */ /* 0x040fe20000000000 */
[----:B------:R-:W-:Y:S01]  /*18e50*/  ISETP.GE.AND P1, PT, R4, R3, PT ;  /* 0x000000030400720c */ /* 0x000fe20003f26270 */
[----:B------:R-:W-:Y:S02]  /*18e60*/  IMAD.MOV.U32 R13, RZ, RZ, R2 ;  /* 0x000000ffff0d7224 */ /* 0x000fe400078e0002 */
[----:B------:R-:W-:-:S10]  /*18e70*/  IMAD.MOV.U32 R6, RZ, RZ, R14 ;  /* 0x000000ffff067224 */ /* 0x000fd400078e000e */
[----:B------:R-:W-:Y:S05]  /*18e80*/  WARPSYNC.COLLECTIVE R15, `(.L_x_2246) ;  /* 0x000000000f087348 */ /* 0x000fea0003c00000 */
[----:B------:R0:W1:Y:S02]  /*18e90*/  SHFL.IDX P6, R14, R13, R12, R11 ;  /* 0x0000000c0d0e7389 */ /* 0x00006400000c000b */
[----:B01----:R-:W-:Y:S01]  /*18ea0*/  ENDCOLLECTIVE ;  /* 0x000000000000791b */ /* 0x003fe20003800000 */
.L_x_2246:
[----:B------:R-:W-:Y:S02]  /*18eb0*/  IMAD.MOV.U32 R13, RZ, RZ, R0 ;  /* 0x000000ffff0d7224 */ /* 0x000fe400078e0000 */
[----:B------:R-:W-:Y:S02]  /*18ec0*/  IMAD.MOV.U32 R12, RZ, RZ, 0x1 ;  /* 0x00000001ff0c7424 */ /* 0x000fe400078e00ff */
[----:B------:R-:W-:-:S07]  /*18ed0*/  IMAD.MOV.U32 R5, RZ, RZ, R14 ;  /* 0x000000ffff057224 */ /* 0x000fce00078e000e */
[----:B------:R-:W-:Y:S05]  /*18ee0*/  WARPSYNC.COLLECTIVE R15, `(.L_x_2247) ;  /* 0x000000000f087348 */ /* 0x000fea0003c00000 */
[----:B------:R0:W1:Y:S02]  /*18ef0*/  SHFL.IDX P6, R14, R13, R12, R11 ;  /* 0x0000000c0d0e7389 */ /* 0x00006400000c000b */
[----:B01----:R-:W-:Y:S01]  /*18f00*/  ENDCOLLECTIVE ;  /* 0x000000000000791b */ /* 0x003fe20003800000 */
.L_x_2247:
        /* <DEDUP_REMOVED lines=15> */
.L_x_2248:
[----:B------:R-:W-:Y:S02]  /*19000*/  IMAD.MOV.U32 R13, RZ, RZ, R0 ;  /* 0x000000ffff0d7224 */ /* 0x000fe400078e0000 */
[----:B------:R-:W-:Y:S02]  /*19010*/  IMAD.MOV.U32 R12, RZ, RZ, 0x2 ;  /* 0x00000002ff0c7424 */ /* 0x000fe400078e00ff */
[----:B------:R-:W-:-:S07]  /*19020*/  IMAD.MOV.U32 R6, RZ, RZ, R14 ;  /* 0x000000ffff067224 */ /* 0x000fce00078e000e */
[----:B------:R-:W-:Y:S05]  /*19030*/  WARPSYNC.COLLECTIVE R15, `(.L_x_2249) ;  /* 0x000000000f087348 */ /* 0x000fea0003c00000 */
[----:B------:R0:W1:Y:S02]  /*19040*/  SHFL.IDX P6, R14, R13, R12, R11 ;  /* 0x0000000c0d0e7389 */ /* 0x00006400000c000b */
[----:B01----:R-:W-:Y:S01]  /*19050*/  ENDCOLLECTIVE ;  /* 0x000000000000791b */ /* 0x003fe20003800000 */
.L_x_2249:
        /* <DEDUP_REMOVED lines=14> */
.L_x_2250:
[----:B------:R-:W-:Y:S02]  /*19140*/  IMAD.MOV.U32 R13, RZ, RZ, R0 ;  /* 0x000000ffff0d7224 */ /* 0x000fe400078e0000 */
[----:B------:R-:W-:Y:S02]  /*19150*/  IMAD.MOV.U32 R12, RZ, RZ, 0x3 ;  /* 0x00000003ff0c7424 */ /* 0x000fe400078e00ff */
[----:B------:R-:W-:-:S07]  /*19160*/  IMAD.MOV.U32 R6, RZ, RZ, R14 ;  /* 0x000000ffff067224 */ /* 0x000fce00078e000e */
[----:B------:R-:W-:Y:S05]  /*19170*/  WARPSYNC.COLLECTIVE R15, `(.L_x_2251) ;  /* 0x000000000f087348 */ /* 0x000fea0003c00000 */
[----:B------:R0:W1:Y:S02]  /*19180*/  SHFL.IDX P6, R14, R13, R12, R11 ;  /* 0x0000000c0d0e7389 */ /* 0x00006400000c000b */
[----:B01----:R-:W-:Y:S01]  /*19190*/  ENDCOLLECTIVE ;  /* 0x000000000000791b */ /* 0x003fe20003800000 */
.L_x_2251:
        /* <DEDUP_REMOVED lines=14> */
.L_x_2252:
[----:B------:R-:W-:Y:S02]  /*19280*/  IMAD.MOV.U32 R13, RZ, RZ, R0 ;  /* 0x000000ffff0d7224 */ /* 0x000fe400078e0000 */
[----:B------:R-:W-:Y:S02]  /*19290*/  IMAD.MOV.U32 R12, RZ, RZ, 0x4 ;  /* 0x00000004ff0c7424 */ /* 0x000fe400078e00ff */
[----:B------:R-:W-:-:S07]  /*192a0*/  IMAD.MOV.U32 R6, RZ, RZ, R14 ;  /* 0x000000ffff067224 */ /* 0x000fce00078e000e */
[----:B------:R-:W-:Y:S05]  /*192b0*/  WARPSYNC.COLLECTIVE R15, `(.L_x_2253) ;  /* 0x000000000f087348 */ /* 0x000fea0003c00000 */
[----:B------:R0:W1:Y:S02]  /*192c0*/  SHFL.IDX P6, R14, R13, R12, R11 ;  /* 0x0000000c0d0e7389 */ /* 0x00006400000c000b */
[----:B01----:R-:W-:Y:S01]  /*192d0*/  ENDCOLLECTIVE ;  /* 0x000000000000791b */ /* 0x003fe20003800000 */
.L_x_2253:
        /* <DEDUP_REMOVED lines=14> */
.L_x_2254:
[----:B------:R-:W-:Y:S02]  /*193c0*/  IMAD.MOV.U32 R13, RZ, RZ, R0 ;  /* 0x000000ffff0d7224 */ /* 0x000fe400078e0000 */
[----:B------:R-:W-:Y:S02]  /*193d0*/  IMAD.MOV.U32 R12, RZ, RZ, 0x5 ;  /* 0x00000005ff0c7424 */ /* 0x000fe400078e00ff */
[----:B------:R-:W-:-:S07]  /*193e0*/  IMAD.MOV.U32 R6, RZ, RZ, R14 ;  /* 0x000000ffff067224 */ /* 0x000fce00078e000e */
[----:B------:R-:W-:Y:S05]  /*193f0*/  WARPSYNC.COLLECTIVE R15, `(.L_x_2255) ;  /* 0x000000000f087348 */ /* 0x000fea0003c00000 */
[----:B------:R0:W1:Y:S02]  /*19400*/  SHFL.IDX P6, R14, R13, R12, R11 ;  /* 0x0000000c0d0e7389 */ /* 0x00006400000c000b */
[----:B01----:R-:W-:Y:S01]  /*19410*/  ENDCOLLECTIVE ;  /* 0x000000000000791b */ /* 0x003fe20003800000 */
.L_x_2255:
        /* <DEDUP_REMOVED lines=14> */
.L_x_2256:
[----:B------:R-:W-:Y:S02]  /*19500*/  IMAD.MOV.U32 R13, RZ, RZ, R0 ;  /* 0x000000ffff0d7224 */ /* 0x000fe400078e0000 */
[----:B------:R-:W-:Y:S02]  /*19510*/  IMAD.MOV.U32 R12, RZ, RZ, 0x6 ;  /* 0x00000006ff0c7424 */ /* 0x000fe400078e00ff */
[----:B------:R-:W-:-:S07]  /*19520*/  IMAD.MOV.U32 R6, RZ, RZ, R14 ;  /* 0x000000ffff067224 */ /* 0x000fce00078e000e */
[----:B------:R-:W-:Y:S05]  /*19530*/  WARPSYNC.COLLECTIVE R15, `(.L_x_2257) ;  /* 0x000000000f087348 */ /* 0x000fea0003c00000 */
[----:B------:R0:W1:Y:S02]  /*19540*/  SHFL.IDX P6, R14, R13, R12, R11 ;  /* 0x0000000c0d0e7389 */ /* 0x00006400000c000b */
[----:B01----:R-:W-:Y:S01]  /*19550*/  ENDCOLLECTIVE ;  /* 0x000000000000791b */ /* 0x003fe20003800000 */
.L_x_2257:
        /* <DEDUP_REMOVED lines=13> */
.L_x_2258:
[----:B------:R-:W-:Y:S02]  /*19630*/  IMAD.MOV.U32 R13, RZ, RZ, R0 ;  /* 0x000000ffff0d7224 */ /* 0x000fe400078e0000 */
[----:B------:R-:W-:Y:S02]  /*19640*/  IMAD.MOV.U32 R12, RZ, RZ, 0x7 ;  /* 0x00000007ff0c7424 */ /* 0x000fe400078e00ff */
[----:B------:R-:W-:-:S07]  /*19650*/  IMAD.MOV.U32 R6, RZ, RZ, R14 ;  /* 0x000000ffff067224 */ /* 0x000fce00078e000e */
[----:B------:R-:W-:Y:S05]  /*19660*/  WARPSYNC.COLLECTIVE R15, `(.L_x_2259) ;  /* 0x000000000f087348 */ /* 0x000fea0003c00000 */
[----:B------:R0:W1:Y:S02]  /*19670*/  SHFL.IDX P6, R14, R13, R12, R11 ;  /* 0x0000000c0d0e7389 */ /* 0x00006400000c000b */
[----:B01----:R-:W-:Y:S01]  /*19680*/  ENDCOLLECTIVE ;  /* 0x000000000000791b */ /* 0x003fe20003800000 */
.L_x_2259:
        /* <DEDUP_REMOVED lines=12> */
.L_x_2260:
[----:B------:R-:W-:Y:S01]  /*19750*/  IMAD.MOV.U32 R2, RZ, RZ, R14 ;  /* 0x000000ffff027224 */ /* 0x000fe200078e000e */
[----:B------:R-:W-:Y:S06]  /*19760*/  BRA `(.L_x_2261) ;  /* 0xffffffc000507947 */ /* 0x000fec000383ffff */
.L_x_2181:
[----:B-1----:R1:W2:Y:S02]  /*19770*/  SYNCS.PHASECHK.TRANS64.TRYWAIT P0, [R18+URZ+0x2e820], R0 ;  /* 0x02e82000120075a7 */ /* 0x0022a4000800017f */
[----:B--2---:R-:W-:Y:S05]  /*19780*/  @!P0 NANOSLEEP.SYNCS 0x989680 ;  /* 0x009896800000895d */ /* 0x004fea0003900000 */
[----:B------:R-:W2:Y:S02]  /*19790*/  @!P0 SYNCS.PHASECHK.TRANS64 P0, [R18+URZ+0x2e820], R0 ;  /* 0x02e82000120085a7 */ /* 0x000ea4000800007f */
[----:B--2---:R-:W-:Y:S05]  /*197a0*/  @!P0 BRA `(.L_x_2181) ;  /* 0xfffffffc00f08947 */ /* 0x004fea000383ffff */
[----:B------:R-:W-:Y:S05]  /*197b0*/  BRA `(.L_x_2262) ;  /* 0xffffffc000ac7947 */ /* 0x000fea000383ffff */
.L_x_2187:
[----:B--2---:R2:W3:Y:S02]  /*197c0*/  SYNCS.PHASECHK.TRANS64.TRYWAIT P0, [R4+URZ+0x2e880], R3 ;  /* 0x02e88003040075a7 */ /* 0x0044e4000800017f */
[----:B---3--:R-:W-:Y:S05]  /*197d0*/  @!P0 NANOSLEEP.SYNCS 0x989680 ;  /* 0x009896800000895d */ /* 0x008fea0003900000 */
[----:B------:R-:W3:Y:S02]  /*197e0*/  @!P0 SYNCS.PHASECHK.TRANS64 P0, [R4+URZ+0x2e880], R3 ;  /* 0x02e88003040085a7 */ /* 0x000ee4000800007f */
[----:B---3--:R-:W-:Y:S05]  /*197f0*/  @!P0 BRA `(.L_x_2187) ;  /* 0xfffffffc00f08947 */ /* 0x008fea000383ffff */
[----:B------:R-:W-:Y:S05]  /*19800*/  BRA `(.L_x_2263) ;  /* 0xffffffc400647947 */ /* 0x000fea000383ffff */
.L_x_2192:
[----:B0-----:R0:W3:Y:S02]  /*19810*/  SYNCS.PHASECHK.TRANS64.TRYWAIT P0, [R4+URZ+0x2e840], R3 ;  /* 0x02e84003040075a7 */ /* 0x0010e4000800017f */
[----:B---3--:R-:W-:Y:S05]  /*19820*/  @!P0 NANOSLEEP.SYNCS 0x989680 ;  /* 0x009896800000895d */ /* 0x008fea0003900000 */
[----:B------:R-:W3:Y:S02]  /*19830*/  @!P0 SYNCS.PHASECHK.TRANS64 P0, [R4+URZ+0x2e840], R3 ;  /* 0x02e84003040085a7 */ /* 0x000ee4000800007f */
[----:B---3--:R-:W-:Y:S05]  /*19840*/  @!P0 BRA `(.L_x_2192) ;  /* 0xfffffffc00f08947 */ /* 0x008fea000383ffff */
[----:B------:R-:W-:Y:S05]  /*19850*/  BRA `(.L_x_2264) ;  /* 0xffffffc400e47947 */ /* 0x000fea000383ffff */
.L_x_2198:
[----:B--2---:R2:W3:Y:S02]  /*19860*/  SYNCS.PHASECHK.TRANS64.TRYWAIT P0, [R19+URZ+0x2e870], R2 ;  /* 0x02e87002130075a7 */ /* 0x0044e4000800017f */
[----:B---3--:R-:W-:Y:S05]  /*19870*/  @!P0 NANOSLEEP.SYNCS 0x989680 ;  /* 0x009896800000895d */ /* 0x008fea0003900000 */
[----:B------:R-:W3:Y:S02]  /*19880*/  @!P0 SYNCS.PHASECHK.TRANS64 P0, [R19+URZ+0x2e870], R2 ;  /* 0x02e87002130085a7 */ /* 0x000ee4000800007f */
[----:B---3--:R-:W-:Y:S05]  /*19890*/  @!P0 BRA `(.L_x_2198) ;  /* 0xfffffffc00f08947 */ /* 0x008fea000383ffff */
[----:B------:R-:W-:Y:S05]  /*198a0*/  BRA `(.L_x_2265) ;  /* 0xffffffc800807947 */ /* 0x000fea000383ffff */
.L_x_2200:
[----:B--2---:R2:W3:Y:S02]  /*198b0*/  SYNCS.PHASECHK.TRANS64.TRYWAIT P0, [R19+URZ+0x2e860], R2 ;  /* 0x02e86002130075a7 */ /* 0x0044e4000800017f */
[----:B---3--:R-:W-:Y:S05]  /*198c0*/  @!P0 NANOSLEEP.SYNCS 0x989680 ;  /* 0x009896800000895d */ /* 0x008fea0003900000 */
[----:B------:R-:W3:Y:S02]  /*198d0*/  @!P0 SYNCS.PHASECHK.TRANS64 P0, [R19+URZ+0x2e860], R2 ;  /* 0x02e86002130085a7 */ /* 0x000ee4000800007f */
[----:B---3--:R-:W-:Y:S05]  /*198e0*/  @!P0 BRA `(.L_x_2200) ;  /* 0xfffffffc00f08947 */ /* 0x008fea000383ffff */
[----:B------:R-:W-:Y:S05]  /*198f0*/  BRA `(.L_x_2266) ;  /* 0xffffffc800887947 */ /* 0x000fea000383ffff */
.L_x_2207:
[----:B-1----:R1:W2:Y:S02]  /*19900*/  SYNCS.PHASECHK.TRANS64.TRYWAIT P1, [R16+URZ+0x2e870], R3 ;  /* 0x02e87003100075a7 */ /* 0x0022a4000802017f */
[----:B--2---:R-:W-:Y:S05]  /*19910*/  @!P1 NANOSLEEP.SYNCS 0x989680 ;  /* 0x009896800000995d */ /* 0x004fea0003900000 */
[----:B------:R-:W2:Y:S02]  /*19920*/  @!P1 SYNCS.PHASECHK.TRANS64 P1, [R16+URZ+0x2e870], R3 ;  /* 0x02e87003100095a7 */ /* 0x000ea4000802007f */
[----:B--2---:R-:W-:Y:S05]  /*19930*/  @!P1 BRA `(.L_x_2207) ;  /* 0xfffffffc00f09947 */ /* 0x004fea000383ffff */
[----:B------:R-:W-:Y:S05]  /*19940*/  BRA `(.L_x_2267) ;  /* 0xffffffd000cc7947 */ /* 0x000fea000383ffff */
.L_x_2209:
[----:B-1----:R1:W2:Y:S02]  /*19950*/  SYNCS.PHASECHK.TRANS64.TRYWAIT P1, [R16+URZ+0x2e860], R3 ;  /* 0x02e86003100075a7 */ /* 0x0022a4000802017f */
[----:B--2---:R-:W-:Y:S05]  /*19960*/  @!P1 NANOSLEEP.SYNCS 0x989680 ;  /* 0x009896800000995d */ /* 0x004fea0003900000 */
[----:B------:R-:W2:Y:S02]  /*19970*/  @!P1 SYNCS.PHASECHK.TRANS64 P1, [R16+URZ+0x2e860], R3 ;  /* 0x02e86003100095a7 */ /* 0x000ea4000802007f */
[----:B--2---:R-:W-:Y:S05]  /*19980*/  @!P1 BRA `(.L_x_2209) ;  /* 0xfffffffc00f09947 */ /* 0x004fea000383ffff */
[----:B------:R-:W-:Y:S05]  /*19990*/  BRA `(.L_x_2268) ;  /* 0xffffffd000d47947 */ /* 0x000fea000383ffff */
.L_x_2222:
[----:B0-----:R0:W1:Y:S02]  /*199a0*/  SYNCS.PHASECHK.TRANS64.TRYWAIT P0, [R0+URZ+0x2e820], R3 ;  /* 0x02e82003000075a7 */ /* 0x001064000800017f */
[----:B-1----:R-:W-:Y:S05]  /*199b0*/  @!P0 NANOSLEEP.SYNCS 0x989680 ;  /* 0x009896800000895d */ /* 0x002fea0003900000 */
[----:B------:R-:W1:Y:S02]  /*199c0*/  @!P0 SYNCS.PHASECHK.TRANS64 P0, [R0+URZ+0x2e820], R3 ;  /* 0x02e82003000085a7 */ /* 0x000e64000800007f */
[----:B-1----:R-:W-:Y:S05]  /*199d0*/  @!P0 BRA `(.L_x_2222) ;  /* 0xfffffffc00f08947 */ /* 0x002fea000383ffff */
[----:B------:R-:W-:Y:S05]  /*199e0*/  BRA `(.L_x_2269) ;  /* 0xffffffe800fc7947 */ /* 0x000fea000383ffff */
.L_x_2223:
        /* <DEDUP_REMOVED lines=11> */
.L_x_2271:
[----:B------:R-:W-:Y:S05]  /*19aa0*/  BSYNC B0 ;  /* 0x0000000000007941 */ /* 0x000fea0003800000 */
.L_x_2270:
[----:B------:R-:W-:Y:S05]  /*19ab0*/  BRA `(.L_x_2272) ;  /* 0xffffffe800e47947 */ /* 0x000fea000383ffff */
.L_x_2226:
[----:B------:R-:W-:Y:S01]  /*19ac0*/  BSSY B1, `(.L_x_2273) ;  /* 0x0000006000017945 */ /* 0x000fe20003800000 */
[----:B------:R-:W-:-:S07]  /*19ad0*/  IMAD.MOV.U32 R15, RZ, RZ, -0x1 ;  /* 0xffffffffff0f7424 */ /* 0x000fce00078e00ff */
[----:B01----:R-:W-:Y:S05]  /*19ae0*/  WARPSYNC.COLLECTIVE R15, `(.L_x_2274) ;  /* 0x000000000f0c7348 */ /* 0x003fea0003c00000 */
[----:B------:R-:W-:Y:S02]  /*19af0*/  ELECT P6, UR62, PT ;  /* 0x00000000003e782f */ /* 0x000fe400038c0000 */
[----:B------:R-:W-:Y:S01]  /*19b00*/  MOV R14, UR62 ;  /* 0x0000003e000e7c02 */ /* 0x000fe20008000f00 */
[----:B01----:R-:W-:Y:S10]  /*19b10*/  ENDCOLLECTIVE ;  /* 0x000000000000791b */ /* 0x003ff40003800000 */
.L_x_2274:
[----:B------:R-:W-:Y:S05]  /*19b20*/  BSYNC B1 ;  /* 0x0000000000017941 */ /* 0x000fea0003800000 */
.L_x_2273:
[----:B------:R-:W-:Y:S05]  /*19b30*/  BRA `(.L_x_2275) ;  /* 0xffffffe800dc7947 */ /* 0x000fea000383ffff */
.L_x_2228:
[----:B0-----:R0:W1:Y:S02]  /*19b40*/  SYNCS.PHASECHK.TRANS64.TRYWAIT P1, [R6+URZ], R5 ;  /* 0x00000005060075a7 */ /* 0x001064000802017f */
[----:B-1----:R-:W-:Y:S05]  /*19b50*/  @!P1 NANOSLEEP.SYNCS 0x989680 ;  /* 0x009896800000995d */ /* 0x002fea0003900000 */
[----:B------:R-:W1:Y:S02]  /*19b60*/  @!P1 SYNCS.PHASECHK.TRANS64 P1, [R6+URZ], R5 ;  /* 0x00000005060095a7 */ /* 0x000e64000802007f */
[----:B-1----:R-:W-:Y:S05]  /*19b70*/  @!P1 BRA `(.L_x_2228) ;  /* 0xfffffffc00f09947 */ /* 0x002fea000383ffff */
[----:B------:R-:W-:Y:S05]  /*19b80*/  BRA `(.L_x_2276) ;  /* 0xffffffec00187947 */ /* 0x000fea000383ffff */
.L_x_2229:
[----:B-1----:R1:W2:Y:S02]  /*19b90*/  SYNCS.PHASECHK.TRANS64.TRYWAIT P1, [R7+URZ], R2 ;  /* 0x00000002070075a7 */ /* 0x0022a4000802017f */
[----:B--2---:R-:W-:Y:S05]  /*19ba0*/  @!P1 NANOSLEEP.SYNCS 0x989680 ;  /* 0x009896800000995d */ /* 0x004fea0003900000 */
[----:B------:R-:W2:Y:S02]  /*19bb0*/  @!P1 SYNCS.PHASECHK.TRANS64 P1, [R7+URZ], R2 ;  /* 0x00000002070095a7 */ /* 0x000ea4000802007f */
[----:B--2---:R-:W-:Y:S05]  /*19bc0*/  @!P1 BRA `(.L_x_2229) ;  /* 0xfffffffc00f09947 */ /* 0x004fea000383ffff */
[----:B------:R-:W-:Y:S05]  /*19bd0*/  BRA `(.L_x_2277) ;  /* 0xffffffec000c7947 */ /* 0x000fea000383ffff */
.L_x_2231:
[----:B--2---:R2:W3:Y:S02]  /*19be0*/  SYNCS.PHASECHK.TRANS64.TRYWAIT P1, [R4+URZ+0x2e860], R5 ;  /* 0x02e86005040075a7 */ /* 0x0044e4000802017f */
[----:B---3--:R-:W-:Y:S05]  /*19bf0*/  @!P1 NANOSLEEP.SYNCS 0x989680 ;  /* 0x009896800000995d */ /* 0x008fea0003900000 */
[----:B------:R-:W3:Y:S02]  /*19c00*/  @!P1 SYNCS.PHASECHK.TRANS64 P1, [R4+URZ+0x2e860], R5 ;  /* 0x02e86005040095a7 */ /* 0x000ee4000802007f */
[----:B---3--:R-:W-:Y:S05]  /*19c10*/  @!P1 BRA `(.L_x_2231) ;  /* 0xfffffffc00f09947 */ /* 0x008fea000383ffff */
[----:B------:R-:W-:Y:S05]  /*19c20*/  BRA `(.L_x_2278) ;  /* 0xffffffec00107947 */ /* 0x000fea000383ffff */
.L_x_2233:
[----:B---3--:R3:W4:Y:S02]  /*19c30*/  SYNCS.PHASECHK.TRANS64.TRYWAIT P1, [R3+URZ+0x2e860], R2 ;  /* 0x02e86002030075a7 */ /* 0x008724000802017f */
[----:B----4-:R-:W-:Y:S05]  /*19c40*/  @!P1 NANOSLEEP.SYNCS 0x989680 ;  /* 0x009896800000995d */ /* 0x010fea0003900000 */
[----:B------:R-:W4:Y:S02]  /*19c50*/  @!P1 SYNCS.PHASECHK.TRANS64 P1, [R3+URZ+0x2e860], R2 ;  /* 0x02e86002030095a7 */ /* 0x000f24000802007f */
[----:B----4-:R-:W-:Y:S05]  /*19c60*/  @!P1 BRA `(.L_x_2233) ;  /* 0xfffffffc00f09947 */ /* 0x010fea000383ffff */
[----:B------:R-:W-:Y:S05]  /*19c70*/  BRA `(.L_x_2279) ;  /* 0xffffffec00107947 */ /* 0x000fea000383ffff */
.L_x_2235:
[----:B----4-:R4:W0:Y:S02]  /*19c80*/  SYNCS.PHASECHK.TRANS64.TRYWAIT P0, [R4+URZ+0x2e880], R5 ;  /* 0x02e88005040075a7 */ /* 0x010824000800017f */
[----:B0-----:R-:W-:Y:S05]  /*19c90*/  @!P0 NANOSLEEP.SYNCS 0x989680 ;  /* 0x009896800000895d */ /* 0x001fea0003900000 */
[----:B------:R-:W0:Y:S02]  /*19ca0*/  @!P0 SYNCS.PHASECHK.TRANS64 P0, [R4+URZ+0x2e880], R5 ;  /* 0x02e88005040085a7 */ /* 0x000e24000800007f */
[----:B0-----:R-:W-:Y:S05]  /*19cb0*/  @!P0 BRA `(.L_x_2235) ;  /* 0xfffffffc00f08947 */ /* 0x001fea000383ffff */
[----:B------:R-:W-:Y:S05]  /*19cc0*/  BRA `(.L_x_2236) ;  /* 0xffffffec000c7947 */ /* 0x000fea000383ffff */
.L_x_2280:
        /* <DEDUP_REMOVED lines=11> */
.L_x_2841:


//--------------------- .text._ZN7cutlass13device_kernelIN5flash11enable_sm90INS1_16FlashAttnFwdSm90INS1_25CollectiveMainloopFwdSm90ILi2EN4cute5tupleIJNS5_1CILi1EEES8_S8_EEENS6_IJNS7_ILi128EEENS7_ILi224EEESA_EEELi128ENS_12float_e4m3_tEfNS_4arch4Sm90ELb1ELb0ELb0ELb1ELb0ELb1ELb0ELb1ELb1ELb1ELb1ELb0EEENS1_21CollectiveEpilogueFwdINS6_IJSA_SA_SB_EEES9_NS_10bfloat16_tESF_Li256ELb1ELb1ELb1ELb1EEENS1_36VarlenDynamicPersistentTileSchedulerILi128ELi224ELi256ELi128ELb1ELb1ELb1ELb1ELb1ELb1EEEEEEEEEvNT_6ParamsE --------------------------
	.section	.text._ZN7cutlass13device_kernelIN5flash11enable_sm90INS1_16FlashAttnFwdSm90INS1_25CollectiveMainloopFwdSm90ILi2EN4cute5tupleIJNS5_1CILi1EEES8_S8_EEENS6_IJNS7_ILi128EEENS7_ILi224EEESA_EEELi128ENS_12float_e4m3_tEfNS_4arch4Sm90ELb1ELb0ELb0ELb1ELb0ELb1ELb0ELb1ELb1ELb1ELb1ELb0EEENS1_21CollectiveEpilogueFwdINS6_IJSA_SA_SB_EEES9_NS_10bfloat16_tESF_Li256ELb1ELb1ELb1ELb1EEENS1_36VarlenDynamicPersistentTileSchedulerILi128ELi224ELi256ELi128ELb1ELb1ELb1ELb1ELb1ELb1EEEEEEEEEvNT_6ParamsE,"ax",@progbits
	.align	128
.text._ZN7cutlass13device_kernelIN5flash11enable_sm90INS1_16FlashAttnFwdSm90INS1_25CollectiveMainloopFwdSm90ILi2EN4cute5tupleIJNS5_1CILi1EEES8_S8_EEENS6_IJNS7_ILi128EEENS7_ILi224EEESA_EEELi128ENS_12float_e4m3_tEfNS_4arch4Sm90ELb1ELb0ELb0ELb1ELb0ELb1ELb0ELb1ELb1ELb1ELb1ELb0EEENS1_21CollectiveEpilogueFwdINS6_IJSA_SA_SB_EEES9_NS_10bfloat16_tESF_Li256ELb1ELb1ELb1ELb1EEENS1_36VarlenDynamicPersistentTileSchedulerILi128ELi224ELi256ELi128ELb1ELb1ELb1ELb1ELb1ELb1EEEEEEEEEvNT_6ParamsE:
        .type           _ZN7cutlass13device_kernelIN5flash11enable_sm90INS1_16FlashAttnFwdSm90INS1_25CollectiveMainloopFwdSm90ILi2EN4cute5tupleIJNS5_1CILi1EEES8_S8_EEENS6_IJNS7_ILi128EEENS7_ILi224EEESA_EEELi128ENS_12float_e4m3_tEfNS_4arch4Sm90ELb1ELb0ELb0ELb1ELb0ELb1ELb0ELb1ELb1ELb1ELb1ELb0EEENS1_21CollectiveEpilogueFwdINS6_IJSA_SA_SB_EEES9_NS_10bfloat16_tESF_Li256ELb1ELb1ELb1ELb1EEENS1_36VarlenDynamicPersistentTileSchedulerILi128ELi224ELi256ELi128ELb1ELb1ELb1ELb1ELb1ELb1EEEEEEEEEvNT_6ParamsE,@function
        .size           _ZN7cutlass13device_kernelIN5flash11enable_sm90INS1_16FlashAttnFwdSm90INS1_25CollectiveMainloopFwdSm90ILi2EN4cute5tupleIJNS5_1CILi1EEES8_S8_EEENS6_IJNS7_ILi128EEENS7_ILi224EEESA_EEELi128ENS_12float_e4m3_tEfNS_4arch4Sm90ELb1ELb0ELb0ELb1ELb0ELb1ELb0ELb1ELb1ELb1ELb1ELb0EEENS1_21CollectiveEpilogueFwdINS6_IJSA_SA_SB_EEES9_NS_10bfloat16_tESF_Li256ELb1ELb1ELb1ELb1EEENS1_36VarlenDynamicPersistentTileSchedulerILi128ELi224ELi256ELi128ELb1ELb1ELb1ELb1ELb1ELb1EEEEEEEEEvNT_6ParamsE,(.L_x_2842 - _ZN7cutlass13device_kernelIN5flash11enable_sm90INS1_16FlashAttnFwdSm90INS1_25CollectiveMainloopFwdSm90ILi2EN4cute5tupleIJNS5_1CILi1EEES8_S8_EEENS6_IJNS7_ILi128EEENS7_ILi224EEESA_EEELi128ENS_12float_e4m3_tEfNS_4arch4Sm90ELb1ELb0ELb0ELb1ELb0ELb1ELb0ELb1ELb1ELb1ELb1ELb0EEENS1_21CollectiveEpilogueFwdINS6_IJSA_SA_SB_EEES9_NS_10bfloat16_tESF_Li256ELb1ELb1ELb1ELb1EEENS1_36VarlenDynamicPersistentTileSchedulerILi128ELi224ELi256ELi128ELb1ELb1ELb1ELb1ELb1ELb1EEEEEEEEEvNT_6ParamsE)
        .other          _ZN7cutlass13device_kernelIN5flash11enable_sm90INS1_16FlashAttnFwdSm90INS1_25CollectiveMainloopFwdSm90ILi2EN4cute5tupleIJNS5_1CILi1EEES8_S8_EEENS6_IJNS7_ILi128EEENS7_ILi224EEESA_EEELi128ENS_12float_e4m3_tEfNS_4arch4Sm90ELb1ELb0ELb0ELb1ELb0ELb1ELb0ELb1ELb1ELb1ELb1ELb0EEENS1_21CollectiveEpilogueFwdINS6_IJSA_SA_SB_EEES9_NS_10bfloat16_tESF_Li256ELb1ELb1ELb1ELb1EEENS1_36VarlenDynamicPersistentTileSchedulerILi128ELi224ELi256ELi128ELb1ELb1ELb1ELb1ELb1ELb1EEEEEEEEEvNT_6ParamsE,@"STO_CUDA_ENTRY STV_DEFAULT"
_ZN7cutlass13device_kernelIN5flash11enable_sm90INS1_16FlashAttnFwdSm90INS1_25CollectiveMainloopFwdSm90ILi2EN4cute5tupleIJNS5_1CILi1EEES8_S8_EEENS6_IJNS7_ILi128EEENS7_ILi224EEESA_EEELi128ENS_12float_e4m3_tEfNS_4arch4Sm90ELb1ELb0ELb0ELb1ELb0ELb1ELb0ELb1ELb1ELb1ELb1ELb0EEENS1_21CollectiveEpilogueFwdINS6_IJSA_SA_SB_EEES9_NS_10bfloat16_tESF_Li256ELb1ELb1ELb1ELb1EEENS1_36VarlenDynamicPersistentTileSchedulerILi128ELi224ELi256ELi128ELb1ELb1ELb1ELb1ELb1ELb1EEEEEEEEEvNT_6ParamsE:
        /* <DEDUP_REMOVED lines=24> */
.L_x_2282:
[----:B------:R-:W-:Y:S05]  /*0180*/  BSYNC B0 ;  /* 0x0000000000007941 */ /* 0x000fea0003800000 */
.L_x_2281:
        /* <DEDUP_REMOVED lines=41> */
.L_x_2283:
        /* <DEDUP_REMOVED lines=22> */
.L_x_2284:
        /* <DEDUP_REMOVED lines=18> */
.L_x_2285:
        /* <DEDUP_REMOVED lines=22> */
.L_x_2286:
        /* <DEDUP_REMOVED lines=22> */
.L_x_2287:
[----:B------:R-:W-:Y:S01]  /*0960*/  PLOP3.LUT P0, PT, PT, PT, UP0, 0x80, 0x0 ;  /* 0x000000000000781c */ /* 0x000fe20003f0f008 */
[----:B------:R-:W-:Y:S01]  /*0970*/  UMOV UR60, 0x1 ;  /* 0x00000001003c7882 */ /* 0x000fe20000000000 */
[----:B------:R-:W-:Y:S01]  /*0980*/  NOP ;  /* 0x0000000000007918 */ /* 0x000fe20000000000 */
[----:B------:R-:W-:Y:S01]  /*0990*/  USEL UR60, UR60, 0x2, !UP0 ;  /* 0x000000023c3c7887 */ /* 0x000fe2000c000000 */
[----:B------:R-:W-:Y:S01]  /*09a0*/  BSSY B8, `(.L_x_2288) ;  /* 0x0002bd0000087945 */ /* 0x000fe20003800000 */
[----:B012-4-:R-:W-:Y:S08]  /*09b0*/  BAR.SYNC.DEFER_BLOCKING 0x0 ;  /* 0x0000000000007b1d */ /* 0x017ff00000010000 */
[----:B------:R-:W-:Y:S05]  /*09c0*/  @!P0 BRA `(.L_x_2289) ;  /* 0x0000024000cc8947 */ /* 0x000fea0003800000 */
.L_x_2290:
        /* <DEDUP_REMOVED lines=8> */
[----:B-1----:R-:W-:-:S06]  /*0a50*/  ULEA UR4, UR5, UR4, 0x18 ;  /* 0x0000000405047291 */ /* 0x002fcc000f8ec03f */
[----:B------:R-:W-:Y:S01]  /*0a60*/  IMAD.U32 R16, RZ, RZ, UR4 ;  /* 0x00000004ff107e24 */ /* 0x000fe2000f8e00ff */
[----:B0-----:R-:W-:Y:S01]  /*0a70*/  SHF.R.U32.HI R0, RZ, 0x7, R0 ;  /* 0x00000007ff007819 */ /* 0x001fe20000011600 */
[----:B------:R-:W-:-:S03]  /*0a80*/  ULDC UR4, c[0x0][0xc3c] ;  /* 0x00030f0000047ab9 */ /* 0x000fc60000000800 */
[----:B------:R-:W-:Y:S01]  /*0a90*/  ISETP.NE.AND P0, PT, R0, 0x1, PT ;  /* 0x000000010000780c */ /* 0x000fe20003f05270 */
[----:B------:R-:W-:-:S05]  /*0aa0*/  IMAD.U32 R0, RZ, RZ, UR5 ;  /* 0x00000005ff007e24 */ /* 0x000fca000f8e00ff */
[----:B------:R-:W-:Y:S07]  /*0ab0*/  STL [R1+0x58], R0 ;  /* 0x0000580001007387 */ /* 0x000fee0000100800 */
[----:B------:R-:W-:Y:S08]  /*0ac0*/  @!P0 BAR.ARV 0x9, 0x100 ;  /* 0x0244000000008b1d */ /* 0x000ff00000002000 */
[----:B------:R-:W-:Y:S06]  /*0ad0*/  BAR.SYNC.DEFER_BLOCKING 0x5, 0x180 ;  /* 0x0146000000007b1d */ /* 0x000fec0000010000 */
[----:B------:R-:W0:Y:S02]  /*0ae0*/  LDS.128 R24, [R16+0x2e8d0] ;  /* 0x02e8d00010187984 */ /* 0x000e240000000c00 */
[----:B------:R-:W-:Y:S06]  /*0af0*/  BAR.ARV 0x4, 0x180 ;  /* 0x0106000000007b1d */ /* 0x000fec0000002000 */
[----:B0-----:R-:W-:-:S13]  /*0b00*/  ISETP.GE.AND P0, PT, R27, UR4, PT ;  /* 0x000000041b007c0c */ /* 0x001fda000bf06270 */
[----:B------:R-:W-:Y:S05]  /*0b10*/  @P0 BRA `(.L_x_2291) ;  /* 0x000002b800e00947 */ /* 0x000fea0003800000 */
[----:B------:R-:W0:Y:S01]  /*0b20*/  S2R R0, SR_TID.X ;  /* 0x0000000000007919 */ /* 0x000e220000002100 */
[----:B------:R-:W-:Y:S01]  /*0b30*/  ULOP3.LUT UR4, UR60, 0x1, URZ, 0xfc, !UPT ;  /* 0x000000013c047892 */ /* 0x000fe2000f8efc3f */
[----:B------:R-:W-:Y:S02]  /*0b40*/  IMAD.MOV.U32 R17, RZ, RZ, RZ ;  /* 0x000000ffff117224 */ /* 0x000fe400078e00ff */
[----:B------:R-:W-:Y:S02]  /*0b50*/  IMAD.MOV.U32 R237, RZ, RZ, RZ ;  /* 0x000000ffffed7224 */ /* 0x000fe400078e00ff */
[----:B------:R-:W-:Y:S02]  /*0b60*/  IMAD.MOV.U32 R232, RZ, RZ, RZ ;  /* 0x000000ffffe87224 */ /* 0x000fe400078e00ff */
[----:B------:R-:W-:Y:S02]  /*0b70*/  IMAD.MOV.U32 R231, RZ, RZ, RZ ;  /* 0x000000ffffe77224 */ /* 0x000fe400078e00ff */
[----:B0-----:R-:W-:-:S05]  /*0b80*/  VIADD R13, R0, 0xffffff80 ;  /* 0xffffff80000d7836 */ /* 0x001fca0000000000 */
[----:B------:R-:W-:-:S04]  /*0b90*/  SHF.R.S32.HI R0, RZ, 0x1f, R13 ;  /* 0x0000001fff007819 */ /* 0x000fc8000001140d */
[----:B------:R-:W-:-:S04]  /*0ba0*/  LEA.HI R2, R0, R13, RZ, 0x7 ;  /* 0x0000000d00027211 */ /* 0x000fc800078f38ff */
[----:B------:R-:W-:Y:S02]  /*0bb0*/  LOP3.LUT R3, R2, 0xffffff80, RZ, 0xc0, !PT ;  /* 0xffffff8002037812 */ /* 0x000fe400078ec0ff */
[----:B------:R-:W-:-:S03]  /*0bc0*/  SHF.R.S32.HI R12, RZ, 0x7, R2 ;  /* 0x00000007ff0c7819 */ /* 0x000fc60000011402 */
[----:B------:R-:W-:Y:S01]  /*0bd0*/  IMAD.IADD R11, R13, 0x1, -R3 ;  /* 0x000000010d0b7824 */ /* 0x000fe200078e0a03 */
[----:B------:R-:W-:-:S04]  /*0be0*/  LEA.HI R2, R2, R12, RZ, 0x1 ;  /* 0x0000000c02027211 */ /* 0x000fc800078f08ff */
[----:B------:R-:W-:Y:S02]  /*0bf0*/  SHF.R.S32.HI R6, RZ, 0x1f, R11 ;  /* 0x0000001fff067819 */ /* 0x000fe4000001140b */
[----:B------:R-:W-:Y:S02]  /*0c00*/  LOP3.LUT R2, R2, 0x3fffffe, RZ, 0xc0, !PT ;  /* 0x03fffffe02027812 */ /* 0x000fe400078ec0ff */
[CC--:B------:R-:W-:Y:S02]  /*0c10*/  LEA.HI R8, R6.reuse, R11.reuse, RZ, 0x2 ;  /* 0x0000000b06087211 */ /* 0x0c0fe400078f10ff */
[----:B------:R-:W-:Y:S01]  /*0c20*/  LEA.HI R6, R6, R11, RZ, 0x5 ;  /* 0x0000000b06067211 */ /* 0x000fe200078f28ff */
[----:B------:R-:W-:Y:S01]  /*0c30*/  IMAD.IADD R2, R12, 0x1, -R2 ;  /* 0x000000010c027824 */ /* 0x000fe200078e0a02 */
[--C-:B------:R-:W-:Y:S02]  /*0c40*/  SHF.R.S32.HI R5, RZ, 0x2, R8.reuse ;  /* 0x00000002ff057819 */ /* 0x100fe40000011408 */
[----:B------:R-:W-:-:S02]  /*0c50*/  SHF.R.S32.HI R4, RZ, 0x1f, R8 ;  /* 0x0000001fff047819 */ /* 0x000fc40000011408 */
[----:B------:R-:W-:Y:S02]  /*0c60*/  SHF.R.S32.HI R6, RZ, 0x5, R6 ;  /* 0x00000005ff067819 */ /* 0x000fe40000011406 */
[----:B------:R-:W-:Y:S02]  /*0c70*/  LEA.HI R3, R4, R5, RZ, 0x3 ;  /* 0x0000000504037211 */ /* 0x000fe400078f18ff */
[CC--:B------:R-:W-:Y:S02]  /*0c80*/  LEA.HI R4, R0.reuse, R13.reuse, RZ, 0x4 ;  /* 0x0000000d00047211 */ /* 0x0c0fe400078f20ff */
[----:B------:R-:W-:Y:S02]  /*0c90*/  LOP3.LUT R10, R3, 0xfffffff8, RZ, 0xc0, !PT ;  /* 0xfffffff8030a7812 */ /* 0x000fe400078ec0ff */
[----:B------:R-:W-:Y:S02]  /*0ca0*/  LEA.HI R3, R0, R13, RZ, 0x5 ;  /* 0x0000000d00037211 */ /* 0x000fe400078f28ff */
[----:B------:R-:W-:Y:S01]  /*0cb0*/  SHF.R.S32.HI R7, RZ, 0x4, R4 ;  /* 0x00000004ff077819 */ /* 0x000fe20000011404 */
[----:B------:R-:W-:Y:S01]  /*0cc0*/  IMAD.IADD R9, R5, 0x1, -R10 ;  /* 0x0000000105097824 */ /* 0x000fe200078e0a0a */
[C---:B------:R-:W-:Y:S01]  /*0cd0*/  LOP3.LUT R5, R4.reuse, 0x3fffff0, RZ, 0xc0, !PT ;  /* 0x03fffff004057812 */ /* 0x040fe200078ec0ff */
[----:B------:R-:W-:Y:S01]  /*0ce0*/  IMAD.SHL.U32 R3, R3, 0x20, RZ ;  /* 0x0000002003037824 */ /* 0x000fe200078e00ff */
[----:B------:R-:W-:Y:S01]  /*0cf0*/  LEA.HI R4, R4, R7, RZ, 0x1 ;  /* 0x0000000704047211 */ /* 0x000fe200078f08ff */
[----:B------:R-:W-:Y:S01]  /*0d00*/  IMAD R9, R6, 0x10, R9 ;  /* 0x0000001006097824 */ /* 0x000fe200078e0209 */
[----:B------:R-:W-:Y:S01]  /*0d10*/  LOP3.LUT R8, R8, 0x7ffffffc, RZ, 0xc0, !PT ;  /* 0x7ffffffc08087812 */ /* 0x000fe200078ec0ff */
[----:B------:R-:W-:Y:S01]  /*0d20*/  IMAD.IADD R5, R13, 0x1, -R5 ;  /* 0x000000010d057824 */ /* 0x000fe200078e0a05 */
[----:B------:R-:W-:Y:S01]  /*0d30*/  LOP3.LUT R4, R4, 0x1ffffffe, RZ, 0xc0, !PT ;  /* 0x1ffffffe04047812 */ /* 0x000fe200078ec0ff */
[----:B------:R-:W-:Y:S01]  /*0d40*/  IMAD R10, R2, 0x40, R9 ;  /* 0x00000040020a7824 */ /* 0x000fe200078e0209 */
[----:B------:R-:W-:Y:S01]  /*0d50*/  LOP3.LUT R14, R3, 0xfffffc00, RZ, 0xc0, !PT ;  /* 0xfffffc00030e7812 */ /* 0x000fe200078ec0ff */
[----:B------:R-:W-:Y:S01]  /*0d60*/  IMAD.IADD R8, R11, 0x1, -R8 ;  /* 0x000000010b087824 */ /* 0x000fe200078e0a08 */
[----:B------:R-:W-:Y:S01]  /*0d70*/  LEA.HI R2, R0, R13, RZ, 0x2 ;  /* 0x0000000d00027211 */ /* 0x000fe200078f10ff */
[----:B------:R-:W-:-:S02]  /*0d80*/  IMAD.IADD R4, R7, 0x1, -R4 ;  /* 0x0000000107047824 */ /* 0x000fc400078e0a04 */
[----:B------:R-:W-:Y:S01]  /*0d90*/  IMAD R5, R5, 0x40, R14 ;  /* 0x0000004005057824 */ /* 0x000fe200078e020e */
[----:B------:R-:W-:-:S03]  /*0da0*/  SHF.R.S32.HI R228, RZ, 0x2, R2 ;  /* 0x00000002ffe47819 */ /* 0x000fc60000011402 */
[----:B------:R-:W-:Y:S01]  /*0db0*/  IMAD R3, R4, 0x8, R5 ;  /* 0x0000000804037824 */ /* 0x000fe200078e0205 */
[----:B------:R-:W-:Y:S01]  /*0dc0*/  LEA.HI R4, R0, R13, RZ, 0x3 ;  /* 0x0000000d00047211 */ /* 0x000fe200078f18ff */
[----:B------:R-:W-:Y:S01]  /*0dd0*/  VIADD R15, R228, 0x40 ;  /* 0x00000040e40f7836 */ /* 0x000fe20000000000 */
[----:B------:R-:W-:Y:S01]  /*0de0*/  LOP3.LUT R0, R2, 0xfffffffc, RZ, 0xc0, !PT ;  /* 0xfffffffc02007812 */ /* 0x000fe200078ec0ff */
[----:B------:R-:W-:Y:S01]  /*0df0*/  VIADD R14, R228, 0x80 ;  /* 0x00000080e40e7836 */ /* 0x000fe20000000000 */
[----:B------:R0:W-:Y:S03]  /*0e00*/  STL [R1+0x9c], R3 ;  /* 0x00009c0301007387 */ /* 0x0001e60000100800 */
[C---:B------:R-:W-:Y:S01]  /*0e10*/  IMAD.IADD R12, R13.reuse, 0x1, -R0 ;  /* 0x000000010d0c7824 */ /* 0x040fe200078e0a00 */
[----:B------:R-:W-:Y:S01]  /*0e20*/  SHF.R.S32.HI R6, RZ, 0x1f, R14 ;  /* 0x0000001fff067819 */ /* 0x000fe2000001140e */
[----:B------:R-:W-:Y:S01]  /*0e30*/  IMAD.SHL.U32 R5, R14, 0x80, RZ ;  /* 0x000000800e057824 */ /* 0x000fe200078e00ff */
[----:B------:R-:W-:Y:S01]  /*0e40*/  SHF.R.S32.HI R0, RZ, 0x1f, R228 ;  /* 0x0000001fff007819 */ /* 0x000fe200000114e4 */
[----:B------:R-:W-:Y:S01]  /*0e50*/  IMAD.SHL.U32 R18, R12, 0x10, RZ ;  /* 0x000000100c127824 */ /* 0x000fe200078e00ff */
[----:B------:R-:W-:Y:S01]  /*0e60*/  LEA.HI R6, R6, R14, RZ, 0x3 ;  /* 0x0000000e06067211 */ /* 0x000fe200078f18ff */
[----:B------:R-:W-:Y:S01]  /*0e70*/  STL [R1+0x98], R10 ;  /* 0x0000980a01007387 */ /* 0x000fe20000100800 */
[----:B0-----:R-:W-:Y:S01]  /*0e80*/  IMAD.U32 R3, RZ, RZ, UR4 ;  /* 0x00000004ff037e24 */ /* 0x001fe2000f8e00ff */
[----:B------:R-:W-:Y:S01]  /*0e90*/  SHF.R.S32.HI R3, RZ, 0x1f, R2 ;  /* 0x0000001fff037819 */ /* 0x000fe20000011402 */
[----:B------:R-:W-:Y:S01]  /*0ea0*/  UMOV UR4, URZ ;  /* 0x0000003f00047c82 */ /* 0x000fe20008000000 */
[----:B------:R-:W-:Y:S01]  /*0eb0*/  LOP3.LUT R2, R4, 0xfffffff8, RZ, 0xc0, !PT ;  /* 0xfffffff804027812 */ /* 0x000fe200078ec0ff */
[----:B------:R-:W-:Y:S01]  /*0ec0*/  IMAD.SHL.U32 R6, R6, 0x80, RZ ;  /* 0x0000008006067824 */ /* 0x000fe200078e00ff */
[----:B------:R-:W-:Y:S01]  /*0ed0*/  SHF.R.S32.HI R4, RZ, 0x3, R4 ;  /* 0x00000003ff047819 */ /* 0x000fe20000011404 */
[----:B------:R-:W-:Y:S01]  /*0ee0*/  IMAD.SHL.U32 R22, R12, 0x8, RZ ;  /* 0x000000080c167824 */ /* 0x000fe200078e00ff */
[----:B------:R-:W-:Y:S01]  /*0ef0*/  SHF.R.S32.HI R4, RZ, 0x1f, R15 ;  /* 0x0000001fff047819 */ /* 0x000fe2000001140f */
[----:B------:R-:W-:Y:S01]  /*0f00*/  IMAD.IADD R20, R13, 0x1, -R2 ;  /* 0x000000010d147824 */ /* 0x000fe200078e0a02 */
[----:B------:R-:W-:Y:S01]  /*0f10*/  LEA.HI R3, R3, R228, RZ, 0x3 ;  /* 0x000000e403037211 */ /* 0x000fe200078f18ff */
[----:B------:R-:W-:Y:S01]  /*0f20*/  VIADD R13, R228, 0xc0 ;  /* 0x000000c0e40d7836 */ /* 0x000fe20000000000 */
[----:B------:R-:W-:Y:S01]  /*0f30*/  LEA.HI R4, R4, R15, RZ, 0x3 ;  /* 0x0000000f04047211 */ /* 0x000fe200078f18ff */
[----:B------:R-:W-:Y:S01]  /*0f40*/  IMAD.SHL.U32 R2, R15, 0x80, RZ ;  /* 0x000000800f027824 */ /* 0x000fe200078e00ff */
[----:B------:R-:W-:Y:S01]  /*0f50*/  LOP3.LUT R3, R3, 0xfffffff8, RZ, 0xc0, !PT ;  /* 0xfffffff803037812 */ /* 0x000fe200078ec0ff */
[----:B------:R-:W-:Y:S01]  /*0f60*/  IMAD.SHL.U32 R7, R13, 0x80, RZ ;  /* 0x000000800d077824 */ /* 0x000fe200078e00ff */
[----:B------:R-:W-:Y:S01]  /*0f70*/  SHF.R.S32.HI R9, RZ, 0x1f, R13 ;  /* 0x0000001fff097819 */ /* 0x000fe2000001140d */
[----:B------:R-:W-:Y:S01]  /*0f80*/  IMAD.SHL.U32 R4, R4, 0x80, RZ ;  /* 0x0000008004047824 */ /* 0x000fe200078e00ff */
[----:B------:R-:W-:Y:S01]  /*0f90*/  LOP3.LUT R2, R2, 0x380, RZ, 0xc0, !PT ;  /* 0x0000038002027812 */ /* 0x000fe200078ec0ff */
[----:B------:R-:W-:Y:S01]  /*0fa0*/  IMAD.IADD R229, R228, 0x1, -R3 ;  /* 0x00000001e4e57824 */ /* 0x000fe200078e0a03 */
[----:B------:R-:W-:Y:S01]  /*0fb0*/  LEA.HI R9, R9, R13, RZ, 0x3 ;  /* 0x0000000d09097211 */ /* 0x000fe200078f18ff */
[----:B------:R-:W-:Y:S01]  /*0fc0*/  IMAD.SHL.U32 R20, R20, 0x8, RZ ;  /* 0x0000000814147824 */ /* 0x000fe200078e00ff */
[----:B------:R-:W-:Y:S01]  /*0fd0*/  LOP3.LUT R3, R7, 0x380, RZ, 0xc0, !PT ;  /* 0x0000038007037812 */ /* 0x000fe200078ec0ff */
[----:B------:R-:W-:Y:S01]  /*0fe0*/  VIADD R230, R22, 0x20 ;  /* 0x0000002016e67836 */ /* 0x000fe20000000000 */
[----:B------:R-:W-:Y:S01]  /*0ff0*/  LOP3.LUT R5, R5, 0x380, RZ, 0xc0, !PT ;  /* 0x0000038005057812 */ /* 0x000fe200078ec0ff */
[----:B------:R-:W-:Y:S01]  /*1000*/  IMAD.SHL.U32 R9, R9, 0x80, RZ ;  /* 0x0000008009097824 */ /* 0x000fe200078e00ff */
[----:B------:R-:W-:Y:S01]  /*1010*/  LOP3.LUT R3, R4, 0xfffffc00, RZ, 0xc0, !PT ;  /* 0xfffffc0004037812 */ /* 0x000fe200078ec0ff */
[----:B------:R-:W-:Y:S01]  /*1020*/  STL [R1+0x60], R20 ;  /* 0x0000601401007387 */ /* 0x000fe20000100800 */
[----:B------:R-:W-:Y:S01]  /*1030*/  LEA.HI R0, R12, R12, RZ, 0x1 ;  /* 0x0000000c0c007211 */ /* 0x000fe200078f08ff */
[----:B------:R-:W-:Y:S01]  /*1040*/  IMAD.SHL.U32 R4, R8, 0x2, RZ ;  /* 0x0000000208047824 */ /* 0x000fe200078e00ff */
[----:B------:R-:W-:Y:S01]  /*1050*/  SHF.R.U32.HI R5, RZ, 0x3, R2 ;  /* 0x00000003ff057819 */ /* 0x000fe20000011602 */
[----:B------:R0:W-:Y:S01]  /*1060*/  STL [R1+0x68], R3 ;  /* 0x0000680301007387 */ /* 0x0001e20000100800 */
[----:B------:R-:W-:-:S02]  /*1070*/  LOP3.LUT R2, R2, 0x70, R18, 0xf8, !PT ;  /* 0x0000007002027812 */ /* 0x000fc400078ef812 */
[----:B------:R-:W-:Y:S02]  /*1080*/  LOP3.LUT R0, R0, 0x1ffffffe, RZ, 0xc0, !PT ;  /* 0x1ffffffe00007812 */ /* 0x000fe400078ec0ff */
[----:B------:R-:W-:-:S03]  /*1090*/  SHF.R.S32.HI R19, RZ, 0x1f, R18 ;  /* 0x0000001fff137819 */ /* 0x000fc60000011412 */
[----:B------:R-:W-:Y:S01]  /*10a0*/  IMAD.IADD R0, R12, 0x1, -R0 ;  /* 0x000000010c007824 */ /* 0x000fe200078e0a00 */
[----:B0-----:R-:W-:Y:S02]  /*10b0*/  LOP3.LUT R3, R3, R2, R5, 0xf6, !PT ;  /* 0x0000000203037212 */ /* 0x001fe400078ef605 */
[----:B------:R-:W-:Y:S02]  /*10c0*/  LOP3.LUT R5, R6, 0xfffffc00, RZ, 0xc0, !PT ;  /* 0xfffffc0006057812 */ /* 0x000fe400078ec0ff */
[----:B------:R-:W-:Y:S01]  /*10d0*/  LOP3.LUT R2, R9, 0xfffffc00, RZ, 0xc0, !PT ;  /* 0xfffffc0009027812 */ /* 0x000fe200078ec0ff */
[----:B------:R-:W-:Y:S02]  /*10e0*/  IMAD.IADD R3, R16, 0x1, R3 ;  /* 0x0000000110037824 */ /* 0x000fe400078e0203 */
[----:B------:R-:W-:Y:S04]  /*10f0*/  STL [R1+0x74], R5 ;  /* 0x0000740501007387 */ /* 0x000fe80000100800 */
[----:B------:R0:W-:Y:S04]  /*1100*/  STL [R1+0x70], R2 ;  /* 0x0000700201007387 */ /* 0x0001e80000100800 */
[----:B------:R1:W-:Y:S04]  /*1110*/  STL [R1+0x4c], R4 ;  /* 0x00004c0401007387 */ /* 0x0003e80000100800 */
[----:B------:R1:W-:Y:S01]  /*1120*/  STL [R1+0x94], R3 ;  /* 0x0000940301007387 */ /* 0x0003e20000100800 */
[----:B0-----:R-:W-:-:S02]  /*1130*/  IMAD R2, R0, 0x8, R10 ;  /* 0x0000000800027824 */ /* 0x001fc400078e020a */
[----:B------:R-:W-:-:S03]  /*1140*/  IMAD.U32 R0, RZ, RZ, UR4 ;  /* 0x00000004ff007e24 */ /* 0x000fc6000f8e00ff */
[----:B------:R1:W-:Y:S04]  /*1150*/  STL [R1+0x6c], R2 ;  /* 0x00006c0201007387 */ /* 0x0003e80000100800 */
[----:B------:R1:W-:Y:S02]  /*1160*/  STL [R1+0x90], R0 ;  /* 0x0000900001007387 */ /* 0x0003e40000100800 */
.L_x_2490:
[----:B012-4-:R-:W0:Y:S01]  /*1170*/  LDC.64 R2, c[0x0][0xc88] ;  /* 0x00032200ff027b82 */ /* 0x017e220000000a00 */
[----:B------:R-:W-:Y:S01]  /*1180*/  ULDC.64 UR4, c[0x0][0x208] ;  /* 0x0000820000047ab9 */ /* 0x000fe20000000a00 */
[----:B0-----:R-:W-:-:S05]  /*1190*/  IMAD.WIDE R2, R27, 0x4, R2 ;  /* 0x000000041b027825 */ /* 0x001fca00078e0202 */
[----:B-----5:R-:W2:Y:S01]  /*11a0*/  LDG.E R30, desc[UR4][R2.64] ;  /* 0x00000004021e7981 */ /* 0x020ea2000c1e1900 */
[----:B------:R-:W-:Y:S05]  /*11b0*/  YIELD ;  /* 0x0000000000007946 */ /* 0x000fea0003800000 */
[----:B------:R-:W-:Y:S01]  /*11c0*/  ULDC.64 UR4, c[0x0][0xa28] ;  /* 0x00028a0000047ab9 */ /* 0x000fe20000000a00 */
[----:B------:R-:W-:Y:S01]  /*11d0*/  ULDC.64 UR8, c[0x0][0xa18] ;  /* 0x0002860000087ab9 */ /* 0x000fe20000000a00 */
[----:B------:R-:W-:Y:S01]  /*11e0*/  ISETP.NE.U32.AND P1, PT, RZ, UR4, PT ;  /* 0x00000004ff007c0c */ /* 0x000fe2000bf25070 */
[----:B------:R-:W-:Y:S01]  /*11f0*/  IMAD.MOV.U32 R10, RZ, RZ, RZ ;  /* 0x000000ffff0a7224 */ /* 0x000fe200078e00ff */
[----:B------:R-:W-:Y:S01]  /*1200*/  ULDC.64 UR10, c[0x0][0x208] ;  /* 0x00008200000a7ab9 */ /* 0x000fe20000000a00 */
[----:B------:R-:W-:Y:S01]  /*1210*/  ULDC.64 UR6, c[0x0][0xa08] ;  /* 0x0002820000067ab9 */ /* 0x000fe20000000a00 */
[----:B------:R-:W-:Y:S01]  /*1220*/  ISETP.NE.AND.EX P1, PT, RZ, UR5, PT, P1 ;  /* 0x00000005ff007c0c */ /* 0x000fe2000bf25310 */
[----:B------:R-:W-:Y:S01]  /*1230*/  IMAD.MOV.U32 R28, RZ, RZ, RZ ;  /* 0x000000ffff1c7224 */ /* 0x000fe200078e00ff */
[----:B------:R-:W-:-:S04]  /*1240*/  ISETP.NE.U32.AND P0, PT, RZ, UR6, PT ;  /* 0x00000006ff007c0c */ /* 0x000fc8000bf05070 */
[----:B------:R-:W-:Y:S02]  /*1250*/  ISETP.NE.AND.EX P0, PT, RZ, UR7, PT, P0 ;  /* 0x00000007ff007c0c */ /* 0x000fe4000bf05300 */
[----:B--2---:R-:W-:Y:S01]  /*1260*/  SHF.R.S32.HI R0, RZ, 0x1f, R30 ;  /* 0x0000001fff007819 */ /* 0x004fe2000001141e */
[----:B------:R-:W-:-:S04]  /*1270*/  IMAD.SHL.U32 R32, R30, 0x4, RZ ;  /* 0x000000041e207824 */ /* 0x000fc800078e00ff */
[C---:B------:R-:W-:Y:S01]  /*1280*/  @P1 LEA R4, P2, R30.reuse, UR4, 0x2 ;  /* 0x000000041e041c11 */ /* 0x040fe2000f8410ff */
[----:B------:R-:W-:Y:S01]  /*1290*/  STL [R1+0x78], R30 ;  /* 0x0000781e01007387 */ /* 0x000fe20000100800 */
[C-C-:B------:R-:W-:Y:S02]  /*12a0*/  SHF.L.U64.HI R31, R30.reuse, 0x2, R0.reuse ;  /* 0x000000021e1f7819 */ /* 0x140fe40000010200 */
[----:B------:R-:W-:Y:S01]  /*12b0*/  @P1 LEA.HI.X R5, R30, UR5, R0, 0x2, P2 ;  /* 0x000000051e051c11 */ /* 0x000fe200090f1400 */
[----:B------:R-:W-:Y:S01]  /*12c0*/  ULDC UR4, c[0x0][0x288] ;  /* 0x0000a20000047ab9 */ /* 0x000fe20000000800 */
[----:B------:R-:W-:Y:S01]  /*12d0*/  ISETP.NE.U32.AND P2, PT, RZ, UR8, PT ;  /* 0x00000008ff007c0c */ /* 0x000fe2000bf45070 */
[----:B------:R0:W-:Y:S01]  /*12e0*/  STL [R1+0x88], R0 ;  /* 0x0000880001007387 */ /* 0x0001e20000100800 */
[----:B------:R-:W-:Y:S02]  /*12f0*/  IADD3 R8, P3, R32, UR6, RZ ;  /* 0x0000000620087c10 */ /* 0x000fe4000ff7e0ff */
[----:B------:R-:W-:Y:S01]  /*1300*/  ISETP.NE.AND.EX P2, PT, RZ, UR9, PT, P2 ;  /* 0x00000009ff007c0c */ /* 0x000fe2000bf45320 */
[----:B------:R1:W5:Y:S01]  /*1310*/  @P1 LDG.E R10, desc[UR10][R4.64] ;  /* 0x0000000a040a1981 */ /* 0x000362000c1e1900 */
[----:B------:R-:W-:-:S03]  /*1320*/  IADD3.X R9, R31, UR7, RZ, P3, !PT ;  /* 0x000000071f097c10 */ /* 0x000fc60009ffe4ff */
[----:B------:R1:W-:Y:S01]  /*1330*/  STL [R1+0x80], R32 ;  /* 0x0000802001007387 */ /* 0x0003e20000100800 */
[----:B0-----:R-:W-:Y:S01]  /*1340*/  IMAD.U32 R0, RZ, RZ, UR4 ;  /* 0x00000004ff007e24 */ /* 0x001fe2000f8e00ff */
[----:B------:R-:W-:Y:S02]  /*1350*/  ULDC.64 UR4, c[0x0][0x418] ;  /* 0x0001060000047ab9 */ /* 0x000fe40000000a00 */
[----:B------:R1:W-:Y:S04]  /*1360*/  STL [R1+0x84], R31 ;  /* 0x0000841f01007387 */ /* 0x0003e80000100800 */
[----:B------:R-:W-:Y:S01]  /*1370*/  @P2 IADD3 R6, P1, R32, UR8, RZ ;  /* 0x0000000820062c10 */ /* 0x000fe2000ff3e0ff */
[----:B------:R1:W5:Y:S03]  /*1380*/  @P0 LDG.E R28, desc[UR10][R8.64] ;  /* 0x0000000a081c0981 */ /* 0x000366000c1e1900 */
[----:B------:R-:W-:-:S05]  /*1390*/  @P2 IADD3.X R7, R31, UR9, RZ, P1, !PT ;  /* 0x000000091f072c10 */ /* 0x000fca0008ffe4ff */
[----:B------:R-:W2:Y:S01]  /*13a0*/  @P2 LDG.E R0, desc[UR10][R6.64] ;  /* 0x0000000a06002981 */ /* 0x000ea2000c1e1900 */
[----:B------:R-:W-:-:S03]  /*13b0*/  UISETP.NE.U32.AND UP0, UPT, UR4, URZ, UPT ;  /* 0x0000003f0400728c */ /* 0x000fc6000bf05070 */
[----:B------:R-:W-:Y:S01]  /*13c0*/  ULDC UR4, c[0x0][0x424] ;  /* 0x0001090000047ab9 */ /* 0x000fe20000000800 */
[----:B------:R-:W-:-:S03]  /*13d0*/  UISETP.NE.AND.EX UP0, UPT, UR5, URZ, UPT, UP0 ;  /* 0x0000003f0500728c */ /* 0x000fc6000bf05300 */
[----:B------:R-:W-:Y:S01]  /*13e0*/  ULDC UR5, c[0x0][0x2f0] ;  /* 0x0000bc0000057ab9 */ /* 0x000fe20000000800 */
[----:B------:R-:W-:-:S04]  /*13f0*/  USEL UR4, UR4, 0x1, UP0 ;  /* 0x0000000104047887 */ /* 0x000fc80008000000 */
[----:B------:R-:W-:-:S03]  /*1400*/  UIMAD UR4, UR4, UR5, URZ ;  /* 0x00000005040472a4 */ /* 0x000fc6000f8e023f */
[----:B------:R-:W-:Y:S02]  /*1410*/  ULDC UR5, c[0x0][0x348] ;  /* 0x0000d20000057ab9 */ /* 0x000fe40000000800 */
[----:B------:R-:W-:Y:S02]  /*1420*/  IMAD.U32 R2, RZ, RZ, UR5 ;  /* 0x00000005ff027e24 */ /* 0x000fe4000f8e00ff */
[----:B------:R-:W-:Y:S01]  /*1430*/  IMAD.U32 R27, RZ, RZ, UR4 ;  /* 0x00000004ff1b7e24 */ /* 0x000fe2000f8e00ff */
[----:B--2---:R1:W-:Y:S01]  /*1440*/  STL [R1+0x40], R0 ;  /* 0x0000400001007387 */ /* 0x0043e20000100800 */
[----:B------:R-:W-:Y:S01]  /*1450*/  IMAD.MOV.U32 R12, RZ, RZ, R0 ;  /* 0x000000ffff0c7224 */ /* 0x000fe200078e0000 */
[----:B---3--:R-:W-:Y:S06]  /*1460*/  @P2 BRA `(.L_x_2292) ;  /* 0x00000000002c2947 */ /* 0x008fec0003800000 */
[----:B------:R-:W-:Y:S02]  /*1470*/  ULDC.64 UR4, c[0x0][0xa00] ;  /* 0x0002800000047ab9 */ /* 0x000fe40000000a00 */
[----:B------:R-:W-:-:S04]  /*1480*/  ISETP.NE.U32.AND P1, PT, RZ, UR4, PT ;  /* 0x00000004ff007c0c */ /* 0x000fc8000bf25070 */
[----:B------:R-:W-:-:S13]  /*1490*/  ISETP.NE.AND.EX P1, PT, RZ, UR5, PT, P1 ;  /* 0x00000005ff007c0c */ /* 0x000fda000bf25310 */
[----:B------:R-:W-:Y:S05]  /*14a0*/  @!P1 BRA `(.L_x_2292) ;  /* 0x00000000001c9947 */ /* 0x000fea0003800000 */
[----:B-1----:R-:W0:Y:S01]  /*14b0*/  LDC.64 R4, c[0x0][0xa00] ;  /* 0x00028000ff047b82 */ /* 0x002e220000000a00 */
[----:B------:R-:W-:Y:S01]  /*14c0*/  ULDC.64 UR4, c[0x0][0x208] ;  /* 0x0000820000047ab9 */ /* 0x000fe20000000a00 */
[----:B0-----:R-:W-:-:S05]  /*14d0*/  IMAD.WIDE R4, R30, 0x4, R4 ;  /* 0x000000041e047825 */ /* 0x001fca00078e0204 */
[----:B------:R-:W2:Y:S04]  /*14e0*/  LDG.E R0, desc[UR4][R4.64] ;  /* 0x0000000404007981 */ /* 0x000ea8000c1e1900 */
[----:B------:R-:W2:Y:S02]  /*14f0*/  LDG.E R3, desc[UR4][R4.64+0x4] ;  /* 0x0000040404037981 */ /* 0x000ea4000c1e1900 */
[----:B--2---:R-:W-:-:S05]  /*1500*/  IMAD.IADD R12, R3, 0x1, -R0 ;  /* 0x00000001030c7824 */ /* 0x004fca00078e0a00 */
[----:B------:R0:W-:Y:S02]  /*1510*/  STL [R1+0x40], R12 ;  /* 0x0000400c01007387 */ /* 0x0001e40000100800 */
.L_x_2292:
[C---:B------:R-:W-:Y:S01]  /*1520*/  LOP3.LUT R29, R26.reuse, 0xffff, RZ, 0xc0, !PT ;  /* 0x0000ffff1a1d7812 */ /* 0x040fe200078ec0ff */
[----:B------:R-:W-:Y:S01]  /*1530*/  ULDC.64 UR4, c[0x0][0xa20] ;  /* 0x0002880000047ab9 */ /* 0x000fe20000000a00 */
[C---:B------:R-:W-:Y:S02]  /*1540*/  LOP3.LUT R3, R26.reuse, 0xff000000, RZ, 0xc0, !PT ;  /* 0xff0000001a037812 */ /* 0x040fe400078ec0ff */
[----:B------:R-:W-:Y:S01]  /*1550*/  ISETP.NE.U32.AND P1, PT, RZ, UR4, PT ;  /* 0x00000004ff007c0c */ /* 0x000fe2000bf25070 */
[----:B------:R2:W-:Y:S01]  /*1560*/  STL [R1+0x64], R29 ;  /* 0x0000641d01007387 */ /* 0x0005e20000100800 */
[----:B-1----:R-:W-:Y:S02]  /*1570*/  LOP3.LUT R0, R26, 0xff0000, RZ, 0xc0, !PT ;  /* 0x00ff00001a007812 */ /* 0x002fe400078ec0ff */
[----:B------:R-:W-:Y:S02]  /*1580*/  ISETP.NE.AND.EX P1, PT, RZ, UR5, PT, P1 ;  /* 0x00000005ff007c0c */ /* 0x000fe4000bf25310 */
[----:B------:R-:W-:-:S04]  /*1590*/  SHF.R.U32.HI R3, RZ, 0x8, R3 ;  /* 0x00000008ff037819 */ /* 0x000fc80000011603 */
[----:B------:R-:W-:-:S07]  /*15a0*/  LEA.HI R11, R0, R3, RZ, 0x10 ;  /* 0x00000003000b7211 */ /* 0x000fce00078f80ff */
[----:B--2---:R-:W-:Y:S05]  /*15b0*/  @!P1 BRA `(.L_x_2293) ;  /* 0x0000000000149947 */ /* 0x004fea0003800000 */
[----:B------:R-:W-:Y:S01]  /*15c0*/  IADD3 R4, P0, R32, UR4, RZ ;  /* 0x0000000420047c10 */ /* 0x000fe2000ff1e0ff */
[----:B------:R-:W-:-:S03]  /*15d0*/  ULDC.64 UR6, c[0x0][0x208] ;  /* 0x0000820000067ab9 */ /* 0x000fc60000000a00 */
[----:B------:R-:W-:-:S05]  /*15e0*/  IADD3.X R5, R31, UR5, RZ, P0, !PT ;  /* 0x000000051f057c10 */ /* 0x000fca00087fe4ff */
[----:B------:R1:W5:Y:S01]  /*15f0*/  LDG.E R27, desc[UR6][R4.64] ;  /* 0x00000006041b7981 */ /* 0x000362000c1e1900 */
[----:B------:R-:W-:Y:S05]  /*1600*/  BRA `(.L_x_2294) ;  /* 0x0000000000147947 */ /* 0x000fea0003800000 */
.L_x_2293:
[----:B------:R-:W-:Y:S05]  /*1610*/  @!P0 BRA `(.L_x_2294) ;  /* 0x0000000000108947 */ /* 0x000fea0003800000 */
[----:B------:R-:W-:Y:S02]  /*1620*/  ULDC.64 UR4, c[0x0][0x208] ;  /* 0x0000820000047ab9 */ /* 0x000fe40000000a00 */
[----:B------:R-:W2:Y:S04]  /*1630*/  LDG.E R0, desc[UR4][R8.64] ;  /* 0x0000000408007981 */ /* 0x000ea8000c1e1900 */
[----:B------:R-:W2:Y:S02]  /*1640*/  LDG.E R27, desc[UR4][R8.64+0x4] ;  /* 0x00000404081b7981 */ /* 0x000ea4000c1e1900 */
[----:B--2---:R-:W-:-:S07]  /*1650*/  IMAD.IADD R27, R27, 0x1, -R0 ;  /* 0x000000011b1b7824 */ /* 0x004fce00078e0a00 */
.L_x_2294:
[----:B------:R-:W-:Y:S01]  /*1660*/  ULDC.64 UR4, c[0x0][0xa10] ;  /* 0x0002840000047ab9 */ /* 0x000fe20000000a00 */
[----:B------:R-:W-:Y:S01]  /*1670*/  ULDC.64 UR6, c[0x0][0x208] ;  /* 0x0000820000067ab9 */ /* 0x000fe20000000a00 */
[----:B------:R-:W-:Y:S01]  /*1680*/  ISETP.NE.U32.AND P0, PT, RZ, UR4, PT ;  /* 0x00000004ff007c0c */ /* 0x000fe2000bf05070 */
[----:B------:R-:W2:Y:S03]  /*1690*/  LDC R8, c[0x0][0x448] ;  /* 0x00011200ff087b82 */ /* 0x000ea60000000800 */
[----:B------:R-:W-:Y:S01]  /*16a0*/  ISETP.NE.AND.EX P0, PT, RZ, UR5, PT, P0 ;  /* 0x00000005ff007c0c */ /* 0x000fe2000bf05300 */
[----:B------:R-:W-:-:S12]  /*16b0*/  ULDC.64 UR4, c[0x0][0xa30] ;  /* 0x00028c0000047ab9 */ /* 0x000fd80000000a00 */
[----:B-1----:R-:W1:Y:S02]  /*16c0*/  @P0 LDC.64 R4, c[0x0][0xa10] ;  /* 0x00028400ff040b82 */ /* 0x002e640000000a00 */
[----:B-1----:R-:W-:-:S05]  /*16d0*/  @P0 IMAD.WIDE R4, R30, 0x4, R4 ;  /* 0x000000041e040825 */ /* 0x002fca00078e0204 */
[----:B------:R-:W3:Y:S04]  /*16e0*/  @P0 LDG.E R0, desc[UR6][R4.64] ;  /* 0x0000000604000981 */ /* 0x000ee8000c1e1900 */
[----:B------:R1:W3:Y:S01]  /*16f0*/  @P0 LDG.E R3, desc[UR6][R4.64+0x4] ;  /* 0x0000040604030981 */ /* 0x0002e2000c1e1900 */
[----:B------:R-:W-:Y:S01]  /*1700*/  ISETP.NE.U32.AND P1, PT, RZ, UR4, PT ;  /* 0x00000004ff007c0c */ /* 0x000fe2000bf25070 */
[----:B-----5:R-:W-:-:S03]  /*1710*/  IMAD.MOV.U32 R121, RZ, RZ, R27 ;  /* 0x000000ffff797224 */ /* 0x020fc600078e001b */
[----:B------:R-:W-:-:S13]  /*1720*/  ISETP.NE.AND.EX P1, PT, RZ, UR5, PT, P1 ;  /* 0x00000005ff007c0c */ /* 0x000fda000bf25310 */
[----:B------:R-:W-:-:S04]  /*1730*/  @P1 IADD3 R6, P2, R32, UR4, RZ ;  /* 0x0000000420061c10 */ /* 0x000fc8000ff5e0ff */
[----:B------:R-:W-:-:S05]  /*1740*/  @P1 IADD3.X R7, R31, UR5, RZ, P2, !PT ;  /* 0x000000051f071c10 */ /* 0x000fca00097fe4ff */
[----:B------:R4:W5:Y:S01]  /*1750*/  @P1 LDG.E R121, desc[UR6][R6.64] ;  /* 0x0000000606791981 */ /* 0x000962000c1e1900 */
[----:B--2---:R-:W-:Y:S01]  /*1760*/  ISETP.NE.AND P1, PT, R8, 0x1, PT ;  /* 0x000000010800780c */ /* 0x004fe20003f25270 */
[----:B------:R-:W-:Y:S01]  /*1770*/  IMAD.SHL.U32 R13, R25, 0x80, RZ ;  /* 0x00000080190d7824 */ /* 0x000fe200078e00ff */
[----:B------:R-:W-:Y:S01]  /*1780*/  SHF.R.U32.HI R8, RZ, 0x10, R11 ;  /* 0x00000010ff087819 */ /* 0x000fe2000001160b */
[----:B------:R-:W-:Y:S02]  /*1790*/  BSSY B0, `(.L_x_2295) ;  /* 0x000003a000007945 */ /* 0x000fe40003800000 */
[----:B-1----:R-:W-:Y:S01]  /*17a0*/  VIADD R4, R13, 0x7f ;  /* 0x0000007f0d047836 */ /* 0x002fe20000000000 */
[----:B------:R1:W-:Y:S01]  /*17b0*/  STL [R1+0x50], R13 ;  /* 0x0000500d01007387 */ /* 0x0003e20000100800 */
[----:B----4-:R-:W-:-:S06]  /*17c0*/  IMAD.MOV.U32 R6, RZ, RZ, RZ ;  /* 0x000000ffff067224 */ /* 0x010fcc00078e00ff */
[----:B------:R-:W2:Y:S01]  /*17d0*/  @P1 LDC R9, c[0x0][0x44c] ;  /* 0x00011300ff091b82 */ /* 0x000ea20000000800 */
[----:B-1----:R-:W-:-:S07]  /*17e0*/  IMAD.IADD R13, R27, 0x1, -R10 ;  /* 0x000000011b0d7824 */ /* 0x002fce00078e0a0a */
[----:B------:R-:W1:Y:S01]  /*17f0*/  @P1 LDC R5, c[0x0][0x450] ;  /* 0x00011400ff051b82 */ /* 0x000e620000000800 */
[----:B---3--:R-:W-:Y:S02]  /*1800*/  @P0 IMAD.IADD R2, R3, 0x1, -R0 ;  /* 0x0000000103020824 */ /* 0x008fe400078e0a00 */
[----:B--2---:R-:W-:-:S04]  /*1810*/  @P1 IMAD.HI.U32 R0, R4, R9, RZ ;  /* 0x0000000904001227 */ /* 0x004fc800078e00ff */
[----:B------:R-:W-:Y:S01]  /*1820*/  IMAD.IADD R7, R13, 0x1, R2 ;  /* 0x000000010d077824 */ /* 0x000fe200078e0202 */
[----:B-1----:R-:W-:Y:S01]  /*1830*/  @P1 SHF.R.U32.HI R4, RZ, R5, R0 ;  /* 0x00000005ff041219 */ /* 0x002fe20000011600 */
[----:B------:R-:W-:Y:S02]  /*1840*/  IMAD.MOV.U32 R0, RZ, RZ, RZ ;  /* 0x000000ffff007224 */ /* 0x000fe400078e00ff */
[C---:B------:R-:W-:Y:S01]  /*1850*/  VIADD R5, R7.reuse, 0xdf ;  /* 0x000000df07057836 */ /* 0x040fe20000000000 */
[----:B------:R-:W-:Y:S01]  /*1860*/  IADD3 R137, R7, 0xe0, -R12 ;  /* 0x000000e007897810 */ /* 0x000fe20007ffe80c */
[----:B------:R1:W-:Y:S01]  /*1870*/  STL [R1+0x5c], R7 ;  /* 0x00005c0701007387 */ /* 0x0003e20000100800 */
[----:B0-----:R-:W-:-:S05]  /*1880*/  LOP3.LUT R12, R11, 0xff, RZ, 0xc0, !PT ;  /* 0x000000ff0b0c7812 */ /* 0x001fca00078ec0ff */
[----:B------:R0:W-:Y:S01]  /*1890*/  STL [R1+0x8c], R12 ;  /* 0x00008c0c01007387 */ /* 0x0001e20000100800 */
[----:B-1----:R-:W-:-:S03]  /*18a0*/  IMAD.IADD R7, R137, 0x1, R4 ;  /* 0x0000000189077824 */ /* 0x002fc600078e0204 */
[----:B------:R0:W-:Y:S01]  /*18b0*/  STL [R1+0x7c], R8 ;  /* 0x00007c0801007387 */ /* 0x0001e20000100800 */
[----:B------:R-:W-:Y:S02]  /*18c0*/  IMAD.MOV.U32 R4, RZ, RZ, RZ ;  /* 0x000000ffff047224 */ /* 0x000fe400078e00ff */
        /* <DEDUP_REMOVED lines=38> */
.L_x_2296:
[----:B------:R-:W-:Y:S05]  /*1b30*/  BSYNC B0 ;  /* 0x0000000000007941 */ /* 0x000fea0003800000 */
.L_x_2295:
        /* <DEDUP_REMOVED lines=39> */
.L_x_2299:
[----:B------:R-:W-:Y:S05]  /*1db0*/  BSYNC B6 ;  /* 0x0000000000067941 */ /* 0x000fea0003800000 */
.L_x_2298:
        /* <DEDUP_REMOVED lines=20> */
.L_x_2301:
[----:B------:R-:W-:Y:S05]  /*1f00*/  BSYNC B6 ;  /* 0x0000000000067941 */ /* 0x000fea0003800000 */
.L_x_2300:
[----:B------:R-:W-:Y:S01]  /*1f10*/  ULDC.64 UR4, c[0x0][0x9f8] ;  /* 0x00027e0000047ab9 */ /* 0x000fe20000000a00 */
[----:B------:R-:W-:Y:S01]  /*1f20*/  IMAD.MOV.U32 R0, RZ, RZ, R30 ;  /* 0x000000ffff007224 */ /* 0x000fe200078e001e */
[----:B------:R-:W-:Y:S01]  /*1f30*/  ISETP.NE.U32.AND P0, PT, RZ, UR4, PT ;  /* 0x00000004ff007c0c */ /* 0x000fe2000bf05070 */
[----:B------:R-:W-:Y:S01]  /*1f40*/  ULDC.64 UR6, c[0x0][0x208] ;  /* 0x0000820000067ab9 */ /* 0x000fe20000000a00 */
[----:B------:R-:W2:Y:S01]  /*1f50*/  LDL R51, [R1+0x68] ;  /* 0x0000680001337983 */ /* 0x000ea20000100800 */
[----:B------:R-:W0:Y:S01]  /*1f60*/  LDC.64 R42, c[0x0][0x300] ;  /* 0x0000c000ff2a7b82 */ /* 0x000e220000000a00 */
[----:B------:R-:W-:Y:S02]  /*1f70*/  ISETP.NE.AND.EX P0, PT, RZ, UR5, PT, P0 ;  /* 0x00000005ff007c0c */ /* 0x000fe4000bf05300 */
[----:B------:R-:W3:Y:S04]  /*1f80*/  LDL R50, [R1+0x74] ;  /* 0x0000740001327983 */ /* 0x000ee80000100800 */
[----:B------:R-:W4:Y:S01]  /*1f90*/  LDL R48, [R1+0x70] ;  /* 0x0000700001307983 */ /* 0x000f220000100800 */
[----:B------:R-:W-:Y:S01]  /*1fa0*/  IMAD.IADD R101, R28, 0x1, R27 ;  /* 0x000000011c657824 */ /* 0x000fe200078e021b */
[----:B------:R-:W1:Y:S05]  /*1fb0*/  LDC R15, c[0x0][0x3f4] ;  /* 0x0000fd00ff0f7b82 */ /* 0x000e6a0000000800 */
[----:B------:R-:W-:Y:S01]  /*1fc0*/  @P0 IADD3 R4, P1, R32, UR4, RZ ;  /* 0x0000000420040c10 */ /* 0x000fe2000ff3e0ff */
[----:B------:R-:W1:Y:S02]  /*1fd0*/  S2R R20, SR_TID.X ;  /* 0x0000000000147919 */ /* 0x000e640000002100 */
[----:B------:R-:W1:Y:S01]  /*1fe0*/  LDC.64 R36, c[0x0][0x3f8] ;  /* 0x0000fe00ff247b82 */ /* 0x000e620000000a00 */
[----:B------:R-:W-:Y:S01]  /*1ff0*/  @P0 IADD3.X R5, R31, UR5, RZ, P1, !PT ;  /* 0x000000051f050c10 */ /* 0x000fe20008ffe4ff */
[----:B------:R-:W-:-:S04]  /*2000*/  ULDC.64 UR4, c[0x0][0xa08] ;  /* 0x0002820000047ab9 */ /* 0x000fc80000000a00 */
[----:B------:R1:W2:Y:S01]  /*2010*/  @P0 LDG.E R0, desc[UR6][R4.64] ;  /* 0x0000000604000981 */ /* 0x0002a2000c1e1900 */
[----:B------:R-:W-:Y:S01]  /*2020*/  SHF.R.S32.HI R27, RZ, 0x1f, R101 ;  /* 0x0000001fff1b7819 */ /* 0x000fe20000011465 */
[-C--:B0-----:R-:W-:Y:S01]  /*2030*/  IMAD.WIDE.U32 R6, R101, R42.reuse, RZ ;  /* 0x0000002a65067225 */ /* 0x081fe200078e00ff */
[----:B------:R-:W-:Y:S01]  /*2040*/  ISETP.NE.U32.AND P0, PT, RZ, UR4, PT ;  /* 0x00000004ff007c0c */ /* 0x000fe2000bf05070 */
[----:B------:R-:W-:Y:S01]  /*2050*/  ULDC.64 UR6, c[0x0][0x310] ;  /* 0x0000c40000067ab9 */ /* 0x000fe20000000a00 */
[----:B------:R-:W0:Y:S01]  /*2060*/  LDC.64 R30, c[0x0][0x408] ;  /* 0x00010200ff1e7b82 */ /* 0x000e220000000a00 */
[----:B------:R-:W-:Y:S01]  /*2070*/  IMAD R8, R27, R42, RZ ;  /* 0x0000002a1b087224 */ /* 0x000fe200078e02ff */
[----:B------:R-:W-:Y:S01]  /*2080*/  ISETP.NE.AND.EX P0, PT, RZ, UR5, PT, P0 ;  /* 0x00000005ff007c0c */ /* 0x000fe2000bf05300 */
[----:B------:R-:W-:Y:S01]  /*2090*/  ULDC.64 UR4, c[0x0][0x308] ;  /* 0x0000c20000047ab9 */ /* 0x000fe20000000a00 */
[----:B------:R-:W-:Y:S01]  /*20a0*/  VIADD R26, R228, 0x40 ;  /* 0x00000040e41a7836 */ /* 0x000fe20000000000 */
[----:B-1----:R-:W-:Y:S01]  /*20b0*/  ISETP.GE.AND P2, PT, R18, R15, PT ;  /* 0x0000000f1200720c */ /* 0x002fe20003f46270 */
[----:B------:R-:W-:Y:S01]  /*20c0*/  IMAD R3, R101, R43, R8 ;  /* 0x0000002b65037224 */ /* 0x000fe200078e0208 */
[----:B------:R-:W-:Y:S01]  /*20d0*/  SHF.R.S32.HI R23, RZ, 0x1f, R22 ;  /* 0x0000001fff177819 */ /* 0x000fe20000011416 */
[----:B------:R-:W-:Y:S01]  /*20e0*/  VIADD R14, R228, 0x80 ;  /* 0x00000080e40e7836 */ /* 0x000fe20000000000 */
[----:B------:R-:W-:Y:S01]  /*20f0*/  SHF.R.S32.HI R124, RZ, 0x1f, R26 ;  /* 0x0000001fff7c7819 */ /* 0x000fe2000001141a */
[----:B------:R-:W-:Y:S01]  /*2100*/  IMAD.IADD R7, R7, 0x1, R3 ;  /* 0x0000000107077824 */ /* 0x000fe200078e0203 */
[----:B------:R-:W-:Y:S01]  /*2110*/  SHF.L.U64.HI R105, R42, 0x6, R43 ;  /* 0x000000062a697819 */ /* 0x000fe2000001022b */
[----:B------:R-:W-:Y:S01]  /*2120*/  VIADD R13, R228, 0xc0 ;  /* 0x000000c0e40d7836 */ /* 0x000fe20000000000 */
[----:B------:R-:W-:Y:S01]  /*2130*/  SHF.R.S32.HI R123, RZ, 0x1f, R14 ;  /* 0x0000001fff7b7819 */ /* 0x000fe2000001140e */
[----:B------:R-:W-:-:S04]  /*2140*/  IMAD.WIDE.U32 R4, R29, UR4, R6 ;  /* 0x000000041d047c25 */ /* 0x000fc8000f8e0006 */
[----:B------:R-:W-:Y:S01]  /*2150*/  IMAD.SHL.U32 R104, R42, 0x40, RZ ;  /* 0x000000402a687824 */ /* 0x000fe200078e00ff */
[----:B------:R-:W-:Y:S01]  /*2160*/  SHF.R.U32.HI R21, RZ, 0x7, R20 ;  /* 0x00000007ff157819 */ /* 0x000fe20000011614 */
[----:B------:R-:W-:Y:S01]  /*2170*/  IMAD R5, R29, UR5, R5 ;  /* 0x000000051d057c24 */ /* 0x000fe2000f8e0205 */
[----:B------:R-:W1:Y:S01]  /*2180*/  S2R R26, SR_TID.X ;  /* 0x00000000001a7919 */ /* 0x000e620000002100 */
[----:B------:R-:W-:Y:S01]  /*2190*/  SHF.R.S32.HI R20, RZ, 0x1f, R228 ;  /* 0x0000001fff147819 */ /* 0x000fe200000114e4 */
[----:B------:R-:W-:Y:S01]  /*21a0*/  IMAD.WIDE.U32 R8, R228, R36, R18 ;  /* 0x00000024e4087225 */ /* 0x000fe200078e0012 */
[----:B------:R-:W-:Y:S02]  /*21b0*/  ISETP.NE.AND P6, PT, R21, 0x1, PT ;  /* 0x000000011500780c */ /* 0x000fe40003fc5270 */
[----:B------:R-:W-:Y:S01]  /*21c0*/  SHF.R.S32.HI R122, RZ, 0x1f, R13 ;  /* 0x0000001fff7a7819 */ /* 0x000fe2000001140d */
[----:B------:R-:W-:Y:S01]  /*21d0*/  IMAD.MOV.U32 R90, RZ, RZ, R8 ;  /* 0x000000ffff5a7224 */ /* 0x000fe200078e0008 */
[----:B------:R-:W-:Y:S01]  /*21e0*/  SHF.L.U64.HI R12, R36, 0x6, R37 ;  /* 0x00000006240c7819 */ /* 0x000fe20000010225 */
[----:B0-----:R-:W-:-:S04]  /*21f0*/  IMAD.WIDE.U32 R10, R228, R30, R18 ;  /* 0x0000001ee40a7225 */ /* 0x001fc800078e0012 */
[----:B------:R-:W-:Y:S02]  /*2200*/  IMAD R14, R20, R42, RZ ;  /* 0x0000002a140e7224 */ /* 0x000fe400078e02ff */
[----:B------:R-:W-:Y:S02]  /*2210*/  IMAD.MOV.U32 R96, RZ, RZ, R10 ;  /* 0x000000ffff607224 */ /* 0x000fe400078e000a */
[----:B------:R-:W-:Y:S01]  /*2220*/  VIADD R136, R21, 0x8 ;  /* 0x0000000815887836 */ /* 0x000fe20000000000 */
[----:B------:R-:W-:Y:S01]  /*2230*/  SHF.L.U64.HI R21, R42, 0x7, R43 ;  /* 0x000000072a157819 */ /* 0x000fe2000001022b */
[C---:B------:R-:W-:Y:S02]  /*2240*/  IMAD.SHL.U32 R10, R36.reuse, 0x40, RZ ;  /* 0x00000040240a7824 */ /* 0x040fe400078e00ff */
[----:B------:R-:W-:-:S04]  /*2250*/  IMAD.WIDE.U32 R92, R36, 0xe0, RZ ;  /* 0x000000e0245c7825 */ /* 0x000fc800078e00ff */
[----:B------:R-:W-:Y:S02]  /*2260*/  IMAD R13, R43, 0xe0, RZ ;  /* 0x000000e02b0d7824 */ /* 0x000fe400078e02ff */
[----:B------:R-:W-:-:S04]  /*2270*/  IMAD.WIDE.U32 R132, R228, R42, R104 ;  /* 0x0000002ae4847225 */ /* 0x000fc800078e0068 */
[----:B------:R-:W-:Y:S02]  /*2280*/  VIADD R41, R228, 0x80 ;  /* 0x00000080e4297836 */ /* 0x000fe40000000000 */
[----:B-1----:R-:W-:Y:S02]  /*2290*/  VIADD R32, R26, 0xffffff80 ;  /* 0xffffff801a207836 */ /* 0x002fe40000000000 */
[----:B------:R-:W-:Y:S02]  /*22a0*/  VIADD R53, R228, 0xc0 ;  /* 0x000000c0e4357836 */ /* 0x000fe40000000000 */
[----:B------:R-:W-:Y:S01]  /*22b0*/  IMAD.SHL.U32 R120, R15, 0x2, RZ ;  /* 0x000000020f787824 */ /* 0x000fe200078e00ff */
[----:B------:R-:W-:Y:S01]  /*22c0*/  SHF.R.S32.HI R52, RZ, 0x1f, R32 ;  /* 0x0000001fff347819 */ /* 0x000fe20000011420 */
[----:B------:R-:W-:Y:S02]  /*22d0*/  IMAD.SHL.U32 R41, R41, 0x80, RZ ;  /* 0x0000008029297824 */ /* 0x000fe400078e00ff */
[----:B------:R-:W-:-:S02]  /*22e0*/  IMAD.SHL.U32 R53, R53, 0x80, RZ ;  /* 0x0000008035357824 */ /* 0x000fc400078e00ff */
[----:B------:R-:W-:Y:S01]  /*22f0*/  IMAD.WIDE.U32 R98, R30, 0xe0, RZ ;  /* 0x000000e01e627825 */ /* 0x000fe200078e00ff */
[----:B------:R-:W-:Y:S02]  /*2300*/  LOP3.LUT R41, R41, 0x380, RZ, 0xc0, !PT ;  /* 0x0000038029297812 */ /* 0x000fe400078ec0ff */
[----:B------:R-:W-:Y:S01]  /*2310*/  LEA.HI R52, R52, R32, RZ, 0x5 ;  /* 0x0000002034347211 */ /* 0x000fe200078f28ff */
[----:B------:R-:W-:Y:S01]  /*2320*/  IMAD.WIDE.U32 R102, R228, R42, R18 ;  /* 0x0000002ae4667225 */ /* 0x000fe200078e0012 */
[----:B------:R-:W-:Y:S02]  /*2330*/  LOP3.LUT R53, R53, 0x380, RZ, 0xc0, !PT ;  /* 0x0000038035357812 */ /* 0x000fe400078ec0ff */
[----:B------:R-:W-:Y:S01]  /*2340*/  SHF.R.U32.HI R140, RZ, 0x3, R41 ;  /* 0x00000003ff8c7819 */ /* 0x000fe20000011629 */
[----:B------:R-:W-:Y:S01]  /*2350*/  IMAD.SHL.U32 R52, R52, 0x20, RZ ;  /* 0x0000002034347824 */ /* 0x000fe200078e00ff */
[----:B------:R-:W-:Y:S01]  /*2360*/  SHF.R.U32.HI R139, RZ, 0x3, R53 ;  /* 0x00000003ff8b7819 */ /* 0x000fe20000011635 */
[----:B------:R-:W-:-:S03]  /*2370*/  IMAD.WIDE.U32 R130, R42, 0xe0, RZ ;  /* 0x000000e02a827825 */ /* 0x000fc600078e00ff */
[----:B------:R-:W-:Y:S01]  /*2380*/  LOP3.LUT R52, R52, 0xfffffc00, RZ, 0xc0, !PT ;  /* 0xfffffc0034347812 */ /* 0x000fe200078ec0ff */
        /* <DEDUP_REMOVED lines=22> */
[----:B------:R-:W-:-:S03]  /*24f0*/  ULDC UR4, c[0x0][0x2f4] ;  /* 0x0000bd0000047ab9 */ /* 0x000fc60000000800 */
[----:B------:R-:W-:Y:S02]  /*2500*/  IMAD.IADD R3, R18, 0x1, R3 ;  /* 0x0000000112037824 */ /* 0x000fe400078e0203 */
[----:B------:R-:W-:-:S03]  /*2510*/  IMAD.WIDE.U32 R6, R228, R30, R22 ;  /* 0x0000001ee4067225 */ /* 0x000fc600078e0016 */
[----:B------:R-:W-:Y:S01]  /*2520*/  SHF.R.S32.HI R8, RZ, 0x1f, R3 ;  /* 0x0000001fff087819 */ /* 0x000fe20000011403 */
[C---:B------:R-:W-:Y:S01]  /*2530*/  IMAD R97, R228.reuse, R31, R0 ;  /* 0x0000001fe4617224 */ /* 0x040fe200078e0200 */
[----:B------:R-:W-:Y:S01]  /*2540*/  P2R R0, PR, RZ, 0x4 ;  /* 0x00000004ff007803 */ /* 0x000fe20000000000 */
[----:B------:R-:W-:Y:S01]  /*2550*/  IMAD.WIDE.U32 R4, R228, R36, R22 ;  /* 0x00000024e4047225 */ /* 0x000fe200078e0016 */
[----:B------:R-:W-:Y:S02]  /*2560*/  LEA.HI R38, R8, R3, RZ, 0x4 ;  /* 0x0000000308267211 */ /* 0x000fe400078f20ff */
[----:B------:R-:W-:Y:S01]  /*2570*/  SHF.L.U64.HI R8, R30, 0x6, R31 ;  /* 0x000000061e087819 */ /* 0x000fe2000001021f */
[----:B------:R-:W-:Y:S01]  /*2580*/  IMAD.IADD R95, R7, 0x1, R97 ;  /* 0x00000001075f7824 */ /* 0x000fe200078e0261 */
[----:B-----5:R-:W-:Y:S01]  /*2590*/  SHF.R.S32.HI R7, RZ, 0x1f, R121 ;  /* 0x0000001fff077819 */ /* 0x020fe20000011479 */
[----:B------:R-:W-:Y:S02]  /*25a0*/  IMAD.IADD R5, R5, 0x1, R91 ;  /* 0x0000000105057824 */ /* 0x000fe400078e025b */
[----:B------:R-:W-:-:S02]  /*25b0*/  IMAD.IADD R91, R91, 0x1, R9 ;  /* 0x000000015b5b7824 */ /* 0x000fc400078e0209 */
[----:B------:R-:W-:Y:S02]  /*25c0*/  IMAD.SHL.U32 R3, R229, 0x80, RZ ;  /* 0x00000080e5037824 */ /* 0x000fe400078e00ff */
[----:B------:R-:W-:Y:S01]  /*25d0*/  IMAD.IADD R97, R97, 0x1, R11 ;  /* 0x0000000161617824 */ /* 0x000fe200078e020b */
[C---:B------:R-:W-:Y:S01]  /*25e0*/  SHF.L.U64.HI R11, R36.reuse, 0x7, R37 ;  /* 0x00000007240b7819 */ /* 0x040fe20000010225 */
[----:B------:R-:W-:Y:S01]  /*25f0*/  IMAD.MOV.U32 R94, RZ, RZ, R6 ;  /* 0x000000ffff5e7224 */ /* 0x000fe200078e0006 */
[----:B------:R-:W-:Y:S01]  /*2600*/  LOP3.LUT R3, R3, 0x380, RZ, 0xc0, !PT ;  /* 0x0000038003037812 */ /* 0x000fe200078ec0ff */
[-C--:B------:R-:W-:Y:S02]  /*2610*/  IMAD R6, R7, R36.reuse, RZ ;  /* 0x0000002407067224 */ /* 0x080fe400078e02ff */
[----:B------:R-:W-:Y:S02]  /*2620*/  IMAD.SHL.U32 R9, R36, 0x80, RZ ;  /* 0x0000008024097824 */ /* 0x000fe400078e00ff */
[----:B------:R-:W-:-:S04]  /*2630*/  IMAD.WIDE.U32 R88, R121, R36, R4 ;  /* 0x0000002479587225 */ /* 0x000fc800078e0004 */
[----:B------:R-:W-:-:S04]  /*2640*/  IMAD.WIDE.U32 R90, R121, R36, R90 ;  /* 0x00000024795a7225 */ /* 0x000fc800078e005a */
[C---:B------:R-:W-:Y:S02]  /*2650*/  IMAD R29, R228.reuse, R43, R14 ;  /* 0x0000002be41d7224 */ /* 0x040fe400078e020e */
[C---:B------:R-:W-:Y:S02]  /*2660*/  VIADD R36, R228.reuse, 0x40 ;  /* 0x00000040e4247836 */ /* 0x040fe40000000000 */
[----:B------:R-:W-:Y:S02]  /*2670*/  VIADD R43, R228, 0x40 ;  /* 0x00000040e42b7836 */ /* 0x000fe40000000000 */
[----:B------:R-:W-:Y:S01]  /*2680*/  IMAD R33, R121, R37, R6 ;  /* 0x0000002579217224 */ /* 0x000fe200078e0206 */
[----:B------:R-:W-:Y:S01]  /*2690*/  IADD3 R14, P0, R104, R132, RZ ;  /* 0x00000084680e7210 */ /* 0x000fe20007f1e0ff */
[----:B------:R-:W-:Y:S01]  /*26a0*/  IMAD R6, R7, R30, RZ ;  /* 0x0000001e07067224 */ /* 0x000fe200078e02ff */
[----:B------:R-:W-:Y:S01]  /*26b0*/  SHF.R.U32.HI R20, RZ, 0x3, R3 ;  /* 0x00000003ff147819 */ /* 0x000fe20000011603 */
[----:B------:R-:W-:Y:S01]  /*26c0*/  IMAD.SHL.U32 R36, R36, 0x80, RZ ;  /* 0x0000008024247824 */ /* 0x000fe200078e00ff */
[----:B------:R-:W-:Y:S01]  /*26d0*/  LOP3.LUT R27, R3, 0x30, R18, 0xf8, !PT ;  /* 0x00000030031b7812 */ /* 0x000fe200078ef812 */
[----:B------:R-:W-:Y:S01]  /*26e0*/  IMAD.SHL.U32 R43, R43, 0x80, RZ ;  /* 0x000000802b2b7824 */ /* 0x000fe200078e00ff */
[----:B------:R-:W-:Y:S01]  /*26f0*/  SHF.L.U64.HI R7, R30, 0x7, R31 ;  /* 0x000000071e077819 */ /* 0x000fe2000001021f */
[----:B------:R-:W-:Y:S01]  /*2700*/  IMAD.IADD R15, R29, 0x1, R133 ;  /* 0x000000011d0f7824 */ /* 0x000fe200078e0285 */
[----:B------:R-:W-:Y:S01]  /*2710*/  LOP3.LUT R36, R36, 0x380, RZ, 0xc0, !PT ;  /* 0x0000038024247812 */ /* 0x000fe200078ec0ff */
[----:B------:R-:W-:Y:S01]  /*2720*/  IMAD R35, R121, R31, R6 ;  /* 0x0000001f79237224 */ /* 0x000fe200078e0206 */
[----:B------:R-:W-:Y:S01]  /*2730*/  LOP3.LUT R43, R43, 0x380, RZ, 0xc0, !PT ;  /* 0x000003802b2b7812 */ /* 0x000fe200078ec0ff */
[----:B------:R-:W-:-:S02]  /*2740*/  IMAD.SHL.U32 R6, R30, 0x40, RZ ;  /* 0x000000401e067824 */ /* 0x000fc400078e00ff */
[----:B------:R-:W-:Y:S02]  /*2750*/  IMAD.SHL.U32 R5, R30, 0x80, RZ ;  /* 0x000000801e057824 */ /* 0x000fe400078e00ff */
[----:B------:R-:W-:Y:S01]  /*2760*/  IMAD.WIDE.U32 R94, R121, R30, R94 ;  /* 0x0000001e795e7225 */ /* 0x000fe200078e005e */
[----:B------:R-:W-:-:S03]  /*2770*/  LOP3.LUT R39, R3, 0x70, R38, 0xf8, !PT ;  /* 0x0000007003277812 */ /* 0x000fc600078ef826 */
[----:B------:R-:W-:Y:S01]  /*2780*/  IMAD.WIDE.U32 R96, R121, R30, R96 ;  /* 0x0000001e79607225 */ /* 0x000fe200078e0060 */
[----:B------:R-:W-:-:S03]  /*2790*/  LOP3.LUT R30, R27, R20, RZ, 0x3c, !PT ;  /* 0x000000141b1e7212 */ /* 0x000fc600078e3cff */
[----:B------:R-:W-:Y:S01]  /*27a0*/  IMAD.X R26, R15, 0x1, R105, P0 ;  /* 0x000000010f1a7824 */ /* 0x000fe200000e0669 */
[----:B------:R-:W-:Y:S01]  /*27b0*/  IADD3 R27, P0, R14, R104, RZ ;  /* 0x000000680e1b7210 */ /* 0x000fe20007f1e0ff */
[----:B------:R-:W-:Y:S02]  /*27c0*/  IMAD R37, R37, 0xe0, RZ ;  /* 0x000000e025257824 */ /* 0x000fe400078e02ff */
[----:B------:R-:W-:Y:S01]  /*27d0*/  IMAD R31, R31, 0xe0, RZ ;  /* 0x000000e01f1f7824 */ /* 0x000fe200078e02ff */
[--C-:B------:R-:W-:Y:S01]  /*27e0*/  LOP3.LUT R40, R36, 0x70, R38.reuse, 0xf8, !PT ;  /* 0x0000007024287812 */ /* 0x100fe200078ef826 */
[----:B------:R-:W-:Y:S01]  /*27f0*/  VIADD R4, R18, 0x40 ;  /* 0x0000004012047836 */ /* 0x000fe20000000000 */
[----:B------:R-:W-:Y:S01]  /*2800*/  SHF.R.U32.HI R43, RZ, 0x3, R43 ;  /* 0x00000003ff2b7819 */ /* 0x000fe2000001162b */
[----:B------:R-:W-:Y:S01]  /*2810*/  IMAD.IADD R112, R93, 0x1, R37 ;  /* 0x000000015d707824 */ /* 0x000fe200078e0225 */
[--C-:B------:R-:W-:Y:S01]  /*2820*/  LOP3.LUT R41, R41, 0x70, R38.reuse, 0xf8, !PT ;  /* 0x0000007029297812 */ /* 0x100fe200078ef826 */
[----:B------:R-:W-:Y:S01]  /*2830*/  IMAD.IADD R28, R99, 0x1, R31 ;  /* 0x00000001631c7824 */ /* 0x000fe200078e021f */
[----:B------:R-:W-:Y:S01]  /*2840*/  SHF.R.S32.HI R36, RZ, 0x4, R38 ;  /* 0x00000004ff247819 */ /* 0x000fe20000011426 */
[----:B------:R-:W-:Y:S01]  /*2850*/  IMAD.X R31, R26, 0x1, R105, P0 ;  /* 0x000000011a1f7824 */ /* 0x000fe200000e0669 */
[----:B------:R-:W-:-:S02]  /*2860*/  LOP3.LUT R37, R38, 0xfffffff0, RZ, 0xc0, !PT ;  /* 0xfffffff026257812 */ /* 0x000fc400078ec0ff */
[----:B------:R-:W-:Y:S01]  /*2870*/  LOP3.LUT R116, R39, R20, RZ, 0x3c, !PT ;  /* 0x0000001427747212 */ /* 0x000fe200078e3cff */
[----:B------:R-:W-:Y:S01]  /*2880*/  IMAD.IADD R29, R103, 0x1, R29 ;  /* 0x00000001671d7824 */ /* 0x000fe200078e021d */
[----:B------:R-:W-:Y:S02]  /*2890*/  LOP3.LUT R38, R53, 0x70, R38, 0xf8, !PT ;  /* 0x0000007035267812 */ /* 0x000fe400078ef826 */
[----:B------:R-:W-:Y:S01]  /*28a0*/  LOP3.LUT R115, R40, R43, RZ, 0x3c, !PT ;  /* 0x0000002b28737212 */ /* 0x000fe200078e3cff */
[----:B------:R-:W-:Y:S01]  /*28b0*/  IMAD.IADD R40, R45, 0x1, R49 ;  /* 0x000000012d287824 */ /* 0x000fe200078e0231 */
[----:B------:R-:W-:Y:S02]  /*28c0*/  IADD3 R39, P0, R44, R102, RZ ;  /* 0x000000662c277210 */ /* 0x000fe40007f1e0ff */
[----:B------:R-:W-:Y:S02]  /*28d0*/  LOP3.LUT R114, R41, R140, RZ, 0x3c, !PT ;  /* 0x0000008c29727212 */ /* 0x000fe400078e3cff */
[----:B------:R-:W-:Y:S01]  /*28e0*/  LOP3.LUT R113, R38, R139, RZ, 0x3c, !PT ;  /* 0x0000008b26717212 */ /* 0x000fe200078e3cff */
[----:B------:R-:W-:Y:S01]  /*28f0*/  IMAD.X R106, R29, 0x1, R40, P0 ;  /* 0x000000011d6a7824 */ /* 0x000fe200000e0628 */
[----:B------:R-:W-:-:S02]  /*2900*/  IADD3 R41, P3, R44, 0x40, RZ ;  /* 0x000000402c297810 */ /* 0x000fc40007f7e0ff */
[----:B------:R-:W-:Y:S01]  /*2910*/  IADD3 R43, P2, R39, 0x40, RZ ;  /* 0x00000040272b7810 */ /* 0x000fe20007f5e0ff */
[----:B------:R-:W-:Y:S01]  /*2920*/  IMAD.IADD R32, R89, 0x1, R33 ;  /* 0x0000000159207824 */ /* 0x000fe200078e0221 */
[----:B------:R-:W-:Y:S01]  /*2930*/  SHF.R.S32.HI R38, RZ, 0x1f, R37 ;  /* 0x0000001fff267819 */ /* 0x000fe20000011425 */
[----:B------:R-:W-:Y:S01]  /*2940*/  IMAD.IADD R34, R95, 0x1, R35 ;  /* 0x000000015f227824 */ /* 0x000fe200078e0223 */
[----:B------:R-:W-:Y:S01]  /*2950*/  ISETP.GE.AND P0, PT, R18, UR4, PT ;  /* 0x0000000412007c0c */ /* 0x000fe2000bf06270 */
[----:B------:R-:W-:Y:S01]  /*2960*/  IMAD.IADD R30, R52, 0x1, R30 ;  /* 0x00000001341e7824 */ /* 0x000fe200078e021e */
[----:B------:R-:W-:Y:S01]  /*2970*/  ISETP.GE.AND P1, PT, R4, UR4, PT ;  /* 0x0000000404007c0c */ /* 0x000fe2000bf26270 */
[----:B------:R-:W-:Y:S02]  /*2980*/  IMAD.IADD R33, R33, 0x1, R91 ;  /* 0x0000000121217824 */ /* 0x000fe400078e025b */
[----:B------:R-:W-:Y:S02]  /*2990*/  IMAD.IADD R35, R35, 0x1, R97 ;  /* 0x0000000123237824 */ /* 0x000fe400078e0261 */
[----:B------:R-:W-:-:S02]  /*29a0*/  IMAD.IADD R116, R52, 0x1, R116 ;  /* 0x0000000134747824 */ /* 0x000fc400078e0274 */
[----:B------:R-:W-:Y:S02]  /*29b0*/  IMAD.IADD R115, R51, 0x1, R115 ;  /* 0x0000000133737824 */ /* 0x000fe400078e0273 */
[----:B---3--:R-:W-:Y:S02]  /*29c0*/  IMAD.IADD R114, R50, 0x1, R114 ;  /* 0x0000000132727824 */ /* 0x008fe400078e0272 */
[----:B----4-:R-:W-:Y:S02]  /*29d0*/  IMAD.IADD R113, R48, 0x1, R113 ;  /* 0x0000000130717824 */ /* 0x010fe400078e0271 */
[----:B------:R-:W-:Y:S02]  /*29e0*/  IMAD.X R107, RZ, RZ, R40, P3 ;  /* 0x000000ffff6b7224 */ /* 0x000fe400018e0628 */
[----:B------:R-:W-:Y:S02]  /*29f0*/  IMAD.X R108, RZ, RZ, R106, P2 ;  /* 0x000000ffff6c7224 */ /* 0x000fe400010e066a */
[----:B------:R-:W-:Y:S01]  /*2a00*/  IMAD.IADD R109, R47, 0x1, R109 ;  /* 0x000000012f6d7824 */ /* 0x000fe200078e026d */
[----:B------:R-:W-:Y:S06]  /*2a10*/  @!P6 BAR.SYNC.DEFER_BLOCKING 0x9, 0x100 ;  /* 0x024400000000eb1d */ /* 0x000fec0000010000 */
.L_x_2385:
        /* <DEDUP_REMOVED lines=53> */
.L_x_2306:
[----:B------:R-:W-:Y:S05]  /*2d70*/  BSYNC B1 ;  /* 0x0000000000017941 */ /* 0x000fea0003800000 */
.L_x_2305:
        /* <DEDUP_REMOVED lines=38> */
.L_x_2308:
[----:B------:R-:W-:Y:S05]  /*2fe0*/  BSYNC B1 ;  /* 0x0000000000017941 */ /* 0x000fea0003800000 */
.L_x_2307:
        /* <DEDUP_REMOVED lines=26> */
.L_x_2310:
[----:B------:R-:W-:Y:S05]  /*3190*/  BSYNC B1 ;  /* 0x0000000000017941 */ /* 0x000fea0003800000 */
.L_x_2309:
        /* <DEDUP_REMOVED lines=31> */
.L_x_2312:
[----:B------:R-:W-:Y:S05]  /*3390*/  BSYNC B1 ;  /* 0x0000000000017941 */ /* 0x000fea0003800000 */
.L_x_2311:
[----:B------:R-:W-:Y:S01]  /*33a0*/  ULOP3.LUT UR4, UR60, 0x1, URZ, 0xfc, !UPT ;  /* 0x000000013c047892 */ /* 0x000fe2000f8efc3f */
[----:B------:R-:W-:Y:S02]  /*33b0*/  IMAD.MOV.U32 R152, RZ, RZ, R78 ;  /* 0x000000ffff987224 */ /* 0x000fe400078e004e */
[----:B------:R-:W-:Y:S01]  /*33c0*/  IMAD.MOV.U32 R163, RZ, RZ, R82 ;  /* 0x000000ffffa37224 */ /* 0x000fe200078e0052 */
[----:B------:R-:W-:Y:S01]  /*33d0*/  UISETP.NE.AND UP0, UPT, UR4, 0x3, UPT ;  /* 0x000000030400788c */ /* 0x000fe2000bf05270 */
[----:B-----5:R-:W-:Y:S02]  /*33e0*/  IMAD.MOV.U32 R145, RZ, RZ, R68 ;  /* 0x000000ffff917224 */ /* 0x020fe400078e0044 */
[----:B------:R-:W-:Y:S02]  /*33f0*/  IMAD.MOV.U32 R146, RZ, RZ, R72 ;  /* 0x000000ffff927224 */ /* 0x000fe400078e0048 */
[----:B------:R-:W-:Y:S01]  /*3400*/  IMAD.MOV.U32 R144, RZ, RZ, R70 ;  /* 0x000000ffff907224 */ /* 0x000fe200078e0046 */
[----:B------:R-:W-:Y:S01]  /*3410*/  PLOP3.LUT P5, PT, PT, PT, UP0, 0x80, 0x0 ;  /* 0x000000000000781c */ /* 0x000fe20003faf008 */
        /* <DEDUP_REMOVED lines=9> */
[----:B------:R-:W-:Y:S06]  /*34b0*/  @!P5 BRA `(.L_x_2313) ;  /* 0x000000000004d947 */ /* 0x000fec0003800000 */
[----:B------:R-:W-:Y:S01]  /*34c0*/  BPT.TRAP 0x1 ;  /* 0x000000040000795c */ /* 0x000fe20000300000 */
.L_x_2313:
[----:B------:R-:W-:Y:S01]  /*34d0*/  IMAD R110, R17, 0x8, R16 ;  /* 0x00000008116e7824 */ /* 0x000fe200078e0210 */
[----:B------:R-:W-:Y:S01]  /*34e0*/  SHF.L.U32 R125, R237, 0x1f, RZ ;  /* 0x0000001fed7d7819 */ /* 0x000fe200000006ff */
[----:B------:R-:W-:Y:S03]  /*34f0*/  BSSY B1, `(.L_x_2314) ;  /* 0x0000003000017945 */ /* 0x000fe60003800000 */
[----:B------:R-:W1:Y:S02]  /*3500*/  SYNCS.PHASECHK.TRANS64.TRYWAIT P6, [R110+URZ+0x2e890], R125 ;  /* 0x02e8907d6e0075a7 */ /* 0x000e6400080c017f */
[----:B-1----:R-:W-:Y:S05]  /*3510*/  @!P6 BRA `(.L_x_2315) ;  /* 0x000002900068e947 */ /* 0x002fea0003800000 */
.L_x_2621:
[----:B------:R-:W-:Y:S05]  /*3520*/  BSYNC B1 ;  /* 0x0000000000017941 */ /* 0x000fea0003800000 */
.L_x_2314:
        /* <DEDUP_REMOVED lines=28> */
[----:B------:R-:W-:Y:S01]  /*36f0*/  HADD2.F32 R158, -RZ, R154.H0_H0 ;  /* 0x2000009aff9e7230 */ /* 0x000fe20000004100 */
[----:B------:R-:W-:Y:S01]  /*3700*/  F2FP.F16.E4M3.UNPACK_B R156, R149.H1 ;  /* 0x00000095ff9c723e */ /* 0x000fe200030006ff */
[--C-:B------:R-:W-:Y:S01]  /*3710*/  HADD2.F32 R83, -RZ, R48.reuse.H1_H1 ;  /* 0x30000030ff537230 */ /* 0x100fe20000004100 */
[----:B------:R-:W-:Y:S01]  /*3720*/  F2FP.F16.E4M3.UNPACK_B R49, R49.H1 ;  /* 0x00000031ff31723e */ /* 0x000fe200030006ff */
[----:B------:R-:W-:-:S02]  /*3730*/  HADD2.F32 R48, -RZ, R48.H0_H0 ;  /* 0x20000030ff307230 */ /* 0x000fc40000004100 */
[----:B------:R-:W-:Y:S02]  /*3740*/  HADD2.F32 R159, -RZ, R154.H1_H1 ;  /* 0x3000009aff9f7230 */ /* 0x000fe40000004100 */
[-C--:B------:R-:W-:Y:S01]  /*3750*/  FMUL.FTZ R161, R83, R158.reuse ;  /* 0x0000009e53a17220 */ /* 0x080fe20000410000 */
[--C-:B------:R-:W-:Y:S02]  /*3760*/  HADD2.F32 R157, -RZ, R156.reuse.H0_H0 ;  /* 0x2000009cff9d7230 */ /* 0x100fe40000004100 */
[C---:B------:R-:W-:Y:S01]  /*3770*/  FMUL.FTZ R160, R48.reuse, R158 ;  /* 0x0000009e30a07220 */ /* 0x040fe20000410000 */
[--C-:B------:R-:W-:Y:S01]  /*3780*/  HADD2.F32 R155, -RZ, R49.reuse.H1_H1 ;  /* 0x30000031ff9b7230 */ /* 0x100fe20000004100 */
[----:B------:R-:W-:Y:S01]  /*3790*/  F2FP.F16.E4M3.UNPACK_B R158, R163 ;  /* 0x000000a3ff9e723e */ /* 0x000fe200020006ff */
[----:B------:R-:W-:Y:S02]  /*37a0*/  HADD2.F32 R154, -RZ, R49.H0_H0 ;  /* 0x20000031ff9a7230 */ /* 0x000fe40000004100 */
[----:B------:R-:W-:Y:S01]  /*37b0*/  FFMA.FTZ R48, R48, R157, -R161 ;  /* 0x0000009d30307223 */ /* 0x000fe200000108a1 */
[----:B------:R-:W-:-:S02]  /*37c0*/  HADD2.F32 R156, -RZ, R156.H1_H1 ;  /* 0x3000009cff9c7230 */ /* 0x000fc40000004100 */
[----:B------:R-:W-:Y:S01]  /*37d0*/  FMUL.FTZ R161, R155, R159 ;  /* 0x0000009f9ba17220 */ /* 0x000fe20000410000 */
[----:B------:R-:W-:Y:S01]  /*37e0*/  FFMA.FTZ R49, R83, R157, R160 ;  /* 0x0000009d53317223 */ /* 0x000fe200000100a0 */
[C---:B------:R-:W-:Y:S01]  /*37f0*/  FMUL.FTZ R162, R154.reuse, R159 ;  /* 0x0000009f9aa27220 */ /* 0x040fe20000410000 */
[----:B------:R-:W-:Y:S01]  /*3800*/  F2FP.F16.E4M3.UNPACK_B R83, R82.H1 ;  /* 0x00000052ff53723e */ /* 0x000fe200030006ff */
[----:B------:R-:W-:Y:S01]  /*3810*/  FFMA.FTZ R161, R154, R156, -R161 ;  /* 0x0000009c9aa17223 */ /* 0x000fe200000108a1 */
[----:B------:R-:W-:Y:S01]  /*3820*/  F2FP.F16.E4M3.UNPACK_B R82, R82 ;  /* 0x00000052ff52723e */ /* 0x000fe200020006ff */
[----:B------:R-:W-:Y:S01]  /*3830*/  FFMA.FTZ R164, R155, R156, R162 ;  /* 0x0000009c9ba47223 */ /* 0x000fe200000100a2 */
[----:B------:R-:W-:Y:S01]  /*3840*/  F2FP.F16.E4M3.UNPACK_B R156, R149 ;  /* 0x00000095ff9c723e */ /* 0x000fe200020006ff */
[----:B------:R-:W-:Y:S02]  /*3850*/  HADD2.F32 R157, -RZ, R158.H1_H1 ;  /* 0x3000009eff9d7230 */ /* 0x000fe40000004100 */
        /* <DEDUP_REMOVED lines=11> */
[-C--:B------:R-:W-:Y:S01]  /*3910*/  FFMA.FTZ R154, R154, R82.reuse, -R159 ;  /* 0x000000529a9a7223 */ /* 0x080fe2000001089f */
[----:B------:R-:W-:Y:S01]  /*3920*/  FFMA.FTZ R155, R155, R82, R162 ;  /* 0x000000529b9b7223 */ /* 0x000fe200000100a2 */
[-C--:B------:R-:W-:Y:S01]  /*3930*/  FFMA.FTZ R82, R83, R156.reuse, -R160 ;  /* 0x0000009c53527223 */ /* 0x080fe200000108a0 */
[----:B------:R-:W-:Y:S01]  /*3940*/  FFMA.FTZ R83, R149, R156, R158 ;  /* 0x0000009c95537223 */ /* 0x000fe2000001009e */
[----:B------:R-:W-:Y:S02]  /*3950*/  F2FP.F16.E4M3.UNPACK_B R156, R51.H1 ;  /* 0x00000033ff9c723e */ /* 0x000fe400030006ff */
[----:B------:R-:W-:-:S02]  /*3960*/  F2FP.F16.E4M3.UNPACK_B R162, R81.H1 ;  /* 0x00000051ffa2723e */ /* 0x000fc400030006ff */
[----:B------:R-:W-:Y:S01]  /*3970*/  F2FP.F16.E4M3.UNPACK_B R159, R80.H1 ;  /* 0x00000050ff9f723e */ /* 0x000fe200030006ff */
[--C-:B------:R-:W-:Y:S01]  /*3980*/  HADD2.F32 R157, -RZ, R156.reuse.H0_H0 ;  /* 0x2000009cff9d7230 */ /* 0x100fe20000004100 */
[----:B------:R-:W-:Y:S01]  /*3990*/  F2FP.SATFINITE.E4M3.F32.PACK_AB_MERGE_C R149, R164, R161, RZ ;  /* 0x000000a1a495723e */ /* 0x000fe200048070ff */
[----:B------:R-:W-:Y:S01]  /*39a0*/  HADD2.F32 R156, -RZ, R156.H1_H1 ;  /* 0x3000009cff9c7230 */ /* 0x000fe20000004100 */
[----:B------:R-:W-:Y:S01]  /*39b0*/  F2FP.SATFINITE.E4M3.F32.PACK_AB_MERGE_C R154, R155, R154, RZ ;  /* 0x0000009a9b9a723e */ /* 0x000fe200048070ff */
[--C-:B------:R-:W-:Y:S01]  /*39c0*/  HADD2.F32 R163, -RZ, R162.reuse.H1_H1 ;  /* 0x300000a2ffa37230 */ /* 0x100fe20000004100 */
[----:B------:R-:W-:Y:S01]  /*39d0*/  F2FP.F16.E4M3.UNPACK_B R155, R50.H1 ;  /* 0x00000032ff9b723e */ /* 0x000fe200030006ff */
[----:B------:R-:W-:Y:S01]  /*39e0*/  HADD2.F32 R160, -RZ, R159.H1_H1 ;  /* 0x3000009fffa07230 */ /* 0x000fe20000004100 */
[----:B------:R-:W-:Y:S01]  /*39f0*/  F2FP.F16.E4M3.UNPACK_B R161, R81 ;  /* 0x00000051ffa1723e */ /* 0x000fe200020006ff */
[----:B------:R-:W-:Y:S01]  /*3a00*/  HADD2.F32 R162, -RZ, R162.H0_H0 ;  /* 0x200000a2ffa27230 */ /* 0x000fe20000004100 */
        /* <DEDUP_REMOVED lines=13> */
[----:B------:R-:W-:Y:S01]  /*3ae0*/  FFMA.FTZ R166, R155, R80, -R166 ;  /* 0x000000509ba67223 */ /* 0x000fe200000108a6 */
[----:B------:R-:W-:Y:S01]  /*3af0*/  FFMA.FTZ R160, R156, R160, R165 ;  /* 0x000000a09ca07223 */ /* 0x000fe200000100a5 */
[----:B------:R-:W-:Y:S01]  /*3b00*/  FFMA.FTZ R155, R81, R80, R164 ;  /* 0x00000050519b7223 */ /* 0x000fe200000100a4 */
[--C-:B------:R-:W-:Y:S01]  /*3b10*/  HADD2.F32 R80, -RZ, R51.reuse.H0_H0 ;  /* 0x20000033ff507230 */ /* 0x100fe20000004100 */
[----:B------:R-:W-:Y:S01]  /*3b20*/  F2FP.SATFINITE.E4M3.F32.PACK_AB_MERGE_C R49, R49, R48, R149 ;  /* 0x000000303131723e */ /* 0x000fe20004807095 */
[----:B------:R-:W-:Y:S01]  /*3b30*/  HADD2.F32 R81, -RZ, R51.H1_H1 ;  /* 0x30000033ff517230 */ /* 0x000fe20000004100 */
[----:B------:R-:W-:Y:S01]  /*3b40*/  F2FP.SATFINITE.E4M3.F32.PACK_AB_MERGE_C R160, R160, R163, RZ ;  /* 0x000000a3a0a0723e */ /* 0x000fe200048070ff */
        /* <DEDUP_REMOVED lines=16> */
.L_x_2321:
[----:B------:R-:W-:Y:S05]  /*3c50*/  BSYNC B3 ;  /* 0x0000000000037941 */ /* 0x000fea0003800000 */
.L_x_2320:
[----:B------:R-:W-:Y:S01]  /*3c60*/  ULDC.64 UR4, c[0x0][0x2e8] ;  /* 0x0000ba0000047ab9 */ /* 0x000fe20000000a00 */
[----:B------:R-:W-:Y:S01]  /*3c70*/  ULDC.64 UR6, c[0x0][0x208] ;  /* 0x0000820000067ab9 */ /* 0x000fe20000000a00 */
[----:B------:R-:W-:-:S04]  /*3c80*/  IADD3 R80, P2, P6, R151, UR4, R44 ;  /* 0x0000000497507c10 */ /* 0x000fc8000fe5e02c */
[----:B------:R-:W-:-:S05]  /*3c90*/  IADD3.X R81, R150, UR5, R40, P2, P6 ;  /* 0x0000000596517c10 */ /* 0x000fca00097ec428 */
[----:B--2---:R2:W-:Y:S04]  /*3ca0*/  STG.E.128 desc[UR6][R80.64], R48 ;  /* 0x0000003050007986 */ /* 0x0045e8000c101d06 */
.L_x_2319:
[----:B------:R-:W-:Y:S05]  /*3cb0*/  BSYNC B2 ;  /* 0x0000000000027941 */ /* 0x000fea0003800000 */
.L_x_2318:
        /* <DEDUP_REMOVED lines=18> */
[----:B------:R-:W-:-:S02]  /*3de0*/  IMAD.U32 R77, R81, 0x10000, RZ ;  /* 0x00010000514d7824 */ /* 0x000fc400078e00ff */
[----:B0-----:R-:W-:Y:S01]  /*3df0*/  IMAD.MOV.U32 R78, RZ, RZ, R48 ;  /* 0x000000ffff4e7224 */ /* 0x001fe200078e0030 */
[----:B------:R-:W-:Y:S01]  /*3e00*/  LOP3.LUT R79, R80, 0xff00, R79, 0xf8, !PT ;  /* 0x0000ff00504f7812 */ /* 0x000fe200078ef84f */
[----:B------:R-:W-:Y:S01]  /*3e10*/  IMAD.U32 R82, R82, 0x10000, RZ ;  /* 0x0001000052527824 */ /* 0x000fe200078e00ff */
[-C--:B------:R-:W-:Y:S02]  /*3e20*/  F2FP.F16.E4M3.UNPACK_B R48, R49.reuse ;  /* 0x00000031ff30723e */ /* 0x080fe400020006ff */
[----:B------:R-:W-:Y:S02]  /*3e30*/  F2FP.F16.E4M3.UNPACK_B R80, R152.H1 ;  /* 0x00000098ff50723e */ /* 0x000fe400030006ff */
[----:B------:R-:W-:Y:S02]  /*3e40*/  LOP3.LUT R76, R76, 0xff0000, R77, 0xf8, !PT ;  /* 0x00ff00004c4c7812 */ /* 0x000fe400078ef84d */
[----:B------:R-:W-:Y:S01]  /*3e50*/  LOP3.LUT R77, R79, 0xff0000, R82, 0xf8, !PT ;  /* 0x00ff00004f4d7812 */ /* 0x000fe200078ef852 */
[----:B------:R-:W-:Y:S01]  /*3e60*/  HADD2.F32 R79, -RZ, R48.H1_H1 ;  /* 0x30000030ff4f7230 */ /* 0x000fe20000004100 */
[----:B------:R-:W-:Y:S01]  /*3e70*/  F2FP.F16.E4M3.UNPACK_B R82, R134.H1 ;  /* 0x00000086ff52723e */ /* 0x000fe200030006ff */
[----:B------:R-:W-:Y:S01]  /*3e80*/  HADD2.F32 R149, -RZ, R80.H0_H0 ;  /* 0x20000050ff957230 */ /* 0x000fe20000004100 */
[----:B------:R-:W-:Y:S01]  /*3e90*/  F2FP.F16.E4M3.UNPACK_B R49, R49.H1 ;  /* 0x00000031ff31723e */ /* 0x000fe200030006ff */
[----:B------:R-:W-:Y:S01]  /*3ea0*/  HADD2.F32 R48, -RZ, R48.H0_H0 ;  /* 0x20000030ff307230 */ /* 0x000fe20000004100 */
[----:B------:R-:W-:Y:S01]  /*3eb0*/  F2FP.F16.E4M3.UNPACK_B R152, R152 ;  /* 0x00000098ff98723e */ /* 0x000fe200020006ff */
        /* <DEDUP_REMOVED lines=12> */
[----:B------:R-:W-:Y:S01]  /*3f80*/  F2FP.F16.E4M3.UNPACK_B R78, R78 ;  /* 0x0000004eff4e723e */ /* 0x000fe200020006ff */
[----:B------:R-:W-:Y:S01]  /*3f90*/  FFMA.FTZ R48, R48, R83, -R155 ;  /* 0x0000005330307223 */ /* 0x000fe2000001089b */
[-C--:B------:R-:W-:Y:S01]  /*3fa0*/  FFMA.FTZ R155, R80, R82.reuse, -R149 ;  /* 0x00000052509b7223 */ /* 0x080fe20000010895 */
[----:B------:R-:W-:Y:S01]  /*3fb0*/  FFMA.FTZ R158, R81, R82, R154 ;  /* 0x00000052519e7223 */ /* 0x000fe2000001009a */
[----:B------:R-:W-:-:S02]  /*3fc0*/  HADD2.F32 R83, -RZ, R152.H1_H1 ;  /* 0x30000098ff537230 */ /* 0x000fc40000004100 */
[--C-:B------:R-:W-:Y:S02]  /*3fd0*/  HADD2.F32 R81, -RZ, R79.reuse.H0_H0 ;  /* 0x2000004fff517230 */ /* 0x100fe40000004100 */
[----:B------:R-:W-:Y:S02]  /*3fe0*/  HADD2.F32 R82, -RZ, R79.H1_H1 ;  /* 0x3000004fff527230 */ /* 0x000fe40000004100 */
[----:B------:R-:W-:Y:S02]  /*3ff0*/  HADD2.F32 R152, -RZ, R152.H0_H0 ;  /* 0x20000098ff987230 */ /* 0x000fe40000004100 */
[-C--:B------:R-:W-:Y:S01]  /*4000*/  FMUL.FTZ R149, R81, R83.reuse ;  /* 0x0000005351957220 */ /* 0x080fe20000410000 */
[--C-:B------:R-:W-:Y:S02]  /*4010*/  HADD2.F32 R80, -RZ, R78.reuse.H1_H1 ;  /* 0x3000004eff507230 */ /* 0x100fe40000004100 */
[----:B------:R-:W-:Y:S01]  /*4020*/  FMUL.FTZ R156, R82, R83 ;  /* 0x00000053529c7220 */ /* 0x000fe20000410000 */
[----:B------:R-:W-:-:S02]  /*4030*/  HADD2.F32 R79, -RZ, R78.H0_H0 ;  /* 0x2000004eff4f7230 */ /* 0x000fc40000004100 */
[--C-:B------:R-:W-:Y:S02]  /*4040*/  HADD2.F32 R78, -RZ, R134.reuse.H1_H1 ;  /* 0x30000086ff4e7230 */ /* 0x100fe40000004100 */
[-C--:B------:R-:W-:Y:S01]  /*4050*/  FMUL.FTZ R154, R80, R152.reuse ;  /* 0x00000098509a7220 */ /* 0x080fe20000410000 */
[----:B------:R-:W-:Y:S02]  /*4060*/  HADD2.F32 R134, -RZ, R134.H0_H0 ;  /* 0x20000086ff867230 */ /* 0x000fe40000004100 */
[----:B------:R-:W-:Y:S01]  /*4070*/  FMUL.FTZ R83, R79, R152 ;  /* 0x000000984f537220 */ /* 0x000fe20000410000 */
[-C--:B------:R-:W-:Y:S01]  /*4080*/  FFMA.FTZ R156, R81, R78.reuse, -R156 ;  /* 0x0000004e519c7223 */ /* 0x080fe2000001089c */
[----:B------:R-:W-:Y:S01]  /*4090*/  FFMA.FTZ R149, R82, R78, R149 ;  /* 0x0000004e52957223 */ /* 0x000fe20000010095 */
[-C--:B------:R-:W-:Y:S01]  /*40a0*/  FFMA.FTZ R78, R79, R134.reuse, -R154 ;  /* 0x000000864f4e7223 */ /* 0x080fe2000001089a */
[----:B------:R-:W-:Y:S01]  /*40b0*/  FFMA.FTZ R79, R80, R134, R83 ;  /* 0x00000086504f7223 */ /* 0x000fe20000010053 */
[----:B------:R-:W-:-:S02]  /*40c0*/  F2FP.F16.E4M3.UNPACK_B R82, R51.H1 ;  /* 0x00000033ff52723e */ /* 0x000fc400030006ff */
[----:B------:R-:W-:Y:S02]  /*40d0*/  F2FP.SATFINITE.E4M3.F32.PACK_AB_MERGE_C R80, R158, R155, RZ ;  /* 0x0000009b9e50723e */ /* 0x000fe400048070ff */
[-C--:B------:R-:W-:Y:S01]  /*40e0*/  F2FP.F16.E4M3.UNPACK_B R155, R77.reuse.H1 ;  /* 0x0000004dff9b723e */ /* 0x080fe200030006ff */
[--C-:B------:R-:W-:Y:S01]  /*40f0*/  HADD2.F32 R83, -RZ, R82.reuse.H0_H0 ;  /* 0x20000052ff537230 */ /* 0x100fe20000004100 */
[----:B------:R-:W-:Y:S01]  /*4100*/  F2FP.SATFINITE.E4M3.F32.PACK_AB_MERGE_C R161, R149, R156, RZ ;  /* 0x0000009c95a1723e */ /* 0x000fe200048070ff */
[----:B------:R-:W-:Y:S01]  /*4110*/  HADD2.F32 R82, -RZ, R82.H1_H1 ;  /* 0x30000052ff527230 */ /* 0x000fe20000004100 */
[----:B------:R-:W-:Y:S01]  /*4120*/  F2FP.F16.E4M3.UNPACK_B R149, R76.H1 ;  /* 0x0000004cff95723e */ /* 0x000fe200030006ff */
[--C-:B------:R-:W-:Y:S01]  /*4130*/  HADD2.F32 R157, -RZ, R155.reuse.H1_H1 ;  /* 0x3000009bff9d7230 */ /* 0x100fe20000004100 */
[----:B------:R-:W-:Y:S01]  /*4140*/  F2FP.F16.E4M3.UNPACK_B R81, R50.H1 ;  /* 0x00000032ff51723e */ /* 0x000fe200030006ff */
[----:B------:R-:W-:Y:S01]  /*4150*/  HADD2.F32 R155, -RZ, R155.H0_H0 ;  /* 0x2000009bff9b7230 */ /* 0x000fe20000004100 */
[----:B------:R-:W-:Y:S01]  /*4160*/  F2FP.F16.E4M3.UNPACK_B R154, R77 ;  /* 0x0000004dff9a723e */ /* 0x000fe200020006ff */
[----:B------:R-:W-:Y:S01]  /*4170*/  HADD2.F32 R152, -RZ, R149.H1_H1 ;  /* 0x30000095ff987230 */ /* 0x000fe20000004100 */
[----:B------:R-:W-:Y:S01]  /*4180*/  F2FP.F16.E4M3.UNPACK_B R134, R76 ;  /* 0x0000004cff86723e */ /* 0x000fe200020006ff */
[----:B------:R-:W-:-:S02]  /*4190*/  HADD2.F32 R77, -RZ, R81.H1_H1 ;  /* 0x30000051ff4d7230 */ /* 0x000fc40000004100 */
[----:B------:R-:W-:Y:S01]  /*41a0*/  FMUL.FTZ R76, R82, R157 ;  /* 0x0000009d524c7220 */ /* 0x000fe20000410000 */
[----:B------:R-:W-:Y:S01]  /*41b0*/  HADD2.F32 R156, -RZ, R154.H1_H1 ;  /* 0x3000009aff9c7230 */ /* 0x000fe20000004100 */
[----:B------:R-:W-:Y:S01]  /*41c0*/  F2FP.F16.E4M3.UNPACK_B R51, R51 ;  /* 0x00000033ff33723e */ /* 0x000fe200020006ff */
[----:B------:R-:W-:Y:S02]  /*41d0*/  HADD2.F32 R81, -RZ, R81.H0_H0 ;  /* 0x20000051ff517230 */ /* 0x000fe40000004100 */
[----:B------:R-:W-:Y:S01]  /*41e0*/  FFMA.FTZ R159, R83, R152, -R76 ;  /* 0x00000098539f7223 */ /* 0x000fe2000001084c */
[----:B------:R-:W-:Y:S02]  /*41f0*/  HADD2.F32 R76, -RZ, R134.H1_H1 ;  /* 0x30000086ff4c7230 */ /* 0x000fe40000004100 */
[----:B------:R-:W-:Y:S01]  /*4200*/  FMUL.FTZ R158, R77, R156 ;  /* 0x0000009c4d9e7220 */ /* 0x000fe20000410000 */
[----:B------:R-:W-:Y:S01]  /*4210*/  F2FP.F16.E4M3.UNPACK_B R50, R50 ;  /* 0x00000032ff32723e */ /* 0x000fe200020006ff */
[----:B------:R-:W-:Y:S01]  /*4220*/  FMUL.FTZ R156, R81, R156 ;  /* 0x0000009c519c7220 */ /* 0x000fe20000410000 */
[----:B------:R-:W-:Y:S01]  /*4230*/  FMUL.FTZ R157, R83, R157 ;  /* 0x0000009d539d7220 */ /* 0x000fe20000410000 */
[----:B------:R-:W-:Y:S01]  /*4240*/  FFMA.FTZ R158, R81, R76, -R158 ;  /* 0x0000004c519e7223 */ /* 0x000fe2000001089e */
[----:B------:R-:W-:-:S02]  /*4250*/  HADD2.F32 R154, -RZ, R154.H0_H0 ;  /* 0x2000009aff9a7230 */ /* 0x000fc40000004100 */
[----:B------:R-:W-:Y:S01]  /*4260*/  FFMA.FTZ R83, R77, R76, R156 ;  /* 0x0000004c4d537223 */ /* 0x000fe2000001009c */
[--C-:B------:R-:W-:Y:S02]  /*4270*/  HADD2.F32 R76, -RZ, R51.reuse.H0_H0 ;  /* 0x20000033ff4c7230 */ /* 0x100fe40000004100 */
[----:B------:R-:W-:Y:S01]  /*4280*/  FFMA.FTZ R160, R82, R152, R157 ;  /* 0x0000009852a07223 */ /* 0x000fe2000001009d */
[----:B------:R-:W-:Y:S01]  /*4290*/  HADD2.F32 R77, -RZ, R51.H1_H1 ;  /* 0x30000033ff4d7230 */ /* 0x000fe20000004100 */
[----:B------:R-:W-:Y:S01]  /*42a0*/  F2FP.SATFINITE.E4M3.F32.PACK_AB_MERGE_C R49, R49, R48, R80 ;  /* 0x000000303131723e */ /* 0x000fe20004807050 */
[--C-:B------:R-:W-:Y:S02]  /*42b0*/  HADD2.F32 R51, -RZ, R50.reuse.H0_H0 ;  /* 0x20000032ff337230 */ /* 0x100fe40000004100 */
[-C--:B------:R-:W-:Y:S01]  /*42c0*/  FMUL.FTZ R152, R76, R155.reuse ;  /* 0x0000009b4c987220 */ /* 0x080fe20000410000 */
[----:B------:R-:W-:Y:S02]  /*42d0*/  HADD2.F32 R50, -RZ, R50.H1_H1 ;  /* 0x30000032ff327230 */ /* 0x000fe40000004100 */
[----:B------:R-:W-:Y:S01]  /*42e0*/  FMUL.FTZ R157, R77, R155 ;  /* 0x0000009b4d9d7220 */ /* 0x000fe20000410000 */
[----:B------:R-:W-:-:S02]  /*42f0*/  HADD2.F32 R149, -RZ, R149.H0_H0 ;  /* 0x20000095ff957230 */ /* 0x000fc40000004100 */
[-C--:B------:R-:W-:Y:S01]  /*4300*/  FMUL.FTZ R81, R51, R154.reuse ;  /* 0x0000009a33517220 */ /* 0x080fe20000410000 */
[----:B------:R-:W-:Y:S02]  /*4310*/  HADD2.F32 R134, -RZ, R134.H0_H0 ;  /* 0x20000086ff867230 */ /* 0x000fe40000004100 */
[----:B------:R-:W-:Y:S01]  /*4320*/  FMUL.FTZ R82, R50, R154 ;  /* 0x0000009a32527220 */ /* 0x000fe20000410000 */
[----:B------:R-:W-:Y:S01]  /*4330*/  F2FP.SATFINITE.E4M3.F32.PACK_AB_MERGE_C R83, R83, R158, RZ ;  /* 0x0000009e5353723e */ /* 0x000fe200048070ff */
        /* <DEDUP_REMOVED lines=8> */
.L_x_2323:
[----:B------:R-:W-:Y:S05]  /*43c0*/  BSYNC B2 ;  /* 0x0000000000027941 */ /* 0x000fea0003800000 */
.L_x_2322:
[----:B------:R-:W-:Y:S01]  /*43d0*/  ULDC.64 UR4, c[0x0][0x2e8] ;  /* 0x0000ba0000047ab9 */ /* 0x000fe20000000a00 */
[----:B------:R-:W-:Y:S01]  /*43e0*/  ULDC.64 UR6, c[0x0][0x208] ;  /* 0x0000820000067ab9 */ /* 0x000fe20000000a00 */
[----:B------:R-:W-:-:S04]  /*43f0*/  IADD3 R76, P2, P6, R41, UR4, R151 ;  /* 0x00000004294c7c10 */ /* 0x000fc8000fe5e097 */
[----:B------:R-:W-:-:S05]  /*4400*/  IADD3.X R77, R107, UR5, R150, P2, P6 ;  /* 0x000000056b4d7c10 */ /* 0x000fca00097ec496 */
[----:B0-----:R3:W-:Y:S04]  /*4410*/  STG.E.128 desc[UR6][R76.64], R48 ;  /* 0x000000304c007986 */ /* 0x0017e8000c101d06 */
.L_x_2317:
[----:B------:R-:W-:Y:S05]  /*4420*/  BSYNC B1 ;  /* 0x0000000000017941 */ /* 0x000fea0003800000 */
.L_x_2316:
        /* <DEDUP_REMOVED lines=11> */
[----:B------:R-:W-:Y:S02]  /*44e0*/  SHF.R.U32.HI R81, RZ, 0x8, R73 ;  /* 0x00000008ff517819 */ /* 0x000fe40000011649 */
[----:B------:R-:W-:Y:S01]  /*44f0*/  LOP3.LUT R74, R75, 0xff0000ff, RZ, 0xc0, !PT ;  /* 0xff0000ff4b4a7812 */ /* 0x000fe200078ec0ff */
[----:B------:R-:W-:Y:S01]  /*4500*/  IMAD.SHL.U32 R79, R79, 0x100, RZ ;  /* 0x000001004f4f7824 */ /* 0x000fe200078e00ff */
[----:B------:R-:W-:Y:S01]  /*4510*/  SHF.R.U32.HI R78, RZ, 0x10, R75 ;  /* 0x00000010ff4e7819 */ /* 0x000fe2000001164b */
[----:B------:R-:W-:Y:S01]  /*4520*/  IMAD.SHL.U32 R75, R81, 0x100, RZ ;  /* 0x00000100514b7824 */ /* 0x000fe200078e00ff */
[----:B------:R-:W-:Y:S02]  /*4530*/  LOP3.LUT R72, R73, 0xff0000ff, RZ, 0xc0, !PT ;  /* 0xff0000ff49487812 */ /* 0x000fe400078ec0ff */
[----:B------:R-:W-:Y:S01]  /*4540*/  SHF.R.U32.HI R80, RZ, 0x10, R73 ;  /* 0x00000010ff507819 */ /* 0x000fe20000011649 */
[----:B--2---:R-:W-:Y:S01]  /*4550*/  IMAD.MOV.U32 R73, RZ, RZ, R48 ;  /* 0x000000ffff497224 */ /* 0x004fe200078e0030 */
[----:B------:R-:W-:Y:S01]  /*4560*/  LOP3.LUT R74, R74, 0xff00, R79, 0xf8, !PT ;  /* 0x0000ff004a4a7812 */ /* 0x000fe200078ef84f */
[----:B------:R-:W-:Y:S01]  /*4570*/  IMAD.U32 R79, R78, 0x10000, RZ ;  /* 0x000100004e4f7824 */ /* 0x000fe200078e00ff */
[----:B------:R-:W-:-:S02]  /*4580*/  F2FP.F16.E4M3.UNPACK_B R48, R49 ;  /* 0x00000031ff30723e */ /* 0x000fc400020006ff */
[----:B------:R-:W-:Y:S02]  /*4590*/  F2FP.F16.E4M3.UNPACK_B R78, R148.H1 ;  /* 0x00000094ff4e723e */ /* 0x000fe400030006ff */
[----:B------:R-:W-:Y:S01]  /*45a0*/  LOP3.LUT R72, R72, 0xff00, R75, 0xf8, !PT ;  /* 0x0000ff0048487812 */ /* 0x000fe200078ef84b */
[----:B------:R-:W-:Y:S01]  /*45b0*/  IMAD.U32 R75, R80, 0x10000, RZ ;  /* 0x00010000504b7824 */ /* 0x000fe200078e00ff */
[----:B------:R-:W-:Y:S01]  /*45c0*/  LOP3.LUT R82, R74, 0xff0000, R79, 0xf8, !PT ;  /* 0x00ff00004a527812 */ /* 0x000fe200078ef84f */
[----:B------:R-:W-:Y:S01]  /*45d0*/  HADD2.F32 R74, -RZ, R48.H1_H1 ;  /* 0x30000030ff4a7230 */ /* 0x000fe20000004100 */
[----:B------:R-:W-:Y:S01]  /*45e0*/  F2FP.F16.E4M3.UNPACK_B R79, R146.H1 ;  /* 0x00000092ff4f723e */ /* 0x000fe200030006ff */
[----:B------:R-:W-:Y:S01]  /*45f0*/  HADD2.F32 R83, -RZ, R78.H0_H0 ;  /* 0x2000004eff537230 */ /* 0x000fe20000004100 */
[----:B------:R-:W-:Y:S01]  /*4600*/  F2FP.F16.E4M3.UNPACK_B R49, R49.H1 ;  /* 0x00000031ff31723e */ /* 0x000fe200030006ff */
[----:B------:R-:W-:Y:S01]  /*4610*/  HADD2.F32 R48, -RZ, R48.H0_H0 ;  /* 0x20000030ff307230 */ /* 0x000fe20000004100 */
[----:B------:R-:W-:Y:S01]  /*4620*/  LOP3.LUT R72, R72, 0xff0000, R75, 0xf8, !PT ;  /* 0x00ff000048487812 */ /* 0x000fe200078ef84b */
[----:B------:R-:W-:-:S02]  /*4630*/  HADD2.F32 R80, -RZ, R78.H1_H1 ;  /* 0x3000004eff507230 */ /* 0x000fc40000004100 */
[-C--:B------:R-:W-:Y:S01]  /*4640*/  FMUL.FTZ R149, R74, R83.reuse ;  /* 0x000000534a957220 */ /* 0x080fe20000410000 */
[----:B------:R-:W-:Y:S01]  /*4650*/  HADD2.F32 R81, -RZ, R79.H0_H0 ;  /* 0x2000004fff517230 */ /* 0x000fe20000004100 */
[----:B------:R-:W-:Y:S01]  /*4660*/  F2FP.F16.E4M3.UNPACK_B R148, R148 ;  /* 0x00000094ff94723e */ /* 0x000fe200020006ff */
[--C-:B------:R-:W-:Y:S01]  /*4670*/  HADD2.F32 R78, -RZ, R49.reuse.H1_H1 ;  /* 0x30000031ff4e7230 */ /* 0x100fe20000004100 */
[----:B------:R-:W-:Y:S01]  /*4680*/  F2FP.F16.E4M3.UNPACK_B R146, R146 ;  /* 0x00000092ff92723e */ /* 0x000fe200020006ff */
[----:B------:R-:W-:Y:S02]  /*4690*/  HADD2.F32 R75, -RZ, R49.H0_H0 ;  /* 0x20000031ff4b7230 */ /* 0x000fe40000004100 */
[----:B------:R-:W-:Y:S01]  /*46a0*/  FMUL.FTZ R49, R48, R83 ;  /* 0x0000005330317220 */ /* 0x000fe20000410000 */
[----:B------:R-:W-:Y:S02]  /*46b0*/  HADD2.F32 R79, -RZ, R79.H1_H1 ;  /* 0x3000004fff4f7230 */ /* 0x000fe40000004100 */
[-C--:B------:R-:W-:Y:S01]  /*46c0*/  FMUL.FTZ R134, R78, R80.reuse ;  /* 0x000000504e867220 */ /* 0x080fe20000410000 */
[-C--:B------:R-:W-:Y:S01]  /*46d0*/  FFMA.FTZ R48, R48, R81.reuse, -R149 ;  /* 0x0000005130307223 */ /* 0x080fe20000010895 */
[----:B------:R-:W-:Y:S01]  /*46e0*/  FFMA.FTZ R49, R74, R81, R49 ;  /* 0x000000514a317223 */ /* 0x000fe20000010031 */
[-C--:B------:R-:W-:Y:S01]  /*46f0*/  F2FP.F16.E4M3.UNPACK_B R74, R73.reuse.H1 ;  /* 0x00000049ff4a723e */ /* 0x080fe200030006ff */
[C---:B------:R-:W-:Y:S01]  /*4700*/  FMUL.FTZ R83, R75.reuse, R80 ;  /* 0x000000504b537220 */ /* 0x040fe20000410000 */
[----:B------:R-:W-:Y:S01]  /*4710*/  F2FP.F16.E4M3.UNPACK_B R73, R73 ;  /* 0x00000049ff49723e */ /* 0x000fe200020006ff */
[----:B------:R-:W-:Y:S01]  /*4720*/  FFMA.FTZ R134, R75, R79, -R134 ;  /* 0x0000004f4b867223 */ /* 0x000fe20000010886 */
[----:B------:R-:W-:-:S02]  /*4730*/  HADD2.F32 R80, -RZ, R148.H1_H1 ;  /* 0x30000094ff507230 */ /* 0x000fc40000004100 */
[----:B------:R-:W-:Y:S01]  /*4740*/  FFMA.FTZ R149, R78, R79, R83 ;  /* 0x0000004f4e957223 */ /* 0x000fe20000010053 */
[----:B------:R-:W-:Y:S02]  /*4750*/  HADD2.F32 R148, -RZ, R148.H0_H0 ;  /* 0x20000094ff947230 */ /* 0x000fe40000004100 */
[--C-:B------:R-:W-:Y:S02]  /*4760*/  HADD2.F32 R78, -RZ, R74.reuse.H0_H0 ;  /* 0x2000004aff4e7230 */ /* 0x100fe40000004100 */
[----:B------:R-:W-:Y:S01]  /*4770*/  HADD2.F32 R79, -RZ, R74.H1_H1 ;  /* 0x3000004aff4f7230 */ /* 0x000fe20000004100 */
[----:B------:R-:W-:Y:S01]  /*4780*/  F2FP.SATFINITE.E4M3.F32.PACK_AB_MERGE_C R155, R149, R134, RZ ;  /* 0x00000086959b723e */ /* 0x000fe200048070ff */
[--C-:B------:R-:W-:Y:S01]  /*4790*/  HADD2.F32 R75, -RZ, R73.reuse.H1_H1 ;  /* 0x30000049ff4b7230 */ /* 0x100fe20000004100 */
[----:B------:R-:W-:Y:S01]  /*47a0*/  F2FP.F16.E4M3.UNPACK_B R134, R82.H1 ;  /* 0x00000052ff86723e */ /* 0x000fe200030006ff */
[----:B------:R-:W-:Y:S02]  /*47b0*/  HADD2.F32 R74, -RZ, R73.H0_H0 ;  /* 0x20000049ff4a7230 */ /* 0x000fe40000004100 */
[----:B------:R-:W-:Y:S01]  /*47c0*/  FMUL.FTZ R83, R79, R80 ;  /* 0x000000504f537220 */ /* 0x000fe20000410000 */
[----:B------:R-:W-:-:S02]  /*47d0*/  HADD2.F32 R73, -RZ, R146.H1_H1 ;  /* 0x30000092ff497230 */ /* 0x000fc40000004100 */
[----:B------:R-:W-:Y:S01]  /*47e0*/  FMUL.FTZ R81, R75, R148 ;  /* 0x000000944b517220 */ /* 0x000fe20000410000 */
[----:B------:R-:W-:Y:S02]  /*47f0*/  HADD2.F32 R146, -RZ, R146.H0_H0 ;  /* 0x20000092ff927230 */ /* 0x000fe40000004100 */
[----:B------:R-:W-:Y:S01]  /*4800*/  FMUL.FTZ R80, R78, R80 ;  /* 0x000000504e507220 */ /* 0x000fe20000410000 */
[----:B------:R-:W-:Y:S01]  /*4810*/  FMUL.FTZ R148, R74, R148 ;  /* 0x000000944a947220 */ /* 0x000fe20000410000 */
[-C--:B------:R-:W-:Y:S01]  /*4820*/  FFMA.FTZ R83, R78, R73.reuse, -R83 ;  /* 0x000000494e537223 */ /* 0x080fe20000010853 */
[----:B------:R-:W-:Y:S01]  /*4830*/  F2FP.SATFINITE.E4M3.F32.PACK_AB_MERGE_C R49, R49, R48, R155 ;  /* 0x000000303131723e */ /* 0x000fe2000480709b */
[----:B------:R-:W-:Y:S01]  /*4840*/  FFMA.FTZ R80, R79, R73, R80 ;  /* 0x000000494f507223 */ /* 0x000fe20000010050 */
[-C--:B------:R-:W-:Y:S01]  /*4850*/  FFMA.FTZ R150, R75, R146.reuse, R148 ;  /* 0x000000924b967223 */ /* 0x080fe20000010094 */
[----:B------:R-:W-:Y:S01]  /*4860*/  F2FP.F16.E4M3.UNPACK_B R75, R51.H1 ;  /* 0x00000033ff4b723e */ /* 0x000fe200030006ff */
[----:B------:R-:W-:Y:S01]  /*4870*/  FFMA.FTZ R73, R74, R146, -R81 ;  /* 0x000000924a497223 */ /* 0x000fe20000010851 */
[----:B------:R-:W-:Y:S01]  /*4880*/  F2FP.F16.E4M3.UNPACK_B R81, R72.H1 ;  /* 0x00000048ff51723e */ /* 0x000fe200030006ff */
[----:B------:R-:W-:Y:S01]  /*4890*/  HADD2.F32 R148, -RZ, R134.H1_H1 ;  /* 0x30000086ff947230 */ /* 0x000fe20000004100 */
[----:B------:R-:W-:Y:S01]  /*48a0*/  F2FP.SATFINITE.E4M3.F32.PACK_AB_MERGE_C R154, R80, R83, RZ ;  /* 0x00000053509a723e */ /* 0x000fe200048070ff */
[--C-:B------:R-:W-:Y:S01]  /*48b0*/  HADD2.F32 R79, -RZ, R75.reuse.H1_H1 ;  /* 0x3000004bff4f7230 */ /* 0x100fe20000004100 */
[----:B------:R-:W-:Y:S01]  /*48c0*/  F2FP.F16.E4M3.UNPACK_B R74, R50.H1 ;  /* 0x00000032ff4a723e */ /* 0x000fe200030006ff */
[----:B------:R-:W-:Y:S01]  /*48d0*/  HADD2.F32 R78, -RZ, R75.H0_H0 ;  /* 0x2000004bff4e7230 */ /* 0x000fe20000004100 */
        /* <DEDUP_REMOVED lines=21> */
[----:B------:R-:W-:Y:S01]  /*4a30*/  HADD2.F32 R51, -RZ, R50.H0_H0 ;  /* 0x20000032ff337230 */ /* 0x000fe20000004100 */
[----:B------:R-:W-:Y:S01]  /*4a40*/  F2FP.SATFINITE.E4M3.F32.PACK_AB_MERGE_C R146, R146, R149, RZ ;  /* 0x000000959292723e */ /* 0x000fe200048070ff */
[----:B------:R-:W-:Y:S01]  /*4a50*/  HADD2.F32 R75, -RZ, R134.H0_H0 ;  /* 0x20000086ff4b7230 */ /* 0x000fe20000004100 */
[----:B------:R-:W-:Y:S01]  /*4a60*/  F2FP.SATFINITE.E4M3.F32.PACK_AB_MERGE_C R148, R151, R148, RZ ;  /* 0x000000949794723e */ /* 0x000fe200048070ff */
[----:B------:R-:W-:-:S02]  /*4a70*/  HADD2.F32 R50, -RZ, R50.H1_H1 ;  /* 0x30000032ff327230 */ /* 0x000fc40000004100 */
[----:B------:R-:W-:Y:S02]  /*4a80*/  HADD2.F32 R81, -RZ, R81.H0_H0 ;  /* 0x20000051ff517230 */ /* 0x000fe40000004100 */
[----:B------:R-:W-:Y:S01]  /*4a90*/  FMUL.FTZ R79, R74, R75 ;  /* 0x0000004b4a4f7220 */ /* 0x000fe20000410000 */
[----:B------:R-:W-:Y:S02]  /*4aa0*/  HADD2.F32 R80, -RZ, R80.H0_H0 ;  /* 0x20000050ff507230 */ /* 0x000fe40000004100 */
[----:B------:R-:W-:Y:S01]  /*4ab0*/  FMUL.FTZ R78, R50, R83 ;  /* 0x00000053324e7220 */ /* 0x000fe20000410000 */
[C---:B------:R-:W-:Y:S01]  /*4ac0*/  FMUL.FTZ R75, R72.reuse, R75 ;  /* 0x0000004b484b7220 */ /* 0x040fe20000410000 */
[C---:B------:R-:W-:Y:S01]  /*4ad0*/  FMUL.FTZ R83, R51.reuse, R83 ;  /* 0x0000005333537220 */ /* 0x040fe20000410000 */
[-C--:B------:R-:W-:Y:S01]  /*4ae0*/  FFMA.FTZ R79, R72, R81.reuse, -R79 ;  /* 0x00000051484f7223 */ /* 0x080fe2000001084f */
[-C--:B------:R-:W-:Y:S01]  /*4af0*/  FFMA.FTZ R78, R51, R80.reuse, -R78 ;  /* 0x00000050334e7223 */ /* 0x080fe2000001084e */
[----:B------:R-:W-:Y:S01]  /*4b00*/  FFMA.FTZ R74, R74, R81, R75 ;  /* 0x000000514a4a7223 */ /* 0x000fe2000001004b */
[----:B------:R-:W-:-:S04]  /*4b10*/  FFMA.FTZ R83, R50, R80, R83 ;  /* 0x0000005032537223 */ /* 0x000fc80000010053 */
[----:B------:R-:W-:Y:S02]  /*4b20*/  F2FP.SATFINITE.E4M3.F32.PACK_AB_MERGE_C R51, R74, R79, R148 ;  /* 0x0000004f4a33723e */ /* 0x000fe40004807094 */
[----:B------:R-:W-:-:S07]  /*4b30*/  F2FP.SATFINITE.E4M3.F32.PACK_AB_MERGE_C R50, R83, R78, R146 ;  /* 0x0000004e5332723e */ /* 0x000fce0004807092 */
.L_x_2329:
[----:B------:R-:W-:Y:S05]  /*4b40*/  BSYNC B3 ;  /* 0x0000000000037941 */ /* 0x000fea0003800000 */
.L_x_2328:
[----:B------:R-:W-:Y:S01]  /*4b50*/  ULDC.64 UR4, c[0x0][0x2e8] ;  /* 0x0000ba0000047ab9 */ /* 0x000fe20000000a00 */
[----:B------:R-:W-:Y:S01]  /*4b60*/  ULDC.64 UR6, c[0x0][0x208] ;  /* 0x0000820000067ab9 */ /* 0x000fe20000000a00 */
[----:B------:R-:W-:-:S04]  /*4b70*/  IADD3 R72, P2, P3, R77, UR4, R44 ;  /* 0x000000044d487c10 */ /* 0x000fc8000fb5e02c */
[----:B------:R-:W-:-:S05]  /*4b80*/  IADD3.X R73, R76, UR5, R40, P2, P3 ;  /* 0x000000054c497c10 */ /* 0x000fca00097e6428 */
[----:B--2---:R3:W-:Y:S04]  /*4b90*/  STG.E.128 desc[UR6][R72.64], R48 ;  /* 0x0000003048007986 */ /* 0x0047e8000c101d06 */
.L_x_2327:
[----:B------:R-:W-:Y:S05]  /*4ba0*/  BSYNC B2 ;  /* 0x0000000000027941 */ /* 0x000fea0003800000 */
.L_x_2326:
        /* <DEDUP_REMOVED lines=98> */
[----:B------:R-:W-:Y:S01]  /*51d0*/  HADD2.F32 R75, -RZ, R75.H0_H0 ;  /* 0x2000004bff4b7230 */ /* 0x000fe20000004100 */
[----:B------:R-:W-:Y:S01]  /*51e0*/  F2FP.SATFINITE.E4M3.F32.PACK_AB_MERGE_C R48, R82, R81, R144 ;  /* 0x000000515230723e */ /* 0x000fe20004807090 */
        /* <DEDUP_REMOVED lines=12> */
.L_x_2331:
[----:B------:R-:W-:Y:S05]  /*52b0*/  BSYNC B2 ;  /* 0x0000000000027941 */ /* 0x000fea0003800000 */
.L_x_2330:
[----:B------:R-:W-:Y:S01]  /*52c0*/  ULDC.64 UR4, c[0x0][0x2e8] ;  /* 0x0000ba0000047ab9 */ /* 0x000fe20000000a00 */
[----:B------:R-:W-:Y:S01]  /*52d0*/  ULDC.64 UR6, c[0x0][0x208] ;  /* 0x0000820000067ab9 */ /* 0x000fe20000000a00 */
[----:B------:R-:W-:-:S04]  /*52e0*/  IADD3 R68, P2, P3, R41, UR4, R77 ;  /* 0x0000000429447c10 */ /* 0x000fc8000fb5e04d */
[----:B------:R-:W-:-:S05]  /*52f0*/  IADD3.X R69, R107, UR5, R76, P2, P3 ;  /* 0x000000056b457c10 */ /* 0x000fca00097e644c */
[----:B0-----:R4:W-:Y:S04]  /*5300*/  STG.E.128 desc[UR6][R68.64], R48 ;  /* 0x0000003044007986 */ /* 0x0019e8000c101d06 */
.L_x_2325:
[----:B------:R-:W-:Y:S05]  /*5310*/  BSYNC B1 ;  /* 0x0000000000017941 */ /* 0x000fea0003800000 */
.L_x_2324:
        /* <DEDUP_REMOVED lines=114> */
.L_x_2337:
[----:B------:R-:W-:Y:S05]  /*5a40*/  BSYNC B3 ;  /* 0x0000000000037941 */ /* 0x000fea0003800000 */
.L_x_2336:
[----:B------:R-:W-:Y:S01]  /*5a50*/  ULDC.64 UR4, c[0x0][0x2e8] ;  /* 0x0000ba0000047ab9 */ /* 0x000fe20000000a00 */
[----:B------:R-:W-:Y:S01]  /*5a60*/  ULDC.64 UR6, c[0x0][0x208] ;  /* 0x0000820000067ab9 */ /* 0x000fe20000000a00 */
[----:B------:R-:W-:-:S04]  /*5a70*/  IADD3 R64, P2, P3, R69, UR4, R44 ;  /* 0x0000000445407c10 */ /* 0x000fc8000fb5e02c */
[----:B------:R-:W-:-:S05]  /*5a80*/  IADD3.X R65, R68, UR5, R40, P2, P3 ;  /* 0x0000000544417c10 */ /* 0x000fca00097e6428 */
[----:B--2---:R4:W-:Y:S04]  /*5a90*/  STG.E.128 desc[UR6][R64.64], R48 ;  /* 0x0000003040007986 */ /* 0x0049e8000c101d06 */
.L_x_2335:
[----:B------:R-:W-:Y:S05]  /*5aa0*/  BSYNC B2 ;  /* 0x0000000000027941 */ /* 0x000fea0003800000 */
.L_x_2334:
        /* <DEDUP_REMOVED lines=112> */
.L_x_2339:
[----:B------:R-:W-:Y:S05]  /*61b0*/  BSYNC B2 ;  /* 0x0000000000027941 */ /* 0x000fea0003800000 */
.L_x_2338:
[----:B------:R-:W-:Y:S01]  /*61c0*/  ULDC.64 UR4, c[0x0][0x2e8] ;  /* 0x0000ba0000047ab9 */ /* 0x000fe20000000a00 */
[----:B------:R-:W-:Y:S01]  /*61d0*/  ULDC.64 UR6, c[0x0][0x208] ;  /* 0x0000820000067ab9 */ /* 0x000fe20000000a00 */
[----:B------:R-:W-:-:S04]  /*61e0*/  IADD3 R60, P2, P3, R41, UR4, R69 ;  /* 0x00000004293c7c10 */ /* 0x000fc8000fb5e045 */
[----:B------:R-:W-:-:S05]  /*61f0*/  IADD3.X R61, R107, UR5, R68, P2, P3 ;  /* 0x000000056b3d7c10 */ /* 0x000fca00097e6444 */
[----:B0-----:R0:W-:Y:S04]  /*6200*/  STG.E.128 desc[UR6][R60.64], R48 ;  /* 0x000000303c007986 */ /* 0x0011e8000c101d06 */
.L_x_2333:
[----:B------:R-:W-:Y:S05]  /*6210*/  BSYNC B1 ;  /* 0x0000000000017941 */ /* 0x000fea0003800000 */
.L_x_2332:
        /* <DEDUP_REMOVED lines=114> */
.L_x_2344:
[----:B------:R-:W-:Y:S05]  /*6940*/  BSYNC B2 ;  /* 0x0000000000027941 */ /* 0x000fea0003800000 */
.L_x_2343:
[----:B------:R-:W-:Y:S01]  /*6950*/  ULDC.64 UR4, c[0x0][0x2e8] ;  /* 0x0000ba0000047ab9 */ /* 0x000fe20000000a00 */
[----:B------:R-:W-:Y:S01]  /*6960*/  ULDC.64 UR6, c[0x0][0x208] ;  /* 0x0000820000067ab9 */ /* 0x000fe20000000a00 */
[----:B------:R-:W-:-:S04]  /*6970*/  IADD3 R56, P2, P3, R126, UR4, R44 ;  /* 0x000000047e387c10 */ /* 0x000fc8000fb5e02c */
[----:B------:R-:W-:-:S05]  /*6980*/  IADD3.X R57, R129, UR5, R40, P2, P3 ;  /* 0x0000000581397c10 */ /* 0x000fca00097e6428 */
[----:B--2---:R0:W-:Y:S04]  /*6990*/  STG.E.128 desc[UR6][R56.64], R48 ;  /* 0x0000003038007986 */ /* 0x0041e8000c101d06 */
.L_x_2342:
[----:B------:R-:W-:Y:S05]  /*69a0*/  BSYNC B1 ;  /* 0x0000000000017941 */ /* 0x000fea0003800000 */
.L_x_2341:
        /* <DEDUP_REMOVED lines=24> */
[----:B------:R-:W-:Y:S02]  /*6b30*/  F2FP.F16.E4M3.UNPACK_B R50, R49 ;  /* 0x00000031ff32723e */ /* 0x000fe400020006ff */
        /* <DEDUP_REMOVED lines=8> */
[C---:B------:R-:W-:Y:S01]  /*6bc0*/  FMUL.FTZ R61, R51.reuse, R58 ;  /* 0x0000003a333d7220 */ /* 0x040fe20000410000 */
        /* <DEDUP_REMOVED lines=80> */
.L_x_2346:
[----:B------:R-:W-:Y:S05]  /*70d0*/  BSYNC B1 ;  /* 0x0000000000017941 */ /* 0x000fea0003800000 */
.L_x_2345:
[----:B------:R-:W-:Y:S01]  /*70e0*/  ULDC.64 UR4, c[0x0][0x2e8] ;  /* 0x0000ba0000047ab9 */ /* 0x000fe20000000a00 */
[----:B------:R-:W-:Y:S01]  /*70f0*/  ULDC.64 UR6, c[0x0][0x208] ;  /* 0x0000820000067ab9 */ /* 0x000fe20000000a00 */
[----:B------:R-:W-:-:S04]  /*7100*/  IADD3 R52, P2, P3, R41, UR4, R126 ;  /* 0x0000000429347c10 */ /* 0x000fc8000fb5e07e */
[----:B------:R-:W-:-:S05]  /*7110*/  IADD3.X R53, R107, UR5, R129, P2, P3 ;  /* 0x000000056b357c10 */ /* 0x000fca00097e6481 */
[----:B0-----:R0:W-:Y:S01]  /*7120*/  STG.E.128 desc[UR6][R52.64], R48 ;  /* 0x0000003034007986 */ /* 0x0011e2000c101d06 */
[----:B------:R-:W-:Y:S05]  /*7130*/  BRA `(.L_x_2340) ;  /* 0x0000004c009c7947 */ /* 0x000fea0003800000 */
.L_x_2304:
[C---:B------:R-:W-:Y:S01]  /*7140*/  ISETP.GE.AND P5, PT, R228.reuse, R119, PT ;  /* 0x00000077e400720c */ /* 0x040fe20003fa6270 */
[C---:B------:R-:W-:Y:S01]  /*7150*/  VIADD R52, R228.reuse, 0xc0 ;  /* 0x000000c0e4347836 */ /* 0x040fe20000000000 */
[----:B------:R-:W-:Y:S01]  /*7160*/  P2R R61, PR, RZ, 0x1 ;  /* 0x00000001ff3d7803 */ /* 0x000fe20000000000 */
[----:B------:R-:W-:Y:S01]  /*7170*/  VIADD R60, R228, 0x40 ;  /* 0x00000040e43c7836 */ /* 0x000fe20000000000 */
[----:B------:R-:W-:Y:S01]  /*7180*/  ISETP.GE.OR P5, PT, R18, R128, P5 ;  /* 0x000000801200720c */ /* 0x000fe20002fa6670 */
[----:B------:R-:W-:Y:S01]  /*7190*/  VIADD R62, R228, 0x80 ;  /* 0x00000080e43e7836 */ /* 0x000fe20000000000 */
[----:B------:R-:W-:-:S11]  /*71a0*/  ULDC.64 UR6, c[0x0][0x208] ;  /* 0x0000820000067ab9 */ /* 0x000fd60000000a00 */
        /* <DEDUP_REMOVED lines=51> */
[----:B------:R-:W-:Y:S01]  /*74e0*/  CS2R R52, SRZ ;  /* 0x0000000000347805 */ /* 0x000fe2000001ff00 */
[----:B------:R-:W-:Y:S01]  /*74f0*/  @!P3 IMAD.X R85, R48, 0x1, R85, P6 ;  /* 0x000000013055b824 */ /* 0x000fe200030e0655 */
[----:B------:R-:W-:Y:S02]  /*7500*/  CS2R R48, SRZ ;  /* 0x0000000000307805 */ /* 0x000fe4000001ff00 */
[----:B------:R-:W-:Y:S02]  /*7510*/  CS2R R60, SRZ ;  /* 0x00000000003c7805 */ /* 0x000fe4000001ff00 */
[----:B------:R0:W2:Y:S04]  /*7520*/  @!P5 LDG.E.128 R52, desc[UR6][R58.64] ;  /* 0x000000063a34d981 */ /* 0x0000a8000c1e1d00 */
[----:B------:R1:W3:Y:S04]  /*7530*/  @!P5 LDG.E.128 R48, desc[UR6][R56.64] ;  /* 0x000000063830d981 */ /* 0x0002e8000c1e1d00 */
[----:B------:R4:W5:Y:S01]  /*7540*/  @!P4 LDG.E.128 R60, desc[UR6][R66.64] ;  /* 0x00000006423cc981 */ /* 0x000962000c1e1d00 */
[----:B0-----:R-:W-:-:S02]  /*7550*/  CS2R R58, SRZ ;  /* 0x00000000003a7805 */ /* 0x001fc4000001ff00 */
[----:B-1----:R-:W-:Y:S02]  /*7560*/  CS2R R56, SRZ ;  /* 0x0000000000387805 */ /* 0x002fe4000001ff00 */
[----:B----4-:R-:W-:-:S04]  /*7570*/  CS2R R66, SRZ ;  /* 0x0000000000427805 */ /* 0x010fc8000001ff00 */
[----:B------:R0:W4:Y:S01]  /*7580*/  @!P4 LDG.E.128 R56, desc[UR6][R64.64] ;  /* 0x000000064038c981 */ /* 0x000122000c1e1d00 */
[----:B------:R-:W-:Y:S02]  /*7590*/  CS2R R70, SRZ ;  /* 0x0000000000467805 */ /* 0x000fe4000001ff00 */
[----:B------:R-:W-:Y:S02]  /*75a0*/  CS2R R72, SRZ ;  /* 0x0000000000487805 */ /* 0x000fe4000001ff00 */
[----:B------:R-:W-:Y:S02]  /*75b0*/  CS2R R74, SRZ ;  /* 0x00000000004a7805 */ /* 0x000fe4000001ff00 */
[----:B------:R-:W-:Y:S02]  /*75c0*/  CS2R R76, SRZ ;  /* 0x00000000004c7805 */ /* 0x000fe4000001ff00 */
[----:B------:R-:W-:Y:S02]  /*75d0*/  CS2R R78, SRZ ;  /* 0x00000000004e7805 */ /* 0x000fe4000001ff00 */
[----:B------:R-:W4:Y:S01]  /*75e0*/  @!P2 LDG.E.128 R72, desc[UR6][R80.64] ;  /* 0x000000065048a981 */ /* 0x000f22000c1e1d00 */
[----:B0-----:R-:W-:-:S03]  /*75f0*/  CS2R R64, SRZ ;  /* 0x0000000000407805 */ /* 0x001fc6000001ff00 */
[----:B------:R-:W4:Y:S04]  /*7600*/  @!P2 LDG.E.128 R76, desc[UR6][R82.64] ;  /* 0x00000006524ca981 */ /* 0x000f28000c1e1d00 */
[----:B------:R0:W4:Y:S02]  /*7610*/  @!P3 LDG.E.128 R64, desc[UR6][R68.64] ;  /* 0x000000064440b981 */ /* 0x000124000c1e1d00 */
[----:B0-----:R-:W-:-:S06]  /*7620*/  CS2R R68, SRZ ;  /* 0x0000000000447805 */ /* 0x001fcc000001ff00 */
[----:B------:R-:W4:Y:S01]  /*7630*/  @!P3 LDG.E.128 R68, desc[UR6][R84.64] ;  /* 0x000000065444b981 */ /* 0x000f22000c1e1d00 */
[----:B------:R-:W-:-:S04]  /*7640*/  ULOP3.LUT UR4, UR60, 0x1, URZ, 0xfc, !UPT ;  /* 0x000000013c047892 */ /* 0x000fc8000f8efc3f */
[----:B------:R-:W-:-:S06]  /*7650*/  UISETP.NE.AND UP0, UPT, UR4, 0x3, UPT ;  /* 0x000000030400788c */ /* 0x000fcc000bf05270 */
[----:B------:R-:W-:Y:S02]  /*7660*/  PLOP3.LUT P5, PT, PT, PT, UP0, 0x80, 0x0 ;  /* 0x000000000000781c */ /* 0x000fe40003faf008 */
[----:B------:R-:W-:Y:S01]  /*7670*/  ISETP.GE.AND P2, PT, R18, R128, PT ;  /* 0x000000801200720c */ /* 0x000fe20003f46270 */
[----:B--2---:R-:W-:Y:S02]  /*7680*/  IMAD.MOV.U32 R161, RZ, RZ, R52 ;  /* 0x000000ffffa17224 */ /* 0x004fe400078e0034 */
[----:B------:R-:W-:Y:S02]  /*7690*/  IMAD.MOV.U32 R159, RZ, RZ, R54 ;  /* 0x000000ffff9f7224 */ /* 0x000fe400078e0036 */
[----:B---3--:R-:W-:Y:S02]  /*76a0*/  IMAD.MOV.U32 R160, RZ, RZ, R48 ;  /* 0x000000ffffa07224 */ /* 0x008fe400078e0030 */
[----:B------:R-:W-:Y:S02]  /*76b0*/  IMAD.MOV.U32 R158, RZ, RZ, R50 ;  /* 0x000000ffff9e7224 */ /* 0x000fe400078e0032 */
[----:B-----5:R-:W-:-:S02]  /*76c0*/  IMAD.MOV.U32 R153, RZ, RZ, R60 ;  /* 0x000000ffff997224 */ /* 0x020fc400078e003c */
[----:B------:R-:W-:Y:S02]  /*76d0*/  IMAD.MOV.U32 R154, RZ, RZ, R62 ;  /* 0x000000ffff9a7224 */ /* 0x000fe400078e003e */
[----:B----4-:R-:W-:Y:S02]  /*76e0*/  IMAD.MOV.U32 R151, RZ, RZ, R56 ;  /* 0x000000ffff977224 */ /* 0x010fe400078e0038 */
        /* <DEDUP_REMOVED lines=11> */
.L_x_2347:
        /* <DEDUP_REMOVED lines=9> */
.L_x_2622:
[----:B------:R-:W-:Y:S05]  /*7830*/  BSYNC B1 ;  /* 0x0000000000017941 */ /* 0x000fea0003800000 */
.L_x_2348:
        /* <DEDUP_REMOVED lines=24> */
[----:B------:R-:W-:-:S05]  /*79c0*/  LOP3.LUT R81, R81, R20, RZ, 0x3c, !PT ;  /* 0x0000001451517212 */ /* 0x000fca00078e3cff */
[----:B------:R-:W-:Y:S02]  /*79d0*/  IMAD.IADD R80, R82, 0x1, R81 ;  /* 0x0000000152507824 */ /* 0x000fe400078e0251 */
[C---:B------:R-:W-:Y:S02]  /*79e0*/  IMAD R81, R17.reuse, 0x7000, R116 ;  /* 0x0000700011517824 */ /* 0x040fe400078e0274 */
        /* <DEDUP_REMOVED lines=28> */
[----:B------:R-:W-:Y:S01]  /*7bb0*/  LOP3.LUT R50, R48, 0xff0000, R53, 0xf8, !PT ;  /* 0x00ff000030327812 */ /* 0x000fe200078ef835 */
[----:B------:R-:W-:Y:S01]  /*7bc0*/  IMAD.U32 R53, R166, 0x10000, RZ ;  /* 0x00010000a6357824 */ /* 0x000fe200078e00ff */
[----:B------:R-:W-:-:S02]  /*7bd0*/  F2FP.F16.E4M3.UNPACK_B R166, R161.H1 ;  /* 0x000000a1ffa6723e */ /* 0x000fc400030006ff */
[----:B--2---:R-:W-:Y:S02]  /*7be0*/  F2FP.F16.E4M3.UNPACK_B R55, R84.H1 ;  /* 0x00000054ff37723e */ /* 0x004fe400030006ff */
[----:B-1----:R-:W-:Y:S02]  /*7bf0*/  F2FP.F16.E4M3.UNPACK_B R54, R80.H1 ;  /* 0x00000050ff36723e */ /* 0x002fe400030006ff */
[----:B------:R-:W-:Y:S01]  /*7c00*/  LOP3.LUT R169, R164, 0xff00, R165, 0xf8, !PT ;  /* 0x0000ff00a4a97812 */ /* 0x000fe200078ef8a5 */
[----:B------:R-:W-:Y:S01]  /*7c10*/  HADD2.F32 R165, -RZ, R166.H0_H0 ;  /* 0x200000a6ffa57230 */ /* 0x000fe20000004100 */
[----:B------:R-:W-:Y:S01]  /*7c20*/  LOP3.LUT R48, R52, 0xff0000, R53, 0xf8, !PT ;  /* 0x00ff000034307812 */ /* 0x000fe200078ef835 */
[----:B------:R-:W-:Y:S01]  /*7c30*/  HADD2.F32 R53, -RZ, R55.H0_H0 ;  /* 0x20000037ff357230 */ /* 0x000fe20000004100 */
[----:B------:R-:W-:Y:S01]  /*7c40*/  F2FP.F16.E4M3.UNPACK_B R163, R160.H1 ;  /* 0x000000a0ffa3723e */ /* 0x000fe200030006ff */
[----:B------:R-:W-:Y:S01]  /*7c50*/  HADD2.F32 R52, -RZ, R54.H0_H0 ;  /* 0x20000036ff347230 */ /* 0x000fe20000004100 */
[----:B------:R-:W-:Y:S01]  /*7c60*/  LOP3.LUT R51, R167, 0xff0000, R168, 0xf8, !PT ;  /* 0x00ff0000a7337812 */ /* 0x000fe200078ef8a8 */
[----:B------:R-:W-:-:S02]  /*7c70*/  HADD2.F32 R168, -RZ, R166.H1_H1 ;  /* 0x300000a6ffa87230 */ /* 0x000fc40000004100 */
[CC--:B------:R-:W-:Y:S01]  /*7c80*/  FMUL.FTZ R171, R53.reuse, R165.reuse ;  /* 0x000000a535ab7220 */ /* 0x0c0fe20000410000 */
[--C-:B------:R-:W-:Y:S02]  /*7c90*/  HADD2.F32 R164, -RZ, R163.reuse.H0_H0 ;  /* 0x200000a3ffa47230 */ /* 0x100fe40000004100 */
[C---:B------:R-:W-:Y:S01]  /*7ca0*/  FMUL.FTZ R172, R52.reuse, R165 ;  /* 0x000000a534ac7220 */ /* 0x040fe20000410000 */
[----:B------:R-:W-:Y:S01]  /*7cb0*/  HADD2.F32 R165, -RZ, R163.H1_H1 ;  /* 0x300000a3ffa57230 */ /* 0x000fe20000004100 */
[----:B------:R-:W-:Y:S01]  /*7cc0*/  F2FP.F16.E4M3.UNPACK_B R166, R161 ;  /* 0x000000a1ffa6723e */ /* 0x000fe200020006ff */
[----:B------:R-:W-:Y:S02]  /*7cd0*/  HADD2.F32 R163, -RZ, R55.H1_H1 ;  /* 0x30000037ffa37230 */ /* 0x000fe40000004100 */
[-C--:B------:R-:W-:Y:S01]  /*7ce0*/  FFMA.FTZ R52, R52, R164.reuse, -R171 ;  /* 0x000000a434347223 */ /* 0x080fe200000108ab */
[----:B------:R-:W-:Y:S01]  /*7cf0*/  FFMA.FTZ R53, R53, R164, R172 ;  /* 0x000000a435357223 */ /* 0x000fe200000100ac */
[----:B------:R-:W-:Y:S01]  /*7d00*/  HADD2.F32 R54, -RZ, R54.H1_H1 ;  /* 0x30000036ff367230 */ /* 0x000fe20000004100 */
[----:B------:R-:W-:Y:S01]  /*7d10*/  F2FP.F16.E4M3.UNPACK_B R164, R160 ;  /* 0x000000a0ffa4723e */ /* 0x000fe200020006ff */
[----:B------:R-:W-:Y:S01]  /*7d20*/  FMUL.FTZ R55, R163, R168 ;  /* 0x000000a8a3377220 */ /* 0x000fe20000410000 */
[----:B------:R-:W-:Y:S01]  /*7d30*/  F2FP.F16.E4M3.UNPACK_B R160, R80 ;  /* 0x00000050ffa0723e */ /* 0x000fe200020006ff */
[----:B------:R-:W-:Y:S01]  /*7d40*/  HADD2.F32 R167, -RZ, R166.H0_H0 ;  /* 0x200000a6ffa77230 */ /* 0x000fe20000004100 */
[----:B------:R-:W-:Y:S01]  /*7d50*/  F2FP.F16.E4M3.UNPACK_B R84, R84 ;  /* 0x00000054ff54723e */ /* 0x000fe200020006ff */
[C---:B------:R-:W-:Y:S01]  /*7d60*/  FMUL.FTZ R168, R54.reuse, R168 ;  /* 0x000000a836a87220 */ /* 0x040fe20000410000 */
[-C--:B------:R-:W-:Y:S01]  /*7d70*/  FFMA.FTZ R55, R54, R165.reuse, -R55 ;  /* 0x000000a536377223 */ /* 0x080fe20000010837 */
[----:B------:R-:W-:Y:S01]  /*7d80*/  HADD2.F32 R80, -RZ, R160.H0_H0 ;  /* 0x200000a0ff507230 */ /* 0x000fe20000004100 */
[----:B------:R-:W-:Y:S01]  /*7d90*/  LOP3.LUT R49, R169, 0xff0000, R170, 0xf8, !PT ;  /* 0x00ff0000a9317812 */ /* 0x000fe200078ef8aa */
[----:B------:R-:W-:Y:S01]  /*7da0*/  FFMA.FTZ R54, R163, R165, R168 ;  /* 0x000000a5a3367223 */ /* 0x000fe200000100a8 */
[----:B------:R-:W-:Y:S01]  /*7db0*/  HADD2.F32 R161, -RZ, R84.H0_H0 ;  /* 0x20000054ffa17230 */ /* 0x000fe20000004100 */
[----:B------:R-:W-:Y:S01]  /*7dc0*/  F2FP.SATFINITE.E4M3.F32.PACK_AB_MERGE_C R52, R55, R52, RZ ;  /* 0x000000343734723e */ /* 0x000fe200048070ff */
[----:B------:R-:W-:-:S02]  /*7dd0*/  HADD2.F32 R165, -RZ, R164.H0_H0 ;  /* 0x200000a4ffa57230 */ /* 0x000fc40000004100 */
[CC--:B------:R-:W-:Y:S01]  /*7de0*/  FMUL.FTZ R168, R80.reuse, R167.reuse ;  /* 0x000000a750a87220 */ /* 0x0c0fe20000410000 */
[----:B------:R-:W-:Y:S02]  /*7df0*/  HADD2.F32 R166, -RZ, R166.H1_H1 ;  /* 0x300000a6ffa67230 */ /* 0x000fe40000004100 */
[C---:B------:R-:W-:Y:S01]  /*7e00*/  FMUL.FTZ R169, R161.reuse, R167 ;  /* 0x000000a7a1a97220 */ /* 0x040fe20000410000 */
[----:B------:R-:W-:Y:S02]  /*7e10*/  HADD2.F32 R163, -RZ, R84.H1_H1 ;  /* 0x30000054ffa37230 */ /* 0x000fe40000004100 */
[-C--:B------:R-:W-:Y:S01]  /*7e20*/  FFMA.FTZ R84, R161, R165.reuse, R168 ;  /* 0x000000a5a1547223 */ /* 0x080fe200000100a8 */
[----:B------:R-:W-:Y:S02]  /*7e30*/  HADD2.F32 R160, -RZ, R160.H1_H1 ;  /* 0x300000a0ffa07230 */ /* 0x000fe40000004100 */
[----:B------:R-:W-:Y:S01]  /*7e40*/  FFMA.FTZ R80, R80, R165, -R169 ;  /* 0x000000a550507223 */ /* 0x000fe200000108a9 */
[----:B------:R-:W-:-:S02]  /*7e50*/  HADD2.F32 R164, -RZ, R164.H1_H1 ;  /* 0x300000a4ffa47230 */ /* 0x000fc40000004100 */
[CC--:B------:R-:W-:Y:S01]  /*7e60*/  FMUL.FTZ R161, R163.reuse, R166.reuse ;  /* 0x000000a6a3a17220 */ /* 0x0c0fe20000410000 */
        /* <DEDUP_REMOVED lines=13> */
[----:B------:R-:W-:Y:S02]  /*7f40*/  HADD2.F32 R170, -RZ, R167.H1_H1 ;  /* 0x300000a7ffaa7230 */ /* 0x000fe40000004100 */
[----:B------:R-:W-:Y:S01]  /*7f50*/  FMUL.FTZ R171, R164, R171 ;  /* 0x000000aba4ab7220 */ /* 0x000fe20000410000 */
[----:B------:R-:W-:Y:S01]  /*7f60*/  HADD2.F32 R167, -RZ, R165.H1_H1 ;  /* 0x300000a5ffa77230 */ /* 0x000fe20000004100 */
[----:B------:R-:W-:Y:S01]  /*7f70*/  F2FP.SATFINITE.E4M3.F32.PACK_AB_MERGE_C R53, R54, R53, RZ ;  /* 0x000000353635723e */ /* 0x000fe200048070ff */
[----:B------:R-:W-:Y:S02]  /*7f80*/  HADD2.F32 R165, -RZ, R160.H1_H1 ;  /* 0x300000a0ffa57230 */ /* 0x000fe40000004100 */
[-C--:B------:R-:W-:Y:S01]  /*7f90*/  FFMA.FTZ R160, R164, R169.reuse, -R173 ;  /* 0x000000a9a4a07223 */ /* 0x080fe200000108ad */
[----:B------:R-:W-:Y:S02]  /*7fa0*/  HADD2.F32 R168, -RZ, R168.H1_H1 ;  /* 0x300000a8ffa87230 */ /* 0x000fe40000004100 */
[----:B------:R-:W-:Y:S01]  /*7fb0*/  FFMA.FTZ R164, R166, R169, R171 ;  /* 0x000000a9a6a47223 */ /* 0x000fe200000100ab */
[-C--:B------:R-:W-:Y:S01]  /*7fc0*/  FMUL.FTZ R172, R167, R170.reuse ;  /* 0x000000aaa7ac7220 */ /* 0x080fe20000410000 */
[----:B------:R-:W-:Y:S01]  /*7fd0*/  F2FP.F16.E4M3.UNPACK_B R166, R159 ;  /* 0x0000009fffa6723e */ /* 0x000fe200020006ff */
[C---:B------:R-:W-:Y:S01]  /*7fe0*/  FMUL.FTZ R170, R165.reuse, R170 ;  /* 0x000000aaa5aa7220 */ /* 0x040fe20000410000 */
[----:B------:R-:W-:Y:S01]  /*7ff0*/  F2FP.F16.E4M3.UNPACK_B R159, R86 ;  /* 0x00000056ff9f723e */ /* 0x000fe200020006ff */
[----:B------:R-:W-:Y:S01]  /*8000*/  FFMA.FTZ R175, R165, R168, -R172 ;  /* 0x000000a8a5af7223 */ /* 0x000fe200000108ac */
[----:B------:R-:W-:Y:S01]  /*8010*/  F2FP.F16.E4M3.UNPACK_B R165, R158 ;  /* 0x0000009effa5723e */ /* 0x000fe200020006ff */
[----:B------:R-:W-:-:S02]  /*8020*/  HADD2.F32 R169, -RZ, R166.H0_H0 ;  /* 0x200000a6ffa97230 */ /* 0x000fc40000004100 */
[----:B------:R-:W-:Y:S01]  /*8030*/  FFMA.FTZ R177, R167, R168, R170 ;  /* 0x000000a8a7b17223 */ /* 0x000fe200000100aa */
[--C-:B------:R-:W-:Y:S01]  /*8040*/  HADD2.F32 R158, -RZ, R159.reuse.H0_H0 ;  /* 0x2000009fff9e7230 */ /* 0x100fe20000004100 */
[----:B------:R-:W-:Y:S01]  /*8050*/  F2FP.F16.E4M3.UNPACK_B R54, R85 ;  /* 0x00000055ff36723e */ /* 0x000fe200020006ff */
[----:B------:R-:W-:Y:S01]  /*8060*/  HADD2.F32 R166, -RZ, R166.H1_H1 ;  /* 0x300000a6ffa67230 */ /* 0x000fe20000004100 */
[----:B------:R-:W-:Y:S01]  /*8070*/  F2FP.F16.E4M3.UNPACK_B R55, R51 ;  /* 0x00000033ff37723e */ /* 0x000fe200020006ff */
[--C-:B------:R-:W-:Y:S02]  /*8080*/  HADD2.F32 R86, -RZ, R82.reuse.H0_H0 ;  /* 0x20000052ff567230 */ /* 0x100fe40000004100 */
[----:B------:R-:W-:Y:S01]  /*8090*/  FMUL.FTZ R171, R158, R169 ;  /* 0x000000a99eab7220 */ /* 0x000fe20000410000 */
[----:B------:R-:W-:Y:S01]  /*80a0*/  HADD2.F32 R159, -RZ, R159.H1_H1 ;  /* 0x3000009fff9f7230 */ /* 0x000fe20000004100 */
[----:B------:R-:W-:Y:S01]  /*80b0*/  F2FP.SATFINITE.E4M3.F32.PACK_AB_MERGE_C R84, R163, R84, R53 ;  /* 0x00000054a354723e */ /* 0x000fe20004807035 */
[----:B------:R-:W-:-:S02]  /*80c0*/  HADD2.F32 R82, -RZ, R82.H1_H1 ;  /* 0x30000052ff527230 */ /* 0x000fc40000004100 */
[----:B------:R-:W-:Y:S01]  /*80d0*/  FMUL.FTZ R169, R86, R169 ;  /* 0x000000a956a97220 */ /* 0x000fe20000410000 */
[--C-:B------:R-:W-:Y:S02]  /*80e0*/  HADD2.F32 R167, -RZ, R165.reuse.H0_H0 ;  /* 0x200000a5ffa77230 */ /* 0x100fe40000004100 */
[CC--:B------:R-:W-:Y:S01]  /*80f0*/  FMUL.FTZ R173, R159.reuse, R166.reuse ;  /* 0x000000a69fad7220 */ /* 0x0c0fe20000410000 */
[----:B------:R-:W-:Y:S02]  /*8100*/  HADD2.F32 R165, -RZ, R165.H1_H1 ;  /* 0x300000a5ffa57230 */ /* 0x000fe40000004100 */
[----:B------:R-:W-:Y:S01]  /*8110*/  FMUL.FTZ R166, R82, R166 ;  /* 0x000000a652a67220 */ /* 0x000fe20000410000 */
[----:B------:R-:W-:Y:S01]  /*8120*/  F2FP.F16.E4M3.UNPACK_B R53, R81 ;  /* 0x00000051ff35723e */ /* 0x000fe200020006ff */
[-C--:B------:R-:W-:Y:S01]  /*8130*/  FFMA.FTZ R171, R86, R167.reuse, -R171 ;  /* 0x000000a756ab7223 */ /* 0x080fe200000108ab */
[----:B------:R-:W-:Y:S01]  /*8140*/  FFMA.FTZ R86, R158, R167, R169 ;  /* 0x000000a79e567223 */ /* 0x000fe200000100a9 */
[-C--:B------:R-:W-:Y:S01]  /*8150*/  FFMA.FTZ R82, R82, R165.reuse, -R173 ;  /* 0x000000a552527223 */ /* 0x080fe200000108ad */
[----:B------:R-:W-:Y:S01]  /*8160*/  FFMA.FTZ R165, R159, R165, R166 ;  /* 0x000000a59fa57223 */ /* 0x000fe200000100a6 */
[----:B------:R-:W-:Y:S01]  /*8170*/  F2FP.SATFINITE.E4M3.F32.PACK_AB_MERGE_C R160, R175, R160, RZ ;  /* 0x000000a0afa0723e */ /* 0x000fe200048070ff */
[--C-:B------:R-:W-:Y:S01]  /*8180*/  HADD2.F32 R158, -RZ, R54.reuse.H0_H0 ;  /* 0x20000036ff9e7230 */ /* 0x100fe20000004100 */
[----:B------:R-:W-:Y:S01]  /*8190*/  F2FP.SATFINITE.E4M3.F32.PACK_AB_MERGE_C R164, R177, R164, RZ ;  /* 0x000000a4b1a4723e */ /* 0x000fe200048070ff */
[----:B------:R-:W-:Y:S01]  /*81a0*/  HADD2.F32 R163, -RZ, R55.H0_H0 ;  /* 0x20000037ffa37230 */ /* 0x000fe20000004100 */
[----:B------:R-:W-:Y:S01]  /*81b0*/  F2FP.SATFINITE.E4M3.F32.PACK_AB_MERGE_C R80, R161, R80, R52 ;  /* 0x00000050a150723e */ /* 0x000fe20004807034 */
[----:B------:R-:W-:Y:S01]  /*81c0*/  HADD2.F32 R52, -RZ, R53.H0_H0 ;  /* 0x20000035ff347230 */ /* 0x000fe20000004100 */
[----:B------:R-:W-:Y:S01]  /*81d0*/  F2FP.F16.E4M3.UNPACK_B R159, R50 ;  /* 0x00000032ff9f723e */ /* 0x000fe200020006ff */
[----:B------:R-:W-:Y:S01]  /*81e0*/  HADD2.F32 R54, -RZ, R54.H1_H1 ;  /* 0x30000036ff367230 */ /* 0x000fe20000004100 */
[----:B------:R-:W-:Y:S01]  /*81f0*/  F2FP.SATFINITE.E4M3.F32.PACK_AB_MERGE_C R82, R82, R171, R160 ;  /* 0x000000ab5252723e */ /* 0x000fe200048070a0 */
[----:B------:R-:W-:Y:S01]  /*8200*/  HADD2.F32 R160, -RZ, R55.H1_H1 ;  /* 0x30000037ffa07230 */ /* 0x000fe20000004100 */
[----:B------:R-:W-:Y:S01]  /*8210*/  F2FP.SATFINITE.E4M3.F32.PACK_AB_MERGE_C R86, R165, R86, R164 ;  /* 0x00000056a556723e */ /* 0x000fe200048070a4 */
        /* <DEDUP_REMOVED lines=14> */
[----:B------:R-:W-:Y:S01]  /*8300*/  F2FP.F16.E4M3.UNPACK_B R50, R50.H1 ;  /* 0x00000032ff32723e */ /* 0x000fe200030006ff */
[----:B------:R-:W-:Y:S01]  /*8310*/  HADD2.F32 R158, -RZ, R85.H0_H0 ;  /* 0x20000055ff9e7230 */ /* 0x000fe20000004100 */
[-C--:B------:R-:W-:Y:S01]  /*8320*/  F2FP.F16.E4M3.UNPACK_B R169, R49.reuse ;  /* 0x00000031ffa9723e */ /* 0x080fe200020006ff */
        /* <DEDUP_REMOVED lines=8> */
[----:B------:R-:W-:Y:S02]  /*83b0*/  HADD2.F32 R81, -RZ, R81.H1_H1 ;  /* 0x30000051ff517230 */ /* 0x000fe40000004100 */
[----:B------:R-:W-:Y:S02]  /*83c0*/  HADD2.F32 R160, -RZ, R160.H1_H1 ;  /* 0x300000a0ffa07230 */ /* 0x000fe40000004100 */
[----:B------:R-:W-:Y:S02]  /*83d0*/  HADD2.F32 R164, -RZ, R50.H1_H1 ;  /* 0x30000032ffa47230 */ /* 0x000fe40000004100 */
[-C--:B------:R-:W-:Y:S01]  /*83e0*/  FFMA.FTZ R50, R51, R85.reuse, -R166 ;  /* 0x0000005533327223 */ /* 0x080fe200000108a6 */
[----:B------:R-:W-:Y:S01]  /*83f0*/  FFMA.FTZ R51, R158, R85, R161 ;  /* 0x000000559e337223 */ /* 0x000fe200000100a1 */
[-C--:B------:R-:W-:Y:S01]  /*8400*/  FMUL.FTZ R168, R159, R160.reuse ;  /* 0x000000a09fa87220 */ /* 0x080fe20000410000 */
[C---:B------:R-:W-:Y:S01]  /*8410*/  FMUL.FTZ R158, R81.reuse, R160 ;  /* 0x000000a0519e7220 */ /* 0x040fe20000410000 */
[----:B------:R-:W-:Y:S01]  /*8420*/  F2FP.F16.E4M3.UNPACK_B R85, R83 ;  /* 0x00000053ff55723e */ /* 0x000fe200020006ff */
[----:B------:R-:W-:Y:S01]  /*8430*/  HADD2.F32 R49, -RZ, R170.H0_H0 ;  /* 0x200000aaff317230 */ /* 0x000fe20000004100 */
[----:B------:R-:W-:Y:S01]  /*8440*/  F2FP.F16.E4M3.UNPACK_B R160, R87 ;  /* 0x00000057ffa0723e */ /* 0x000fe200020006ff */
[-C--:B------:R-:W-:Y:S01]  /*8450*/  FFMA.FTZ R81, R81, R164.reuse, -R168 ;  /* 0x000000a451517223 */ /* 0x080fe200000108a8 */
[----:B------:R-:W-:Y:S01]  /*8460*/  F2FP.F16.E4M3.UNPACK_B R83, R83.H1 ;  /* 0x00000053ff53723e */ /* 0x000fe200030006ff */
[----:B------:R-:W-:Y:S01]  /*8470*/  FFMA.FTZ R158, R159, R164, R158 ;  /* 0x000000a49f9e7223 */ /* 0x000fe2000001009e */
[----:B------:R-:W-:Y:S01]  /*8480*/  F2FP.F16.E4M3.UNPACK_B R161, R87.H1 ;  /* 0x00000057ffa1723e */ /* 0x000fe200030006ff */
[----:B------:R-:W-:Y:S01]  /*8490*/  HADD2.F32 R87, -RZ, R85.H0_H0 ;  /* 0x20000055ff577230 */ /* 0x000fe20000004100 */
[----:B------:R-:W-:Y:S01]  /*84a0*/  F2FP.F16.E4M3.UNPACK_B R166, R48.H1 ;  /* 0x00000030ffa6723e */ /* 0x000fe200030006ff */
[----:B------:R-:W-:Y:S01]  /*84b0*/  HADD2.F32 R163, -RZ, R160.H0_H0 ;  /* 0x200000a0ffa37230 */ /* 0x000fe20000004100 */
[----:B------:R-:W-:Y:S01]  /*84c0*/  F2FP.SATFINITE.E4M3.F32.PACK_AB_MERGE_C R50, R81, R50, RZ ;  /* 0x000000325132723e */ /* 0x000fe200048070ff */
[----:B------:R-:W-:Y:S01]  /*84d0*/  HADD2.F32 R48, -RZ, R169.H0_H0 ;  /* 0x200000a9ff307230 */ /* 0x000fe20000004100 */
[----:B------:R-:W-:Y:S01]  /*84e0*/  F2FP.SATFINITE.E4M3.F32.PACK_AB_MERGE_C R51, R158, R51, RZ ;  /* 0x000000339e33723e */ /* 0x000fe200048070ff */
[----:B------:R-:W-:Y:S01]  /*84f0*/  HADD2.F32 R159, -RZ, R83.H0_H0 ;  /* 0x20000053ff9f7230 */ /* 0x000fe20000004100 */
[----:B------:R-:W-:Y:S01]  /*8500*/  F2FP.SATFINITE.E4M3.F32.PACK_AB_MERGE_C R81, R55, R52, R50 ;  /* 0x000000343751723e */ /* 0x000fe20004807032 */
[----:B------:R-:W-:-:S02]  /*8510*/  HADD2.F32 R164, -RZ, R161.H0_H0 ;  /* 0x200000a1ffa47230 */ /* 0x000fc40000004100 */
[-C--:B------:R-:W-:Y:S01]  /*8520*/  FMUL.FTZ R172, R163, R48.reuse ;  /* 0x00000030a3ac7220 */ /* 0x080fe20000410000 */
[----:B------:R-:W-:Y:S02]  /*8530*/  HADD2.F32 R168, -RZ, R165.H0_H0 ;  /* 0x200000a5ffa87230 */ /* 0x000fe40000004100 */
[----:B------:R-:W-:Y:S01]  /*8540*/  FMUL.FTZ R174, R87, R48 ;  /* 0x0000003057ae7220 */ /* 0x000fe20000410000 */
[----:B------:R-:W-:Y:S02]  /*8550*/  HADD2.F32 R161, -RZ, R161.H1_H1 ;  /* 0x300000a1ffa17230 */ /* 0x000fe40000004100 */
[-C--:B------:R-:W-:Y:S01]  /*8560*/  FMUL.FTZ R176, R164, R49.reuse ;  /* 0x00000031a4b07220 */ /* 0x080fe20000410000 */
[----:B------:R-:W-:Y:S02]  /*8570*/  HADD2.F32 R170, -RZ, R170.H1_H1 ;  /* 0x300000aaffaa7230 */ /* 0x000fe40000004100 */
[----:B------:R-:W-:Y:S01]  /*8580*/  FMUL.FTZ R171, R159, R49 ;  /* 0x000000319fab7220 */ /* 0x000fe20000410000 */
[----:B------:R-:W-:-:S02]  /*8590*/  HADD2.F32 R83, -RZ, R83.H1_H1 ;  /* 0x30000053ff537230 */ /* 0x000fc40000004100 */
[-C--:B------:R-:W-:Y:S01]  /*85a0*/  FFMA.FTZ R48, R87, R168.reuse, -R172 ;  /* 0x000000a857307223 */ /* 0x080fe200000108ac */
[----:B------:R-:W-:Y:S02]  /*85b0*/  HADD2.F32 R167, -RZ, R166.H0_H0 ;  /* 0x200000a6ffa77230 */ /* 0x000fe40000004100 */
[----:B------:R-:W-:Y:S01]  /*85c0*/  FFMA.FTZ R49, R163, R168, R174 ;  /* 0x000000a8a3317223 */ /* 0x000fe200000100ae */
[----:B------:R-:W-:Y:S02]  /*85d0*/  HADD2.F32 R160, -RZ, R160.H1_H1 ;  /* 0x300000a0ffa07230 */ /* 0x000fe40000004100 */
[-C--:B------:R-:W-:Y:S01]  /*85e0*/  FMUL.FTZ R168, R161, R170.reuse ;  /* 0x000000aaa1a87220 */ /* 0x080fe20000410000 */
[----:B------:R-:W-:Y:S02]  /*85f0*/  HADD2.F32 R169, -RZ, R169.H1_H1 ;  /* 0x300000a9ffa97230 */ /* 0x000fe40000004100 */
[----:B------:R-:W-:Y:S01]  /*8600*/  FMUL.FTZ R170, R83, R170 ;  /* 0x000000aa53aa7220 */ /* 0x000fe20000410000 */
[----:B------:R-:W-:-:S02]  /*8610*/  HADD2.F32 R166, -RZ, R166.H1_H1 ;  /* 0x300000a6ffa67230 */ /* 0x000fc40000004100 */
[-C--:B------:R-:W-:Y:S01]  /*8620*/  FFMA.FTZ R171, R164, R167.reuse, R171 ;  /* 0x000000a7a4ab7223 */ /* 0x080fe200000100ab */
[----:B------:R-:W-:Y:S02]  /*8630*/  HADD2.F32 R85, -RZ, R85.H1_H1 ;  /* 0x30000055ff557230 */ /* 0x000fe40000004100 */
[----:B------:R-:W-:Y:S01]  /*8640*/  FFMA.FTZ R176, R159, R167, -R176 ;  /* 0x000000a79fb07223 */ /* 0x000fe200000108b0 */
[----:B------:R-:W-:Y:S02]  /*8650*/  HADD2.F32 R165, -RZ, R165.H1_H1 ;  /* 0x300000a5ffa57230 */ /* 0x000fe40000004100 */
[-C--:B------:R-:W-:Y:S01]  /*8660*/  FMUL.FTZ R164, R160, R169.reuse ;  /* 0x000000a9a0a47220 */ /* 0x080fe20000410000 */
[-C--:B------:R-:W-:Y:S01]  /*8670*/  FFMA.FTZ R83, R83, R166.reuse, -R168 ;  /* 0x000000a653537223 */ /* 0x080fe200000108a8 */
[----:B------:R-:W-:Y:S01]  /*8680*/  FMUL.FTZ R169, R85, R169 ;  /* 0x000000a955a97220 */ /* 0x000fe20000410000 */
[----:B------:R-:W-:Y:S01]  /*8690*/  FFMA.FTZ R170, R161, R166, R170 ;  /* 0x000000a6a1aa7223 */ /* 0x000fe200000100aa */
[----:B------:R-:W-:-:S02]  /*86a0*/  FFMA.FTZ R85, R85, R165, -R164 ;  /* 0x000000a555557223 */ /* 0x000fc400000108a4 */
[----:B------:R-:W-:Y:S01]  /*86b0*/  FFMA.FTZ R160, R160, R165, R169 ;  /* 0x000000a5a0a07223 */ /* 0x000fe200000100a9 */
[----:B------:R-:W-:Y:S02]  /*86c0*/  F2FP.SATFINITE.E4M3.F32.PACK_AB_MERGE_C R83, R83, R176, RZ ;  /* 0x000000b05353723e */ /* 0x000fe400048070ff */
[----:B------:R-:W-:Y:S02]  /*86d0*/  F2FP.SATFINITE.E4M3.F32.PACK_AB_MERGE_C R170, R170, R171, RZ ;  /* 0x000000abaaaa723e */ /* 0x000fe400048070ff */
[----:B------:R-:W-:Y:S02]  /*86e0*/  F2FP.SATFINITE.E4M3.F32.PACK_AB_MERGE_C R83, R85, R48, R83 ;  /* 0x000000305553723e */ /* 0x000fe40004807053 */
[----:B------:R-:W-:Y:S02]  /*86f0*/  F2FP.SATFINITE.E4M3.F32.PACK_AB_MERGE_C R85, R54, R53, R51 ;  /* 0x000000353655723e */ /* 0x000fe40004807033 */
[----:B------:R-:W-:-:S07]  /*8700*/  F2FP.SATFINITE.E4M3.F32.PACK_AB_MERGE_C R87, R160, R49, R170 ;  /* 0x00000031a057723e */ /* 0x000fce00048070aa */
.L_x_2353:
[----:B------:R-:W-:Y:S05]  /*8710*/  BSYNC B2 ;  /* 0x0000000000027941 */ /* 0x000fea0003800000 */
.L_x_2352:
        /* <DEDUP_REMOVED lines=12> */
.L_x_2351:
[----:B------:R-:W-:Y:S05]  /*87e0*/  BSYNC B1 ;  /* 0x0000000000017941 */ /* 0x000fea0003800000 */
.L_x_2350:
        /* <DEDUP_REMOVED lines=18> */
[----:B------:R-:W-:Y:S01]  /*8910*/  IMAD.IADD R83, R81, 0x1, R83 ;  /* 0x0000000151537824 */ /* 0x000fe200078e0253 */
[----:B------:R-:W-:Y:S02]  /*8920*/  LOP3.LUT R51, R51, 0x380, RZ, 0xc0, !PT ;  /* 0x0000038033337812 */ /* 0x000fe400078ec0ff */
[----:B------:R-:W-:Y:S02]  /*8930*/  LEA.HI.SX32 R49, R49, R36, 0x1b ;  /* 0x0000002431317211 */ /* 0x000fe400078fdaff */
[----:B------:R-:W-:Y:S02]  /*8940*/  LOP3.LUT R52, R52, 0x380, RZ, 0xc0, !PT ;  /* 0x0000038034347812 */ /* 0x000fe400078ec0ff */
[----:B------:R-:W-:Y:S01]  /*8950*/  SHF.R.U32.HI R51, RZ, 0x3, R51 ;  /* 0x00000003ff337819 */ /* 0x000fe20000011633 */
[----:B------:R-:W-:Y:S01]  /*8960*/  IMAD.SHL.U32 R85, R49, 0x10, RZ ;  /* 0x0000001031557824 */ /* 0x000fe200078e00ff */
[----:B------:R-:W-:Y:S01]  /*8970*/  IADD3.X R86, R40, R83, R38, P3, P4 ;  /* 0x0000005328567210 */ /* 0x000fe20001fe8426 */
        /* <DEDUP_REMOVED lines=14> */
[--C-:B------:R-:W-:Y:S01]  /*8a60*/  SHF.R.U32.HI R134, RZ, 0x8, R59.reuse ;  /* 0x00000008ff867819 */ /* 0x100fe2000001163b */
[----:B------:R-:W-:Y:S01]  /*8a70*/  IMAD.SHL.U32 R48, R135, 0x100, RZ ;  /* 0x0000010087307824 */ /* 0x000fe200078e00ff */
[----:B------:R-:W-:Y:S02]  /*8a80*/  SHF.R.U32.HI R158, RZ, 0x10, R59 ;  /* 0x00000010ff9e7819 */ /* 0x000fe4000001163b */
[----:B------:R-:W-:Y:S02]  /*8a90*/  SHF.R.U32.HI R62, RZ, 0x8, R63 ;  /* 0x00000008ff3e7819 */ /* 0x000fe4000001163f */
[----:B------:R-:W-:Y:S01]  /*8aa0*/  LOP3.LUT R87, R87, 0xff00, R48, 0xf8, !PT ;  /* 0x0000ff0057577812 */ /* 0x000fe200078ef830 */
[----:B------:R-:W-:Y:S01]  /*8ab0*/  IMAD.SHL.U32 R48, R134, 0x100, RZ ;  /* 0x0000010086307824 */ /* 0x000fe200078e00ff */
[----:B------:R-:W-:-:S02]  /*8ac0*/  LOP3.LUT R59, R59, 0xff0000ff, RZ, 0xc0, !PT ;  /* 0xff0000ff3b3b7812 */ /* 0x000fc400078ec0ff */
[--C-:B------:R-:W-:Y:S02]  /*8ad0*/  SHF.R.U32.HI R157, RZ, 0x10, R61.reuse ;  /* 0x00000010ff9d7819 */ /* 0x100fe4000001163d */
[----:B------:R-:W-:Y:S02]  /*8ae0*/  SHF.R.U32.HI R84, RZ, 0x8, R61 ;  /* 0x00000008ff547819 */ /* 0x000fe4000001163d */
[----:B------:R-:W-:Y:S01]  /*8af0*/  LOP3.LUT R58, R61, 0xff0000ff, RZ, 0xc0, !PT ;  /* 0xff0000ff3d3a7812 */ /* 0x000fe200078ec0ff */
[----:B--2---:R-:W-:Y:S01]  /*8b00*/  IMAD.MOV.U32 R61, RZ, RZ, R52 ;  /* 0x000000ffff3d7224 */ /* 0x004fe200078e0034 */
[----:B------:R-:W-:Y:S01]  /*8b10*/  SHF.R.U32.HI R156, RZ, 0x10, R57 ;  /* 0x00000010ff9c7819 */ /* 0x000fe20000011639 */
[----:B------:R-:W-:Y:S01]  /*8b20*/  IMAD.SHL.U32 R52, R62, 0x100, RZ ;  /* 0x000001003e347824 */ /* 0x000fe200078e00ff */
[----:B------:R-:W-:Y:S01]  /*8b30*/  SHF.R.U32.HI R155, RZ, 0x10, R63 ;  /* 0x00000010ff9b7819 */ /* 0x000fe2000001163f */
[----:B------:R-:W-:Y:S01]  /*8b40*/  IMAD.SHL.U32 R49, R84, 0x100, RZ ;  /* 0x0000010054317824 */ /* 0x000fe200078e00ff */
[----:B------:R-:W-:Y:S01]  /*8b50*/  LOP3.LUT R59, R59, 0xff00, R48, 0xf8, !PT ;  /* 0x0000ff003b3b7812 */ /* 0x000fe200078ef830 */
[----:B------:R-:W-:Y:S01]  /*8b60*/  IMAD.U32 R48, R158, 0x10000, RZ ;  /* 0x000100009e307824 */ /* 0x000fe200078e00ff */
[----:B------:R-:W-:Y:S01]  /*8b70*/  LOP3.LUT R63, R63, 0xff0000ff, RZ, 0xc0, !PT ;  /* 0xff0000ff3f3f7812 */ /* 0x000fe200078ec0ff */
[----:B------:R-:W-:Y:S01]  /*8b80*/  IMAD.MOV.U32 R57, RZ, RZ, R50 ;  /* 0x000000ffff397224 */ /* 0x000fe200078e0032 */
[----:B------:R-:W-:Y:S01]  /*8b90*/  F2FP.F16.E4M3.UNPACK_B R134, R153.H1 ;  /* 0x00000099ff86723e */ /* 0x000fe200030006ff */
[----:B------:R-:W-:Y:S01]  /*8ba0*/  IMAD.U32 R50, R156, 0x10000, RZ ;  /* 0x000100009c327824 */ /* 0x000fe200078e00ff */
[----:B------:R-:W-:Y:S01]  /*8bb0*/  F2FP.F16.E4M3.UNPACK_B R84, R61.H1 ;  /* 0x0000003dff54723e */ /* 0x000fe200030006ff */
[----:B------:R-:W-:Y:S01]  /*8bc0*/  IMAD.U32 R155, R155, 0x10000, RZ ;  /* 0x000100009b9b7824 */ /* 0x000fe200078e00ff */
[----:B------:R-:W-:-:S02]  /*8bd0*/  F2FP.F16.E4M3.UNPACK_B R62, R60.H1 ;  /* 0x0000003cff3e723e */ /* 0x000fc400030006ff */
[----:B------:R-:W-:Y:S01]  /*8be0*/  LOP3.LUT R156, R63, 0xff00, R52, 0xf8, !PT ;  /* 0x0000ff003f9c7812 */ /* 0x000fe200078ef834 */
[----:B------:R-:W-:Y:S01]  /*8bf0*/  IMAD.U32 R52, R157, 0x10000, RZ ;  /* 0x000100009d347824 */ /* 0x000fe200078e00ff */
[----:B------:R-:W-:Y:S01]  /*8c00*/  LOP3.LUT R135, R58, 0xff00, R49, 0xf8, !PT ;  /* 0x0000ff003a877812 */ /* 0x000fe200078ef831 */
[----:B------:R-:W-:Y:S01]  /*8c10*/  HADD2.F32 R49, -RZ, R134.H0_H0 ;  /* 0x20000086ff317230 */ /* 0x000fe20000004100 */
[----:B------:R-:W-:Y:S01]  /*8c20*/  LOP3.LUT R48, R59, 0xff0000, R48, 0xf8, !PT ;  /* 0x00ff00003b307812 */ /* 0x000fe200078ef830 */
[----:B------:R-:W-:Y:S01]  /*8c30*/  HADD2.F32 R59, -RZ, R84.H0_H0 ;  /* 0x20000054ff3b7230 */ /* 0x000fe20000004100 */
[----:B------:R-:W-:Y:S01]  /*8c40*/  F2FP.F16.E4M3.UNPACK_B R63, R151.H1 ;  /* 0x00000097ff3f723e */ /* 0x000fe200030006ff */
[----:B------:R-:W-:Y:S01]  /*8c50*/  HADD2.F32 R58, -RZ, R62.H0_H0 ;  /* 0x2000003eff3a7230 */ /* 0x000fe20000004100 */
[----:B------:R-:W-:Y:S01]  /*8c60*/  LOP3.LUT R50, R87, 0xff0000, R50, 0xf8, !PT ;  /* 0x00ff000057327812 */ /* 0x000fe200078ef832 */
[----:B------:R-:W-:Y:S02]  /*8c70*/  HADD2.F32 R134, -RZ, R134.H1_H1 ;  /* 0x30000086ff867230 */ /* 0x000fe40000004100 */
[----:B------:R-:W-:Y:S01]  /*8c80*/  FMUL.FTZ R157, R59, R49 ;  /* 0x000000313b9d7220 */ /* 0x000fe20000410000 */
[----:B------:R-:W-:-:S02]  /*8c90*/  HADD2.F32 R87, -RZ, R63.H0_H0 ;  /* 0x2000003fff577230 */ /* 0x000fc40000004100 */
        /* <DEDUP_REMOVED lines=9> */
[----:B------:R-:W-:Y:S02]  /*8d30*/  F2FP.F16.E4M3.UNPACK_B R87, R61 ;  /* 0x0000003dff57723e */ /* 0x000fe400020006ff */
[----:B------:R-:W-:Y:S01]  /*8d40*/  F2FP.F16.E4M3.UNPACK_B R84, R60 ;  /* 0x0000003cff54723e */ /* 0x000fe200020006ff */
[-C--:B------:R-:W-:Y:S01]  /*8d50*/  FMUL.FTZ R158, R63, R134.reuse ;  /* 0x000000863f9e7220 */ /* 0x080fe20000410000 */
[----:B------:R-:W-:Y:S01]  /*8d60*/  F2FP.F16.E4M3.UNPACK_B R151, R151 ;  /* 0x00000097ff97723e */ /* 0x000fe200020006ff */
[----:B------:R-:W-:Y:S01]  /*8d70*/  FMUL.FTZ R60, R135, R134 ;  /* 0x00000086873c7220 */ /* 0x000fe20000410000 */
[----:B------:R-:W-:-:S02]  /*8d80*/  HADD2.F32 R155, -RZ, R153.H0_H0 ;  /* 0x20000099ff9b7230 */ /* 0x000fc40000004100 */
[----:B------:R-:W-:Y:S02]  /*8d90*/  HADD2.F32 R134, -RZ, R87.H0_H0 ;  /* 0x20000057ff867230 */ /* 0x000fe40000004100 */
        /* <DEDUP_REMOVED lines=14> */
[----:B------:R-:W-:Y:S01]  /*8e80*/  F2FP.F16.E4M3.UNPACK_B R151, R54.H1 ;  /* 0x00000036ff97723e */ /* 0x000fe200030006ff */
[----:B------:R-:W-:Y:S01]  /*8e90*/  FMUL.FTZ R158, R84, R153 ;  /* 0x00000099549e7220 */ /* 0x000fe20000410000 */
[----:B------:R-:W-:Y:S01]  /*8ea0*/  F2FP.F16.E4M3.UNPACK_B R156, R152.H1 ;  /* 0x00000098ff9c723e */ /* 0x000fe200030006ff */
[----:B------:R-:W-:Y:S01]  /*8eb0*/  HADD2.F32 R160, -RZ, R157.H0_H0 ;  /* 0x2000009dffa07230 */ /* 0x000fe20000004100 */
[----:B------:R-:W-:Y:S01]  /*8ec0*/  F2FP.F16.E4M3.UNPACK_B R134, R57.H1 ;  /* 0x00000039ff86723e */ /* 0x000fe200030006ff */
[----:B------:R-:W-:-:S02]  /*8ed0*/  HADD2.F32 R153, -RZ, R151.H0_H0 ;  /* 0x20000097ff997230 */ /* 0x000fc40000004100 */
[-C--:B------:R-:W-:Y:S01]  /*8ee0*/  FFMA.FTZ R87, R84, R155.reuse, -R87 ;  /* 0x0000009b54577223 */ /* 0x080fe20000010857 */
[----:B------:R-:W-:Y:S01]  /*8ef0*/  FFMA.FTZ R84, R135, R155, R158 ;  /* 0x0000009b87547223 */ /* 0x000fe2000001009e */
[----:B------:R-:W-:Y:S01]  /*8f00*/  HADD2.F32 R158, -RZ, R156.H0_H0 ;  /* 0x2000009cff9e7230 */ /* 0x000fe20000004100 */
[----:B------:R-:W-:Y:S01]  /*8f10*/  F2FP.F16.E4M3.UNPACK_B R154, R154 ;  /* 0x0000009aff9a723e */ /* 0x000fe200020006ff */
[--C-:B------:R-:W-:Y:S02]  /*8f20*/  HADD2.F32 R135, -RZ, R134.reuse.H0_H0 ;  /* 0x20000086ff877230 */ /* 0x100fe40000004100 */
[-C--:B------:R-:W-:Y:S01]  /*8f30*/  FMUL.FTZ R162, R153, R160.reuse ;  /* 0x000000a099a27220 */ /* 0x080fe20000410000 */
[----:B------:R-:W-:Y:S01]  /*8f40*/  HADD2.F32 R157, -RZ, R157.H1_H1 ;  /* 0x3000009dff9d7230 */ /* 0x000fe20000004100 */
        /* <DEDUP_REMOVED lines=10> */
[----:B------:R-:W-:Y:S01]  /*8ff0*/  FFMA.FTZ R157, R134, R156, -R135 ;  /* 0x0000009c869d7223 */ /* 0x000fe20000010887 */
[----:B------:R-:W-:Y:S01]  /*9000*/  F2FP.F16.E4M3.UNPACK_B R134, R54 ;  /* 0x00000036ff86723e */ /* 0x000fe200020006ff */
[----:B------:R-:W-:Y:S02]  /*9010*/  HADD2.F32 R153, -RZ, R154.H0_H0 ;  /* 0x2000009aff997230 */ /* 0x000fe40000004100 */
[----:B------:R-:W-:Y:S01]  /*9020*/  FFMA.FTZ R159, R151, R156, R164 ;  /* 0x0000009c979f7223 */ /* 0x000fe200000100a4 */
[----:B------:R-:W-:Y:S01]  /*9030*/  HADD2.F32 R54, -RZ, R57.H0_H0 ;  /* 0x20000039ff367230 */ /* 0x000fe20000004100 */
[----:B------:R-:W-:Y:S01]  /*9040*/  F2FP.SATFINITE.E4M3.F32.PACK_AB_MERGE_C R58, R61, R58, RZ ;  /* 0x0000003a3d3a723e */ /* 0x000fe200048070ff */
[----:B------:R-:W-:Y:S01]  /*9050*/  HADD2.F32 R135, -RZ, R134.H0_H0 ;  /* 0x20000086ff877230 */ /* 0x000fe20000004100 */
[----:B------:R-:W-:Y:S01]  /*9060*/  F2FP.SATFINITE.E4M3.F32.PACK_AB_MERGE_C R60, R60, R59, RZ ;  /* 0x0000003b3c3c723e */ /* 0x000fe200048070ff */
[----:B------:R-:W-:-:S02]  /*9070*/  HADD2.F32 R154, -RZ, R154.H1_H1 ;  /* 0x3000009aff9a7230 */ /* 0x000fc40000004100 */
[CC--:B------:R-:W-:Y:S01]  /*9080*/  FMUL.FTZ R156, R54.reuse, R153.reuse ;  /* 0x00000099369c7220 */ /* 0x0c0fe20000410000 */
[----:B------:R-:W-:Y:S02]  /*9090*/  HADD2.F32 R57, -RZ, R57.H1_H1 ;  /* 0x30000039ff397230 */ /* 0x000fe40000004100 */
[----:B------:R-:W-:Y:S01]  /*90a0*/  FMUL.FTZ R155, R135, R153 ;  /* 0x00000099879b7220 */ /* 0x000fe20000410000 */
[----:B------:R-:W-:Y:S01]  /*90b0*/  HADD2.F32 R151, -RZ, R152.H0_H0 ;  /* 0x20000098ff977230 */ /* 0x000fe20000004100 */
[----:B------:R-:W-:Y:S01]  /*90c0*/  F2FP.SATFINITE.E4M3.F32.PACK_AB_MERGE_C R59, R87, R62, R58 ;  /* 0x0000003e573b723e */ /* 0x000fe2000480703a */
[----:B------:R-:W-:Y:S02]  /*90d0*/  HADD2.F32 R134, -RZ, R134.H1_H1 ;  /* 0x30000086ff867230 */ /* 0x000fe40000004100 */
[----:B------:R-:W-:Y:S01]  /*90e0*/  FMUL.FTZ R153, R57, R154 ;  /* 0x0000009a39997220 */ /* 0x000fe20000410000 */
[----:B------:R-:W-:Y:S01]  /*90f0*/  HADD2.F32 R152, -RZ, R152.H1_H1 ;  /* 0x30000098ff987230 */ /* 0x000fe20000004100 */
[----:B------:R-:W-:Y:S01]  /*9100*/  F2FP.F16.E4M3.UNPACK_B R62, R52 ;  /* 0x00000034ff3e723e */ /* 0x000fe200020006ff */
[----:B------:R-:W-:Y:S01]  /*9110*/  FFMA.FTZ R155, R54, R151, -R155 ;  /* 0x00000097369b7223 */ /* 0x000fe2000001089b */
[C---:B------:R-:W-:Y:S01]  /*9120*/  FMUL.FTZ R158, R134.reuse, R154 ;  /* 0x0000009a869e7220 */ /* 0x040fe20000410000 */
[----:B------:R-:W-:Y:S01]  /*9130*/  F2FP.F16.E4M3.UNPACK_B R61, R56 ;  /* 0x00000038ff3d723e */ /* 0x000fe200020006ff */
[----:B------:R-:W-:Y:S01]  /*9140*/  FFMA.FTZ R153, R134, R152, R153 ;  /* 0x0000009886997223 */ /* 0x000fe20000010099 */
        /* <DEDUP_REMOVED lines=8> */
[----:B------:R-:W-:Y:S01]  /*91d0*/  F2FP.F16.E4M3.UNPACK_B R56, R56.H1 ;  /* 0x00000038ff38723e */ /* 0x000fe200030006ff */
[----:B------:R-:W-:Y:S02]  /*91e0*/  HADD2.F32 R87, -RZ, R84.H0_H0 ;  /* 0x20000054ff577230 */ /* 0x000fe40000004100 */
[-C--:B------:R-:W-:Y:S01]  /*91f0*/  FMUL.FTZ R151, R63, R135.reuse ;  /* 0x000000873f977220 */ /* 0x080fe20000410000 */
[----:B------:R-:W-:Y:S02]  /*9200*/  HADD2.F32 R134, -RZ, R134.H1_H1 ;  /* 0x30000086ff867230 */ /* 0x000fe40000004100 */
[C---:B------:R-:W-:Y:S01]  /*9210*/  FMUL.FTZ R152, R60.reuse, R135 ;  /* 0x000000873c987220 */ /* 0x040fe20000410000 */
[----:B------:R-:W-:Y:S02]  /*9220*/  HADD2.F32 R135, -RZ, R62.H1_H1 ;  /* 0x3000003eff877230 */ /* 0x000fe40000004100 */
[----:B------:R-:W-:Y:S01]  /*9230*/  FFMA.FTZ R60, R60, R87, -R151 ;  /* 0x000000573c3c7223 */ /* 0x000fe20000010897 */
[----:B------:R-:W-:-:S02]  /*9240*/  HADD2.F32 R62, -RZ, R61.H1_H1 ;  /* 0x3000003dff3e7230 */ /* 0x000fc40000004100 */
[----:B------:R-:W-:Y:S01]  /*9250*/  FFMA.FTZ R61, R63, R87, R152 ;  /* 0x000000573f3d7223 */ /* 0x000fe20000010098 */
[----:B------:R-:W-:Y:S02]  /*9260*/  HADD2.F32 R63, -RZ, R84.H1_H1 ;  /* 0x30000054ff3f7230 */ /* 0x000fe40000004100 */
[----:B------:R-:W-:Y:S01]  /*9270*/  FMUL.FTZ R87, R134, R135 ;  /* 0x0000008786577220 */ /* 0x000fe20000410000 */
[----:B------:R-:W-:Y:S01]  /*9280*/  F2FP.F16.E4M3.UNPACK_B R84, R53.H1 ;  /* 0x00000035ff54723e */ /* 0x000fe200030006ff */
[C---:B------:R-:W-:Y:S01]  /*9290*/  FMUL.FTZ R151, R62.reuse, R135 ;  /* 0x000000873e977220 */ /* 0x040fe20000410000 */
[----:B------:R-:W-:Y:S01]  /*92a0*/  F2FP.F16.E4M3.UNPACK_B R135, R52.H1 ;  /* 0x00000034ff87723e */ /* 0x000fe200030006ff */
[-C--:B------:R-:W-:Y:S01]  /*92b0*/  FFMA.FTZ R53, R62, R63.reuse, -R87 ;  /* 0x0000003f3e357223 */ /* 0x080fe20000010857 */
[----:B------:R-:W-:Y:S01]  /*92c0*/  F2FP.F16.E4M3.UNPACK_B R50, R50.H1 ;  /* 0x00000032ff32723e */ /* 0x000fe200030006ff */
[----:B------:R-:W-:Y:S01]  /*92d0*/  FFMA.FTZ R52, R134, R63, R151 ;  /* 0x0000003f86347223 */ /* 0x000fe20000010097 */
[----:B------:R-:W-:Y:S01]  /*92e0*/  HADD2.F32 R87, -RZ, R84.H0_H0 ;  /* 0x20000054ff577230 */ /* 0x000fe20000004100 */
[----:B------:R-:W-:Y:S01]  /*92f0*/  F2FP.SATFINITE.E4M3.F32.PACK_AB_MERGE_C R159, R159, R160, RZ ;  /* 0x000000a09f9f723e */ /* 0x000fe200048070ff */
[----:B------:R-:W-:Y:S01]  /*9300*/  HADD2.F32 R134, -RZ, R135.H0_H0 ;  /* 0x20000087ff867230 */ /* 0x000fe20000004100 */
[----:B------:R-:W-:Y:S01]  /*9310*/  F2FP.SATFINITE.E4M3.F32.PACK_AB_MERGE_C R57, R157, R162, RZ ;  /* 0x000000a29d39723e */ /* 0x000fe200048070ff */
[----:B------:R-:W-:Y:S01]  /*9320*/  HADD2.F32 R62, -RZ, R56.H0_H0 ;  /* 0x20000038ff3e7230 */ /* 0x000fe20000004100 */
[----:B------:R-:W-:Y:S01]  /*9330*/  F2FP.SATFINITE.E4M3.F32.PACK_AB_MERGE_C R54, R153, R54, R159 ;  /* 0x000000369936723e */ /* 0x000fe2000480709f */
[----:B------:R-:W-:-:S02]  /*9340*/  HADD2.F32 R84, -RZ, R84.H1_H1 ;  /* 0x30000054ff547230 */ /* 0x000fc40000004100 */
[-C--:B------:R-:W-:Y:S01]  /*9350*/  FMUL.FTZ R151, R87, R134.reuse ;  /* 0x0000008657977220 */ /* 0x080fe20000410000 */
[----:B------:R-:W-:Y:S02]  /*9360*/  HADD2.F32 R135, -RZ, R135.H1_H1 ;  /* 0x30000087ff877230 */ /* 0x000fe40000004100 */
[----:B------:R-:W-:Y:S01]  /*9370*/  FMUL.FTZ R152, R62, R134 ;  /* 0x000000863e987220 */ /* 0x000fe20000410000 */
[----:B------:R-:W-:Y:S01]  /*9380*/  HADD2.F32 R63, -RZ, R56.H1_H1 ;  /* 0x30000038ff3f7230 */ /* 0x000fe20000004100 */
[----:B------:R-:W-:Y:S01]  /*9390*/  F2FP.F16.E4M3.UNPACK_B R153, R49 ;  /* 0x00000031ff99723e */ /* 0x000fe200020006ff */
[--C-:B------:R-:W-:Y:S02]  /*93a0*/  HADD2.F32 R56, -RZ, R50.reuse.H0_H0 ;  /* 0x20000032ff387230 */ /* 0x100fe40000004100 */
[-C--:B------:R-:W-:Y:S01]  /*93b0*/  FMUL.FTZ R154, R84, R135.reuse ;  /* 0x00000087549a7220 */ /* 0x080fe20000410000 */
[----:B------:R-:W-:Y:S02]  /*93c0*/  HADD2.F32 R134, -RZ, R50.H1_H1 ;  /* 0x30000032ff867230 */ /* 0x000fe40000004100 */
[----:B------:R-:W-:Y:S01]  /*93d0*/  FMUL.FTZ R135, R63, R135 ;  /* 0x000000873f877220 */ /* 0x000fe20000410000 */
[----:B------:R-:W-:Y:S01]  /*93e0*/  F2FP.SATFINITE.E4M3.F32.PACK_AB_MERGE_C R57, R158, R155, R57 ;  /* 0x0000009b9e39723e */ /* 0x000fe20004807039 */
[-C--:B------:R-:W-:Y:S01]  /*93f0*/  FFMA.FTZ R50, R62, R56.reuse, -R151 ;  /* 0x000000383e327223 */ /* 0x080fe20000010897 */
[----:B------:R-:W-:Y:S01]  /*9400*/  FFMA.FTZ R56, R87, R56, R152 ;  /* 0x0000003857387223 */ /* 0x000fe20000010098 */
[----:B------:R-:W-:Y:S01]  /*9410*/  F2FP.F16.E4M3.UNPACK_B R87, R55 ;  /* 0x00000037ff57723e */ /* 0x000fe200020006ff */
[-C--:B------:R-:W-:Y:S01]  /*9420*/  FFMA.FTZ R157, R63, R134.reuse, -R154 ;  /* 0x000000863f9d7223 */ /* 0x080fe2000001089a */
[----:B------:R-:W-:Y:S01]  /*9430*/  F2FP.F16.E4M3.UNPACK_B R62, R51 ;  /* 0x00000033ff3e723e */ /* 0x000fe200020006ff */
[----:B------:R-:W-:Y:S01]  /*9440*/  FFMA.FTZ R159, R84, R134, R135 ;  /* 0x00000086549f7223 */ /* 0x000fe20000010087 */
[----:B------:R-:W-:Y:S01]  /*9450*/  F2FP.F16.E4M3.UNPACK_B R84, R55.H1 ;  /* 0x00000037ff54723e */ /* 0x000fe200030006ff */
[----:B------:R-:W-:Y:S01]  /*9460*/  HADD2.F32 R134, -RZ, R87.H0_H0 ;  /* 0x20000057ff867230 */ /* 0x000fe20000004100 */
        /* <DEDUP_REMOVED lines=10> */
[----:B------:R-:W-:Y:S01]  /*9510*/  FMUL.FTZ R155, R55, R155 ;  /* 0x0000009b379b7220 */ /* 0x000fe20000410000 */
[----:B------:R-:W-:Y:S02]  /*9520*/  HADD2.F32 R63, -RZ, R51.H0_H0 ;  /* 0x20000033ff3f7230 */ /* 0x000fe40000004100 */
[----:B------:R-:W-:Y:S01]  /*9530*/  FMUL.FTZ R160, R48, R156 ;  /* 0x0000009c30a07220 */ /* 0x000fe20000410000 */
[----:B------:R-:W-:Y:S02]  /*9540*/  HADD2.F32 R152, -RZ, R135.H0_H0 ;  /* 0x20000087ff987230 */ /* 0x000fe40000004100 */
[----:B------:R-:W-:Y:S01]  /*9550*/  FFMA.FTZ R155, R134, R151, R155 ;  /* 0x00000097869b7223 */ /* 0x000fe2000001009b */
[----:B------:R-:W-:-:S02]  /*9560*/  HADD2.F32 R84, -RZ, R84.H1_H1 ;  /* 0x30000054ff547230 */ /* 0x000fc40000004100 */
[C---:B------:R-:W-:Y:S01]  /*9570*/  FMUL.FTZ R161, R63.reuse, R156 ;  /* 0x0000009c3fa17220 */ /* 0x040fe20000410000 */
[----:B------:R-:W-:Y:S02]  /*9580*/  HADD2.F32 R154, -RZ, R154.H1_H1 ;  /* 0x3000009aff9a7230 */ /* 0x000fe40000004100 */
[----:B------:R-:W-:Y:S01]  /*9590*/  FFMA.FTZ R160, R63, R152, -R160 ;  /* 0x000000983fa07223 */ /* 0x000fe200000108a0 */
[----:B------:R-:W-:Y:S02]  /*95a0*/  HADD2.F32 R51, -RZ, R51.H1_H1 ;  /* 0x30000033ff337230 */ /* 0x000fe40000004100 */
[----:B------:R-:W-:Y:S01]  /*95b0*/  FFMA.FTZ R158, R55, R151, -R158 ;  /* 0x00000097379e7223 */ /* 0x000fe2000001089e */
[----:B------:R-:W-:Y:S02]  /*95c0*/  HADD2.F32 R87, -RZ, R87.H1_H1 ;  /* 0x30000057ff577230 */ /* 0x000fe40000004100 */
[----:B------:R-:W-:Y:S01]  /*95d0*/  FMUL.FTZ R134, R84, R154 ;  /* 0x0000009a54867220 */ /* 0x000fe20000410000 */
[----:B------:R-:W-:-:S02]  /*95e0*/  HADD2.F32 R153, -RZ, R153.H1_H1 ;  /* 0x30000099ff997230 */ /* 0x000fc40000004100 */
[----:B------:R-:W-:Y:S01]  /*95f0*/  FMUL.FTZ R63, R51, R154 ;  /* 0x0000009a333f7220 */ /* 0x000fe20000410000 */
[----:B------:R-:W-:Y:S02]  /*9600*/  HADD2.F32 R135, -RZ, R135.H1_H1 ;  /* 0x30000087ff877230 */ /* 0x000fe40000004100 */
[----:B------:R-:W-:Y:S01]  /*9610*/  FFMA.FTZ R161, R48, R152, R161 ;  /* 0x0000009830a17223 */ /* 0x000fe200000100a1 */
[----:B------:R-:W-:Y:S02]  /*9620*/  HADD2.F32 R62, -RZ, R62.H1_H1 ;  /* 0x3000003eff3e7230 */ /* 0x000fe40000004100 */
[----:B------:R-:W-:Y:S01]  /*9630*/  FMUL.FTZ R55, R87, R153 ;  /* 0x0000009957377220 */ /* 0x000fe20000410000 */
[----:B------:R-:W-:Y:S02]  /*9640*/  HADD2.F32 R49, -RZ, R49.H1_H1 ;  /* 0x30000031ff317230 */ /* 0x000fe40000004100 */
[-C--:B------:R-:W-:Y:S01]  /*9650*/  FFMA.FTZ R51, R51, R135.reuse, -R134 ;  /* 0x0000008733337223 */ /* 0x080fe20000010886 */
[----:B------:R-:W-:Y:S01]  /*9660*/  FFMA.FTZ R84, R84, R135, R63 ;  /* 0x0000008754547223 */ /* 0x000fe2000001003f */
[C---:B------:R-:W-:Y:S01]  /*9670*/  FMUL.FTZ R48, R62.reuse, R153 ;  /* 0x000000993e307220 */ /* 0x040fe20000410000 */
[----:B------:R-:W-:Y:S01]  /*9680*/  F2FP.SATFINITE.E4M3.F32.PACK_AB_MERGE_C R50, R157, R50, RZ ;  /* 0x000000329d32723e */ /* 0x000fe200048070ff */
[-C--:B------:R-:W-:Y:S01]  /*9690*/  FFMA.FTZ R55, R62, R49.reuse, -R55 ;  /* 0x000000313e377223 */ /* 0x080fe20000010837 */
[----:B------:R-:W-:Y:S01]  /*96a0*/  F2FP.SATFINITE.E4M3.F32.PACK_AB_MERGE_C R51, R51, R160, RZ ;  /* 0x000000a03333723e */ /* 0x000fe200048070ff */
[----:B------:R-:W-:Y:S01]  /*96b0*/  FFMA.FTZ R48, R87, R49, R48 ;  /* 0x0000003157307223 */ /* 0x000fe20000010030 */
[----:B------:R-:W-:-:S02]  /*96c0*/  F2FP.SATFINITE.E4M3.F32.PACK_AB_MERGE_C R56, R159, R56, RZ ;  /* 0x000000389f38723e */ /* 0x000fc400048070ff */
[----:B------:R-:W-:Y:S02]  /*96d0*/  F2FP.SATFINITE.E4M3.F32.PACK_AB_MERGE_C R84, R84, R161, RZ ;  /* 0x000000a15454723e */ /* 0x000fe400048070ff */
[----:B------:R-:W-:Y:S01]  /*96e0*/  F2FP.SATFINITE.E4M3.F32.PACK_AB_MERGE_C R49, R53, R60, R50 ;  /* 0x0000003c3531723e */ /* 0x000fe20004807032 */
[----:B------:R-:W-:Y:S01]  /*96f0*/  IMAD.MOV.U32 R50, RZ, RZ, R57 ;  /* 0x000000ffff327224 */ /* 0x000fe200078e0039 */
[----:B------:R-:W-:Y:S02]  /*9700*/  F2FP.SATFINITE.E4M3.F32.PACK_AB_MERGE_C R51, R55, R158, R51 ;  /* 0x0000009e3733723e */ /* 0x000fe40004807033 */
[----:B------:R-:W-:Y:S01]  /*9710*/  F2FP.SATFINITE.E4M3.F32.PACK_AB_MERGE_C R53, R52, R61, R56 ;  /* 0x0000003d3435723e */ /* 0x000fe20004807038 */
[----:B------:R-:W-:Y:S01]  /*9720*/  IMAD.MOV.U32 R52, RZ, RZ, R58 ;  /* 0x000000ffff347224 */ /* 0x000fe200078e003a */
[----:B------:R-:W-:Y:S01]  /*9730*/  F2FP.SATFINITE.E4M3.F32.PACK_AB_MERGE_C R55, R48, R155, R84 ;  /* 0x0000009b3037723e */ /* 0x000fe20004807054 */
[----:B------:R-:W-:-:S07]  /*9740*/  IMAD.MOV.U32 R48, RZ, RZ, R59 ;  /* 0x000000ffff307224 */ /* 0x000fce00078e003b */
.L_x_2357:
[----:B------:R-:W-:Y:S05]  /*9750*/  BSYNC B2 ;  /* 0x0000000000027941 */ /* 0x000fea0003800000 */
.L_x_2356:
        /* <DEDUP_REMOVED lines=12> */
.L_x_2355:
[----:B------:R-:W-:Y:S05]  /*9820*/  BSYNC B1 ;  /* 0x0000000000017941 */ /* 0x000fea0003800000 */
.L_x_2354:
        /* <DEDUP_REMOVED lines=16> */
[----:B------:R-:W-:Y:S02]  /*9930*/  LEA.HI R49, R49, R48, RZ, 0x5 ;  /* 0x0000003031317211 */ /* 0x000fe400078f28ff */
[----:B------:R-:W-:Y:S02]  /*9940*/  LOP3.LUT R51, R51, 0x380, RZ, 0xc0, !PT ;  /* 0x0000038033337812 */ /* 0x000fe400078ec0ff */
[----:B------:R-:W-:Y:S02]  /*9950*/  LEA.HI.SX32 R49, R49, R36, 0x1b ;  /* 0x0000002431317211 */ /* 0x000fe400078fdaff */
[----:B------:R-:W-:-:S03]  /*9960*/  IADD3.X R80, R40, R59, R38, P3, P4 ;  /* 0x0000003b28507210 */ /* 0x000fc60001fe8426 */
[----:B------:R-:W-:-:S05]  /*9970*/  IMAD.SHL.U32 R61, R49, 0x10, RZ ;  /* 0x00000010313d7824 */ /* 0x000fca00078e00ff */
[----:B------:R-:W-:-:S04]  /*9980*/  LOP3.LUT R49, R51, 0x70, R61, 0xf8, !PT ;  /* 0x0000007033317812 */ /* 0x000fc800078ef83d */
[----:B------:R-:W-:-:S05]  /*9990*/  LOP3.LUT R49, R49, R140, RZ, 0x3c, !PT ;  /* 0x0000008c31317212 */ /* 0x000fca00078e3cff */
[----:B---3--:R-:W-:Y:S02]  /*99a0*/  IMAD.IADD R48, R50, 0x1, R49 ;  /* 0x0000000132307824 */ /* 0x008fe400078e0231 */
        /* <DEDUP_REMOVED lines=34> */
[----:B------:R-:W-:-:S02]  /*9bd0*/  LOP3.LUT R82, R68, 0xff00, R71, 0xf8, !PT ;  /* 0x0000ff0044527812 */ /* 0x000fc400078ef847 */
        /* <DEDUP_REMOVED lines=13> */
[C---:B------:R-:W-:Y:S01]  /*9cb0*/  FMUL.FTZ R85, R63.reuse, R49 ;  /* 0x000000313f557220 */ /* 0x040fe20000410000 */
[----:B------:R-:W-:Y:S01]  /*9cc0*/  HADD2.F32 R81, -RZ, R69.H1_H1 ;  /* 0x30000045ff517230 */ /* 0x000fe20000004100 */
[----:B------:R-:W-:Y:S01]  /*9cd0*/  F2FP.F16.E4M3.UNPACK_B R149, R149 ;  /* 0x00000095ff95723e */ /* 0x000fe200020006ff */
[-C--:B------:R-:W-:Y:S01]  /*9ce0*/  FFMA.FTZ R63, R63, R70.reuse, -R84 ;  /* 0x000000463f3f7223 */ /* 0x080fe20000010854 */
[----:B------:R-:W-:Y:S01]  /*9cf0*/  FFMA.FTZ R64, R64, R70, R85 ;  /* 0x0000004640407223 */ /* 0x000fe20000010055 */
[----:B------:R-:W-:Y:S01]  /*9d00*/  HADD2.F32 R70, -RZ, R71.H1_H1 ;  /* 0x30000047ff467230 */ /* 0x000fe20000004100 */
[----:B------:R-:W-:Y:S01]  /*9d10*/  F2FP.F16.E4M3.UNPACK_B R69, R65 ;  /* 0x00000041ff45723e */ /* 0x000fe200020006ff */
[----:B------:R-:W-:Y:S01]  /*9d20*/  HADD2.F32 R71, -RZ, R68.H1_H1 ;  /* 0x30000044ff477230 */ /* 0x000fe20000004100 */
[----:B------:R-:W-:-:S02]  /*9d30*/  F2FP.F16.E4M3.UNPACK_B R68, R67 ;  /* 0x00000043ff44723e */ /* 0x000fc400020006ff */
[----:B------:R-:W-:Y:S01]  /*9d40*/  LOP3.LUT R49, R82, 0xff0000, R83, 0xf8, !PT ;  /* 0x00ff000052317812 */ /* 0x000fe200078ef853 */
[CC--:B------:R-:W-:Y:S01]  /*9d50*/  FMUL.FTZ R84, R66.reuse, R70.reuse ;  /* 0x0000004642547220 */ /* 0x0c0fe20000410000 */
[C---:B------:R-:W-:Y:S01]  /*9d60*/  FMUL.FTZ R65, R71.reuse, R70 ;  /* 0x0000004647417220 */ /* 0x040fe20000410000 */
[----:B------:R-:W-:Y:S01]  /*9d70*/  F2FP.F16.E4M3.UNPACK_B R146, R146 ;  /* 0x00000092ff92723e */ /* 0x000fe200020006ff */
[----:B------:R-:W-:Y:S02]  /*9d80*/  HADD2.F32 R82, -RZ, R149.H0_H0 ;  /* 0x20000095ff527230 */ /* 0x000fe40000004100 */
        /* <DEDUP_REMOVED lines=19> */
[--C-:B------:R-:W-:Y:S01]  /*9ec0*/  HADD2.F32 R85, -RZ, R70.reuse.H0_H0 ;  /* 0x20000046ff557230 */ /* 0x100fe20000004100 */
[----:B------:R-:W-:Y:S01]  /*9ed0*/  F2FP.F16.E4M3.UNPACK_B R69, R62.H1 ;  /* 0x0000003eff45723e */ /* 0x000fe200030006ff */
[----:B------:R-:W-:Y:S02]  /*9ee0*/  HADD2.F32 R82, -RZ, R81.H0_H0 ;  /* 0x20000051ff527230 */ /* 0x000fe40000004100 */
[----:B------:R-:W-:Y:S01]  /*9ef0*/  FFMA.FTZ R87, R71, R146, R134 ;  /* 0x0000009247577223 */ /* 0x000fe20000010086 */
        /* <DEDUP_REMOVED lines=9> */
[-C--:B------:R-:W-:Y:S01]  /*9f90*/  FFMA.FTZ R135, R70, R71.reuse, -R135 ;  /* 0x0000004746877223 */ /* 0x080fe20000010887 */
[----:B------:R-:W-:Y:S02]  /*9fa0*/  HADD2.F32 R70, -RZ, R83.H1_H1 ;  /* 0x30000053ff467230 */ /* 0x000fe40000004100 */
[----:B------:R-:W-:Y:S01]  /*9fb0*/  FMUL.FTZ R134, R81, R84 ;  /* 0x0000005451867220 */ /* 0x000fe20000410000 */
[----:B------:R-:W-:Y:S01]  /*9fc0*/  F2FP.F16.E4M3.UNPACK_B R148, R148 ;  /* 0x00000094ff94723e */ /* 0x000fe200020006ff */
[C---:B------:R-:W-:Y:S01]  /*9fd0*/  FMUL.FTZ R84, R69.reuse, R84 ;  /* 0x0000005445547220 */ /* 0x040fe20000410000 */
[----:B------:R-:W-:Y:S01]  /*9fe0*/  FFMA.FTZ R82, R82, R71, R85 ;  /* 0x0000004752527223 */ /* 0x000fe20000010055 */
        /* <DEDUP_REMOVED lines=19> */
[----:B------:R-:W-:Y:S01]  /*a120*/  F2FP.SATFINITE.E4M3.F32.PACK_AB_MERGE_C R63, R87, R68, R65 ;  /* 0x00000044573f723e */ /* 0x000fe20004807041 */
[-C--:B------:R-:W-:Y:S01]  /*a130*/  FFMA.FTZ R83, R54, R71.reuse, -R83 ;  /* 0x0000004736537223 */ /* 0x080fe20000010853 */
[----:B------:R-:W-:Y:S01]  /*a140*/  FFMA.FTZ R54, R70, R71, R81 ;  /* 0x0000004746367223 */ /* 0x000fe20000010051 */
[-C--:B------:R-:W-:Y:S01]  /*a150*/  FFMA.FTZ R62, R62, R148.reuse, -R85 ;  /* 0x000000943e3e7223 */ /* 0x080fe20000010855 */
        /* <DEDUP_REMOVED lines=8> */
[----:B------:R-:W-:Y:S01]  /*a1e0*/  F2FP.SATFINITE.E4M3.F32.PACK_AB_MERGE_C R134, R134, R135, RZ ;  /* 0x000000878686723e */ /* 0x000fe200048070ff */
[----:B------:R-:W-:Y:S01]  /*a1f0*/  HADD2.F32 R70, -RZ, R69.H1_H1 ;  /* 0x30000045ff467230 */ /* 0x000fe20000004100 */
[----:B------:R-:W-:Y:S01]  /*a200*/  F2FP.SATFINITE.E4M3.F32.PACK_AB_MERGE_C R54, R85, R54, R82 ;  /* 0x000000365536723e */ /* 0x000fe20004807052 */
[----:B------:R-:W-:Y:S02]  /*a210*/  HADD2.F32 R81, -RZ, R81.H1_H1 ;  /* 0x30000051ff517230 */ /* 0x000fe40000004100 */
[-C--:B------:R-:W-:Y:S01]  /*a220*/  FMUL.FTZ R84, R67, R68.reuse ;  /* 0x0000004443547220 */ /* 0x080fe20000410000 */
[----:B------:R-:W-:Y:S01]  /*a230*/  FMUL.FTZ R86, R65, R68 ;  /* 0x0000004441567220 */ /* 0x000fe20000410000 */
[----:B------:R-:W-:Y:S01]  /*a240*/  HADD2.F32 R68, -RZ, R66.H1_H1 ;  /* 0x30000042ff447230 */ /* 0x000fe20000004100 */
[----:B------:R-:W-:Y:S01]  /*a250*/  F2FP.SATFINITE.E4M3.F32.PACK_AB_MERGE_C R62, R62, R83, R134 ;  /* 0x000000533e3e723e */ /* 0x000fe20004807086 */
        /* <DEDUP_REMOVED lines=80> */
.L_x_2361:
[----:B------:R-:W-:Y:S05]  /*a760*/  BSYNC B2 ;  /* 0x0000000000027941 */ /* 0x000fea0003800000 */
.L_x_2360:
        /* <DEDUP_REMOVED lines=12> */
.L_x_2359:
[----:B------:R-:W-:Y:S05]  /*a830*/  BSYNC B1 ;  /* 0x0000000000017941 */ /* 0x000fea0003800000 */
.L_x_2358:
        /* <DEDUP_REMOVED lines=46> */
[----:B------:R-:W-:Y:S01]  /*ab20*/  IMAD.SHL.U32 R50, R68, 0x100, RZ ;  /* 0x0000010044327824 */ /* 0x000fe200078e00ff */
[----:B------:R-:W-:Y:S01]  /*ab30*/  LOP3.LUT R73, R77, 0xff0000ff, RZ, 0xc0, !PT ;  /* 0xff0000ff4d497812 */ /* 0x000fe200078ec0ff */
[----:B------:R-:W-:Y:S01]  /*ab40*/  IMAD.U32 R52, R71, 0x10000, RZ ;  /* 0x0001000047347824 */ /* 0x000fe200078e00ff */
[----:B------:R-:W-:-:S02]  /*ab50*/  SHF.R.U32.HI R76, RZ, 0x10, R75 ;  /* 0x00000010ff4c7819 */ /* 0x000fc4000001164b */
[----:B------:R-:W-:Y:S02]  /*ab60*/  SHF.R.U32.HI R64, RZ, 0x8, R79 ;  /* 0x00000008ff407819 */ /* 0x000fe4000001164f */
[----:B------:R-:W-:Y:S01]  /*ab70*/  LOP3.LUT R71, R67, 0xff00, R48, 0xf8, !PT ;  /* 0x0000ff0043477812 */ /* 0x000fe200078ef830 */
[----:B------:R-:W-:Y:S01]  /*ab80*/  IMAD.U32 R48, R76, 0x10000, RZ ;  /* 0x000100004c307824 */ /* 0x000fe200078e00ff */
[----:B------:R-:W-:Y:S01]  /*ab90*/  LOP3.LUT R75, R73, 0xff00, R50, 0xf8, !PT ;  /* 0x0000ff00494b7812 */ /* 0x000fe200078ef832 */
[----:B------:R-:W-:Y:S01]  /*aba0*/  IMAD.SHL.U32 R54, R64, 0x100, RZ ;  /* 0x0000010040367824 */ /* 0x000fe200078e00ff */
[----:B------:R-:W-:Y:S02]  /*abb0*/  F2FP.F16.E4M3.UNPACK_B R73, R143.H1 ;  /* 0x0000008fff49723e */ /* 0x000fe400030006ff */
[----:B------:R-:W-:Y:S02]  /*abc0*/  F2FP.F16.E4M3.UNPACK_B R70, R69.H1 ;  /* 0x00000045ff46723e */ /* 0x000fe400030006ff */
[----:B------:R-:W-:Y:S01]  /*abd0*/  F2FP.F16.E4M3.UNPACK_B R67, R66.H1 ;  /* 0x00000042ff43723e */ /* 0x000fe200030006ff */
[----:B------:R-:W-:Y:S01]  /*abe0*/  HADD2.F32 R50, -RZ, R73.H0_H0 ;  /* 0x20000049ff327230 */ /* 0x000fe20000004100 */
[----:B------:R-:W-:-:S02]  /*abf0*/  SHF.R.U32.HI R74, RZ, 0x10, R77 ;  /* 0x00000010ff4a7819 */ /* 0x000fc4000001164d */
[----:B------:R-:W-:Y:S01]  /*ac00*/  SHF.R.U32.HI R72, RZ, 0x10, R79 ;  /* 0x00000010ff487819 */ /* 0x000fe2000001164f */
[----:B------:R-:W-:Y:S01]  /*ac10*/  HADD2.F32 R64, -RZ, R67.H0_H0 ;  /* 0x20000043ff407230 */ /* 0x000fe20000004100 */
[----:B------:R-:W-:Y:S02]  /*ac20*/  LOP3.LUT R77, R79, 0xff0000ff, RZ, 0xc0, !PT ;  /* 0xff0000ff4f4d7812 */ /* 0x000fe400078ec0ff */
[----:B------:R-:W-:Y:S01]  /*ac30*/  LOP3.LUT R52, R65, 0xff0000, R52, 0xf8, !PT ;  /* 0x00ff000041347812 */ /* 0x000fe200078ef834 */
[----:B------:R-:W-:Y:S01]  /*ac40*/  HADD2.F32 R65, -RZ, R70.H0_H0 ;  /* 0x20000046ff417230 */ /* 0x000fe20000004100 */
[----:B------:R-:W-:Y:S01]  /*ac50*/  F2FP.F16.E4M3.UNPACK_B R68, R141.H1 ;  /* 0x0000008dff44723e */ /* 0x000fe200030006ff */
[----:B------:R-:W-:Y:S01]  /*ac60*/  IMAD.U32 R72, R72, 0x10000, RZ ;  /* 0x0001000048487824 */ /* 0x000fe200078e00ff */
[----:B------:R-:W-:Y:S01]  /*ac70*/  LOP3.LUT R77, R77, 0xff00, R54, 0xf8, !PT ;  /* 0x0000ff004d4d7812 */ /* 0x000fe200078ef836 */
[----:B------:R-:W-:Y:S01]  /*ac80*/  IMAD.U32 R54, R74, 0x10000, RZ ;  /* 0x000100004a367824 */ /* 0x000fe200078e00ff */
[----:B------:R-:W-:Y:S01]  /*ac90*/  LOP3.LUT R48, R71, 0xff0000, R48, 0xf8, !PT ;  /* 0x00ff000047307812 */ /* 0x000fe200078ef830 */
        /* <DEDUP_REMOVED lines=15> */
[-C--:B------:R-:W-:Y:S01]  /*ad90*/  FMUL.FTZ R75, R71, R74.reuse ;  /* 0x0000004a474b7220 */ /* 0x080fe20000410000 */
        /* <DEDUP_REMOVED lines=39> */
[----:B------:R-:W-:Y:S02]  /*b010*/  HADD2.F32 R70, -RZ, R144.H0_H0 ;  /* 0x20000090ff467230 */ /* 0x000fe40000004100 */
[-C--:B------:R-:W-:Y:S01]  /*b020*/  FFMA.FTZ R85, R66, R71.reuse, -R67 ;  /* 0x0000004742557223 */ /* 0x080fe20000010843 */
[----:B------:R-:W-:Y:S01]  /*b030*/  F2FP.F16.E4M3.UNPACK_B R66, R62 ;  /* 0x0000003eff42723e */ /* 0x000fe200020006ff */
[----:B------:R-:W-:Y:S01]  /*b040*/  HADD2.F32 R62, -RZ, R60.H0_H0 ;  /* 0x2000003cff3e7230 */ /* 0x000fe20000004100 */
[----:B------:R-:W-:Y:S01]  /*b050*/  F2FP.F16.E4M3.UNPACK_B R142, R142 ;  /* 0x0000008eff8e723e */ /* 0x000fe200020006ff */
[----:B------:R-:W-:Y:S01]  /*b060*/  FFMA.FTZ R87, R68, R71, R73 ;  /* 0x0000004744577223 */ /* 0x000fe20000010049 */
[----:B------:R-:W-:Y:S01]  /*b070*/  HADD2.F32 R71, -RZ, R144.H1_H1 ;  /* 0x30000090ff477230 */ /* 0x000fe20000004100 */
[----:B------:R-:W-:Y:S01]  /*b080*/  F2FP.SATFINITE.E4M3.F32.PACK_AB_MERGE_C R64, R79, R64, RZ ;  /* 0x000000404f40723e */ /* 0x000fe200048070ff */
[--C-:B------:R-:W-:Y:S01]  /*b090*/  HADD2.F32 R67, -RZ, R66.reuse.H0_H0 ;  /* 0x20000042ff437230 */ /* 0x100fe20000004100 */
[----:B------:R-:W-:Y:S01]  /*b0a0*/  F2FP.SATFINITE.E4M3.F32.PACK_AB_MERGE_C R78, R78, R65, RZ ;  /* 0x000000414e4e723e */ /* 0x000fe200048070ff */
[----:B------:R-:W-:Y:S01]  /*b0b0*/  HADD2.F32 R66, -RZ, R66.H1_H1 ;  /* 0x30000042ff427230 */ /* 0x000fe20000004100 */
[----:B------:R-:W-:Y:S01]  /*b0c0*/  F2FP.SATFINITE.E4M3.F32.PACK_AB_MERGE_C R65, R77, R74, R64 ;  /* 0x0000004a4d41723e */ /* 0x000fe20004807040 */
[----:B------:R-:W-:-:S02]  /*b0d0*/  HADD2.F32 R60, -RZ, R60.H1_H1 ;  /* 0x3000003cff3c7230 */ /* 0x000fc40000004100 */
[CC--:B------:R-:W-:Y:S01]  /*b0e0*/  FMUL.FTZ R73, R67.reuse, R70.reuse ;  /* 0x0000004643497220 */ /* 0x0c0fe20000410000 */
[--C-:B------:R-:W-:Y:S02]  /*b0f0*/  HADD2.F32 R68, -RZ, R142.reuse.H0_H0 ;  /* 0x2000008eff447230 */ /* 0x100fe40000004100 */
[----:B------:R-:W-:Y:S01]  /*b100*/  FMUL.FTZ R70, R62, R70 ;  /* 0x000000463e467220 */ /* 0x000fe20000410000 */
[----:B------:R-:W-:Y:S02]  /*b110*/  HADD2.F32 R69, -RZ, R142.H1_H1 ;  /* 0x3000008eff457230 */ /* 0x000fe40000004100 */
[-C--:B------:R-:W-:Y:S01]  /*b120*/  FMUL.FTZ R81, R66, R71.reuse ;  /* 0x0000004742517220 */ /* 0x080fe20000410000 */
[----:B------:R-:W-:Y:S01]  /*b130*/  FMUL.FTZ R71, R60, R71 ;  /* 0x000000473c477220 */ /* 0x000fe20000410000 */
[-C--:B------:R-:W-:Y:S01]  /*b140*/  FFMA.FTZ R62, R62, R68.reuse, -R73 ;  /* 0x000000443e3e7223 */ /* 0x080fe20000010849 */
[----:B------:R-:W-:Y:S01]  /*b150*/  FFMA.FTZ R70, R67, R68, R70 ;  /* 0x0000004443467223 */ /* 0x000fe20000010046 */
[----:B------:R-:W-:Y:S01]  /*b160*/  F2FP.F16.E4M3.UNPACK_B R68, R53 ;  /* 0x00000035ff44723e */ /* 0x000fe200020006ff */
[-C--:B------:R-:W-:Y:S01]  /*b170*/  FFMA.FTZ R83, R66, R69.reuse, R71 ;  /* 0x0000004542537223 */ /* 0x080fe20000010047 */
[----:B------:R-:W-:Y:S01]  /*b180*/  F2FP.F16.E4M3.UNPACK_B R73, R54 ;  /* 0x00000036ff49723e */ /* 0x000fe200020006ff */
[----:B------:R-:W-:Y:S01]  /*b190*/  FFMA.FTZ R81, R60, R69, -R81 ;  /* 0x000000453c517223 */ /* 0x000fe20000010851 */
[----:B------:R-:W-:Y:S01]  /*b1a0*/  F2FP.F16.E4M3.UNPACK_B R67, R49 ;  /* 0x00000031ff43723e */ /* 0x000fe200020006ff */
[--C-:B------:R-:W-:Y:S01]  /*b1b0*/  HADD2.F32 R69, -RZ, R68.reuse.H0_H0 ;  /* 0x20000044ff457230 */ /* 0x100fe20000004100 */
[----:B------:R-:W-:Y:S01]  /*b1c0*/  F2FP.F16.E4M3.UNPACK_B R71, R52 ;  /* 0x00000034ff47723e */ /* 0x000fe200020006ff */
[----:B------:R-:W-:Y:S01]  /*b1d0*/  HADD2.F32 R74, -RZ, R73.H0_H0 ;  /* 0x20000049ff4a7230 */ /* 0x000fe20000004100 */
[----:B------:R-:W-:Y:S01]  /*b1e0*/  F2FP.SATFINITE.E4M3.F32.PACK_AB_MERGE_C R60, R87, R72, RZ ;  /* 0x00000048573c723e */ /* 0x000fe200048070ff */
[----:B------:R-:W-:Y:S01]  /*b1f0*/  HADD2.F32 R66, -RZ, R67.H0_H0 ;  /* 0x20000043ff427230 */ /* 0x000fe20000004100 */
[----:B------:R-:W-:Y:S01]  /*b200*/  F2FP.SATFINITE.E4M3.F32.PACK_AB_MERGE_C R64, R76, R75, R78 ;  /* 0x0000004b4c40723e */ /* 0x000fe2000480704e */
        /* <DEDUP_REMOVED lines=18> */
[----:B------:R-:W-:Y:S01]  /*b330*/  F2FP.F16.E4M3.UNPACK_B R52, R52.H1 ;  /* 0x00000034ff34723e */ /* 0x000fe200030006ff */
[--C-:B------:R-:W-:Y:S01]  /*b340*/  HADD2.F32 R54, -RZ, R69.reuse.H0_H0 ;  /* 0x20000045ff367230 */ /* 0x100fe20000004100 */
[----:B------:R-:W-:Y:S01]  /*b350*/  F2FP.SATFINITE.E4M3.F32.PACK_AB_MERGE_C R80, R85, R80, RZ ;  /* 0x000000505550723e */ /* 0x000fe200048070ff */
[--C-:B------:R-:W-:Y:S01]  /*b360*/  HADD2.F32 R70, -RZ, R68.reuse.H0_H0 ;  /* 0x20000044ff467230 */ /* 0x100fe20000004100 */
[----:B------:R-:W-:Y:S01]  /*b370*/  F2FP.F16.E4M3.UNPACK_B R73, R50.H1 ;  /* 0x00000032ff49723e */ /* 0x000fe200030006ff */
[----:B------:R-:W-:Y:S01]  /*b380*/  HADD2.F32 R69, -RZ, R69.H1_H1 ;  /* 0x30000045ff457230 */ /* 0x000fe20000004100 */
[----:B------:R-:W-:Y:S01]  /*b390*/  F2FP.SATFINITE.E4M3.F32.PACK_AB_MERGE_C R62, R81, R62, R80 ;  /* 0x0000003e513e723e */ /* 0x000fe20004807050 */
[----:B------:R-:W-:-:S02]  /*b3a0*/  HADD2.F32 R72, -RZ, R68.H1_H1 ;  /* 0x30000044ff487230 */ /* 0x000fc40000004100 */
        /* <DEDUP_REMOVED lines=62> */
.L_x_2363:
[----:B------:R-:W-:Y:S05]  /*b790*/  BSYNC B1 ;  /* 0x0000000000017941 */ /* 0x000fea0003800000 */
.L_x_2362:
[----:B------:R-:W-:Y:S01]  /*b7a0*/  ISETP.GE.AND P2, PT, R63, R145, PT ;  /* 0x000000913f00720c */ /* 0x000fe20003f46270 */
[----:B------:R-:W-:Y:S02]  /*b7b0*/  ULDC.64 UR4, c[0x0][0x208] ;  /* 0x0000820000047ab9 */ /* 0x000fe40000000a00 */
[----:B-1----:R1:W-:Y:S10]  /*b7c0*/  STG.E.128 desc[UR4][R58.64], R48 ;  /* 0x000000303a007986 */ /* 0x0023f4000c101d04 */
[----:B------:R-:W-:Y:S05]  /*b7d0*/  @P2 BRA `(.L_x_2340) ;  /* 0x0000000400f42947 */ /* 0x000fea0003800000 */
[--C-:B-1----:R-:W-:Y:S01]  /*b7e0*/  SHF.R.S32.HI R48, RZ, 0x1f, R63.reuse ;  /* 0x0000001fff307819 */ /* 0x102fe2000001143f */
[----:B------:R-:W-:Y:S01]  /*b7f0*/  ULDC.64 UR4, c[0x0][0x208] ;  /* 0x0000820000047ab9 */ /* 0x000fe20000000a00 */
[----:B------:R-:W-:-:S04]  /*b800*/  IADD3 R63, P2, P3, R44, R126, R63 ;  /* 0x0000007e2c3f7210 */ /* 0x000fc80007b5e03f */
[----:B------:R-:W-:Y:S02]  /*b810*/  IADD3.X R48, R40, R61, R48, P2, P3 ;  /* 0x0000003d28307210 */ /* 0x000fe400017e6430 */
[----:B------:R-:W-:-:S05]  /*b820*/  IADD3 R56, P2, R63, R56, RZ ;  /* 0x000000383f387210 */ /* 0x000fca0007f5e0ff */
[----:B------:R-:W-:-:S05]  /*b830*/  IMAD.X R57, R48, 0x1, R57, P2 ;  /* 0x0000000130397824 */ /* 0x000fca00010e0639 */
[----:B--2---:R1:W-:Y:S01]  /*b840*/  STG.E.128 desc[UR4][R56.64], R52 ;  /* 0x0000003438007986 */ /* 0x0043e2000c101d04 */
[----:B------:R-:W-:Y:S05]  /*b850*/  BRA `(.L_x_2340) ;  /* 0x0000000400d47947 */ /* 0x000fea0003800000 */
.L_x_2303:
[----:B------:R-:W-:-:S04]  /*b860*/  ULOP3.LUT UR4, UR60, 0x1, URZ, 0xfc, !UPT ;  /* 0x000000013c047892 */ /* 0x000fc8000f8efc3f */
[----:B------:R-:W-:-:S06]  /*b870*/  UISETP.NE.AND UP0, UPT, UR4, 0x3, UPT ;  /* 0x000000030400788c */ /* 0x000fcc000bf05270 */
[----:B------:R-:W-:-:S13]  /*b880*/  PLOP3.LUT P5, PT, PT, PT, UP0, 0x80, 0x0 ;  /* 0x000000000000781c */ /* 0x000fda0003faf008 */
[----:B------:R-:W-:Y:S05]  /*b890*/  @!P5 BRA `(.L_x_2364) ;  /* 0x000000000004d947 */ /* 0x000fea0003800000 */
[----:B------:R-:W-:Y:S01]  /*b8a0*/  BPT.TRAP 0x1 ;  /* 0x000000040000795c */ /* 0x000fe20000300000 */
.L_x_2364:
[----:B------:R-:W-:Y:S01]  /*b8b0*/  IMAD R110, R17, 0x8, R16 ;  /* 0x00000008116e7824 */ /* 0x000fe200078e0210 */
[----:B------:R-:W-:Y:S01]  /*b8c0*/  SHF.L.U32 R125, R237, 0x1f, RZ ;  /* 0x0000001fed7d7819 */ /* 0x000fe200000006ff */
[----:B------:R-:W-:Y:S01]  /*b8d0*/  IMAD R119, R25, -0xe0, R2 ;  /* 0xffffff2019777824 */ /* 0x000fe200078e0202 */
[----:B------:R-:W-:Y:S01]  /*b8e0*/  BSSY B1, `(.L_x_2365) ;  /* 0x0000006000017945 */ /* 0x000fe20003800000 */
[----:B------:R-:W-:Y:S01]  /*b8f0*/  SHF.R.S32.HI R49, RZ, 0x1f, R25 ;  /* 0x0000001fff317819 */ /* 0x000fe20000011419 */
[----:B------:R-:W0:Y:S01]  /*b900*/  SYNCS.PHASECHK.TRANS64.TRYWAIT P2, [R110+URZ+0x2e890], R125 ;  /* 0x02e8907d6e0075a7 */ /* 0x000e22000804017f */
[----:B------:R-:W-:Y:S01]  /*b910*/  IMAD R48, R13, R25, RZ ;  /* 0x000000190d307224 */ /* 0x000fe200078e02ff */
[----:B------:R-:W-:Y:S01]  /*b920*/  VIMNMX R119, R119, 0xe0, PT ;  /* 0x000000e077777848 */ /* 0x000fe20003fe0100 */
[----:B0-----:R-:W-:Y:S06]  /*b930*/  @!P2 BRA `(.L_x_2366) ;  /* 0x0000020c0088a947 */ /* 0x001fec0003800000 */
.L_x_2623:
[----:B------:R-:W-:Y:S05]  /*b940*/  BSYNC B1 ;  /* 0x0000000000017941 */ /* 0x000fea0003800000 */
.L_x_2365:
        /* <DEDUP_REMOVED lines=24> */
.L_x_2368:
[----:B------:R-:W-:Y:S05]  /*bad0*/  BSYNC B1 ;  /* 0x0000000000017941 */ /* 0x000fea0003800000 */
.L_x_2367:
        /* <DEDUP_REMOVED lines=24> */
.L_x_2370:
[----:B------:R-:W-:Y:S05]  /*bc60*/  BSYNC B1 ;  /* 0x0000000000017941 */ /* 0x000fea0003800000 */
.L_x_2369:
        /* <DEDUP_REMOVED lines=24> */
.L_x_2372:
[----:B------:R-:W-:Y:S05]  /*bdf0*/  BSYNC B1 ;  /* 0x0000000000017941 */ /* 0x000fea0003800000 */
.L_x_2371:
        /* <DEDUP_REMOVED lines=27> */
.L_x_2340:
[----:B------:R-:W-:Y:S05]  /*bfb0*/  BSYNC B0 ;  /* 0x0000000000007941 */ /* 0x000fea0003800000 */
.L_x_2302:
        /* <DEDUP_REMOVED lines=17> */
.L_x_2374:
[----:B------:R-:W-:Y:S05]  /*c0d0*/  BSYNC B0 ;  /* 0x0000000000007941 */ /* 0x000fea0003800000 */
.L_x_2373:
[----:B------:R-:W1:Y:S01]  /*c0e0*/  SYNCS.PHASECHK.TRANS64.TRYWAIT P3, [R110+URZ+0x2e8b0], R125 ;  /* 0x02e8b07d6e0075a7 */ /* 0x000e62000806017f */
[----:B------:R-:W-:Y:S01]  /*c0f0*/  ULDC UR61, c[0x0][0x2f4] ;  /* 0x0000bd00003d7ab9 */ /* 0x000fe20000000800 */
[----:B------:R-:W-:Y:S01]  /*c100*/  ULDC.64 UR38, c[0x0][0x328] ;  /* 0x0000ca0000267ab9 */ /* 0x000fe20000000a00 */
[----:B------:R-:W-:Y:S01]  /*c110*/  ULDC.64 UR36, c[0x0][0x318] ;  /* 0x0000c60000247ab9 */ /* 0x000fe20000000a00 */
[----:B------:R-:W-:Y:S04]  /*c120*/  BSSY B0, `(.L_x_2375) ;  /* 0x0000002000007945 */ /* 0x000fe80003800000 */
[----:B-1----:R-:W-:Y:S05]  /*c130*/  @!P3 BRA `(.L_x_2376) ;  /* 0x00000204009cb947 */ /* 0x002fea0003800000 */
.L_x_2624:
[----:B------:R-:W-:Y:S05]  /*c140*/  BSYNC B0 ;  /* 0x0000000000007941 */ /* 0x000fea0003800000 */
.L_x_2375:
[----:B------:R-:W-:Y:S01]  /*c150*/  ISETP.GE.AND P3, PT, R228, R119, PT ;  /* 0x00000077e400720c */ /* 0x000fe20003f66270 */
[----:B------:R-:W-:Y:S01]  /*c160*/  BSSY B0, `(.L_x_2377) ;  /* 0x0000017000007945 */ /* 0x000fe20003800000 */
[----:B------:R-:W-:-:S11]  /*c170*/  IMAD.WIDE R52, R25, 0xe0, R100 ;  /* 0x000000e019347825 */ /* 0x000fd600078e0264 */
[----:B------:R-:W-:Y:S05]  /*c180*/  @P3 BRA `(.L_x_2378) ;  /* 0x0000000000503947 */ /* 0x000fea0003800000 */
[----:B------:R-:W-:Y:S01]  /*c190*/  ISETP.GE.AND P3, PT, R4, UR61, PT ;  /* 0x0000003d04007c0c */ /* 0x000fe2000bf66270 */
[----:B0-----:R-:W-:Y:S01]  /*c1a0*/  IMAD.MOV.U32 R48, RZ, RZ, R46 ;  /* 0x000000ffff307224 */ /* 0x001fe200078e002e */
[----:B------:R-:W-:Y:S01]  /*c1b0*/  PLOP3.LUT P4, PT, PT, PT, PT, 0x8, 0x0 ;  /* 0x000000000000781c */ /* 0x000fe20003f8e170 */
[----:B------:R-:W-:Y:S01]  /*c1c0*/  IMAD.MOV.U32 R49, RZ, RZ, R109 ;  /* 0x000000ffff317224 */ /* 0x000fe200078e006d */
[----:B------:R-:W-:Y:S01]  /*c1d0*/  ULDC.64 UR4, c[0x0][0x208] ;  /* 0x0000820000047ab9 */ /* 0x000fe20000000a00 */
[----:B------:R-:W-:Y:S02]  /*c1e0*/  IMAD R51, R53, UR38, RZ ;  /* 0x0000002635337c24 */ /* 0x000fe4000f8e02ff */
[----:B------:R-:W-:-:S04]  /*c1f0*/  IMAD.WIDE.U32 R48, R52, UR38, R48 ;  /* 0x0000002634307c25 */ /* 0x000fc8000f8e0030 */
[----:B------:R-:W-:Y:S02]  /*c200*/  IMAD R51, R52, UR39, R51 ;  /* 0x0000002734337c24 */ /* 0x000fe4000f8e0233 */
[----:B------:R-:W-:Y:S01]  /*c210*/  @!P3 LOP3.LUT P5, RZ, R229, 0x4, RZ, 0xc0, !PT ;  /* 0x00000004e5ffb812 */ /* 0x000fe200078ac0ff */
[----:B------:R-:W-:-:S03]  /*c220*/  @!P3 VIADD R56, R117, 0x40 ;  /* 0x000000407538b836 */ /* 0x000fc60000000000 */
[----:B------:R-:W-:Y:S02]  /*c230*/  @!P3 PLOP3.LUT P4, PT, P5, PT, PT, 0x80, 0x0 ;  /* 0x000000000000b81c */ /* 0x000fe40002f8f070 */
[----:B------:R-:W-:-:S04]  /*c240*/  IADD3 R54, P5, R48, UR36, RZ ;  /* 0x0000002430367c10 */ /* 0x000fc8000ffbe0ff */
[----:B------:R-:W-:-:S07]  /*c250*/  IADD3.X R55, R49, UR37, R51, P5, !PT ;  /* 0x0000002531377c10 */ /* 0x000fce000affe433 */
[----:B------:R-:W-:Y:S01]  /*c260*/  @P4 VIADD R56, R117, 0xffffffc0 ;  /* 0xffffffc075384836 */ /* 0x000fe20000000000 */
[----:B------:R-:W-:-:S03]  /*c270*/  ISETP.GE.AND P4, PT, R18, UR61, PT ;  /* 0x0000003d12007c0c */ /* 0x000fc6000bf86270 */
[----:B------:R-:W-:-:S10]  /*c280*/  @!P3 IMAD.IADD R56, R16, 0x1, R56 ;  /* 0x000000011038b824 */ /* 0x000fd400078e0238 */
[----:B------:R-:W0:Y:S04]  /*c290*/  @!P4 LDS.128 R48, [R118+0xe400] ;  /* 0x00e400007630c984 */ /* 0x000e280000000c00 */
[----:B0-----:R-:W-:Y:S04]  /*c2a0*/  @!P4 STG.E.128 desc[UR4][R54.64], R48 ;  /* 0x000000303600c986 */ /* 0x001fe8000c101d04 */
[----:B------:R-:W0:Y:S04]  /*c2b0*/  @!P3 LDS.128 R48, [R56+0xe400] ;  /* 0x00e400003830b984 */ /* 0x000e280000000c00 */
[----:B0-----:R2:W-:Y:S02]  /*c2c0*/  @!P3 STG.E.128 desc[UR4][R54.64+0x40], R48 ;  /* 0x000040303600b986 */ /* 0x0015e4000c101d04 */
.L_x_2378:
[----:B------:R-:W-:Y:S05]  /*c2d0*/  BSYNC B0 ;  /* 0x0000000000007941 */ /* 0x000fea0003800000 */
.L_x_2377:
[----:B0-2---:R-:W-:Y:S01]  /*c2e0*/  VIADD R48, R228, 0x40 ;  /* 0x00000040e4307836 */ /* 0x005fe20000000000 */
[----:B------:R-:W-:Y:S04]  /*c2f0*/  BSSY B0, `(.L_x_2379) ;  /* 0x0000019000007945 */ /* 0x000fe80003800000 */
[----:B------:R-:W-:-:S13]  /*c300*/  ISETP.GE.AND P3, PT, R48, R119, PT ;  /* 0x000000773000720c */ /* 0x000fda0003f66270 */
[----:B------:R-:W-:Y:S05]  /*c310*/  @P3 BRA `(.L_x_2380) ;  /* 0x0000000000583947 */ /* 0x000fea0003800000 */
[----:B------:R-:W-:Y:S01]  /*c320*/  ISETP.GE.AND P3, PT, R4, UR61, PT ;  /* 0x0000003d04007c0c */ /* 0x000fe2000bf66270 */
[----:B------:R-:W-:Y:S01]  /*c330*/  IMAD.MOV.U32 R48, RZ, RZ, R46 ;  /* 0x000000ffff307224 */ /* 0x000fe200078e002e */
[----:B------:R-:W-:Y:S01]  /*c340*/  PLOP3.LUT P4, PT, PT, PT, PT, 0x8, 0x0 ;  /* 0x000000000000781c */ /* 0x000fe20003f8e170 */
[----:B------:R-:W-:Y:S01]  /*c350*/  IMAD.MOV.U32 R49, RZ, RZ, R109 ;  /* 0x000000ffff317224 */ /* 0x000fe200078e006d */
[----:B------:R-:W-:-:S09]  /*c360*/  ULDC.64 UR4, c[0x0][0x208] ;  /* 0x0000820000047ab9 */ /* 0x000fd20000000a00 */
        /* <DEDUP_REMOVED lines=17> */
.L_x_2380:
[----:B------:R-:W-:Y:S05]  /*c480*/  BSYNC B0 ;  /* 0x0000000000007941 */ /* 0x000fea0003800000 */
.L_x_2379:
[----:B0-----:R-:W-:Y:S01]  /*c490*/  VIADD R48, R228, 0x80 ;  /* 0x00000080e4307836 */ /* 0x001fe20000000000 */
        /* <DEDUP_REMOVED lines=25> */
.L_x_2382:
[----:B------:R-:W-:Y:S05]  /*c630*/  BSYNC B0 ;  /* 0x0000000000007941 */ /* 0x000fea0003800000 */
.L_x_2381:
        /* <DEDUP_REMOVED lines=26> */
.L_x_2384:
[----:B------:R-:W-:Y:S05]  /*c7e0*/  BSYNC B0 ;  /* 0x0000000000007941 */ /* 0x000fea0003800000 */
.L_x_2383:
        /* <DEDUP_REMOVED lines=8> */
[----:B------:R-:W-:Y:S01]  /*c870*/  ISETP.NE.AND P3, PT, R111, RZ, PT ;  /* 0x000000ff6f00720c */ /* 0x000fe20003f65270 */
[----:B------:R-:W-:-:S02]  /*c880*/  VIADD R17, R17, 0x1 ;  /* 0x0000000111117836 */ /* 0x000fc40000000000 */
[----:B------:R-:W-:-:S04]  /*c890*/  @!P2 PRMT R110, RZ, 0x654, R110 ;  /* 0x00000654ff6ea816 */ /* 0x000fc8000000006e */
[----:B------:R1:W-:Y:S01]  /*c8a0*/  @!P2 SYNCS.ARRIVE.TRANS64.RED.A1T0 RZ, [R110+URZ], RZ ;  /* 0x000000ff6effa9a7 */ /* 0x0003e2000810043f */
        /* <DEDUP_REMOVED lines=10> */
.L_x_2297:
[----:B------:R-:W-:Y:S05]  /*c950*/  @P0 BRA `(.L_x_2386) ;  /* 0x00000000000c0947 */ /* 0x000fea0003800000 */
[----:B------:R-:W0:Y:S01]  /*c960*/  FENCE.VIEW.ASYNC.G ;  /* 0x00000000000073c6 */ /* 0x000e220000000100 */
[----:B------:R-:W-:Y:S05]  /*c970*/  WARPSYNC.ALL ;  /* 0x0000000000007948 */ /* 0x000fea0003800000 */
[----:B0-----:R-:W-:Y:S06]  /*c980*/  BAR.ARV 0xc, 0x180 ;  /* 0x0306000000007b1d */ /* 0x001fec0000002000 */
.L_x_2386:
[----:B------:R-:W2:Y:S01]  /*c990*/  LDL R0, [R1+0x88] ;  /* 0x0000880001007983 */ /* 0x000ea20000100800 */
[----:B------:R-:W-:Y:S01]  /*c9a0*/  ULDC.64 UR6, c[0x0][0x998] ;  /* 0x0002660000067ab9 */ /* 0x000fe20000000a00 */
[----:B------:R-:W-:Y:S02]  /*c9b0*/  ULDC.64 UR4, c[0x0][0x990] ;  /* 0x0002640000047ab9 */ /* 0x000fe40000000a00 */
[----:B------:R-:W3:Y:S04]  /*c9c0*/  LDL R3, [R1+0x78] ;  /* 0x0000780001037983 */ /* 0x000ee80000100800 */
[----:B------:R-:W4:Y:S01]  /*c9d0*/  LDL R15, [R1+0x64] ;  /* 0x00006400010f7983 */ /* 0x000f220000100800 */
[----:B------:R-:W-:Y:S02]  /*c9e0*/  ISETP.NE.U32.AND P1, PT, RZ, UR6, PT ;  /* 0x00000006ff007c0c */ /* 0x000fe4000bf25070 */
[----:B------:R-:W-:Y:S01]  /*c9f0*/  ISETP.NE.U32.AND P0, PT, RZ, UR4, PT ;  /* 0x00000004ff007c0c */ /* 0x000fe2000bf05070 */
[----:B------:R-:W4:Y:S01]  /*ca00*/  LDL R14, [R1+0x50] ;  /* 0x00005000010e7983 */ /* 0x000f220000100800 */
[----:B------:R-:W-:Y:S01]  /*ca10*/  ISETP.NE.AND.EX P1, PT, RZ, UR7, PT, P1 ;  /* 0x00000007ff007c0c */ /* 0x000fe2000bf25310 */
[----:B------:R-:W-:Y:S01]  /*ca20*/  ULDC.64 UR8, c[0x0][0x208] ;  /* 0x0000820000087ab9 */ /* 0x000fe20000000a00 */
[----:B------:R-:W-:-:S11]  /*ca30*/  ISETP.NE.AND.EX P0, PT, RZ, UR5, PT, P0 ;  /* 0x00000005ff007c0c */ /* 0x000fd6000bf05300 */
        /* <DEDUP_REMOVED lines=14> */
[----:B------:R-:W-:-:S03]  /*cb20*/  @P1 LEA R8, P3, R6, UR6, 0x2 ;  /* 0x0000000606081c11 */ /* 0x000fc6000f8610ff */
[C---:B------:R-:W-:Y:S01]  /*cb30*/  @P1 IMAD R5, R15.reuse, R13, R7 ;  /* 0x0000000d0f051224 */ /* 0x040fe200078e0207 */
[----:B------:R-:W-:Y:S01]  /*cb40*/  @P0 LEA R4, P2, R2, UR4, 0x2 ;  /* 0x0000000402040c11 */ /* 0x000fe2000f8410ff */
[----:B------:R-:W-:Y:S01]  /*cb50*/  @P0 IMAD R3, R15, R11, R3 ;  /* 0x0000000b0f030224 */ /* 0x000fe200078e0203 */
[----:B------:R-:W-:Y:S01]  /*cb60*/  ULDC UR4, c[0x0][0x988] ;  /* 0x0002620000047ab9 */ /* 0x000fe20000000800 */
[----:B------:R-:W-:Y:S01]  /*cb70*/  IMAD.MOV.U32 R0, RZ, RZ, 0x3f800000 ;  /* 0x3f800000ff007424 */ /* 0x000fe200078e00ff */
[----:B------:R-:W-:Y:S01]  /*cb80*/  @P1 LEA.HI.X R9, R6, UR7, R5, 0x2, P3 ;  /* 0x0000000706091c11 */ /* 0x000fe200098f1405 */
[----:B------:R-:W-:Y:S01]  /*cb90*/  IMAD.MOV.U32 R7, RZ, RZ, 0x3f800000 ;  /* 0x3f800000ff077424 */ /* 0x000fe200078e00ff */
[----:B------:R-:W-:Y:S02]  /*cba0*/  @P0 LEA.HI.X R5, R2, UR5, R3, 0x2, P2 ;  /* 0x0000000502050c11 */ /* 0x000fe400090f1403 */
[----:B------:R-:W0:Y:S01]  /*cbb0*/  LDC R2, c[0x0][0x448] ;  /* 0x00011200ff027b82 */ /* 0x000e220000000800 */
[----:B------:R1:W2:Y:S04]  /*cbc0*/  @P1 LDG.E R0, desc[UR8][R8.64] ;  /* 0x0000000808001981 */ /* 0x0002a8000c1e1900 */
[----:B------:R-:W2:Y:S01]  /*cbd0*/  @P0 LDG.E R7, desc[UR8][R4.64] ;  /* 0x0000000804070981 */ /* 0x000ea2000c1e1900 */
[----:B------:R-:W-:Y:S01]  /*cbe0*/  BSSY B0, `(.L_x_2387) ;  /* 0x0000030000007945 */ /* 0x000fe20003800000 */
[----:B------:R-:W-:Y:S01]  /*cbf0*/  IMAD.MOV.U32 R136, RZ, RZ, RZ ;  /* 0x000000ffff887224 */ /* 0x000fe200078e00ff */
[----:B0-----:R-:W-:Y:S01]  /*cc00*/  ISETP.NE.AND P0, PT, R2, 0x1, PT ;  /* 0x000000010200780c */ /* 0x001fe20003f05270 */
[----:B------:R-:W-:-:S12]  /*cc10*/  VIADD R2, R14, 0x7f ;  /* 0x0000007f0e027836 */ /* 0x000fd80000000000 */
[----:B------:R-:W0:Y:S08]  /*cc20*/  @P0 LDC R3, c[0x0][0x44c] ;  /* 0x00011300ff030b82 */ /* 0x000e300000000800 */
[----:B------:R-:W3:Y:S01]  /*cc30*/  @P0 LDC R6, c[0x0][0x450] ;  /* 0x00011400ff060b82 */ /* 0x000ee20000000800 */
[----:B0-----:R-:W-:-:S05]  /*cc40*/  @P0 IMAD.HI.U32 R3, R2, R3, RZ ;  /* 0x0000000302030227 */ /* 0x001fca00078e00ff */
[----:B---3--:R-:W-:-:S05]  /*cc50*/  @P0 SHF.R.U32.HI R2, RZ, R6, R3 ;  /* 0x00000006ff020219 */ /* 0x008fca0000011603 */
[----:B------:R-:W-:Y:S02]  /*cc60*/  IMAD.IADD R3, R137, 0x1, R2 ;  /* 0x0000000189037824 */ /* 0x000fe400078e0202 */
[----:B------:R-:W-:-:S04]  /*cc70*/  IMAD.MOV.U32 R2, RZ, RZ, RZ ;  /* 0x000000ffff027224 */ /* 0x000fc800078e00ff */
[----:B------:R-:W-:-:S05]  /*cc80*/  IMAD.HI R2, R3, -0x6db6db6d, R2 ;  /* 0x9249249303027827 */ /* 0x000fca00078e0202 */
[----:B------:R-:W-:-:S04]  /*cc90*/  SHF.R.U32.HI R3, RZ, 0x1f, R2 ;  /* 0x0000001fff037819 */ /* 0x000fc80000011602 */
[----:B------:R-:W-:-:S04]  /*cca0*/  LEA.HI.SX32 R3, R2, R3, 0x19 ;  /* 0x0000000302037211 */ /* 0x000fc800078fcaff */
[----:B-1----:R-:W-:-:S04]  /*ccb0*/  VIMNMX R9, R138, R3, PT ;  /* 0x000000038a097248 */ /* 0x002fc80003fe0100 */
[----:B------:R-:W-:Y:S01]  /*ccc0*/  ISETP.GE.AND P0, PT, R9, 0x1, PT ;  /* 0x000000010900780c */ /* 0x000fe20003f06270 */
[----:B--2---:R-:W-:-:S04]  /*ccd0*/  FMUL.FTZ R0, R7, R0 ;  /* 0x0000000007007220 */ /* 0x004fc80000410000 */
[----:B------:R-:W-:-:S08]  /*cce0*/  FMUL.FTZ R2, R0, UR4 ;  /* 0x0000000400027c20 */ /* 0x000fd00008410000 */
        /* <DEDUP_REMOVED lines=31> */
.L_x_2388:
[----:B------:R-:W-:Y:S05]  /*cee0*/  BSYNC B0 ;  /* 0x0000000000007941 */ /* 0x000fea0003800000 */
.L_x_2387:
        /* <DEDUP_REMOVED lines=21> */
[----:B------:R-:W-:Y:S01]  /*d040*/  CS2R R100, SRZ ;  /* 0x0000000000647805 */ /* 0x000fe2000001ff00 */
[----:B------:R-:W-:Y:S01]  /*d050*/  IMAD.MOV.U32 R125, RZ, RZ, RZ ;  /* 0x000000ffff7d7224 */ /* 0x000fe200078e00ff */
[----:B------:R-:W-:Y:S02]  /*d060*/  CS2R R40, SRZ ;  /* 0x0000000000287805 */ /* 0x000fe4000001ff00 */
[----:B------:R-:W-:Y:S02]  /*d070*/  CS2R R118, SRZ ;  /* 0x0000000000767805 */ /* 0x000fe4000001ff00 */
[----:B------:R-:W-:Y:S02]  /*d080*/  CS2R R114, SRZ ;  /* 0x0000000000727805 */ /* 0x000fe4000001ff00 */
[----:B------:R-:W-:-:S02]  /*d090*/  CS2R R36, SRZ ;  /* 0x0000000000247805 */ /* 0x000fc4000001ff00 */
        /* <DEDUP_REMOVED lines=15> */
[----:B--2---:R-:W-:Y:S02]  /*d190*/  IMAD R3, R0, R136, RZ ;  /* 0x0000008800037224 */ /* 0x004fe400078e02ff */
[----:B------:R-:W-:-:S03]  /*d1a0*/  IMAD.MOV.U32 R0, RZ, RZ, RZ ;  /* 0x000000ffff007224 */ /* 0x000fc600078e00ff */
[----:B------:R0:W-:Y:S01]  /*d1b0*/  STL [R1+0x54], R3 ;  /* 0x0000540301007387 */ /* 0x0001e20000100800 */
[----:B------:R-:W-:Y:S01]  /*d1c0*/  VIADDMNMX R136, R3, R136, R9, PT ;  /* 0x0000008803887246 */ /* 0x000fe20003800109 */
[----:B------:R-:W-:-:S03]  /*d1d0*/  IMAD.MOV.U32 R9, RZ, RZ, RZ ;  /* 0x000000ffff097224 */ /* 0x000fc600078e00ff */
[----:B------:R-:W-:-:S13]  /*d1e0*/  ISETP.GT.AND P1, PT, R136, R3, PT ;  /* 0x000000038800720c */ /* 0x000fda0003f24270 */
[----:B0-----:R-:W-:Y:S05]  /*d1f0*/  @!P1 BRA `(.L_x_2389) ;  /* 0x0000013800249947 */ /* 0x001fea0003800000 */
        /* <DEDUP_REMOVED lines=9> */
.L_x_2627:
        /* <DEDUP_REMOVED lines=27> */
.L_x_2392:
[----:B------:R-:W-:Y:S05]  /*d440*/  BSYNC B6 ;  /* 0x0000000000067941 */ /* 0x000fea0003800000 */
.L_x_2391:
        /* <DEDUP_REMOVED lines=15> */
.L_x_2396:
[----:B--2---:R2:W3:Y:S02]  /*d540*/  SYNCS.PHASECHK.TRANS64.TRYWAIT P0, [R16+URZ+0x2e800], R3 ;  /* 0x02e80003100075a7 */ /* 0x0044e4000800017f */
[----:B---3--:R-:W-:Y:S05]  /*d550*/  @!P0 NANOSLEEP.SYNCS 0x989680 ;  /* 0x009896800000895d */ /* 0x008fea0003900000 */
[----:B------:R-:W3:Y:S02]  /*d560*/  @!P0 SYNCS.PHASECHK.TRANS64 P0, [R16+URZ+0x2e800], R3 ;  /* 0x02e80003100085a7 */ /* 0x000ee4000800007f */
[----:B---3--:R-:W-:Y:S05]  /*d570*/  @!P0 BRA `(.L_x_2396) ;  /* 0xfffffffc00f08947 */ /* 0x008fea000383ffff */
.L_x_2395:
[----:B------:R-:W-:Y:S05]  /*d580*/  BSYNC B0 ;  /* 0x0000000000007941 */ /* 0x000fea0003800000 */
.L_x_2394:
[----:B------:R-:W-:Y:S05]  /*d590*/  BRA `(.L_x_2397) ;  /* 0x00000050004c7947 */ /* 0x000fea0003800000 */
.L_x_2393:
[----:B------:R-:W-:Y:S01]  /*d5a0*/  LOP3.LUT P0, RZ, R25, 0x3ff, RZ, 0xc0, !PT ;  /* 0x000003ff19ff7812 */ /* 0x000fe2000780c0ff */
[----:B------:R-:W-:Y:S01]  /*d5b0*/  ULDC.64 UR4, c[0x0][0x3f8] ;  /* 0x0000fe0000047ab9 */ /* 0x000fe20000000a00 */
[----:B-----5:R-:W-:Y:S01]  /*d5c0*/  SHF.R.S32.HI R0, RZ, 0x1f, R121 ;  /* 0x0000001fff007819 */ /* 0x020fe20000011479 */
        /* <DEDUP_REMOVED lines=27> */
.L_x_2399:
[----:B------:R-:W-:Y:S05]  /*d780*/  BSYNC B6 ;  /* 0x0000000000067941 */ /* 0x000fea0003800000 */
.L_x_2398:
[----:B------:R-:W2:Y:S01]  /*d790*/  LDL R40, [R1+0x50] ;  /* 0x0000500001287983 */ /* 0x000ea20000100800 */
[----:B------:R-:W-:Y:S01]  /*d7a0*/  ULDC.U8 UR4, c[0x0][0x410] ;  /* 0x0001040000047ab9 */ /* 0x000fe20000000000 */
[----:B------:R-:W-:Y:S01]  /*d7b0*/  BSSY B0, `(.L_x_2400) ;  /* 0x00004e9000007945 */ /* 0x000fe20003800000 */
[----:B------:R-:W-:Y:S01]  /*d7c0*/  ISETP.NE.AND P0, PT, RZ, UR4, PT ;  /* 0x00000004ff007c0c */ /* 0x000fe2000bf05270 */
[----:B--2---:R-:W-:-:S12]  /*d7d0*/  IMAD.IADD R41, R228, 0x1, R40 ;  /* 0x00000001e4297824 */ /* 0x004fd800078e0228 */
[----:B------:R-:W-:Y:S05]  /*d7e0*/  @!P0 BRA `(.L_x_2401) ;  /* 0x0000002400ec8947 */ /* 0x000fea0003800000 */
[----:B------:R-:W1:Y:S01]  /*d7f0*/  LDC R34, c[0x0][0x448] ;  /* 0x00011200ff227b82 */ /* 0x000e620000000800 */
[----:B------:R-:W2:Y:S01]  /*d800*/  S2R R20, SR_TID.X ;  /* 0x0000000000147919 */ /* 0x000ea20000002100 */
[----:B------:R-:W-:Y:S01]  /*d810*/  IMAD.MOV.U32 R8, RZ, RZ, R24 ;  /* 0x000000ffff087224 */ /* 0x000fe200078e0018 */
[----:B------:R-:W-:Y:S01]  /*d820*/  ULDC.64 UR4, c[0x0][0x3f8] ;  /* 0x0000fe0000047ab9 */ /* 0x000fe20000000a00 */
[----:B------:R-:W-:Y:S01]  /*d830*/  IMAD.MOV.U32 R9, RZ, RZ, R29 ;  /* 0x000000ffff097224 */ /* 0x000fe200078e001d */
[----:B------:R-:W-:Y:S01]  /*d840*/  ULDC.64 UR6, c[0x0][0x408] ;  /* 0x0001020000067ab9 */ /* 0x000fe20000000a00 */
[----:B------:R-:W-:Y:S01]  /*d850*/  IMAD.MOV.U32 R10, RZ, RZ, R26 ;  /* 0x000000ffff0a7224 */ /* 0x000fe200078e001a */
[----:B------:R-:W-:Y:S01]  /*d860*/  ULDC.64 UR8, c[0x0][0x400] ;  /* 0x0001000000087ab9 */ /* 0x000fe20000000a00 */
[----:B------:R-:W-:Y:S01]  /*d870*/  IMAD.MOV.U32 R11, RZ, RZ, R31 ;  /* 0x000000ffff0b7224 */ /* 0x000fe200078e001f */
[----:B------:R-:W-:Y:S02]  /*d880*/  SHF.R.S32.HI R35, RZ, 0x1f, R22 ;  /* 0x0000001fff237819 */ /* 0x000fe40000011416 */
[----:B------:R-:W-:-:S02]  /*d890*/  SHF.R.S32.HI R37, RZ, 0x1f, R230 ;  /* 0x0000001fff257819 */ /* 0x000fc400000114e6 */
[----:B-1----:R-:W-:Y:S01]  /*d8a0*/  ISETP.NE.AND P0, PT, R34, 0x1, PT ;  /* 0x000000012200780c */ /* 0x002fe20003f05270 */
[----:B--2---:R-:W-:-:S12]  /*d8b0*/  VIADD R21, R20, 0xffffff80 ;  /* 0xffffff8014157836 */ /* 0x004fd80000000000 */
[----:B------:R-:W1:Y:S01]  /*d8c0*/  @P0 LDC R0, c[0x0][0x44c] ;  /* 0x00011300ff000b82 */ /* 0x000e620000000800 */
[----:B------:R-:W-:-:S04]  /*d8d0*/  SHF.R.S32.HI R20, RZ, 0x1f, R21 ;  /* 0x0000001fff147819 */ /* 0x000fc80000011415 */
[----:B------:R-:W-:-:S03]  /*d8e0*/  LEA.HI R20, R20, R21, RZ, 0x2 ;  /* 0x0000001514147211 */ /* 0x000fc600078f10ff */
[----:B------:R-:W2:Y:S01]  /*d8f0*/  @P0 LDC R5, c[0x0][0x450] ;  /* 0x00011400ff050b82 */ /* 0x000ea20000000800 */
[----:B------:R-:W-:-:S05]  /*d900*/  LOP3.LUT R20, R20, 0xfffffffc, RZ, 0xc0, !PT ;  /* 0xfffffffc14147812 */ /* 0x000fca00078ec0ff */
[----:B------:R-:W-:-:S04]  /*d910*/  IMAD.IADD R20, R21, 0x1, -R20 ;  /* 0x0000000115147824 */ /* 0x000fc800078e0a14 */
[----:B------:R-:W-:-:S04]  /*d920*/  IMAD R3, R20, 0x40, R41 ;  /* 0x0000004014037824 */ /* 0x000fc800078e0229 */
        /* <DEDUP_REMOVED lines=20> */
.L_x_2633:
        /* <DEDUP_REMOVED lines=29> */
.L_x_2404:
[----:B------:R-:W-:Y:S05]  /*dc40*/  BSYNC B1 ;  /* 0x0000000000017941 */ /* 0x000fea0003800000 */
.L_x_2403:
[----:B------:R-:W-:Y:S01]  /*dc50*/  UMOV UR4, 0xffffffff ;  /* 0xffffffff00047882 */ /* 0x000fe20000000000 */
[----:B0-----:R-:W-:Y:S02]  /*dc60*/  CS2R R26, SRZ ;  /* 0x00000000001a7805 */ /* 0x001fe4000001ff00 */
[----:B------:R-:W-:Y:S05]  /*dc70*/  BRA.DIV UR4, `(.L_x_2405) ;  /* 0x000001ee04907947 */ /* 0x000fea000b800000 */
[----:B--2---:R0:W2:Y:S04]  /*dc80*/  SHFL.IDX PT, R0, R6, 0x1, 0x1c1f ;  /* 0x003c1f0006007f89 */ /* 0x0040a800000e0000 */
[----:B---3--:R0:W3:Y:S04]  /*dc90*/  SHFL.IDX PT, R3, R5, 0x1, 0x1c1f ;  /* 0x003c1f0005037f89 */ /* 0x0080e800000e0000 */
[----:B----4-:R0:W4:Y:S04]  /*dca0*/  SHFL.IDX PT, R4, R8, 0x1, 0x1c1f ;  /* 0x003c1f0008047f89 */ /* 0x01012800000e0000 */
[----:B------:R0:W0:Y:S02]  /*dcb0*/  SHFL.IDX PT, R14, R7, 0x1, 0x1c1f ;  /* 0x003c1f00070e7f89 */ /* 0x00002400000e0000 */
.L_x_2639:
        /* <DEDUP_REMOVED lines=27> */
.L_x_2407:
[----:B------:R-:W-:Y:S05]  /*de70*/  BSYNC B1 ;  /* 0x0000000000017941 */ /* 0x000fea0003800000 */
.L_x_2406:
[----:B--2---:R-:W2:Y:S01]  /*de80*/  LDL R0, [R1+0x90] ;  /* 0x0000900001007983 */ /* 0x004ea20000100800 */
[----:B0-----:R-:W-:Y:S01]  /*de90*/  VIADDMNMX R15, R34, -R40, 0x80, PT ;  /* 0x00000080220f7446 */ /* 0x001fe20003800928 */
[----:B------:R-:W-:Y:S01]  /*dea0*/  BSSY B1, `(.L_x_2408) ;  /* 0x0000019000017945 */ /* 0x000fe20003800000 */
[----:B------:R-:W-:Y:S01]  /*deb0*/  LOP3.LUT P2, RZ, R229, 0x4, RZ, 0xc0, !PT ;  /* 0x00000004e5ff7812 */ /* 0x000fe2000784c0ff */
[----:B----4-:R-:W0:Y:S01]  /*dec0*/  S2R R4, SR_TID.X ;  /* 0x0000000000047919 */ /* 0x010e220000002100 */
[----:B------:R-:W-:Y:S01]  /*ded0*/  ISETP.GE.AND P1, PT, R228, R15, PT ;  /* 0x0000000fe400720c */ /* 0x000fe20003f26270 */
[----:B0-----:R-:W-:-:S05]  /*dee0*/  VIADD R6, R4, 0xffffff80 ;  /* 0xffffff8004067836 */ /* 0x001fca0000000000 */
[----:B------:R-:W-:-:S04]  /*def0*/  SHF.R.S32.HI R4, RZ, 0x1f, R6 ;  /* 0x0000001fff047819 */ /* 0x000fc80000011406 */
[----:B------:R-:W-:-:S05]  /*df00*/  LEA.HI R4, R4, R6, RZ, 0x5 ;  /* 0x0000000604047211 */ /* 0x000fca00078f28ff */
[----:B------:R-:W-:-:S05]  /*df10*/  IMAD.SHL.U32 R4, R4, 0x20, RZ ;  /* 0x0000002004047824 */ /* 0x000fca00078e00ff */
[----:B------:R-:W-:Y:S02]  /*df20*/  LOP3.LUT R4, R4, 0xfffffc00, RZ, 0xc0, !PT ;  /* 0xfffffc0004047812 */ /* 0x000fe400078ec0ff */
        /* <DEDUP_REMOVED lines=8> */
[----:B------:R-:W-:Y:S01]  /*dfb0*/  IADD3 R3, R16, R3, R4 ;  /* 0x0000000310037210 */ /* 0x000fe20007ffe004 */
[----:B------:R-:W-:-:S04]  /*dfc0*/  UIADD3 UR4, UR5, -UR4, URZ ;  /* 0x8000000405047290 */ /* 0x000fc8000fffe03f */
[C---:B------:R-:W-:Y:S02]  /*dfd0*/  VIADD R4, R3.reuse, 0x1c400 ;  /* 0x0001c40003047836 */ /* 0x040fe40000000000 */
[----:B------:R-:W-:Y:S02]  /*dfe0*/  IMAD.U32 R5, RZ, RZ, UR4 ;  /* 0x00000004ff057e24 */ /* 0x000fe4000f8e00ff */
[----:B------:R-:W-:-:S03]  /*dff0*/  VIADD R0, R3, 0x1c440 ;  /* 0x0001c44003007836 */ /* 0x000fc60000000000 */
[----:B------:R-:W-:-:S04]  /*e000*/  SHF.L.U32 R5, R5, 0x1f, RZ ;  /* 0x0000001f05057819 */ /* 0x000fc800000006ff */
[----:B------:R-:W0:Y:S02]  /*e010*/  SYNCS.PHASECHK.TRANS64.TRYWAIT P0, [R16+URZ+0x2e800], R5 ;  /* 0x02e80005100075a7 */ /* 0x000e24000800017f */
[----:B0-----:R-:W-:Y:S05]  /*e020*/  @!P0 BRA `(.L_x_2409) ;  /* 0x000001ec00148947 */ /* 0x001fea0003800000 */
.L_x_2640:
[----:B------:R-:W-:Y:S05]  /*e030*/  BSYNC B1 ;  /* 0x0000000000017941 */ /* 0x000fea0003800000 */
.L_x_2408:
        /* <DEDUP_REMOVED lines=15> */
[----:B------:R-:W-:Y:S02]  /*e130*/  SHF.R.U32.HI R35, RZ, 0x10, R29 ;  /* 0x00000010ff237819 */ /* 0x000fe4000001161d */
[----:B------:R-:W-:Y:S02]  /*e140*/  LOP3.LUT R38, R31, 0xff, RZ, 0xc0, !PT ;  /* 0x000000ff1f267812 */ /* 0x000fe400078ec0ff */
[----:B------:R-:W-:Y:S01]  /*e150*/  LOP3.LUT R39, R39, 0xff, RZ, 0xc0, !PT ;  /* 0x000000ff27277812 */ /* 0x000fe200078ec0ff */
[----:B------:R-:W-:Y:S01]  /*e160*/  IMAD.U32 R35, R35, 0x10000, RZ ;  /* 0x0001000023237824 */ /* 0x000fe200078e00ff */
[----:B------:R-:W-:Y:S02]  /*e170*/  SHF.R.U32.HI R40, RZ, 0x10, R31 ;  /* 0x00000010ff287819 */ /* 0x000fe4000001161f */
[----:B------:R-:W-:Y:S02]  /*e180*/  LOP3.LUT R14, R28, 0xff, RZ, 0xc0, !PT ;  /* 0x000000ff1c0e7812 */ /* 0x000fe400078ec0ff */
[----:B------:R-:W-:-:S02]  /*e190*/  LOP3.LUT R33, R32, 0xff, RZ, 0xc0, !PT ;  /* 0x000000ff20217812 */ /* 0x000fc400078ec0ff */
[----:B------:R-:W-:Y:S01]  /*e1a0*/  PRMT R38, R39, 0x7604, R38 ;  /* 0x0000760427267816 */ /* 0x000fe20000000026 */
[----:B------:R-:W-:Y:S01]  /*e1b0*/  IMAD.U32 R39, R40, 0x10000, RZ ;  /* 0x0001000028277824 */ /* 0x000fe200078e00ff */
        /* <DEDUP_REMOVED lines=9> */
[----:B0-----:R-:W-:Y:S02]  /*e250*/  F2FP.F16.E4M3.UNPACK_B R14, R6.H1 ;  /* 0x00000006ff0e723e */ /* 0x001fe400030006ff */
[----:B------:R-:W-:-:S02]  /*e260*/  LOP3.LUT R37, R37, 0xff0000, R30, 0xf8, !PT ;  /* 0x00ff000025257812 */ /* 0x000fc400078ef81e */
[----:B------:R-:W-:Y:S02]  /*e270*/  F2FP.F16.E4M3.UNPACK_B R38, R39 ;  /* 0x00000027ff26723e */ /* 0x000fe400020006ff */
[----:B------:R-:W-:Y:S02]  /*e280*/  F2FP.F16.E4M3.UNPACK_B R32, R35 ;  /* 0x00000023ff20723e */ /* 0x000fe400020006ff */
[----:B------:R-:W-:Y:S01]  /*e290*/  LOP3.LUT R34, R37, 0xff000000, R30, 0xf8, !PT ;  /* 0xff00000025227812 */ /* 0x000fe200078ef81e */
[--C-:B------:R-:W-:Y:S01]  /*e2a0*/  HADD2.F32 R30, -RZ, R14.reuse.H0_H0 ;  /* 0x2000000eff1e7230 */ /* 0x100fe20000004100 */
[--C-:B------:R-:W-:Y:S01]  /*e2b0*/  LOP3.LUT R33, R33, 0xff0000, R28.reuse, 0xf8, !PT ;  /* 0x00ff000021217812 */ /* 0x100fe200078ef81c */
[----:B------:R-:W-:Y:S01]  /*e2c0*/  HADD2.F32 R14, -RZ, R14.H1_H1 ;  /* 0x3000000eff0e7230 */ /* 0x000fe20000004100 */
[----:B------:R-:W-:Y:S01]  /*e2d0*/  F2FP.F16.E4M3.UNPACK_B R29, R6 ;  /* 0x00000006ff1d723e */ /* 0x000fe200020006ff */
[----:B------:R-:W-:Y:S01]  /*e2e0*/  HADD2.F32 R41, -RZ, R38.H1_H1 ;  /* 0x30000026ff297230 */ /* 0x000fe20000004100 */
[----:B------:R-:W-:Y:S01]  /*e2f0*/  LOP3.LUT R33, R33, 0xff000000, R28, 0xf8, !PT ;  /* 0xff00000021217812 */ /* 0x000fe200078ef81c */
[----:B------:R-:W-:Y:S01]  /*e300*/  HADD2.F32 R37, -RZ, R32.H1_H1 ;  /* 0x30000020ff257230 */ /* 0x000fe20000004100 */
[----:B------:R-:W-:Y:S01]  /*e310*/  F2FP.F16.E4M3.UNPACK_B R28, R5.H1 ;  /* 0x00000005ff1c723e */ /* 0x000fe200030006ff */
[----:B------:R-:W-:-:S02]  /*e320*/  HADD2.F32 R38, -RZ, R38.H0_H0 ;  /* 0x20000026ff267230 */ /* 0x000fc40000004100 */
[C---:B------:R-:W-:Y:S01]  /*e330*/  FMUL.FTZ R43, R14.reuse, R41 ;  /* 0x000000290e2b7220 */ /* 0x040fe20000410000 */
[----:B------:R-:W-:Y:S02]  /*e340*/  HADD2.F32 R32, -RZ, R32.H0_H0 ;  /* 0x20000020ff207230 */ /* 0x000fe40000004100 */
[----:B------:R-:W-:Y:S01]  /*e350*/  FMUL.FTZ R40, R14, R37 ;  /* 0x000000250e287220 */ /* 0x000fe20000410000 */
[----:B------:R-:W-:Y:S01]  /*e360*/  F2FP.F16.E4M3.UNPACK_B R14, R5 ;  /* 0x00000005ff0e723e */ /* 0x000fe200020006ff */
[--C-:B------:R-:W-:Y:S01]  /*e370*/  HADD2.F32 R5, -RZ, R29.reuse.H1_H1 ;  /* 0x3000001dff057230 */ /* 0x100fe20000004100 */
[----:B------:R-:W-:Y:S01]  /*e380*/  F2FP.F16.E4M3.UNPACK_B R31, R7 ;  /* 0x00000007ff1f723e */ /* 0x000fe200020006ff */
[C---:B------:R-:W-:Y:S01]  /*e390*/  FFMA.FTZ R43, R30.reuse, R37, -R43 ;  /* 0x000000251e2b7223 */ /* 0x040fe2000001082b */
        /* <DEDUP_REMOVED lines=72> */
.L_x_2413:
[----:B------:R-:W-:Y:S05]  /*e820*/  BSYNC B2 ;  /* 0x0000000000027941 */ /* 0x000fea0003800000 */
.L_x_2412:
        /* <DEDUP_REMOVED lines=123> */
.L_x_2411:
[----:B------:R-:W-:Y:S05]  /*efe0*/  BSYNC B1 ;  /* 0x0000000000017941 */ /* 0x000fea0003800000 */
.L_x_2410:
        /* <DEDUP_REMOVED lines=130> */
.L_x_2416:
[----:B------:R-:W-:Y:S05]  /*f810*/  BSYNC B1 ;  /* 0x0000000000017941 */ /* 0x000fea0003800000 */
.L_x_2415:
        /* <DEDUP_REMOVED lines=120> */
.L_x_2401:
[----:B------:R-:W1:Y:S01]  /*ffa0*/  S2R R0, SR_TID.X ;  /* 0x0000000000007919 */ /* 0x000e620000002100 */
[----:B------:R-:W2:Y:S01]  /*ffb0*/  LDC R28, c[0x0][0x448] ;  /* 0x00011200ff1c7b82 */ /* 0x000ea20000000800 */
[----:B------:R-:W-:Y:S01]  /*ffc0*/  IMAD.MOV.U32 R10, RZ, RZ, R24 ;  /* 0x000000ffff0a7224 */ /* 0x000fe200078e0018 */
[----:B------:R-:W-:Y:S01]  /*ffd0*/  ULDC.64 UR4, c[0x0][0x3f8] ;  /* 0x0000fe0000047ab9 */ /* 0x000fe20000000a00 */
[----:B------:R-:W-:Y:S01]  /*ffe0*/  IMAD.MOV.U32 R11, RZ, RZ, R29 ;  /* 0x000000ffff0b7224 */ /* 0x000fe200078e001d */
[----:B------:R-:W-:Y:S01]  /*fff0*/  ULDC.64 UR6, c[0x0][0x408] ;  /* 0x0001020000067ab9 */ /* 0x000fe20000000a00 */
[----:B------:R-:W-:Y:S01]  /*10000*/  IMAD.MOV.U32 R4, RZ, RZ, R26 ;  /* 0x000000ffff047224 */ /* 0x000fe200078e001a */
[----:B------:R-:W-:Y:S01]  /*10010*/  ULDC.64 UR8, c[0x0][0x400] ;  /* 0x0001000000087ab9 */ /* 0x000fe20000000a00 */
[----:B--2---:R-:W-:Y:S01]  /*10020*/  ISETP.NE.AND P0, PT, R28, 0x1, PT ;  /* 0x000000011c00780c */ /* 0x004fe20003f05270 */
[----:B-1----:R-:W-:-:S05]  /*10030*/  VIADD R0, R0, 0xffffff80 ;  /* 0xffffff8000007836 */ /* 0x002fca0000000000 */
[----:B------:R-:W-:-:S07]  /*10040*/  SHF.R.S32.HI R3, RZ, 0x1f, R0 ;  /* 0x0000001fff037819 */ /* 0x000fce0000011400 */
[----:B------:R-:W1:Y:S01]  /*10050*/  @P0 LDC R5, c[0x0][0x450] ;  /* 0x00011400ff050b82 */ /* 0x000e620000000800 */
[----:B------:R-:W-:-:S04]  /*10060*/  LEA.HI R3, R3, R0, RZ, 0x2 ;  /* 0x0000000003037211 */ /* 0x000fc800078f10ff */
[----:B------:R-:W-:-:S05]  /*10070*/  LOP3.LUT R3, R3, 0xfffffffc, RZ, 0xc0, !PT ;  /* 0xfffffffc03037812 */ /* 0x000fca00078ec0ff */
[----:B------:R-:W-:Y:S02]  /*10080*/  IMAD.IADD R3, R0, 0x1, -R3 ;  /* 0x0000000100037824 */ /* 0x000fe400078e0a03 */
[----:B------:R-:W2:Y:S02]  /*10090*/  @P0 LDC R0, c[0x0][0x44c] ;  /* 0x00011300ff000b82 */ /* 0x000ea40000000800 */
[----:B------:R-:W-:-:S04]  /*100a0*/  IMAD R3, R3, 0x40, R41 ;  /* 0x0000004003037824 */ /* 0x000fc800078e0229 */
[----:B--2---:R-:W-:-:S05]  /*100b0*/  @P0 IMAD.HI.U32 R0, R3, R0, RZ ;  /* 0x0000000003000227 */ /* 0x004fca00078e00ff */
[----:B-1----:R-:W-:Y:S01]  /*100c0*/  @P0 SHF.R.U32.HI R3, RZ, R5, R0 ;  /* 0x00000005ff030219 */ /* 0x002fe20000011600 */
        /* <DEDUP_REMOVED lines=51> */
.L_x_2650:
        /* <DEDUP_REMOVED lines=18> */
.L_x_2419:
[----:B------:R-:W-:Y:S05]  /*10520*/  BSYNC B1 ;  /* 0x0000000000017941 */ /* 0x000fea0003800000 */
.L_x_2418:
        /* <DEDUP_REMOVED lines=15> */
.L_x_2651:
[----:B------:R-:W-:Y:S05]  /*10620*/  BSYNC B1 ;  /* 0x0000000000017941 */ /* 0x000fea0003800000 */
.L_x_2420:
[----:B------:R-:W-:Y:S04]  /*10630*/  BSSY B1, `(.L_x_2422) ;  /* 0x0000106000017945 */ /* 0x000fe80003800000 */
[----:B------:R-:W-:Y:S05]  /*10640*/  @P2 BRA `(.L_x_2423) ;  /* 0x0000001000102947 */ /* 0x000fea0003800000 */
[----:B------:R-:W1:Y:S01]  /*10650*/  S2R R28, SR_TID.X ;  /* 0x00000000001c7919 */ /* 0x000e620000002100 */
        /* <DEDUP_REMOVED lines=17> */
[----:B------:R-:W-:Y:S01]  /*10770*/  LOP3.LUT R25, R0, 0xff, RZ, 0xc0, !PT ;  /* 0x000000ff00197812 */ /* 0x000fe200078ec0ff */
[----:B-1----:R-:W-:Y:S01]  /*10780*/  VIADD R28, R28, 0xffffff80 ;  /* 0xffffff801c1c7836 */ /* 0x002fe20000000000 */
[----:B------:R-:W-:Y:S02]  /*10790*/  LOP3.LUT R26, R20, 0xff, RZ, 0xc0, !PT ;  /* 0x000000ff141a7812 */ /* 0x000fe400078ec0ff */
[----:B------:R-:W-:Y:S02]  /*107a0*/  LOP3.LUT R0, R10, 0x70, R18, 0xf8, !PT ;  /* 0x000000700a007812 */ /* 0x000fe400078ef812 */
[----:B------:R-:W-:Y:S02]  /*107b0*/  SHF.R.S32.HI R40, RZ, 0x1f, R28 ;  /* 0x0000001fff287819 */ /* 0x000fe4000001141c */
[----:B------:R-:W-:-:S02]  /*107c0*/  SHF.R.U32.HI R27, RZ, 0x3, R10 ;  /* 0x00000003ff1b7819 */ /* 0x000fc4000001160a */
[----:B------:R-:W-:Y:S02]  /*107d0*/  LEA.HI R40, R40, R28, RZ, 0x5 ;  /* 0x0000001c28287211 */ /* 0x000fe400078f28ff */
[----:B------:R-:W-:Y:S02]  /*107e0*/  LOP3.LUT R24, R33, 0xff, RZ, 0xc0, !PT ;  /* 0x000000ff21187812 */ /* 0x000fe400078ec0ff */
[----:B------:R-:W-:Y:S01]  /*107f0*/  LOP3.LUT R11, R11, 0xff, RZ, 0xc0, !PT ;  /* 0x000000ff0b0b7812 */ /* 0x000fe200078ec0ff */
[----:B------:R-:W-:Y:S01]  /*10800*/  IMAD.SHL.U32 R40, R40, 0x20, RZ ;  /* 0x0000002028287824 */ /* 0x000fe200078e00ff */
[----:B------:R-:W-:Y:S02]  /*10810*/  LOP3.LUT R10, R10, 0x70, R3, 0xf8, !PT ;  /* 0x000000700a0a7812 */ /* 0x000fe400078ef803 */
[----:B------:R-:W-:Y:S02]  /*10820*/  PRMT R45, R25, 0x7604, R26 ;  /* 0x00007604192d7816 */ /* 0x000fe4000000001a */
[----:B------:R-:W-:-:S02]  /*10830*/  LOP3.LUT R3, R0, R27, RZ, 0x3c, !PT ;  /* 0x0000001b00037212 */ /* 0x000fc400078e3cff */
[----:B------:R-:W-:Y:S02]  /*10840*/  LOP3.LUT R40, R40, 0xfffffc00, RZ, 0xc0, !PT ;  /* 0xfffffc0028287812 */ /* 0x000fe400078ec0ff */
[----:B------:R-:W-:Y:S02]  /*10850*/  SHF.R.U32.HI R25, RZ, 0x8, R21 ;  /* 0x00000008ff197819 */ /* 0x000fe40000011615 */
[----:B------:R-:W-:Y:S02]  /*10860*/  PRMT R43, R11, 0x7604, R24 ;  /* 0x000076040b2b7816 */ /* 0x000fe40000000018 */
[----:B------:R-:W-:Y:S02]  /*10870*/  LOP3.LUT R11, R10, R27, RZ, 0x3c, !PT ;  /* 0x0000001b0a0b7212 */ /* 0x000fe400078e3cff */
[----:B------:R-:W-:Y:S02]  /*10880*/  IADD3 R0, R16, R3, R40 ;  /* 0x0000000310007210 */ /* 0x000fe40007ffe028 */
[----:B------:R-:W-:-:S02]  /*10890*/  LOP3.LUT R10, R21, 0xff, RZ, 0xc0, !PT ;  /* 0x000000ff150a7812 */ /* 0x000fc400078ec0ff */
[----:B------:R-:W-:Y:S02]  /*108a0*/  SHF.R.U32.HI R24, RZ, 0x8, R8 ;  /* 0x00000008ff187819 */ /* 0x000fe40000011608 */
[----:B------:R-:W-:Y:S02]  /*108b0*/  SHF.R.U32.HI R30, RZ, 0x8, R9 ;  /* 0x00000008ff1e7819 */ /* 0x000fe40000011609 */
[----:B------:R-:W-:Y:S02]  /*108c0*/  LOP3.LUT R3, R25, 0xff, RZ, 0xc0, !PT ;  /* 0x000000ff19037812 */ /* 0x000fe400078ec0ff */
[----:B------:R-:W-:Y:S02]  /*108d0*/  LOP3.LUT R29, R8, 0xff, RZ, 0xc0, !PT ;  /* 0x000000ff081d7812 */ /* 0x000fe400078ec0ff */
[----:B------:R-:W-:Y:S02]  /*108e0*/  LOP3.LUT R31, R9, 0xff, RZ, 0xc0, !PT ;  /* 0x000000ff091f7812 */ /* 0x000fe400078ec0ff */
[----:B------:R-:W-:-:S02]  /*108f0*/  LOP3.LUT R28, R24, 0xff, RZ, 0xc0, !PT ;  /* 0x000000ff181c7812 */ /* 0x000fc400078ec0ff */
[----:B------:R-:W-:Y:S01]  /*10900*/  LOP3.LUT R30, R30, 0xff, RZ, 0xc0, !PT ;  /* 0x000000ff1e1e7812 */ /* 0x000fe200078ec0ff */
[----:B------:R-:W-:Y:S01]  /*10910*/  LDS.128 R24, [R0+0x1c400] ;  /* 0x01c4000000187984 */ /* 0x000fe20000000c00 */
[----:B------:R-:W-:Y:S02]  /*10920*/  PRMT R47, R3, 0x7604, R10 ;  /* 0x00007604032f7816 */ /* 0x000fe4000000000a */
[----:B------:R-:W-:Y:S02]  /*10930*/  IADD3 R3, R16, R11, R40 ;  /* 0x0000000b10037210 */ /* 0x000fe40007ffe028 */
[----:B------:R-:W-:Y:S02]  /*10940*/  PRMT R49, R28, 0x7604, R29 ;  /* 0x000076041c317816 */ /* 0x000fe4000000001d */
[----:B------:R-:W-:Y:S02]  /*10950*/  PRMT R51, R30, 0x7604, R31 ;  /* 0x000076041e337816 */ /* 0x000fe4000000001f */
[----:B------:R-:W0:Y:S01]  /*10960*/  LDS.128 R28, [R3+0x1c400] ;  /* 0x01c40000031c7984 */ /* 0x000e220000000c00 */
[----:B------:R-:W-:-:S02]  /*10970*/  SHF.R.U32.HI R11, RZ, 0x10, R35 ;  /* 0x00000010ff0b7819 */ /* 0x000fc40000011623 */
[----:B------:R-:W-:Y:S02]  /*10980*/  SHF.R.U32.HI R42, RZ, 0x10, R33 ;  /* 0x00000010ff2a7819 */ /* 0x000fe40000011621 */
[----:B------:R-:W-:Y:S02]  /*10990*/  LOP3.LUT R11, R11, 0xff, RZ, 0xc0, !PT ;  /* 0x000000ff0b0b7812 */ /* 0x000fe400078ec0ff */
[----:B------:R-:W-:Y:S02]  /*109a0*/  SHF.R.U32.HI R40, RZ, 0x10, R32 ;  /* 0x00000010ff287819 */ /* 0x000fe40000011620 */
[----:B------:R-:W-:Y:S02]  /*109b0*/  PRMT R11, R11, 0x7054, R38 ;  /* 0x000070540b0b7816 */ /* 0x000fe40000000026 */
[----:B------:R-:W-:Y:S02]  /*109c0*/  SHF.R.U32.HI R38, RZ, 0x10, R21 ;  /* 0x00000010ff267819 */ /* 0x000fe40000011615 */
[----:B------:R-:W-:-:S02]  /*109d0*/  LOP3.LUT R42, R42, 0xff, RZ, 0xc0, !PT ;  /* 0x000000ff2a2a7812 */ /* 0x000fc400078ec0ff */
[----:B------:R-:W-:Y:S02]  /*109e0*/  LOP3.LUT R38, R38, 0xff, RZ, 0xc0, !PT ;  /* 0x000000ff26267812 */ /* 0x000fe400078ec0ff */
[----:B------:R-:W-:Y:S02]  /*109f0*/  LOP3.LUT R40, R40, 0xff, RZ, 0xc0, !PT ;  /* 0x000000ff28287812 */ /* 0x000fe400078ec0ff */
[----:B------:R-:W-:Y:S02]  /*10a00*/  PRMT R43, R42, 0x7054, R43 ;  /* 0x000070542a2b7816 */ /* 0x000fe4000000002b */
[----:B------:R-:W-:Y:S02]  /*10a10*/  SHF.R.U32.HI R42, RZ, 0x10, R9 ;  /* 0x00000010ff2a7819 */ /* 0x000fe40000011609 */
[----:B------:R-:W-:Y:S02]  /*10a20*/  SHF.R.U32.HI R10, RZ, 0x10, R34 ;  /* 0x00000010ff0a7819 */ /* 0x000fe40000011622 */
[----:B------:R-:W-:-:S02]  /*10a30*/  PRMT R47, R38, 0x7054, R47 ;  /* 0x00007054262f7816 */ /* 0x000fc4000000002f */
[----:B------:R-:W-:Y:S02]  /*10a40*/  PRMT R41, R40, 0x7054, R41 ;  /* 0x0000705428297816 */ /* 0x000fe40000000029 */
[----:B------:R-:W-:Y:S02]  /*10a50*/  SHF.R.U32.HI R40, RZ, 0x10, R8 ;  /* 0x00000010ff287819 */ /* 0x000fe40000011608 */
[----:B------:R-:W-:Y:S02]  /*10a60*/  LOP3.LUT R42, R42, 0xff, RZ, 0xc0, !PT ;  /* 0x000000ff2a2a7812 */ /* 0x000fe400078ec0ff */
[----:B------:R-:W-:Y:S02]  /*10a70*/  LOP3.LUT R10, R10, 0xff, RZ, 0xc0, !PT ;  /* 0x000000ff0a0a7812 */ /* 0x000fe400078ec0ff */
[----:B------:R-:W-:Y:S02]  /*10a80*/  LOP3.LUT R47, R47, 0xff000000, R21, 0xf8, !PT ;  /* 0xff0000002f2f7812 */ /* 0x000fe400078ef815 */
[----:B------:R-:W-:-:S02]  /*10a90*/  LOP3.LUT R40, R40, 0xff, RZ, 0xc0, !PT ;  /* 0x000000ff28287812 */ /* 0x000fc400078ec0ff */
[----:B------:R-:W-:Y:S02]  /*10aa0*/  PRMT R51, R42, 0x7054, R51 ;  /* 0x000070542a337816 */ /* 0x000fe40000000033 */
[----:B------:R-:W-:Y:S02]  /*10ab0*/  PRMT R37, R10, 0x7054, R37 ;  /* 0x000070540a257816 */ /* 0x000fe40000000025 */
[----:B------:R-:W-:Y:S02]  /*10ac0*/  LOP3.LUT R38, R11, 0xff000000, R35, 0xf8, !PT ;  /* 0xff0000000b267812 */ /* 0x000fe400078ef823 */
[----:B------:R-:W-:Y:S02]  /*10ad0*/  LOP3.LUT R42, R41, 0xff000000, R32, 0xf8, !PT ;  /* 0xff000000292a7812 */ /* 0x000fe400078ef820 */
[----:B------:R-:W-:Y:S02]  /*10ae0*/  SHF.R.U32.HI R10, RZ, 0x10, R20 ;  /* 0x00000010ff0a7819 */ /* 0x000fe40000011614 */
[----:B------:R-:W-:-:S02]  /*10af0*/  F2FP.F16.E4M3.UNPACK_B R44, R47.H1 ;  /* 0x0000002fff2c723e */ /* 0x000fc400030006ff */
[----:B0-----:R-:W-:Y:S02]  /*10b00*/  F2FP.F16.E4M3.UNPACK_B R32, R29.H1 ;  /* 0x0000001dff20723e */ /* 0x001fe400030006ff */
[----:B------:R-:W-:Y:S01]  /*10b10*/  PRMT R49, R40, 0x7054, R49 ;  /* 0x0000705428317816 */ /* 0x000fe20000000031 */
[--C-:B------:R-:W-:Y:S01]  /*10b20*/  HADD2.F32 R46, -RZ, R44.reuse.H0_H0 ;  /* 0x2000002cff2e7230 */ /* 0x100fe20000004100 */
[----:B------:R-:W-:Y:S01]  /*10b30*/  LOP3.LUT R51, R51, 0xff000000, R9, 0xf8, !PT ;  /* 0xff00000033337812 */ /* 0x000fe200078ef809 */
[----:B------:R-:W-:Y:S01]  /*10b40*/  HADD2.F32 R44, -RZ, R44.H1_H1 ;  /* 0x3000002cff2c7230 */ /* 0x000fe20000004100 */
[----:B------:R-:W-:Y:S02]  /*10b50*/  F2FP.F16.E4M3.UNPACK_B R40, R38.H1 ;  /* 0x00000026ff28723e */ /* 0x000fe400030006ff */
[-C--:B------:R-:W-:Y:S02]  /*10b60*/  F2FP.F16.E4M3.UNPACK_B R9, R25.reuse ;  /* 0x00000019ff09723e */ /* 0x080fe400020006ff */
[----:B------:R-:W-:Y:S01]  /*10b70*/  LOP3.LUT R10, R10, 0xff, RZ, 0xc0, !PT ;  /* 0x000000ff0a0a7812 */ /* 0x000fe200078ec0ff */
[----:B------:R-:W-:Y:S01]  /*10b80*/  HADD2.F32 R41, -RZ, R40.H0_H0 ;  /* 0x20000028ff297230 */ /* 0x000fe20000004100 */
[----:B------:R-:W-:Y:S01]  /*10b90*/  LOP3.LUT R43, R43, 0xff000000, R33, 0xf8, !PT ;  /* 0xff0000002b2b7812 */ /* 0x000fe200078ef821 */
[----:B------:R-:W-:Y:S01]  /*10ba0*/  HADD2.F32 R33, -RZ, R32.H0_H0 ;  /* 0x20000020ff217230 */ /* 0x000fe20000004100 */
[----:B------:R-:W-:Y:S01]  /*10bb0*/  F2FP.F16.E4M3.UNPACK_B R25, R25.H1 ;  /* 0x00000019ff19723e */ /* 0x000fe200030006ff */
[----:B------:R-:W-:Y:S01]  /*10bc0*/  HADD2.F32 R40, -RZ, R40.H1_H1 ;  /* 0x30000028ff287230 */ /* 0x000fe20000004100 */
[----:B------:R-:W-:Y:S01]  /*10bd0*/  PRMT R45, R10, 0x7054, R45 ;  /* 0x000070540a2d7816 */ /* 0x000fe2000000002d */
[----:B------:R-:W-:Y:S01]  /*10be0*/  HADD2.F32 R32, -RZ, R32.H1_H1 ;  /* 0x30000020ff207230 */ /* 0x000fe20000004100 */
[----:B------:R-:W-:Y:S01]  /*10bf0*/  LOP3.LUT R48, R49, 0xff000000, R8, 0xf8, !PT ;  /* 0xff00000031307812 */ /* 0x000fe200078ef808 */
[----:B------:R-:W-:Y:S01]  /*10c00*/  HADD2.F32 R10, -RZ, R25.H0_H0 ;  /* 0x20000019ff0a7230 */ /* 0x000fe20000004100 */
[----:B------:R-:W-:Y:S01]  /*10c10*/  F2FP.F16.E4M3.UNPACK_B R29, R29 ;  /* 0x0000001dff1d723e */ /* 0x000fe200020006ff */
[C---:B------:R-:W-:Y:S01]  /*10c20*/  FMUL.FTZ R49, R33.reuse, R46 ;  /* 0x0000002e21317220 */ /* 0x040fe20000410000 */
[----:B------:R-:W-:Y:S01]  /*10c30*/  F2FP.F16.E4M3.UNPACK_B R47, R47 ;  /* 0x0000002fff2f723e */ /* 0x000fe200020006ff */
[-C--:B------:R-:W-:Y:S01]  /*10c40*/  FMUL.FTZ R53, R33, R41.reuse ;  /* 0x0000002921357220 */ /* 0x080fe20000410000 */
[----:B------:R-:W-:Y:S01]  /*10c50*/  F2FP.F16.E4M3.UNPACK_B R38, R38 ;  /* 0x00000026ff26723e */ /* 0x000fe200020006ff */
[C---:B------:R-:W-:Y:S01]  /*10c60*/  FFMA.FTZ R50, R10.reuse, R41, -R49 ;  /* 0x000000290a327223 */ /* 0x040fe20000010831 */
[----:B------:R-:W-:Y:S01]  /*10c70*/  LOP3.LUT R37, R37, 0xff000000, R34, 0xf8, !PT ;  /* 0xff00000025257812 */ /* 0x000fe200078ef822 */
[----:B------:R-:W-:Y:S01]  /*10c80*/  HADD2.F32 R49, -RZ, R47.H0_H0 ;  /* 0x2000002fff317230 */ /* 0x000fe20000004100 */
[-C--:B------:R-:W-:Y:S01]  /*10c90*/  F2FP.F16.E4M3.UNPACK_B R34, R31.reuse ;  /* 0x0000001fff22723e */ /* 0x080fe200020006ff */
[----:B------:R-:W-:Y:S01]  /*10ca0*/  HADD2.F32 R41, -RZ, R38.H0_H0 ;  /* 0x20000026ff297230 */ /* 0x000fe20000004100 */
[----:B------:R-:W-:Y:S01]  /*10cb0*/  F2FP.F16.E4M3.UNPACK_B R35, R31.H1 ;  /* 0x0000001fff23723e */ /* 0x000fe200030006ff */
[----:B------:R-:W-:Y:S01]  /*10cc0*/  FFMA.FTZ R52, R10, R46, R53 ;  /* 0x0000002e0a347223 */ /* 0x000fe20000010035 */
[-C--:B------:R-:W-:Y:S01]  /*10cd0*/  F2FP.F16.E4M3.UNPACK_B R31, R30.reuse ;  /* 0x0000001eff1f723e */ /* 0x080fe200020006ff */
[----:B------:R-:W-:Y:S01]  /*10ce0*/  HADD2.F32 R10, -RZ, R9.H0_H0 ;  /* 0x20000009ff0a7230 */ /* 0x000fe20000004100 */
[----:B------:R-:W-:Y:S01]  /*10cf0*/  F2FP.F16.E4M3.UNPACK_B R33, R30.H1 ;  /* 0x0000001eff21723e */ /* 0x000fe200030006ff */
[----:B------:R-:W-:-:S02]  /*10d00*/  HADD2.F32 R30, -RZ, R29.H0_H0 ;  /* 0x2000001dff1e7230 */ /* 0x000fc40000004100 */
[C---:B------:R-:W-:Y:S01]  /*10d10*/  FMUL.FTZ R46, R32.reuse, R44 ;  /* 0x0000002c202e7220 */ /* 0x040fe20000410000 */
[----:B------:R-:W-:Y:S02]  /*10d20*/  HADD2.F32 R25, -RZ, R25.H1_H1 ;  /* 0x30000019ff197230 */ /* 0x000fe40000004100 */
[-C--:B------:R-:W-:Y:S01]  /*10d30*/  FMUL.FTZ R57, R32, R40.reuse ;  /* 0x0000002820397220 */ /* 0x080fe20000410000 */
[----:B------:R-:W-:Y:S01]  /*10d40*/  LOP3.LUT R45, R45, 0xff000000, R20, 0xf8, !PT ;  /* 0xff0000002d2d7812 */ /* 0x000fe200078ef814 */
[C---:B------:R-:W-:Y:S01]  /*10d50*/  FMUL.FTZ R53, R30.reuse, R49 ;  /* 0x000000311e357220 */ /* 0x040fe20000410000 */
[----:B------:R-:W-:Y:S01]  /*10d60*/  FMUL.FTZ R30, R30, R41 ;  /* 0x000000291e1e7220 */ /* 0x000fe20000410000 */
[----:B------:R-:W-:Y:S01]  /*10d70*/  F2FP.F16.E4M3.UNPACK_B R20, R27 ;  /* 0x0000001bff14723e */ /* 0x000fe200020006ff */
[C---:B------:R-:W-:Y:S01]  /*10d80*/  FFMA.FTZ R55, R25.reuse, R40, -R46 ;  /* 0x0000002819377223 */ /* 0x040fe2000001082e */
[C---:B------:R-:W-:Y:S01]  /*10d90*/  FFMA.FTZ R53, R10.reuse, R41, -R53 ;  /* 0x000000290a357223 */ /* 0x040fe20000010835 */
[----:B------:R-:W-:Y:S01]  /*10da0*/  FFMA.FTZ R49, R10, R49, R30 ;  /* 0x000000310a317223 */ /* 0x000fe2000001001e */
[----:B------:R-:W-:Y:S01]  /*10db0*/  F2FP.F16.E4M3.UNPACK_B R41, R51.H1 ;  /* 0x00000033ff29723e */ /* 0x000fe200030006ff */
[----:B------:R-:W-:Y:S01]  /*10dc0*/  FFMA.FTZ R57, R25, R44, R57 ;  /* 0x0000002c19397223 */ /* 0x000fe20000010039 */
[----:B------:R-:W-:Y:S01]  /*10dd0*/  F2FP.F16.E4M3.UNPACK_B R30, R43.H1 ;  /* 0x0000002bff1e723e */ /* 0x000fe200030006ff */
        /* <DEDUP_REMOVED lines=8> */
[----:B------:R-:W-:Y:S01]  /*10e60*/  HADD2.F32 R38, -RZ, R38.H1_H1 ;  /* 0x30000026ff267230 */ /* 0x000fe20000004100 */
[----:B------:R-:W-:Y:S01]  /*10e70*/  F2FP.F16.E4M3.UNPACK_B R21, R28 ;  /* 0x0000001cff15723e */ /* 0x000fe200020006ff */
[----:B------:R-:W-:Y:S02]  /*10e80*/  HADD2.F32 R32, -RZ, R30.H0_H0 ;  /* 0x2000001eff207230 */ /* 0x000fe40000004100 */
[----:B------:R-:W-:Y:S01]  /*10e90*/  FMUL.FTZ R47, R25, R44 ;  /* 0x0000002c192f7220 */ /* 0x000fe20000410000 */
[----:B------:R-:W-:Y:S02]  /*10ea0*/  HADD2.F32 R9, -RZ, R9.H1_H1 ;  /* 0x30000009ff097230 */ /* 0x000fe40000004100 */
[----:B------:R-:W-:Y:S01]  /*10eb0*/  FMUL.FTZ R29, R29, R38 ;  /* 0x000000261d1d7220 */ /* 0x000fe20000410000 */
[----:B------:R-:W-:Y:S02]  /*10ec0*/  HADD2.F32 R10, -RZ, R27.H0_H0 ;  /* 0x2000001bff0a7230 */ /* 0x000fe40000004100 */
[----:B------:R-:W-:Y:S01]  /*10ed0*/  FMUL.FTZ R25, R25, R32 ;  /* 0x0000002019197220 */ /* 0x000fe20000410000 */
[----:B------:R-:W-:-:S02]  /*10ee0*/  HADD2.F32 R35, -RZ, R35.H1_H1 ;  /* 0x30000023ff237230 */ /* 0x000fc40000004100 */
[C---:B------:R-:W-:Y:S01]  /*10ef0*/  FFMA.FTZ R40, R9.reuse, R40, R29 ;  /* 0x0000002809287223 */ /* 0x040fe2000001001d */
[----:B------:R-:W-:Y:S02]  /*10f00*/  HADD2.F32 R29, -RZ, R51.H0_H0 ;  /* 0x20000033ff1d7230 */ /* 0x000fe40000004100 */
[C---:B------:R-:W-:Y:S01]  /*10f10*/  FFMA.FTZ R58, R10.reuse, R32, -R47 ;  /* 0x000000200a3a7223 */ /* 0x040fe2000001082f */
[----:B------:R-:W-:Y:S01]  /*10f20*/  FFMA.FTZ R59, R10, R44, R25 ;  /* 0x0000002c0a3b7223 */ /* 0x000fe20000010019 */
[----:B------:R-:W-:Y:S02]  /*10f30*/  HADD2.F32 R10, -RZ, R34.H0_H0 ;  /* 0x20000022ff0a7230 */ /* 0x000fe40000004100 */
[----:B------:R-:W-:Y:S01]  /*10f40*/  FFMA.FTZ R46, R9, R38, -R46 ;  /* 0x00000026092e7223 */ /* 0x000fe2000001082e */
[----:B------:R-:W-:Y:S01]  /*10f50*/  HADD2.F32 R25, -RZ, R43.H0_H0 ;  /* 0x2000002bff197230 */ /* 0x000fe20000004100 */
[----:B------:R-:W-:Y:S01]  /*10f60*/  F2FP.F16.E4M3.UNPACK_B R28, R28.H1 ;  /* 0x0000001cff1c723e */ /* 0x000fe200030006ff */
[----:B------:R-:W-:-:S02]  /*10f70*/  HADD2.F32 R32, -RZ, R41.H1_H1 ;  /* 0x30000029ff207230 */ /* 0x000fc40000004100 */
[C---:B------:R-:W-:Y:S01]  /*10f80*/  FMUL.FTZ R38, R10.reuse, R29 ;  /* 0x0000001d0a267220 */ /* 0x040fe20000410000 */
[----:B------:R-:W-:Y:S02]  /*10f90*/  HADD2.F32 R9, -RZ, R20.H0_H0 ;  /* 0x20000014ff097230 */ /* 0x000fe40000004100 */
[-C--:B------:R-:W-:Y:S01]  /*10fa0*/  FMUL.FTZ R10, R10, R25.reuse ;  /* 0x000000190a0a7220 */ /* 0x080fe20000410000 */
[----:B------:R-:W-:Y:S02]  /*10fb0*/  HADD2.F32 R30, -RZ, R30.H1_H1 ;  /* 0x3000001eff1e7230 */ /* 0x000fe40000004100 */
[----:B------:R-:W-:Y:S01]  /*10fc0*/  FMUL.FTZ R44, R35, R32 ;  /* 0x00000020232c7220 */ /* 0x000fe20000410000 */
[----:B------:R-:W-:Y:S02]  /*10fd0*/  HADD2.F32 R27, -RZ, R27.H1_H1 ;  /* 0x3000001bff1b7230 */ /* 0x000fe40000004100 */
[C---:B------:R-:W-:Y:S01]  /*10fe0*/  FFMA.FTZ R47, R9.reuse, R25, -R38 ;  /* 0x00000019092f7223 */ /* 0x040fe20000010826 */
[----:B------:R-:W-:Y:S01]  /*10ff0*/  FFMA.FTZ R54, R9, R29, R10 ;  /* 0x0000001d09367223 */ /* 0x000fe2000001000a */
[-C--:B------:R-:W-:Y:S01]  /*11000*/  FMUL.FTZ R35, R35, R30.reuse ;  /* 0x0000001e23237220 */ /* 0x080fe20000410000 */
[----:B------:R-:W-:Y:S01]  /*11010*/  F2FP.F16.E4M3.UNPACK_B R29, R45.H1 ;  /* 0x0000002dff1d723e */ /* 0x000fe200030006ff */
[C---:B------:R-:W-:Y:S01]  /*11020*/  FFMA.FTZ R61, R27.reuse, R30, -R44 ;  /* 0x0000001e1b3d7223 */ /* 0x040fe2000001082c */
[----:B------:R-:W-:Y:S01]  /*11030*/  F2FP.F16.E4M3.UNPACK_B R25, R37.H1 ;  /* 0x00000025ff19723e */ /* 0x000fe200030006ff */
[----:B------:R-:W-:Y:S01]  /*11040*/  FFMA.FTZ R60, R27, R32, R35 ;  /* 0x000000201b3c7223 */ /* 0x000fe20000010023 */
[-C--:B------:R-:W-:Y:S01]  /*11050*/  F2FP.F16.E4M3.UNPACK_B R8, R24.reuse ;  /* 0x00000018ff08723e */ /* 0x080fe200020006ff */
[----:B------:R-:W-:Y:S01]  /*11060*/  HADD2.F32 R30, -RZ, R29.H0_H0 ;  /* 0x2000001dff1e7230 */ /* 0x000fe20000004100 */
[----:B------:R-:W-:Y:S01]  /*11070*/  F2FP.F16.E4M3.UNPACK_B R24, R24.H1 ;  /* 0x00000018ff18723e */ /* 0x000fe200030006ff */
[----:B------:R-:W-:Y:S01]  /*11080*/  HADD2.F32 R10, -RZ, R28.H0_H0 ;  /* 0x2000001cff0a7230 */ /* 0x000fe20000004100 */
[----:B------:R-:W-:Y:S01]  /*11090*/  F2FP.F16.E4M3.UNPACK_B R45, R45 ;  /* 0x0000002dff2d723e */ /* 0x000fe200020006ff */
[----:B------:R-:W-:Y:S01]  /*110a0*/  HADD2.F32 R27, -RZ, R25.H0_H0 ;  /* 0x20000019ff1b7230 */ /* 0x000fe20000004100 */
[----:B------:R-:W-:Y:S01]  /*110b0*/  F2FP.F16.E4M3.UNPACK_B R37, R37 ;  /* 0x00000025ff25723e */ /* 0x000fe200020006ff */
[----:B------:R-:W-:-:S02]  /*110c0*/  HADD2.F32 R51, -RZ, R51.H1_H1 ;  /* 0x30000033ff337230 */ /* 0x000fc40000004100 */
[C---:B------:R-:W-:Y:S01]  /*110d0*/  FMUL.FTZ R32, R10.reuse, R30 ;  /* 0x0000001e0a207220 */ /* 0x040fe20000410000 */
[----:B------:R-:W-:Y:S02]  /*110e0*/  HADD2.F32 R34, -RZ, R34.H1_H1 ;  /* 0x30000022ff227230 */ /* 0x000fe40000004100 */
[----:B------:R-:W-:Y:S01]  /*110f0*/  FMUL.FTZ R35, R10, R27 ;  /* 0x0000001b0a237220 */ /* 0x000fe20000410000 */
[----:B------:R-:W-:Y:S01]  /*11100*/  HADD2.F32 R43, -RZ, R43.H1_H1 ;  /* 0x3000002bff2b7230 */ /* 0x000fe20000004100 */
        /* <DEDUP_REMOVED lines=27> */
[----:B------:R-:W-:Y:S01]  /*112c0*/  HADD2.F32 R45, -RZ, R45.H1_H1 ;  /* 0x3000002dff2d7230 */ /* 0x000fe20000004100 */
[----:B------:R-:W-:Y:S01]  /*112d0*/  F2FP.F16.E4M3.UNPACK_B R24, R48.H1 ;  /* 0x00000030ff18723e */ /* 0x000fe200030006ff */
[----:B------:R-:W-:Y:S02]  /*112e0*/  HADD2.F32 R8, -RZ, R8.H1_H1 ;  /* 0x30000008ff087230 */ /* 0x000fe40000004100 */
[----:B------:R-:W-:Y:S01]  /*112f0*/  FFMA.FTZ R29, R9, R27, R10 ;  /* 0x0000001b091d7223 */ /* 0x000fe2000001000a */
[----:B------:R-:W-:Y:S01]  /*11300*/  F2FP.F16.E4M3.UNPACK_B R10, R42.H1 ;  /* 0x0000002aff0a723e */ /* 0x000fe200030006ff */
[C---:B------:R-:W-:Y:S01]  /*11310*/  FMUL.FTZ R20, R21.reuse, R37 ;  /* 0x0000002515147220 */ /* 0x040fe20000410000 */
[----:B------:R-:W-:Y:S01]  /*11320*/  FMUL.FTZ R25, R21, R45 ;  /* 0x0000002d15197220 */ /* 0x000fe20000410000 */
[----:B------:R-:W-:Y:S01]  /*11330*/  HADD2.F32 R21, -RZ, R24.H0_H0 ;  /* 0x20000018ff157230 */ /* 0x000fe20000004100 */
[----:B------:R-:W-:Y:S01]  /*11340*/  F2FP.F16.E4M3.UNPACK_B R48, R48 ;  /* 0x00000030ff30723e */ /* 0x000fe200020006ff */
[----:B------:R-:W-:-:S02]  /*11350*/  HADD2.F32 R9, -RZ, R33.H0_H0 ;  /* 0x20000021ff097230 */ /* 0x000fc40000004100 */
[C---:B------:R-:W-:Y:S01]  /*11360*/  FFMA.FTZ R30, R8.reuse, R45, R20 ;  /* 0x0000002d081e7223 */ /* 0x040fe20000010014 */
[----:B------:R-:W-:Y:S02]  /*11370*/  HADD2.F32 R20, -RZ, R10.H0_H0 ;  /* 0x2000000aff147230 */ /* 0x000fe40000004100 */
[----:B------:R-:W-:Y:S01]  /*11380*/  FFMA.FTZ R37, R8, R37, -R25 ;  /* 0x0000002508257223 */ /* 0x000fe20000010819 */
[----:B------:R-:W-:Y:S02]  /*11390*/  HADD2.F32 R24, -RZ, R24.H1_H1 ;  /* 0x30000018ff187230 */ /* 0x000fe40000004100 */
[C---:B------:R-:W-:Y:S01]  /*113a0*/  FMUL.FTZ R25, R9.reuse, R21 ;  /* 0x0000001509197220 */ /* 0x040fe20000410000 */
[----:B------:R-:W-:Y:S02]  /*113b0*/  HADD2.F32 R33, -RZ, R33.H1_H1 ;  /* 0x30000021ff217230 */ /* 0x000fe40000004100 */
[----:B------:R-:W-:Y:S01]  /*113c0*/  FMUL.FTZ R9, R9, R20 ;  /* 0x0000001409097220 */ /* 0x000fe20000410000 */
[----:B------:R-:W-:Y:S01]  /*113d0*/  HADD2.F32 R8, -RZ, R26.H0_H0 ;  /* 0x2000001aff087230 */ /* 0x000fe20000004100 */
[----:B------:R-:W-:Y:S01]  /*113e0*/  F2FP.F16.E4M3.UNPACK_B R42, R42 ;  /* 0x0000002aff2a723e */ /* 0x000fe200020006ff */
[----:B------:R-:W-:-:S02]  /*113f0*/  HADD2.F32 R10, -RZ, R10.H1_H1 ;  /* 0x3000000aff0a7230 */ /* 0x000fc40000004100 */
[C---:B------:R-:W-:Y:S01]  /*11400*/  FMUL.FTZ R43, R33.reuse, R24 ;  /* 0x00000018212b7220 */ /* 0x040fe20000410000 */
[----:B------:R-:W-:Y:S02]  /*11410*/  HADD2.F32 R26, -RZ, R26.H1_H1 ;  /* 0x3000001aff1a7230 */ /* 0x000fe40000004100 */
[C---:B------:R-:W-:Y:S01]  /*11420*/  FFMA.FTZ R25, R8.reuse, R20, -R25 ;  /* 0x0000001408197223 */ /* 0x040fe20000010819 */
[----:B------:R-:W-:Y:S01]  /*11430*/  FFMA.FTZ R27, R8, R21, R9 ;  /* 0x00000015081b7223 */ /* 0x000fe20000010009 */
[-C--:B------:R-:W-:Y:S01]  /*11440*/  FMUL.FTZ R33, R33, R10.reuse ;  /* 0x0000000a21217220 */ /* 0x080fe20000410000 */
[----:B------:R-:W-:Y:S02]  /*11450*/  HADD2.F32 R20, -RZ, R48.H0_H0 ;  /* 0x20000030ff147230 */ /* 0x000fe40000004100 */
[C---:B------:R-:W-:Y:S01]  /*11460*/  FFMA.FTZ R38, R26.reuse, R10, -R43 ;  /* 0x0000000a1a267223 */ /* 0x040fe2000001082b */
[----:B------:R-:W-:Y:S02]  /*11470*/  HADD2.F32 R9, -RZ, R31.H0_H0 ;  /* 0x2000001fff097230 */ /* 0x000fe40000004100 */
[----:B------:R-:W-:Y:S01]  /*11480*/  FFMA.FTZ R44, R26, R24, R33 ;  /* 0x000000181a2c7223 */ /* 0x000fe20000010021 */
[----:B------:R-:W-:Y:S01]  /*11490*/  HADD2.F32 R10, -RZ, R42.H0_H0 ;  /* 0x2000002aff0a7230 */ /* 0x000fe20000004100 */
[----:B------:R-:W-:Y:S01]  /*114a0*/  F2FP.SATFINITE.E4M3.F32.PACK_AB_MERGE_C R52, R57, R52, RZ ;  /* 0x000000343934723e */ /* 0x000fe200048070ff */
[----:B------:R-:W-:-:S02]  /*114b0*/  HADD2.F32 R48, -RZ, R48.H1_H1 ;  /* 0x30000030ff307230 */ /* 0x000fc40000004100 */
[C---:B------:R-:W-:Y:S01]  /*114c0*/  FMUL.FTZ R21, R9.reuse, R20 ;  /* 0x0000001409157220 */ /* 0x040fe20000410000 */
[----:B------:R-:W-:Y:S02]  /*114d0*/  HADD2.F32 R31, -RZ, R31.H1_H1 ;  /* 0x3000001fff1f7230 */ /* 0x000fe40000004100 */
[----:B------:R-:W-:Y:S01]  /*114e0*/  FMUL.FTZ R9, R9, R10 ;  /* 0x0000000a09097220 */ /* 0x000fe20000410000 */
[----:B------:R-:W-:Y:S01]  /*114f0*/  HADD2.F32 R42, -RZ, R42.H1_H1 ;  /* 0x3000002aff2a7230 */ /* 0x000fe20000004100 */
[----:B------:R-:W-:Y:S01]  /*11500*/  F2FP.SATFINITE.E4M3.F32.PACK_AB_MERGE_C R38, R38, R25, RZ ;  /* 0x000000192626723e */ /* 0x000fe200048070ff */
[--C-:B------:R-:W-:Y:S02]  /*11510*/  HADD2.F32 R8, -RZ, R11.reuse.H0_H0 ;  /* 0x2000000bff087230 */ /* 0x100fe40000004100 */
[C---:B------:R-:W-:Y:S01]  /*11520*/  FMUL.FTZ R24, R31.reuse, R48 ;  /* 0x000000301f187220 */ /* 0x040fe20000410000 */
[----:B------:R-:W-:Y:S02]  /*11530*/  HADD2.F32 R11, -RZ, R11.H1_H1 ;  /* 0x3000000bff0b7230 */ /* 0x000fe40000004100 */
[----:B------:R-:W-:Y:S01]  /*11540*/  FMUL.FTZ R31, R31, R42 ;  /* 0x0000002a1f1f7220 */ /* 0x000fe20000410000 */
[----:B------:R-:W-:Y:S01]  /*11550*/  F2FP.SATFINITE.E4M3.F32.PACK_AB_MERGE_C R59, R60, R59, RZ ;  /* 0x0000003b3c3b723e */ /* 0x000fe200048070ff */
        /* <DEDUP_REMOVED lines=19> */
.L_x_2423:
[----:B------:R-:W-:Y:S05]  /*11690*/  BSYNC B1 ;  /* 0x0000000000017941 */ /* 0x000fea0003800000 */
.L_x_2422:
        /* <DEDUP_REMOVED lines=250> */
.L_x_2414:
[----:B------:R-:W-:Y:S05]  /*12640*/  BSYNC B0 ;  /* 0x0000000000007941 */ /* 0x000fea0003800000 */
.L_x_2400:
        /* <DEDUP_REMOVED lines=8> */
.L_x_2397:
[----:B------:R-:W-:-:S06]  /*126d0*/  ULOP3.LUT UR4, UR60, 0x1, URZ, 0xfc, !UPT ;  /* 0x000000013c047892 */ /* 0x000fcc000f8efc3f */
[----:B-123--:R-:W-:-:S05]  /*126e0*/  IMAD.U32 R0, RZ, RZ, UR4 ;  /* 0x00000004ff007e24 */ /* 0x00efca000f8e00ff */
[----:B------:R-:W-:-:S13]  /*126f0*/  ISETP.NE.AND P1, PT, R0, 0x3, PT ;  /* 0x000000030000780c */ /* 0x000fda0003f25270 */
[----:B------:R-:W-:Y:S05]  /*12700*/  @!P1 BRA `(.L_x_2424) ;  /* 0x0000000000049947 */ /* 0x000fea0003800000 */
[----:B------:R-:W-:Y:S01]  /*12710*/  BPT.TRAP 0x1 ;  /* 0x000000040000795c */ /* 0x000fe20000300000 */
.L_x_2424:
[----:B------:R-:W-:Y:S01]  /*12720*/  IMAD R137, R231, 0x8, R16 ;  /* 0x00000008e7897824 */ /* 0x000fe200078e0210 */
[----:B0----5:R-:W-:-:S04]  /*12730*/  SHF.L.U32 R4, R232, 0x1f, RZ ;  /* 0x0000001fe8047819 */ /* 0x021fc800000006ff */
[----:B------:R0:W1:Y:S01]  /*12740*/  SYNCS.PHASECHK.TRANS64.TRYWAIT P0, [R137+URZ+0x2e830], R4 ;  /* 0x02e83004890075a7 */ /* 0x000062000800017f */
[----:B------:R-:W-:Y:S05]  /*12750*/  @!P1 BRA `(.L_x_2425) ;  /* 0x0000000000049947 */ /* 0x000fea0003800000 */
[----:B------:R-:W-:Y:S01]  /*12760*/  BPT.TRAP 0x1 ;  /* 0x000000040000795c */ /* 0x000fe20000300000 */
.L_x_2425:
        /* <DEDUP_REMOVED lines=9> */
.L_x_2426:
[----:B------:R-:W-:Y:S01]  /*12800*/  LOP3.LUT R0, R0, 0x10000, RZ, 0xfc, !PT ;  /* 0x0001000000007812 */ /* 0x000fe200078efcff */
[----:B------:R-:W-:Y:S05]  /*12810*/  WARPSYNC.ALL ;  /* 0x0000000000007948 */ /* 0x000fea0003800000 */
[----:B------:R2:W-:Y:S01]  /*12820*/  STL [R1+0x48], R0 ;  /* 0x0000480001007387 */ /* 0x0005e20000100800 */
[----:B------:R-:W-:Y:S01]  /*12830*/  IMAD R12, R231, 0x700, R0 ;  /* 0x00000700e70c7824 */ /* 0x000fe200078e0200 */
[----:B01----:R-:W-:Y:S01]  /*12840*/  LOP3.LUT R4, R36, 0x10000, RZ, 0xfc, !PT ;  /* 0x0001000024047812 */ /* 0x003fe200078efcff */
[----:B------:R-:W-:Y:S01]  /*12850*/  IMAD.MOV.U32 R13, RZ, RZ, 0x40000040 ;  /* 0x40000040ff0d7424 */ /* 0x000fe200078e00ff */
[----:B------:R-:W3:Y:S01]  /*12860*/  LDL R3, [R1+0x6c] ;  /* 0x00006c0001037983 */ /* 0x000ee20000100800 */
[----:B------:R-:W-:Y:S01]  /*12870*/  IMAD.MOV.U32 R5, RZ, RZ, 0x40000040 ;  /* 0x40000040ff057424 */ /* 0x000fe200078e00ff */
[----:B------:R-:W-:Y:S01]  /*12880*/  R2UR UR6, R12 ;  /* 0x000000000c0672ca */ /* 0x000fe200000e0000 */
[----:B------:R-:W-:Y:S01]  /*12890*/  WARPGROUP.ARRIVE ;  /* 0x00000000000079c5 */ /* 0x000fe20000000000 */
[----:B------:R-:W-:Y:S01]  /*128a0*/  R2UR UR7, R13 ;  /* 0x000000000d0772ca */ /* 0x000fe200000e0000 */
[----:B------:R-:W-:Y:S01]  /*128b0*/  IMAD.MOV.U32 R7, RZ, RZ, 0x40000040 ;  /* 0x40000040ff077424 */ /* 0x000fe200078e00ff */
[----:B------:R-:W-:Y:S01]  /*128c0*/  R2UR UR4, R4 ;  /* 0x00000000040472ca */ /* 0x000fe200000e0000 */
[----:B------:R-:W-:Y:S01]  /*128d0*/  IMAD.MOV.U32 R9, RZ, RZ, 0x40000040 ;  /* 0x40000040ff097424 */ /* 0x000fe200078e00ff */
[C---:B------:R-:W-:Y:S01]  /*128e0*/  R2UR UR5, R5.reuse ;  /* 0x00000000050572ca */ /* 0x040fe200000e0000 */
[----:B------:R-:W-:Y:S01]  /*128f0*/  IMAD.MOV.U32 R11, RZ, RZ, 0x40000040 ;  /* 0x40000040ff0b7424 */ /* 0x000fe200078e00ff */
[----:B------:R-:W3:Y:S01]  /*12900*/  LDL R142, [R1+0x50] ;  /* 0x00005000018e7983 */ /* 0x000ee20000100800 */
[----:B------:R-:W-:Y:S01]  /*12910*/  IMAD.MOV.U32 R15, RZ, RZ, 0x40000040 ;  /* 0x40000040ff0f7424 */ /* 0x000fe200078e00ff */
[----:B--2---:R-:W0:Y:S02]  /*12920*/  LDC R0, c[0x0][0x448] ;  /* 0x00011200ff007b82 */ /* 0x004e240000000800 */
[----:B------:R-:W2:Y:S04]  /*12930*/  LDL R138, [R1+0x5c] ;  /* 0x00005c00018a7983 */ /* 0x000ea80000100800 */
[----:B------:R-:W4:Y:S03]  /*12940*/  LDL R139, [R1+0x4c] ;  /* 0x00004c00018b7983 */ /* 0x000f260000100800 */
[----:B------:R-:W-:Y:S01]  /*12950*/  QGMMA.64x32x32.F32.E4M3.E4M3 R120, gdesc[UR4], RZ, !UPT, gsb0 ;  /* 0x00600000047879f3 */ /* 0x000fe2000c0008ff */
[----:B------:R-:W-:Y:S01]  /*12960*/  VIADD R6, R12, 0x100 ;  /* 0x000001000c067836 */ /* 0x000fe20000000000 */
[----:B------:R-:W-:Y:S01]  /*12970*/  R2UR UR12, R4 ;  /* 0x00000000040c72ca */ /* 0x000fe200000e0000 */
[----:B------:R-:W5:Y:S01]  /*12980*/  LDL R140, [R1+0x40] ;  /* 0x00004000018c7983 */ /* 0x000f620000100800 */
[----:B------:R-:W-:-:S02]  /*12990*/  R2UR UR13, R5 ;  /* 0x00000000050d72ca */ /* 0x000fc400000e0000 */
        /* <DEDUP_REMOVED lines=49> */
[----:B------:R-:W-:Y:S02]  /*12cb0*/  VIADD R10, R4, 0x2 ;  /* 0x00000002040a7836 */ /* 0x000fe40000000000 */
[----:B------:R-:W-:Y:S02]  /*12cc0*/  IMAD.MOV.U32 R7, RZ, RZ, 0x40000040 ;  /* 0x40000040ff077424 */ /* 0x000fe400078e00ff */
[----:B------:R-:W-:Y:S01]  /*12cd0*/  IMAD.MOV.U32 R11, RZ, RZ, 0x40000040 ;  /* 0x40000040ff0b7424 */ /* 0x000fe200078e00ff */
[----:B------:R-:W-:Y:S02]  /*12ce0*/  R2UR UR26, R6 ;  /* 0x00000000061a72ca */ /* 0x000fe400000e0000 */
[----:B------:R-:W-:-:S02]  /*12cf0*/  R2UR UR27, R7 ;  /* 0x00000000071b72ca */ /* 0x000fc400000e0000 */
        /* <DEDUP_REMOVED lines=157> */
[----:B------:R-:W-:-:S02]  /*136d0*/  R2UR UR5, R7 ;  /* 0x00000000070572ca */ /* 0x000fc400000e0000 */
[----:B0-----:R-:W-:-:S13]  /*136e0*/  ISETP.NE.AND P0, PT, R0, 0x1, PT ;  /* 0x000000010000780c */ /* 0x001fda0003f05270 */
[----:B------:R-:W0:Y:S08]  /*136f0*/  @P0 LDC R0, c[0x0][0x44c] ;  /* 0x00011300ff000b82 */ /* 0x000e300000000800 */
[----:B------:R-:W1:Y:S01]  /*13700*/  @P0 LDC R13, c[0x0][0x450] ;  /* 0x00011400ff0d0b82 */ /* 0x000e620000000800 */
[----:B------:R-:W-:Y:S02]  /*13710*/  WARPGROUP.DEPBAR.LE gsb0, 0x0 ;  /* 0x00008000000079c5 */ /* 0x000fe40000010000 */
[----:B------:R-:W-:-:S06]  /*13720*/  WARPGROUP.ARRIVE ;  /* 0x00000000000079c5 */ /* 0x000fcc0000000000 */
[----:B------:R-:W-:Y:S01]  /*13730*/  QGMMA.64x32x32.F32.E4M3.E4M3 R72, gdesc[UR4], R72, gsb0 ;  /* 0x00600000044879f3 */ /* 0x000fe20008000848 */
[----:B---3--:R-:W-:-:S04]  /*13740*/  IMAD.IADD R3, R3, 0x1, R142 ;  /* 0x0000000103037824 */ /* 0x008fc800078e028e */
[----:B0-----:R-:W-:-:S05]  /*13750*/  @P0 IMAD.HI.U32 R0, R3, R0, RZ ;  /* 0x0000000003000227 */ /* 0x001fca00078e00ff */
[----:B-1----:R-:W-:-:S05]  /*13760*/  @P0 SHF.R.U32.HI R3, RZ, R13, R0 ;  /* 0x0000000dff030219 */ /* 0x002fca0000011600 */
[----:B------:R-:W0:Y:S01]  /*13770*/  SHFL.IDX PT, R13, R3, 0x1, 0x1c1f ;  /* 0x003c1f00030d7f89 */ /* 0x000e2200000e0000 */
[----:B------:R-:W-:Y:S02]  /*13780*/  VIADD R14, R12, 0x406 ;  /* 0x000004060c0e7836 */ /* 0x000fe40000000000 */
[----:B------:R-:W-:Y:S02]  /*13790*/  IMAD.MOV.U32 R15, RZ, RZ, 0x40000040 ;  /* 0x40000040ff0f7424 */ /* 0x000fe400078e00ff */
[----:B------:R-:W-:Y:S01]  /*137a0*/  IMAD R0, R136, -0xe0, RZ ;  /* 0xffffff2088007824 */ /* 0x000fe200078e02ff */
[----:B------:R-:W-:Y:S02]  /*137b0*/  R2UR UR6, R14 ;  /* 0x000000000e0672ca */ /* 0x000fe400000e0000 */
[----:B------:R-:W-:Y:S02]  /*137c0*/  R2UR UR7, R15 ;  /* 0x000000000f0772ca */ /* 0x000fe400000e0000 */
[----:B------:R-:W-:-:S02]  /*137d0*/  R2UR UR4, R6 ;  /* 0x00000000060472ca */ /* 0x000fc400000e0000 */
[----:B------:R-:W-:Y:S01]  /*137e0*/  R2UR UR5, R7 ;  /* 0x00000000070572ca */ /* 0x000fe200000e0000 */
[----:B--2---:R-:W-:Y:S01]  /*137f0*/  IMAD R21, R136, -0xe0, R138 ;  /* 0xffffff2088157824 */ /* 0x004fe200078e028a */
[----:B----4-:R-:W-:-:S04]  /*13800*/  IADD3 R0, -R139, 0xe1, R0 ;  /* 0x000000e18b007810 */ /* 0x010fc80007ffe100 */
[----:B------:R-:W-:Y:S02]  /*13810*/  IADD3 R21, -R139, 0xe0, R21 ;  /* 0x000000e08b157810 */ /* 0x000fe40007ffe115 */
[----:B-----5:R-:W-:-:S04]  /*13820*/  IADD3 R20, -R140, R0, R138 ;  /* 0x000000008c147210 */ /* 0x020fc80007ffe18a */
[----:B0-----:R-:W-:-:S04]  /*13830*/  VIADDMNMX R0, R13, R20, R21, PT ;  /* 0x000000140d007246 */ /* 0x001fc80003800115 */
[C---:B------:R-:W-:Y:S02]  /*13840*/  ISETP.GT.AND P4, PT, R0.reuse, RZ, PT ;  /* 0x000000ff0000720c */ /* 0x040fe40003f84270 */
[C---:B------:R-:W-:Y:S02]  /*13850*/  ISETP.GT.AND P5, PT, R0.reuse, 0x1, PT ;  /* 0x000000010000780c */ /* 0x040fe40003fa4270 */
[----:B------:R-:W-:Y:S01]  /*13860*/  ISETP.GT.AND P3, PT, R0, 0x8, PT ;  /* 0x000000080000780c */ /* 0x000fe20003f64270 */
[----:B------:R-:W-:Y:S02]  /*13870*/  WARPGROUP.DEPBAR.LE gsb0, 0x0 ;  /* 0x00008000000079c5 */ /* 0x000fe40000010000 */
[----:B------:R-:W-:-:S06]  /*13880*/  WARPGROUP.ARRIVE ;  /* 0x00000000000079c5 */ /* 0x000fcc0000000000 */
[----:B------:R-:W-:Y:S01]  /*13890*/  QGMMA.64x32x32.F32.E4M3.E4M3 R56, gdesc[UR4], R56, gsb0 ;  /* 0x00600000043879f3 */ /* 0x000fe20008000838 */
[----:B------:R-:W-:Y:S02]  /*138a0*/  FSEL R139, R122, -INF , P4 ;  /* 0xff8000007a8b7808 */ /* 0x000fe40002000000 */
[----:B------:R-:W-:Y:S02]  /*138b0*/  FSEL R123, R123, -INF , P5 ;  /* 0xff8000007b7b7808 */ /* 0x000fe40002800000 */
        /* <DEDUP_REMOVED lines=29> */
[----:B------:R-:W-:Y:S01]  /*13a90*/  FMNMX.FTZ R122, R149, R122, !PT ;  /* 0x0000007a957a7209 */ /* 0x000fe20007810000 */
[----:B------:R-:W-:Y:S01]  /*13aa0*/  VIADD R14, R12, 0x506 ;  /* 0x000005060c0e7836 */ /* 0x000fe20000000000 */
[----:B------:R-:W-:Y:S01]  /*13ab0*/  ISETP.GT.AND P4, PT, R0, 0x31, PT ;  /* 0x000000310000780c */ /* 0x000fe20003f84270 */
[----:B------:R-:W-:Y:S01]  /*13ac0*/  IMAD.MOV.U32 R15, RZ, RZ, 0x40000040 ;  /* 0x40000040ff0f7424 */ /* 0x000fe200078e00ff */
[----:B------:R-:W-:Y:S02]  /*13ad0*/  FSEL R151, R114, -INF , P3 ;  /* 0xff80000072977808 */ /* 0x000fe40001800000 */
[----:B------:R-:W-:Y:S02]  /*13ae0*/  FMNMX.FTZ R122, R111, R122, !PT ;  /* 0x0000007a6f7a7209 */ /* 0x000fe40007810000 */
[----:B------:R-:W-:-:S02]  /*13af0*/  ISETP.GT.AND P3, PT, R0, 0x38, PT ;  /* 0x000000380000780c */ /* 0x000fc40003f64270 */
[----:B------:R-:W-:Y:S02]  /*13b00*/  FSEL R115, R115, -INF , P4 ;  /* 0xff80000073737808 */ /* 0x000fe40002000000 */
[----:B------:R-:W-:Y:S02]  /*13b10*/  FMNMX.FTZ R122, R151, R122, !PT ;  /* 0x0000007a977a7209 */ /* 0x000fe40007810000 */
[----:B------:R-:W-:Y:S02]  /*13b20*/  R2UR UR6, R14 ;  /* 0x000000000e0672ca */ /* 0x000fe400000e0000 */
[----:B------:R-:W-:Y:S02]  /*13b30*/  R2UR UR7, R15 ;  /* 0x000000000f0772ca */ /* 0x000fe400000e0000 */
[----:B------:R-:W-:Y:S02]  /*13b40*/  R2UR UR4, R6 ;  /* 0x00000000060472ca */ /* 0x000fe400000e0000 */
[----:B------:R-:W-:-:S02]  /*13b50*/  R2UR UR5, R7 ;  /* 0x00000000070572ca */ /* 0x000fc400000e0000 */
[----:B------:R-:W-:Y:S02]  /*13b60*/  ISETP.GT.AND P4, PT, R0, 0x39, PT ;  /* 0x000000390000780c */ /* 0x000fe40003f84270 */
[----:B------:R-:W-:Y:S02]  /*13b70*/  FSEL R153, R118, -INF , P3 ;  /* 0xff80000076997808 */ /* 0x000fe40001800000 */
[----:B------:R-:W-:Y:S01]  /*13b80*/  FMNMX.FTZ R122, R115, R122, !PT ;  /* 0x0000007a737a7209 */ /* 0x000fe20007810000 */
[----:B------:R-:W-:Y:S02]  /*13b90*/  WARPGROUP.DEPBAR.LE gsb0, 0x0 ;  /* 0x00008000000079c5 */ /* 0x000fe40000010000 */
[----:B------:R-:W-:Y:S01]  /*13ba0*/  WARPGROUP.ARRIVE ;  /* 0x00000000000079c5 */ /* 0x000fe20000000000 */
[----:B------:R-:W-:Y:S02]  /*13bb0*/  ISETP.GT.AND P3, PT, R0, 0x40, PT ;  /* 0x000000400000780c */ /* 0x000fe40003f64270 */
[----:B------:R-:W-:-:S02]  /*13bc0*/  FSEL R119, R119, -INF , P4 ;  /* 0xff80000077777808 */ /* 0x000fc40002000000 */
[----:B------:R-:W-:Y:S01]  /*13bd0*/  FMNMX.FTZ R122, R153, R122, !PT ;  /* 0x0000007a997a7209 */ /* 0x000fe20007810000 */
[----:B------:R-:W-:Y:S01]  /*13be0*/  QGMMA.64x32x32.F32.E4M3.E4M3 R40, gdesc[UR4], R40, gsb0 ;  /* 0x00600000042879f3 */ /* 0x000fe20008000828 */
[----:B------:R-:W-:Y:S02]  /*13bf0*/  ISETP.GT.AND P4, PT, R0, 0x41, PT ;  /* 0x000000410000780c */ /* 0x000fe40003f84270 */
[----:B------:R-:W-:Y:S02]  /*13c00*/  FSEL R155, R90, -INF , P3 ;  /* 0xff8000005a9b7808 */ /* 0x000fe40001800000 */
[----:B------:R-:W-:Y:S02]  /*13c10*/  FMNMX.FTZ R122, R119, R122, !PT ;  /* 0x0000007a777a7209 */ /* 0x000fe40007810000 */
[----:B------:R-:W-:Y:S02]  /*13c20*/  ISETP.GT.AND P3, PT, R0, 0x48, PT ;  /* 0x000000480000780c */ /* 0x000fe40003f64270 */
[----:B------:R-:W-:-:S02]  /*13c30*/  FSEL R91, R91, -INF , P4 ;  /* 0xff8000005b5b7808 */ /* 0x000fc40002000000 */
[----:B------:R-:W-:Y:S02]  /*13c40*/  FMNMX.FTZ R122, R155, R122, !PT ;  /* 0x0000007a9b7a7209 */ /* 0x000fe40007810000 */
        /* <DEDUP_REMOVED lines=32> */
[----:B------:R-:W-:Y:S01]  /*13e50*/  FMNMX.FTZ R122, R79, R122, !PT ;  /* 0x0000007a4f7a7209 */ /* 0x000fe20007810000 */
[----:B------:R-:W-:Y:S02]  /*13e60*/  VIADD R12, R12, 0x606 ;  /* 0x000006060c0c7836 */ /* 0x000fe40000000000 */
[----:B------:R-:W-:Y:S01]  /*13e70*/  IMAD.MOV.U32 R13, RZ, RZ, 0x40000040 ;  /* 0x40000040ff0d7424 */ /* 0x000fe200078e00ff */
        /* <DEDUP_REMOVED lines=11> */
[C---:B------:R-:W-:Y:S02]  /*13f30*/  ISETP.GT.AND P3, PT, R0.reuse, 0x80, PT ;  /* 0x000000800000780c */ /* 0x040fe40003f64270 */
[----:B------:R-:W-:Y:S02]  /*13f40*/  FSEL R87, R87, -INF , P4 ;  /* 0xff80000057577808 */ /* 0x000fe40002000000 */
[----:B------:R-:W-:Y:S01]  /*13f50*/  FMNMX.FTZ R122, R13, R122, !PT ;  /* 0x0000007a0d7a7209 */ /* 0x000fe20007810000 */
[----:B------:R-:W-:Y:S01]  /*13f60*/  WARPGROUP.ARRIVE ;  /* 0x00000000000079c5 */ /* 0x000fe20000000000 */
[----:B------:R-:W-:-:S02]  /*13f70*/  ISETP.GT.AND P4, PT, R0, 0x81, PT ;  /* 0x000000810000780c */ /* 0x000fc40003f84270 */
[----:B------:R-:W-:Y:S02]  /*13f80*/  FSEL R167, R58, -INF , P3 ;  /* 0xff8000003aa77808 */ /* 0x000fe40001800000 */
[----:B------:R-:W-:Y:S01]  /*13f90*/  FMNMX.FTZ R122, R87, R122, !PT ;  /* 0x0000007a577a7209 */ /* 0x000fe20007810000 */
[----:B------:R-:W-:Y:S01]  /*13fa0*/  QGMMA.64x32x32.F32.E4M3.E4M3 R24, gdesc[UR4], R24, gsb0 ;  /* 0x00600000041879f3 */ /* 0x000fe20008000818 */
[C---:B------:R-:W-:Y:S02]  /*13fb0*/  ISETP.GT.AND P3, PT, R0.reuse, 0x88, PT ;  /* 0x000000880000780c */ /* 0x040fe40003f64270 */
[----:B------:R-:W-:Y:S02]  /*13fc0*/  FSEL R59, R59, -INF , P4 ;  /* 0xff8000003b3b7808 */ /* 0x000fe40002000000 */
[----:B------:R-:W-:Y:S02]  /*13fd0*/  FMNMX.FTZ R122, R167, R122, !PT ;  /* 0x0000007aa77a7209 */ /* 0x000fe40007810000 */
        /* <DEDUP_REMOVED lines=41> */
[----:B------:R-:W-:Y:S01]  /*14270*/  FMNMX.FTZ R122, R181, R122, !PT ;  /* 0x0000007ab57a7209 */ /* 0x000fe20007810000 */
[----:B------:R-:W-:Y:S02]  /*14280*/  WARPGROUP.DEPBAR.LE gsb0, 0x0 ;  /* 0x00008000000079c5 */ /* 0x000fe40000010000 */
        /* <DEDUP_REMOVED lines=21> */
[----:B------:R-:W-:Y:S02]  /*143e0*/  FSEL R12, R39, -INF , P4 ;  /* 0xff800000270c7808 */ /* 0x000fe40002000000 */
[----:B------:R-:W-:-:S04]  /*143f0*/  FMNMX.FTZ R39, R189, R122, !PT ;  /* 0x0000007abd277209 */ /* 0x000fc80007810000 */
[----:B------:R-:W-:-:S05]  /*14400*/  FMNMX.FTZ R26, R12, R39, !PT ;  /* 0x000000270c1a7209 */ /* 0x000fca0007810000 */
[----:B------:R-:W0:Y:S04]  /*14410*/  SHFL.BFLY PT, R39, R26, 0x2, 0x1f ;  /* 0x0c401f001a277f89 */ /* 0x000e2800000e0000 */
[----:B------:R-:W1:Y:S01]  /*14420*/  SHFL.IDX PT, R3, R3, RZ, 0x1c1f ;  /* 0x001c1fff03037589 */ /* 0x000e6200000e0000 */
[----:B0-----:R-:W-:-:S05]  /*14430*/  FMNMX.FTZ R30, R26, R39, !PT ;  /* 0x000000271a1e7209 */ /* 0x001fca0007810000 */
[----:B------:R-:W0:Y:S01]  /*14440*/  SHFL.BFLY PT, R39, R30, 0x1, 0x1f ;  /* 0x0c201f001e277f89 */ /* 0x000e2200000e0000 */
[----:B-1----:R-:W-:-:S04]  /*14450*/  VIADDMNMX R20, R3, R20, R21, PT ;  /* 0x0000001403147246 */ /* 0x002fc80003800115 */
[C---:B------:R-:W-:Y:S02]  /*14460*/  ISETP.GT.AND P4, PT, R20.reuse, RZ, PT ;  /* 0x000000ff1400720c */ /* 0x040fe40003f84270 */
[----:B------:R-:W-:Y:S02]  /*14470*/  ISETP.GT.AND P5, PT, R20, 0x1, PT ;  /* 0x000000011400780c */ /* 0x000fe40003fa4270 */
[----:B0-----:R-:W-:-:S04]  /*14480*/  FMNMX.FTZ R0, R30, R39, !PT ;  /* 0x000000271e007209 */ /* 0x001fc80007810000 */
[----:B------:R-:W-:Y:S01]  /*14490*/  FSETP.NEU.FTZ.AND P3, PT, R0, -INF , PT ;  /* 0xff8000000000780b */ /* 0x000fe20003f7d000 */
[----:B------:R-:W-:-:S05]  /*144a0*/  FFMA.FTZ R39, R2, R0, -8 ;  /* 0xc100000002277423 */ /* 0x000fca0000010000 */
[----:B------:R-:W-:Y:S02]  /*144b0*/  FSEL R39, R39, RZ, P3 ;  /* 0x000000ff27277208 */ /* 0x000fe40001800000 */
[----:B------:R-:W-:Y:S02]  /*144c0*/  ISETP.GT.AND P3, PT, R20, 0x8, PT ;  /* 0x000000081400780c */ /* 0x000fe40003f64270 */
[----:B------:R-:W-:Y:S01]  /*144d0*/  FSEL R121, R121, -INF , P5 ;  /* 0xff80000079797808 */ /* 0x000fe20002800000 */
[----:B------:R-:W-:-:S01]  /*144e0*/  FFMA.FTZ R54, R2, R115, -R39 ;  /* 0x0000007302367223 */ /* 0x000fc20000010827 */
[----:B------:R-:W-:Y:S01]  /*144f0*/  FSEL R115, R120, -INF , P4 ;  /* 0xff80000078737808 */ /* 0x000fe20002000000 */
[----:B------:R-:W-:-:S01]  /*14500*/  FFMA.FTZ R14, R2, R139, -R39 ;  /* 0x0000008b020e7223 */ /* 0x000fc20000010827 */
[----:B------:R-:W-:Y:S01]  /*14510*/  ISETP.GT.AND P4, PT, R20, 0x9, PT ;  /* 0x000000091400780c */ /* 0x000fe20003f84270 */
[----:B------:R0:W-:Y:S01]  /*14520*/  MUFU.EX2 R21, R54 ;  /* 0x0000003600157308 */ /* 0x0001e20000000800 */
[----:B------:R-:W-:-:S02]  /*14530*/  FSEL R139, R124, -INF , P3 ;  /* 0xff8000007c8b7808 */ /* 0x000fc40001800000 */
[----:B------:R-:W-:Y:S02]  /*14540*/  ISETP.GT.AND P3, PT, R20, 0x10, PT ;  /* 0x000000101400780c */ /* 0x000fe40003f64270 */
[----:B------:R-:W-:Y:S02]  /*14550*/  FSEL R125, R125, -INF , P4 ;  /* 0xff8000007d7d7808 */ /* 0x000fe40002000000 */
[----:B0-----:R-:W-:Y:S01]  /*14560*/  FMNMX.FTZ R54, R115, R121, !PT ;  /* 0x0000007973367209 */ /* 0x001fe20007810000 */
[----:B------:R-:W-:-:S03]  /*14570*/  FFMA.FTZ R26, R2, R141, -R39 ;  /* 0x0000008d021a7223 */ /* 0x000fc60000010827 */
[----:B------:R-:W-:Y:S02]  /*14580*/  FMNMX.FTZ R54, R139, R54, !PT ;  /* 0x000000368b367209 */ /* 0x000fe40007810000 */
[----:B------:R-:W-:Y:S02]  /*14590*/  ISETP.GT.AND P4, PT, R20, 0x11, PT ;  /* 0x000000111400780c */ /* 0x000fe40003f84270 */
[----:B------:R-:W-:Y:S02]  /*145a0*/  FSEL R141, R128, -INF , P3 ;  /* 0xff800000808d7808 */ /* 0x000fe40001800000 */
[----:B------:R-:W-:Y:S02]  /*145b0*/  FMNMX.FTZ R58, R125, R54, !PT ;  /* 0x000000367d3a7209 */ /* 0x000fe40007810000 */
[----:B------:R-:W-:Y:S02]  /*145c0*/  ISETP.GT.AND P3, PT, R20, 0x18, PT ;  /* 0x000000181400780c */ /* 0x000fe40003f64270 */
[----:B------:R-:W-:-:S02]  /*145d0*/  FSEL R129, R129, -INF , P4 ;  /* 0xff80000081817808 */ /* 0x000fc40002000000 */
[----:B------:R-:W-:Y:S01]  /*145e0*/  FMNMX.FTZ R58, R141, R58, !PT ;  /* 0x0000003a8d3a7209 */ /* 0x000fe20007810000 */
[----:B------:R-:W-:-:S01]  /*145f0*/  FFMA.FTZ R30, R2, R143, -R39 ;  /* 0x0000008f021e7223 */ /* 0x000fc20000010827 */
[----:B------:R-:W-:Y:S02]  /*14600*/  ISETP.GT.AND P4, PT, R20, 0x19, PT ;  /* 0x000000191400780c */ /* 0x000fe40003f84270 */
[----:B------:R-:W-:Y:S02]  /*14610*/  FSEL R143, R132, -INF , P3 ;  /* 0xff800000848f7808 */ /* 0x000fe40001800000 */
[----:B------:R-:W-:Y:S02]  /*14620*/  FMNMX.FTZ R58, R129, R58, !PT ;  /* 0x0000003a813a7209 */ /* 0x000fe40007810000 */
[----:B------:R-:W-:Y:S02]  /*14630*/  FSEL R133, R133, -INF , P4 ;  /* 0xff80000085857808 */ /* 0x000fe40002000000 */
[----:B------:R-:W-:-:S02]  /*14640*/  ISETP.GT.AND P3, PT, R20, 0x20, PT ;  /* 0x000000201400780c */ /* 0x000fc40003f64270 */
[----:B------:R-:W-:Y:S01]  /*14650*/  FMNMX.FTZ R58, R143, R58, !PT ;  /* 0x0000003a8f3a7209 */ /* 0x000fe20007810000 */
[----:B------:R-:W-:Y:S01]  /*14660*/  FFMA.FTZ R34, R2, R145, -R39 ;  /* 0x0000009102227223 */ /* 0x000fe20000010827 */
        /* <DEDUP_REMOVED lines=10> */
[----:B------:R-:W-:Y:S02]  /*14710*/  ISETP.GT.AND P3, PT, R20, 0x30, PT ;  /* 0x000000301400780c */ /* 0x000fe40003f64270 */
[----:B------:R-:W-:-:S02]  /*14720*/  FSEL R109, R109, -INF , P4 ;  /* 0xff8000006d6d7808 */ /* 0x000fc40002000000 */
        /* <DEDUP_REMOVED lines=15> */
[--C-:B------:R-:W-:Y:S01]  /*14820*/  FFMA.FTZ R50, R2, R153, -R39.reuse ;  /* 0x0000009902327223 */ /* 0x100fe20000010827 */
[----:B------:R-:W-:Y:S02]  /*14830*/  ISETP.GT.AND P4, PT, R20, 0x41, PT ;  /* 0x000000411400780c */ /* 0x000fe40003f84270 */
[----:B------:R-:W-:Y:S02]  /*14840*/  FSEL R153, R88, -INF , P3 ;  /* 0xff80000058997808 */ /* 0x000fe40001800000 */
[----:B------:R-:W-:Y:S01]  /*14850*/  FMNMX.FTZ R66, R117, R66, !PT ;  /* 0x0000004275427209 */ /* 0x000fe20007810000 */
[----:B------:R-:W-:Y:S01]  /*14860*/  FFMA.FTZ R155, R2, R155, -R39 ;  /* 0x0000009b029b7223 */ /* 0x000fe20000010827 */
[----:B------:R-:W-:Y:S02]  /*14870*/  ISETP.GT.AND P3, PT, R20, 0x48, PT ;  /* 0x000000481400780c */ /* 0x000fe40003f64270 */
[----:B------:R-:W-:-:S02]  /*14880*/  FSEL R89, R89, -INF , P4 ;  /* 0xff80000059597808 */ /* 0x000fc40002000000 */
[----:B------:R-:W-:Y:S01]  /*14890*/  FMNMX.FTZ R66, R153, R66, !PT ;  /* 0x0000004299427209 */ /* 0x000fe20007810000 */
[----:B------:R0:W-:Y:S01]  /*148a0*/  MUFU.EX2 R54, R155 ;  /* 0x0000009b00367308 */ /* 0x0001e20000000800 */
[----:B------:R-:W-:Y:S02]  /*148b0*/  ISETP.GT.AND P4, PT, R20, 0x49, PT ;  /* 0x000000491400780c */ /* 0x000fe40003f84270 */
[----:B------:R-:W-:Y:S02]  /*148c0*/  FMNMX.FTZ R70, R89, R66, !PT ;  /* 0x0000004259467209 */ /* 0x000fe40007810000 */
[----:B------:R-:W-:Y:S02]  /*148d0*/  FSEL R93, R93, -INF , P4 ;  /* 0xff8000005d5d7808 */ /* 0x000fe40002000000 */
[----:B0-----:R-:W-:Y:S02]  /*148e0*/  FSEL R155, R92, -INF , P3 ;  /* 0xff8000005c9b7808 */ /* 0x001fe40001800000 */
[----:B------:R-:W-:-:S02]  /*148f0*/  ISETP.GT.AND P3, PT, R20, 0x50, PT ;  /* 0x000000501400780c */ /* 0x000fc40003f64270 */
[----:B------:R-:W-:Y:S01]  /*14900*/  FMNMX.FTZ R70, R155, R70, !PT ;  /* 0x000000469b467209 */ /* 0x000fe20007810000 */
[----:B------:R-:W-:-:S01]  /*14910*/  FFMA.FTZ R3, R2, R103, -R39 ;  /* 0x0000006702037223 */ /* 0x000fc20000010827 */
[----:B------:R-:W-:Y:S02]  /*14920*/  ISETP.GT.AND P4, PT, R20, 0x51, PT ;  /* 0x000000511400780c */ /* 0x000fe40003f84270 */
[----:B------:R-:W-:Y:S02]  /*14930*/  FSEL R103, R96, -INF , P3 ;  /* 0xff80000060677808 */ /* 0x000fe40001800000 */
[----:B------:R-:W-:Y:S01]  /*14940*/  FMNMX.FTZ R74, R93, R70, !PT ;  /* 0x000000465d4a7209 */ /* 0x000fe20007810000 */
[----:B------:R-:W-:-:S01]  /*14950*/  FFMA.FTZ R157, R2, R157, -R39 ;  /* 0x0000009d029d7223 */ /* 0x000fc20000010827 */
[----:B------:R-:W-:Y:S02]  /*14960*/  ISETP.GT.AND P3, PT, R20, 0x58, PT ;  /* 0x000000581400780c */ /* 0x000fe40003f64270 */
[----:B------:R-:W-:-:S02]  /*14970*/  FSEL R97, R97, -INF , P4 ;  /* 0xff80000061617808 */ /* 0x000fc40002000000 */
[----:B------:R-:W-:Y:S01]  /*14980*/  FMNMX.FTZ R74, R103, R74, !PT ;  /* 0x0000004a674a7209 */ /* 0x000fe20007810000 */
[----:B------:R0:W-:Y:S01]  /*14990*/  MUFU.EX2 R58, R157 ;  /* 0x0000009d003a7308 */ /* 0x0001e20000000800 */
[----:B------:R-:W-:Y:S02]  /*149a0*/  ISETP.GT.AND P4, PT, R20, 0x59, PT ;  /* 0x000000591400780c */ /* 0x000fe40003f84270 */
[----:B------:R-:W-:Y:S01]  /*149b0*/  FMNMX.FTZ R74, R97, R74, !PT ;  /* 0x0000004a614a7209 */ /* 0x000fe20007810000 */
[----:B------:R-:W-:-:S01]  /*149c0*/  FFMA.FTZ R159, R2, R159, -R39 ;  /* 0x0000009f029f7223 */ /* 0x000fc20000010827 */
[----:B------:R-:W-:Y:S02]  /*149d0*/  FSEL R101, R101, -INF , P4 ;  /* 0xff80000065657808 */ /* 0x000fe40002000000 */
[----:B0-----:R-:W-:Y:S02]  /*149e0*/  FSEL R157, R100, -INF , P3 ;  /* 0xff800000649d7808 */ /* 0x001fe40001800000 */
[----:B------:R-:W-:-:S02]  /*149f0*/  ISETP.GT.AND P3, PT, R20, 0x60, PT ;  /* 0x000000601400780c */ /* 0x000fc40003f64270 */
        /* <DEDUP_REMOVED lines=23> */
[----:B------:R0:W-:Y:S01]  /*14b70*/  MUFU.EX2 R66, R3 ;  /* 0x0000000300427308 */ /* 0x0001e20000000800 */
[----:B------:R-:W-:Y:S02]  /*14b80*/  ISETP.GT.AND P4, PT, R20, 0x79, PT ;  /* 0x000000791400780c */ /* 0x000fe40003f84270 */
[----:B------:R-:W-:Y:S01]  /*14b90*/  FMNMX.FTZ R76, R81, R76, !PT ;  /* 0x0000004c514c7209 */ /* 0x000fe20007810000 */
[----:B0-----:R-:W-:-:S01]  /*14ba0*/  FFMA.FTZ R3, R2, R165, -R39 ;  /* 0x000000a502037223 */ /* 0x001fc20000010827 */
[----:B------:R-:W-:Y:S02]  /*14bb0*/  FSEL R165, R84, -INF , P3 ;  /* 0xff80000054a57808 */ /* 0x000fe40001800000 */
[----:B------:R-:W-:Y:S02]  /*14bc0*/  FSEL R85, R85, -INF , P4 ;  /* 0xff80000055557808 */ /* 0x000fe40002000000 */
[----:B------:R-:W-:-:S02]  /*14bd0*/  ISETP.GT.AND P3, PT, R20, 0x80, PT ;  /* 0x000000801400780c */ /* 0x000fc40003f64270 */
        /* <DEDUP_REMOVED lines=26> */
[----:B------:R-:W-:Y:S02]  /*14d80*/  FMNMX.FTZ R76, R167, R76, !PT ;  /* 0x0000004ca74c7209 */ /* 0x000fe40007810000 */
[----:B------:R-:W-:Y:S02]  /*14d90*/  ISETP.GT.AND P4, PT, R20, 0xa1, PT ;  /* 0x000000a11400780c */ /* 0x000fe40003f84270 */
[----:B------:R-:W-:Y:S02]  /*14da0*/  FSEL R195, R40, -INF , P3 ;  /* 0xff80000028c37808 */ /* 0x000fe40001800000 */
[----:B------:R-:W-:Y:S01]  /*14db0*/  FMNMX.FTZ R76, R69, R76, !PT ;  /* 0x0000004c454c7209 */ /* 0x000fe20007810000 */
[----:B------:R-:W-:-:S01]  /*14dc0*/  FFMA.FTZ R40, R2, R169, -R39 ;  /* 0x000000a902287223 */ /* 0x000fc20000010827 */
        /* <DEDUP_REMOVED lines=20> */
[----:B------:R-:W-:Y:S02]  /*14f10*/  FSEL R53, R53, -INF , P4 ;  /* 0xff80000035357808 */ /* 0x000fe40002000000 */
        /* <DEDUP_REMOVED lines=12> */
[----:B------:R-:W-:Y:S01]  /*14fe0*/  FMNMX.FTZ R76, R173, R76, !PT ;  /* 0x0000004cad4c7209 */ /* 0x000fe20007810000 */
[----:B------:R-:W-:Y:S01]  /*14ff0*/  FFMA.FTZ R25, R2, R71, -R39 ;  /* 0x0000004702197223 */ /* 0x000fe20000010827 */
[----:B------:R-:W-:Y:S02]  /*15000*/  ISETP.GT.AND P3, PT, R20, 0xd0, PT ;  /* 0x000000d01400780c */ /* 0x000fe40003f64270 */
[----:B------:R-:W-:-:S02]  /*15010*/  FSEL R71, R29, -INF , P4 ;  /* 0xff8000001d477808 */ /* 0x000fc40002000000 */
        /* <DEDUP_REMOVED lines=12> */
[----:B------:R-:W-:-:S04]  /*150e0*/  FMNMX.FTZ R76, R205, R76, !PT ;  /* 0x0000004ccd4c7209 */ /* 0x000fc80007810000 */
[----:B------:R-:W-:Y:S01]  /*150f0*/  FMNMX.FTZ R76, R207, R76, !PT ;  /* 0x0000004ccf4c7209 */ /* 0x000fe20007810000 */
[----:B------:R0:W-:Y:S04]  /*15100*/  MUFU.EX2 R74, R3 ;  /* 0x00000003004a7308 */ /* 0x0001e80000000800 */
[----:B0-----:R-:W0:Y:S01]  /*15110*/  SHFL.BFLY PT, R3, R76, 0x2, 0x1f ;  /* 0x0c401f004c037f89 */ /* 0x001e2200000e0000 */
[----:B------:R-:W-:-:S01]  /*15120*/  FFMA.FTZ R37, R2, R51, -R39 ;  /* 0x0000003302257223 */ /* 0x000fc20000010827 */
[----:B0-----:R-:W-:-:S05]  /*15130*/  FMNMX.FTZ R51, R76, R3, !PT ;  /* 0x000000034c337209 */ /* 0x001fca0007810000 */
[----:B------:R-:W0:Y:S01]  /*15140*/  SHFL.BFLY PT, R64, R51, 0x1, 0x1f ;  /* 0x0c201f0033407f89 */ /* 0x000e2200000e0000 */
        /* <DEDUP_REMOVED lines=10> */
[----:B0-----:R-:W-:-:S04]  /*151f0*/  FMNMX.FTZ R3, R51, R64, !PT ;  /* 0x0000004033037209 */ /* 0x001fc80007810000 */
[----:B------:R-:W-:Y:S01]  /*15200*/  FSETP.NEU.FTZ.AND P3, PT, R3, -INF , PT ;  /* 0xff8000000300780b */ /* 0x000fe20003f7d000 */
[----:B------:R-:W-:-:S01]  /*15210*/  FFMA.FTZ R88, R2, R3, -8 ;  /* 0xc100000002587423 */ /* 0x000fc20000010003 */
[----:B------:R-:W-:-:S04]  /*15220*/  FFMA.FTZ R107, R2, R107, -R39 ;  /* 0x0000006b026b7223 */ /* 0x000fc80000010827 */
[----:B------:R-:W-:Y:S01]  /*15230*/  FSEL R88, R88, RZ, P3 ;  /* 0x000000ff58587208 */ /* 0x000fe20001800000 */
        /* <DEDUP_REMOVED lines=22> */
[----:B------:R-:W-:-:S07]  /*153a0*/  FFMA.FTZ R90, R2, R139, -R88 ;  /* 0x0000008b025a7223 */ /* 0x000fce0000010858 */
[----:B------:R-:W0:Y:S01]  /*153b0*/  MUFU.EX2 R123, R123 ;  /* 0x0000007b007b7308 */ /* 0x000e220000000800 */
[----:B------:R-:W-:-:S07]  /*153c0*/  FFMA.FTZ R115, R2, R125, -R88 ;  /* 0x0000007d02737223 */ /* 0x000fce0000010858 */
[----:B------:R-:W1:Y:S01]  /*153d0*/  MUFU.EX2 R26, R26 ;  /* 0x0000001a001a7308 */ /* 0x000e620000000800 */
[----:B------:R-:W-:-:S07]  /*153e0*/  FFMA.FTZ R51, R2, R141, -R88 ;  /* 0x0000008d02337223 */ /* 0x000fce0000010858 */
[----:B------:R-:W-:Y:S08]  /*153f0*/  MUFU.EX2 R39, R39 ;  /* 0x0000002700277308 */ /* 0x000ff00000000800 */
[----:B------:R-:W2:Y:S01]  /*15400*/  MUFU.EX2 R68, R68 ;  /* 0x0000004400447308 */ /* 0x000ea20000000800 */
[----:B------:R-:W-:-:S07]  /*15410*/  FFMA.FTZ R76, R2, R129, -R88 ;  /* 0x00000081024c7223 */ /* 0x000fce0000010858 */
[----:B------:R-:W3:Y:S01]  /*15420*/  MUFU.EX2 R127, R127 ;  /* 0x0000007f007f7308 */ /* 0x000ee20000000800 */
[----:B------:R-:W-:-:S07]  /*15430*/  FFMA.FTZ R84, R2, R103, -R88 ;  /* 0x0000006702547223 */ /* 0x000fce0000010858 */
[----:B------:R-:W4:Y:S01]  /*15440*/  MUFU.EX2 R90, R90 ;  /* 0x0000005a005a7308 */ /* 0x000f220000000800 */
[----:B0-----:R-:W-:-:S07]  /*15450*/  FADD.FTZ R103, R14, R123 ;  /* 0x0000007b0e677221 */ /* 0x001fce0000010000 */
[----:B------:R-:W0:Y:S01]  /*15460*/  MUFU.EX2 R30, R30 ;  /* 0x0000001e001e7308 */ /* 0x000e220000000800 */
[----:B------:R-:W-:-:S07]  /*15470*/  FFMA.FTZ R92, R2, R143, -R88 ;  /* 0x0000008f025c7223 */ /* 0x000fce0000010858 */
[----:B------:R-:W5:Y:S01]  /*15480*/  MUFU.EX2 R115, R115 ;  /* 0x0000007300737308 */ /* 0x000f620000000800 */
[----:B-1----:R-:W-:-:S01]  /*15490*/  FADD.FTZ R110, R26, R103 ;  /* 0x000000671a6e7221 */ /* 0x002fc20000010000 */
[----:B------:R-:W-:-:S06]  /*154a0*/  FFMA.FTZ R106, R2, R57, -R88 ;  /* 0x00000039026a7223 */ /* 0x000fcc0000010858 */
[----:B------:R-:W1:Y:S01]  /*154b0*/  MUFU.EX2 R131, R131 ;  /* 0x0000008300837308 */ /* 0x000e620000000800 */
[----:B--2---:R-:W-:-:S01]  /*154c0*/  FADD.FTZ R57, R39, R68 ;  /* 0x0000004427397221 */ /* 0x004fc20000010000 */
[----:B------:R-:W-:-:S06]  /*154d0*/  FFMA.FTZ R121, R2, R133, -R88 ;  /* 0x0000008502797223 */ /* 0x000fcc0000010858 */
[----:B------:R-:W2:Y:S01]  /*154e0*/  MUFU.EX2 R51, R51 ;  /* 0x0000003300337308 */ /* 0x000ea20000000800 */
[----:B------:R-:W-:-:S01]  /*154f0*/  FFMA.FTZ R108, R2, R85, -R88 ;  /* 0x00000055026c7223 */ /* 0x000fc20000010858 */
[----:B---3--:R-:W-:-:S06]  /*15500*/  FADD.FTZ R85, R127, R110 ;  /* 0x0000006e7f557221 */ /* 0x008fcc0000010000 */
[----:B------:R-:W3:Y:S01]  /*15510*/  MUFU.EX2 R34, R34 ;  /* 0x0000002200227308 */ /* 0x000ee20000000800 */
[----:B----4-:R-:W-:-:S07]  /*15520*/  FADD.FTZ R110, R90, R57 ;  /* 0x000000395a6e7221 */ /* 0x010fce0000010000 */
[----:B------:R-:W4:Y:S01]  /*15530*/  MUFU.EX2 R76, R76 ;  /* 0x0000004c004c7308 */ /* 0x000f220000000800 */
[----:B0-----:R-:W-:-:S01]  /*15540*/  FADD.FTZ R116, R30, R85 ;  /* 0x000000551e747221 */ /* 0x001fc20000010000 */
[----:B-----5:R-:W-:-:S06]  /*15550*/  FADD.FTZ R114, R115, R110 ;  /* 0x0000006e73727221 */ /* 0x020fcc0000010000 */
[----:B------:R-:W0:Y:S01]  /*15560*/  MUFU.EX2 R135, R135 ;  /* 0x0000008700877308 */ /* 0x000e220000000800 */
[----:B------:R-:W-:-:S07]  /*15570*/  FFMA.FTZ R78, R2, R105, -R88 ;  /* 0x00000069024e7223 */ /* 0x000fce0000010858 */
[----:B------:R-:W5:Y:S01]  /*15580*/  MUFU.EX2 R92, R92 ;  /* 0x0000005c005c7308 */ /* 0x000f620000000800 */
[----:B------:R-:W-:-:S07]  /*15590*/  FFMA.FTZ R112, R2, R61, -R88 ;  /* 0x0000003d02707223 */ /* 0x000fce0000010858 */
[----:B------:R3:W-:Y:S01]  /*155a0*/  MUFU.EX2 R64, R55 ;  /* 0x0000003700407308 */ /* 0x0007e20000000800 */
[----:B-1----:R-:W-:-:S01]  /*155b0*/  FADD.FTZ R85, R131, R116 ;  /* 0x0000007483557221 */ /* 0x002fc20000010000 */
[----:B--2---:R-:W-:-:S06]  /*155c0*/  FADD.FTZ R61, R51, R114 ;  /* 0x00000072333d7221 */ /* 0x004fcc0000010000 */
[----:B------:R-:W1:Y:S01]  /*155d0*/  MUFU.EX2 R38, R38 ;  /* 0x0000002600267308 */ /* 0x000e620000000800 */
[----:B---3--:R-:W-:-:S01]  /*155e0*/  FFMA.FTZ R55, R2, R145, -R88 ;  /* 0x0000009102377223 */ /* 0x008fc20000010858 */
[----:B------:R-:W-:-:S06]  /*155f0*/  FFMA.FTZ R94, R2, R147, -R88 ;  /* 0x00000093025e7223 */ /* 0x000fcc0000010858 */
[----:B------:R-:W2:Y:S01]  /*15600*/  MUFU.EX2 R121, R121 ;  /* 0x0000007900797308 */ /* 0x000ea20000000800 */
[----:B------:R-:W-:-:S01]  /*15610*/  FADD.FTZ R114, R34, R85 ;  /* 0x0000005522727221 */ /* 0x000fc20000010000 */
[----:B----4-:R-:W-:-:S06]  /*15620*/  FADD.FTZ R61, R76, R61 ;  /* 0x0000003d4c3d7221 */ /* 0x010fcc0000010000 */
[----:B------:R-:W3:Y:S01]  /*15630*/  MUFU.EX2 R107, R107 ;  /* 0x0000006b006b7308 */ /* 0x000ee20000000800 */
[----:B------:R-:W-:-:S07]  /*15640*/  FFMA.FTZ R109, R2, R109, -R88 ;  /* 0x0000006d026d7223 */ /* 0x000fce0000010858 */
[----:B------:R-:W4:Y:S01]  /*15650*/  MUFU.EX2 R55, R55 ;  /* 0x0000003700377308 */ /* 0x000f220000000800 */
[----:B------:R-:W-:-:S01]  /*15660*/  FFMA.FTZ R110, R2, R65, -R88 ;  /* 0x00000041026e7223 */ /* 0x000fc20000010858 */
[----:B0-----:R-:W-:-:S06]  /*15670*/  FADD.FTZ R65, R135, R114 ;  /* 0x0000007287417221 */ /* 0x001fcc0000010000 */
[----:B------:R-:W0:Y:S01]  /*15680*/  MUFU.EX2 R42, R42 ;  /* 0x0000002a002a7308 */ /* 0x000e220000000800 */
[----:B-----5:R-:W-:-:S01]  /*15690*/  FADD.FTZ R114, R92, R61 ;  /* 0x0000003d5c727221 */ /* 0x020fc20000010000 */
[----:B------:R-:W-:-:S06]  /*156a0*/  FFMA.FTZ R80, R2, R149, -R88 ;  /* 0x0000009502507223 */ /* 0x000fcc0000010858 */
[----:B------:R-:W5:Y:S01]  /*156b0*/  MUFU.EX2 R78, R78 ;  /* 0x0000004e004e7308 */ /* 0x000f620000000800 */
[----:B-1----:R-:W-:-:S01]  /*156c0*/  FADD.FTZ R116, R38, R65 ;  /* 0x0000004126747221 */ /* 0x002fc20000010000 */
[----:B--2---:R-:W-:-:S06]  /*156d0*/  FADD.FTZ R114, R121, R114 ;  /* 0x0000007279727221 */ /* 0x004fcc0000010000 */
[----:B------:R-:W1:Y:S01]  /*156e0*/  MUFU.EX2 R111, R111 ;  /* 0x0000006f006f7308 */ /* 0x000e620000000800 */
[----:B------:R-:W-:-:S07]  /*156f0*/  FFMA.FTZ R105, R2, R113, -R88 ;  /* 0x0000007102697223 */ /* 0x000fce0000010858 */
[----:B------:R-:W2:Y:S01]  /*15700*/  MUFU.EX2 R94, R94 ;  /* 0x0000005e005e7308 */ /* 0x000ea20000000800 */
[----:B------:R-:W-:-:S01]  /*15710*/  FFMA.FTZ R85, R2, R69, -R88 ;  /* 0x0000004502557223 */ /* 0x000fc20000010858 */
[----:B---3--:R-:W-:Y:S01]  /*15720*/  FADD.FTZ R69, R107, R116 ;  /* 0x000000746b457221 */ /* 0x008fe20000010000 */
[----:B------:R-:W-:-:S05]  /*15730*/  FFMA.FTZ R65, R2, R45, -R88 ;  /* 0x0000002d02417223 */ /* 0x000fca0000010858 */
[----:B------:R-:W3:Y:S01]  /*15740*/  MUFU.EX2 R46, R46 ;  /* 0x0000002e002e7308 */ /* 0x000ee20000000800 */
[----:B----4-:R-:W-:-:S01]  /*15750*/  FADD.FTZ R45, R55, R114 ;  /* 0x00000072372d7221 */ /* 0x010fc20000010000 */
[----:B------:R-:W-:-:S06]  /*15760*/  FFMA.FTZ R96, R2, R151, -R88 ;  /* 0x0000009702607223 */ /* 0x000fcc0000010858 */
[----:B------:R-:W4:Y:S01]  /*15770*/  MUFU.EX2 R109, R109 ;  /* 0x0000006d006d7308 */ /* 0x000f220000000800 */
[----:B0-----:R-:W-:-:S01]  /*15780*/  FADD.FTZ R114, R42, R69 ;  /* 0x000000452a727221 */ /* 0x001fc20000010000 */
[----:B-----5:R-:W-:-:S06]  /*15790*/  FADD.FTZ R45, R78, R45 ;  /* 0x0000002d4e2d7221 */ /* 0x020fcc0000010000 */
[----:B------:R-:W0:Y:S01]  /*157a0*/  MUFU.EX2 R80, R80 ;  /* 0x0000005000507308 */ /* 0x000e220000000800 */
[----:B------:R-:W-:-:S01]  /*157b0*/  FFMA.FTZ R113, R2, R117, -R88 ;  /* 0x0000007502717223 */ /* 0x000fc20000010858 */
[----:B-1----:R-:W-:-:S06]  /*157c0*/  FADD.FTZ R69, R111, R114 ;  /* 0x000000726f457221 */ /* 0x002fcc0000010000 */
[----:B------:R-:W1:Y:S01]  /*157d0*/  MUFU.EX2 R50, R50 ;  /* 0x0000003200327308 */ /* 0x000e620000000800 */
[----:B--2---:R-:W-:-:S01]  /*157e0*/  FADD.FTZ R114, R94, R45 ;  /* 0x0000002d5e727221 */ /* 0x004fc20000010000 */
[----:B------:R-:W-:-:S06]  /*157f0*/  FFMA.FTZ R82, R2, R153, -R88 ;  /* 0x0000009902527223 */ /* 0x000fcc0000010858 */
[----:B------:R-:W2:Y:S01]  /*15800*/  MUFU.EX2 R105, R105 ;  /* 0x0000006900697308 */ /* 0x000ea20000000800 */
[----:B---3--:R-:W-:-:S01]  /*15810*/  FADD.FTZ R116, R46, R69 ;  /* 0x000000452e747221 */ /* 0x008fc20000010000 */
[----:B----4-:R-:W-:-:S06]  /*15820*/  FADD.FTZ R69, R109, R114 ;  /* 0x000000726d457221 */ /* 0x010fcc0000010000 */
[----:B------:R-:W3:Y:S01]  /*15830*/  MUFU.EX2 R119, R119 ;  /* 0x0000007700777308 */ /* 0x000ee20000000800 */
[----:B------:R-:W-:-:S07]  /*15840*/  FFMA.FTZ R89, R2, R89, -R88 ;  /* 0x0000005902597223 */ /* 0x000fce0000010858 */
[----:B------:R-:W4:Y:S01]  /*15850*/  MUFU.EX2 R96, R96 ;  /* 0x0000006000607308 */ /* 0x000f220000000800 */
[----:B------:R-:W-:-:S01]  /*15860*/  FADD.FTZ R103, R21, R116 ;  /* 0x0000007415677221 */ /* 0x000fc20000010000 */
[----:B0-----:R-:W-:-:S06]  /*15870*/  FADD.FTZ R114, R80, R69 ;  /* 0x0000004550727221 */ /* 0x001fcc0000010000 */
[----:B------:R-:W-:Y:S01]  /*15880*/  MUFU.EX2 R113, R113 ;  /* 0x0000007100717308 */ /* 0x000fe20000000800 */
[----:B------:R-:W-:-:S01]  /*15890*/  FFMA.FTZ R100, R2, R155, -R88 ;  /* 0x0000009b02647223 */ /* 0x000fc20000010858 */
[----:B------:R-:W-:Y:S01]  /*158a0*/  FFMA.FTZ R117, R2, R93, -R88 ;  /* 0x0000005d02757223 */ /* 0x000fe20000010858 */
[----:B-1----:R-:W-:-:S05]  /*158b0*/  FADD.FTZ R116, R50, R103 ;  /* 0x0000006732747221 */ /* 0x002fca0000010000 */
[----:B------:R-:W0:Y:S01]  /*158c0*/  MUFU.EX2 R91, R91 ;  /* 0x0000005b005b7308 */ /* 0x000e220000000800 */
[----:B------:R-:W-:-:S01]  /*158d0*/  FFMA.FTZ R93, R2, R97, -R88 ;  /* 0x00000061025d7223 */ /* 0x000fc20000010858 */
[----:B--2---:R-:W-:-:S06]  /*158e0*/  FADD.FTZ R69, R105, R114 ;  /* 0x0000007269457221 */ /* 0x004fcc0000010000 */
[----:B------:R-:W1:Y:S01]  /*158f0*/  MUFU.EX2 R82, R82 ;  /* 0x0000005200527308 */ /* 0x000e620000000800 */
[----:B------:R-:W-:-:S01]  /*15900*/  FFMA.FTZ R97, R2, R157, -R88 ;  /* 0x0000009d02617223 */ /* 0x000fc20000010858 */
[C-C-:B------:R-:W-:Y:S01]  /*15910*/  FFMA.FTZ R102, R2.reuse, R101, -R88.reuse ;  /* 0x0000006502667223 */ /* 0x140fe20000010858 */
[----:B------:R-:W-:-:S01]  /*15920*/  FFMA.FTZ R87, R2, R87, -R88 ;  /* 0x0000005702577223 */ /* 0x000fc20000010858 */
[----:B---3--:R-:W-:-:S04]  /*15930*/  FADD.FTZ R103, R119, R116 ;  /* 0x0000007477677221 */ /* 0x008fc80000010000 */
[----:B------:R-:W2:Y:S01]  /*15940*/  MUFU.EX2 R89, R89 ;  /* 0x0000005900597308 */ /* 0x000ea20000000800 */
[----:B----4-:R-:W-:-:S01]  /*15950*/  FADD.FTZ R114, R96, R69 ;  /* 0x0000004560727221 */ /* 0x010fc20000010000 */
[----:B------:R-:W-:-:S06]  /*15960*/  FADD.FTZ R116, R54, R103 ;  /* 0x0000006736747221 */ /* 0x000fcc0000010000 */
[----:B------:R-:W3:Y:S08]  /*15970*/  MUFU.EX2 R95, R95 ;  /* 0x0000005f005f7308 */ /* 0x000ef00000000800 */
[----:B------:R-:W4:Y:S01]  /*15980*/  MUFU.EX2 R100, R100 ;  /* 0x0000006400647308 */ /* 0x000f220000000800 */
[----:B0-----:R-:W-:-:S07]  /*15990*/  FADD.FTZ R103, R91, R116 ;  /* 0x000000745b677221 */ /* 0x001fce0000010000 */
[----:B------:R-:W0:Y:S08]  /*159a0*/  MUFU.EX2 R117, R117 ;  /* 0x0000007500757308 */ /* 0x000e300000000800 */
[----:B------:R-:W-:Y:S08]  /*159b0*/  MUFU.EX2 R97, R97 ;  /* 0x0000006100617308 */ /* 0x000ff00000000800 */
[----:B------:R-:W5:Y:S08]  /*159c0*/  MUFU.EX2 R102, R102 ;  /* 0x0000006600667308 */ /* 0x000f700000000800 */
[----:B------:R1:W-:Y:S01]  /*159d0*/  MUFU.EX2 R45, R87 ;  /* 0x00000057002d7308 */ /* 0x0003e20000000800 */
[----:B------:R-:W-:-:S01]  /*159e0*/  FADD.FTZ R116, R58, R103 ;  /* 0x000000673a747221 */ /* 0x000fc20000010000 */
[----:B-1----:R-:W-:-:S06]  /*159f0*/  FADD.FTZ R87, R113, R114 ;  /* 0x0000007271577221 */ /* 0x002fcc0000010000 */
[----:B------:R-:W1:Y:S01]  /*15a00*/  MUFU.EX2 R99, R99 ;  /* 0x0000006300637308 */ /* 0x000e620000000800 */
[----:B------:R-:W-:-:S07]  /*15a10*/  FADD.FTZ R114, R82, R87 ;  /* 0x0000005752727221 */ /* 0x000fce0000010000 */
[----:B------:R-:W1:Y:S01]  /*15a20*/  MUFU.EX2 R84, R84 ;  /* 0x0000005400547308 */ /* 0x000e620000000800 */
[----:B--2---:R-:W-:-:S07]  /*15a30*/  FADD.FTZ R87, R89, R114 ;  /* 0x0000007259577221 */ /* 0x004fce0000010000 */
[----:B------:R-:W2:Y:S01]  /*15a40*/  MUFU.EX2 R93, R93 ;  /* 0x0000005d005d7308 */ /* 0x000ea20000000800 */
[----:B------:R-:W-:Y:S01]  /*15a50*/  F2FP.SATFINITE.E4M3.F32.PACK_AB_MERGE_C R225, R127, R26, RZ ;  /* 0x0000001a7fe1723e */ /* 0x000fe200048070ff */
[----:B---3--:R-:W-:Y:S01]  /*15a60*/  FADD.FTZ R103, R95, R116 ;  /* 0x000000745f677221 */ /* 0x008fe20000010000 */
[----:B----4-:R-:W-:-:S01]  /*15a70*/  FADD.FTZ R26, R100, R87 ;  /* 0x00000057641a7221 */ /* 0x010fc20000010000 */
[----:B------:R-:W-:Y:S02]  /*15a80*/  F2FP.SATFINITE.E4M3.F32.PACK_AB_MERGE_C R221, R111, R42, RZ ;  /* 0x0000002a6fdd723e */ /* 0x000fe400048070ff */
[----:B------:R-:W-:-:S01]  /*15a90*/  FADD.FTZ R42, R62, R103 ;  /* 0x000000673e2a7221 */ /* 0x000fc20000010000 */
[----:B0-----:R-:W-:Y:S01]  /*15aa0*/  FADD.FTZ R87, R117, R26 ;  /* 0x0000001a75577221 */ /* 0x001fe20000010000 */
[----:B-----5:R-:W-:Y:S02]  /*15ab0*/  F2FP.SATFINITE.E4M3.F32.PACK_AB_MERGE_C R218, R102, R97, RZ ;  /* 0x0000006166da723e */ /* 0x020fe400048070ff */
[----:B------:R-:W-:Y:S01]  /*15ac0*/  F2FP.SATFINITE.E4M3.F32.PACK_AB_MERGE_C R223, R119, R50, RZ ;  /* 0x0000003277df723e */ /* 0x000fe200048070ff */
[----:B-1----:R-:W-:-:S01]  /*15ad0*/  FADD.FTZ R50, R99, R42 ;  /* 0x0000002a63327221 */ /* 0x002fc20000010000 */
[----:B------:R-:W-:Y:S01]  /*15ae0*/  FADD.FTZ R42, R84, R87 ;  /* 0x00000057542a7221 */ /* 0x000fe20000010000 */
[----:B--2---:R-:W-:-:S02]  /*15af0*/  F2FP.SATFINITE.E4M3.F32.PACK_AB_MERGE_C R218, R93, R84, R218 ;  /* 0x000000545dda723e */ /* 0x004fc400048070da */
[----:B------:R-:W2:Y:S01]  /*15b00*/  LDL R84, [R1+0x54] ;  /* 0x0000540001547983 */ /* 0x000ea20000100800 */
[----:B------:R-:W0:Y:S01]  /*15b10*/  MUFU.EX2 R15, R15 ;  /* 0x0000000f000f7308 */ /* 0x000e220000000800 */
[----:B------:R-:W-:-:S01]  /*15b20*/  FFMA.FTZ R86, R2, R159, -R88 ;  /* 0x0000009f02567223 */ /* 0x000fc20000010858 */
[C-C-:B------:R-:W-:Y:S01]  /*15b30*/  FFMA.FTZ R73, R2.reuse, R73, -R88.reuse ;  /* 0x0000004902497223 */ /* 0x140fe20000010858 */
[----:B------:R-:W-:-:S01]  /*15b40*/  FFMA.FTZ R101, R2, R161, -R88 ;  /* 0x000000a102657223 */ /* 0x000fc20000010858 */
[----:B------:R-:W-:-:S04]  /*15b50*/  F2FP.SATFINITE.E4M3.F32.PACK_AB_MERGE_C R227, R135, R34, RZ ;  /* 0x0000002287e3723e */ /* 0x000fc800048070ff */
[----:B------:R-:W1:Y:S01]  /*15b60*/  MUFU.EX2 R75, R75 ;  /* 0x0000004b004b7308 */ /* 0x000e620000000800 */
[----:B------:R-:W-:-:S01]  /*15b70*/  FFMA.FTZ R104, R2, R77, -R88 ;  /* 0x0000004d02687223 */ /* 0x000fc20000010858 */
[----:B------:R-:W-:-:S06]  /*15b80*/  FADD.FTZ R42, R93, R42 ;  /* 0x0000002a5d2a7221 */ /* 0x000fcc0000010000 */
[----:B------:R-:W3:Y:S01]  /*15b90*/  MUFU.EX2 R86, R86 ;  /* 0x0000005600567308 */ /* 0x000ee20000000800 */
[----:B------:R-:W-:-:S07]  /*15ba0*/  FFMA.FTZ R77, R2, R163, -R88 ;  /* 0x000000a3024d7223 */ /* 0x000fce0000010858 */
[----:B------:R-:W4:Y:S08]  /*15bb0*/  MUFU.EX2 R72, R72 ;  /* 0x0000004800487308 */ /* 0x000f300000000800 */
[----:B------:R0:W-:Y:S08]  /*15bc0*/  MUFU.EX2 R34, R85 ;  /* 0x0000005500227308 */ /* 0x0001f00000000800 */
[----:B------:R-:W5:Y:S01]  /*15bd0*/  MUFU.EX2 R73, R73 ;  /* 0x0000004900497308 */ /* 0x000f620000000800 */
[----:B0-----:R-:W-:-:S04]  /*15be0*/  FADD.FTZ R85, R15, R50 ;  /* 0x000000320f557221 */ /* 0x001fc80000010000 */
[----:B------:R-:W-:Y:S01]  /*15bf0*/  FADD.FTZ R87, R66, R85 ;  /* 0x0000005542577221 */ /* 0x000fe20000010000 */
[----:B------:R-:W-:-:S02]  /*15c00*/  FADD.FTZ R85, R97, R42 ;  /* 0x0000002a61557221 */ /* 0x000fc40000010000 */
[----:B------:R-:W0:Y:S01]  /*15c10*/  MUFU.EX2 R79, R79 ;  /* 0x0000004f004f7308 */ /* 0x000e220000000800 */
[----:B------:R-:W-:-:S01]  /*15c20*/  FADD.FTZ R42, R70, R87 ;  /* 0x00000057462a7221 */ /* 0x000fc20000010000 */
[----:B------:R-:W-:-:S06]  /*15c30*/  FADD.FTZ R85, R102, R85 ;  /* 0x0000005566557221 */ /* 0x000fcc0000010000 */
[----:B------:R-:W0:Y:S01]  /*15c40*/  MUFU.EX2 R101, R101 ;  /* 0x0000006500657308 */ /* 0x000e220000000800 */
[----:B------:R-:W-:-:S01]  /*15c50*/  FFMA.FTZ R98, R2, R81, -R88 ;  /* 0x0000005102627223 */ /* 0x000fc20000010858 */
[----:B-1----:R-:W-:-:S06]  /*15c60*/  FADD.FTZ R87, R75, R42 ;  /* 0x0000002a4b577221 */ /* 0x002fcc0000010000 */
[----:B------:R-:W1:Y:S01]  /*15c70*/  MUFU.EX2 R104, R104 ;  /* 0x0000006800687308 */ /* 0x000e620000000800 */
[----:B---3--:R-:W-:-:S01]  /*15c80*/  FADD.FTZ R42, R86, R85 ;  /* 0x00000055562a7221 */ /* 0x008fc20000010000 */
[----:B------:R-:W-:Y:S01]  /*15c90*/  FFMA.FTZ R81, R2, R165, -R88 ;  /* 0x000000a502517223 */ /* 0x000fe20000010858 */
[----:B----4-:R-:W-:-:S05]  /*15ca0*/  FADD.FTZ R50, R72, R87 ;  /* 0x0000005748327221 */ /* 0x010fca0000010000 */
[----:B------:R-:W3:Y:S01]  /*15cb0*/  MUFU.EX2 R83, R83 ;  /* 0x0000005300537308 */ /* 0x000ee20000000800 */
[----:B------:R-:W-:Y:S01]  /*15cc0*/  F2FP.SATFINITE.E4M3.F32.PACK_AB_MERGE_C R225, R123, R14, R225 ;  /* 0x0000000e7be1723e */ /* 0x000fe200048070e1 */
[----:B-----5:R-:W-:-:S06]  /*15cd0*/  FADD.FTZ R14, R73, R42 ;  /* 0x0000002a490e7221 */ /* 0x020fcc0000010000 */
[----:B------:R-:W4:Y:S01]  /*15ce0*/  MUFU.EX2 R77, R77 ;  /* 0x0000004d004d7308 */ /* 0x000f220000000800 */
[C---:B0-----:R-:W-:Y:S01]  /*15cf0*/  F2FP.SATFINITE.E4M3.F32.PACK_AB_MERGE_C R213, R79.reuse, R72, RZ ;  /* 0x000000484fd5723e */ /* 0x041fe200048070ff */
[----:B------:R-:W-:-:S06]  /*15d00*/  FADD.FTZ R85, R79, R50 ;  /* 0x000000324f557221 */ /* 0x000fcc0000010000 */
[----:B------:R-:W-:Y:S01]  /*15d10*/  MUFU.EX2 R13, R13 ;  /* 0x0000000d000d7308 */ /* 0x000fe20000000800 */
[----:B------:R-:W-:-:S07]  /*15d20*/  FADD.FTZ R79, R101, R14 ;  /* 0x0000000e654f7221 */ /* 0x000fce0000010000 */
[----:B------:R-:W0:Y:S01]  /*15d30*/  MUFU.EX2 R98, R98 ;  /* 0x0000006200627308 */ /* 0x000e220000000800 */
[----:B------:R-:W-:-:S01]  /*15d40*/  FFMA.FTZ R191, R2, R191, -R88 ;  /* 0x000000bf02bf7223 */ /* 0x000fc20000010858 */
[----:B------:R-:W-:Y:S01]  /*15d50*/  FADD.FTZ R14, R74, R85 ;  /* 0x000000554a0e7221 */ /* 0x000fe20000010000 */
[----:B-1----:R-:W-:-:S05]  /*15d60*/  F2FP.SATFINITE.E4M3.F32.PACK_AB_MERGE_C R212, R104, R101, RZ ;  /* 0x0000006568d4723e */ /* 0x002fca00048070ff */
[----:B------:R-:W1:Y:S01]  /*15d70*/  MUFU.EX2 R56, R56 ;  /* 0x0000003800387308 */ /* 0x000e620000000800 */
[----:B------:R-:W-:-:S07]  /*15d80*/  FADD.FTZ R104, R104, R79 ;  /* 0x0000004f68687221 */ /* 0x000fce0000010000 */
[----:B------:R-:W5:Y:S01]  /*15d90*/  MUFU.EX2 R81, R81 ;  /* 0x0000005100517308 */ /* 0x000f620000000800 */
[----:B---3--:R-:W-:-:S01]  /*15da0*/  FADD.FTZ R14, R83, R14 ;  /* 0x0000000e530e7221 */ /* 0x008fc20000010000 */
[----:B------:R-:W-:-:S06]  /*15db0*/  F2FP.SATFINITE.E4M3.F32.PACK_AB_MERGE_C R223, R21, R46, R223 ;  /* 0x0000002e15df723e */ /* 0x000fcc00048070df */
[----:B------:R-:W3:Y:S01]  /*15dc0*/  MUFU.EX2 R60, R60 ;  /* 0x0000003c003c7308 */ /* 0x000ee20000000800 */
[----:B----4-:R-:W-:-:S07]  /*15dd0*/  FADD.FTZ R21, R77, R104 ;  /* 0x000000684d157221 */ /* 0x010fce0000010000 */
[----:B------:R-:W4:Y:S01]  /*15de0*/  MUFU.EX2 R108, R108 ;  /* 0x0000006c006c7308 */ /* 0x000f220000000800 */
[----:B------:R-:W-:-:S01]  /*15df0*/  FFMA.FTZ R193, R2, R193, -R88 ;  /* 0x000000c102c17223 */ /* 0x000fc20000010858 */
[----:B------:R-:W-:-:S06]  /*15e00*/  F2FP.SATFINITE.E4M3.F32.PACK_AB_MERGE_C R227, R131, R30, R227 ;  /* 0x0000001e83e3723e */ /* 0x000fcc00048070e3 */
[----:B------:R-:W4:Y:S01]  /*15e10*/  MUFU.EX2 R59, R59 ;  /* 0x0000003b003b7308 */ /* 0x000f220000000800 */
[----:B0-----:R-:W-:-:S07]  /*15e20*/  FADD.FTZ R30, R98, R21 ;  /* 0x00000015621e7221 */ /* 0x001fce0000010000 */
[----:B------:R-:W0:Y:S01]  /*15e30*/  MUFU.EX2 R57, R191 ;  /* 0x000000bf00397308 */ /* 0x000e220000000800 */
[----:B-1----:R-:W-:-:S07]  /*15e40*/  F2FP.SATFINITE.E4M3.F32.PACK_AB_MERGE_C R215, R56, R13, RZ ;  /* 0x0000000d38d7723e */ /* 0x002fce00048070ff */
[----:B------:R-:W-:Y:S08]  /*15e50*/  MUFU.EX2 R40, R40 ;  /* 0x0000002800287308 */ /* 0x000ff00000000800 */
[----:B------:R-:W1:Y:S08]  /*15e60*/  MUFU.EX2 R41, R41 ;  /* 0x0000002900297308 */ /* 0x000e700000000800 */
[----:B------:R5:W-:Y:S08]  /*15e70*/  MUFU.EX2 R42, R65 ;  /* 0x00000041002a7308 */ /* 0x000bf00000000800 */
[----:B------:R-:W1:Y:S01]  /*15e80*/  MUFU.EX2 R106, R106 ;  /* 0x0000006a006a7308 */ /* 0x000e620000000800 */
[----:B-----5:R-:W-:-:S01]  /*15e90*/  FADD.FTZ R65, R13, R14 ;  /* 0x0000000e0d417221 */ /* 0x020fc20000010000 */
[----:B------:R-:W-:-:S03]  /*15ea0*/  FADD.FTZ R13, R81, R30 ;  /* 0x0000001e510d7221 */ /* 0x000fc60000010000 */
[----:B------:R-:W-:-:S03]  /*15eb0*/  FADD.FTZ R65, R56, R65 ;  /* 0x0000004138417221 */ /* 0x000fc60000010000 */
[----:B------:R-:W5:Y:S01]  /*15ec0*/  MUFU.EX2 R61, R193 ;  /* 0x000000c1003d7308 */ /* 0x000f620000000800 */
[----:B---3--:R-:W-:-:S01]  /*15ed0*/  FADD.FTZ R30, R60, R65 ;  /* 0x000000413c1e7221 */ /* 0x008fc20000010000 */
[C---:B----4-:R-:W-:Y:S01]  /*15ee0*/  F2FP.SATFINITE.E4M3.F32.PACK_AB_MERGE_C R214, R108.reuse, R81, RZ ;  /* 0x000000516cd6723e */ /* 0x050fe200048070ff */
[----:B------:R-:W-:-:S05]  /*15ef0*/  FADD.FTZ R108, R108, R13 ;  /* 0x0000000d6c6c7221 */ /* 0x000fca0000010000 */
[----:B------:R-:W-:Y:S01]  /*15f00*/  MUFU.EX2 R24, R24 ;  /* 0x0000001800187308 */ /* 0x000fe20000000800 */
[----:B------:R-:W-:-:S07]  /*15f10*/  FADD.FTZ R21, R59, R30 ;  /* 0x0000001e3b157221 */ /* 0x000fce0000010000 */
[----:B------:R-:W3:Y:S01]  /*15f20*/  MUFU.EX2 R25, R25 ;  /* 0x0000001900197308 */ /* 0x000ee20000000800 */
[----:B0-----:R-:W-:-:S07]  /*15f30*/  FADD.FTZ R13, R57, R108 ;  /* 0x0000006c390d7221 */ /* 0x001fce0000010000 */
[----:B------:R-:W0:Y:S08]  /*15f40*/  MUFU.EX2 R44, R44 ;  /* 0x0000002c002c7308 */ /* 0x000e300000000800 */
[----:B------:R-:W4:Y:S01]  /*15f50*/  MUFU.EX2 R112, R112 ;  /* 0x0000007000707308 */ /* 0x000f220000000800 */
[----:B-1----:R-:W-:Y:S01]  /*15f60*/  F2FP.SATFINITE.E4M3.F32.PACK_AB_MERGE_C R209, R41, R40, RZ ;  /* 0x0000002829d1723e */ /* 0x002fe200048070ff */
[----:B------:R-:W-:-:S06]  /*15f70*/  FFMA.FTZ R167, R2, R167, -R88 ;  /* 0x000000a702a77223 */ /* 0x000fcc0000010858 */
[----:B------:R-:W1:Y:S01]  /*15f80*/  MUFU.EX2 R49, R49 ;  /* 0x0000003100317308 */ /* 0x000e620000000800 */
[----:B------:R-:W-:Y:S01]  /*15f90*/  F2FP.SATFINITE.E4M3.F32.PACK_AB_MERGE_C R221, R107, R38, R221 ;  /* 0x000000266bdd723e */ /* 0x000fe200048070dd */
[----:B------:R-:W-:Y:S01]  /*15fa0*/  FADD.FTZ R40, R40, R21 ;  /* 0x0000001528287221 */ /* 0x000fe20000010000 */
[----:B------:R-:W-:-:S05]  /*15fb0*/  FADD.FTZ R38, R106, R13 ;  /* 0x0000000d6a267221 */ /* 0x000fca0000010000 */
[----:B------:R-:W1:Y:S01]  /*15fc0*/  MUFU.EX2 R110, R110 ;  /* 0x0000006e006e7308 */ /* 0x000e620000000800 */
[----:B------:R-:W-:-:S01]  /*15fd0*/  FADD.FTZ R41, R41, R40 ;  /* 0x0000002829297221 */ /* 0x000fc20000010000 */
[----:B-----5:R-:W-:Y:S01]  /*15fe0*/  FADD.FTZ R13, R61, R38 ;  /* 0x000000263d0d7221 */ /* 0x020fe20000010000 */
[----:B---3--:R-:W-:Y:S01]  /*15ff0*/  F2FP.SATFINITE.E4M3.F32.PACK_AB_MERGE_C R211, R25, R24, RZ ;  /* 0x0000001819d3723e */ /* 0x008fe200048070ff */
[----:B------:R-:W-:-:S04]  /*16000*/  FFMA.FTZ R195, R2, R195, -R88 ;  /* 0x000000c302c37223 */ /* 0x000fc80000010858 */
[----:B------:R-:W3:Y:S01]  /*16010*/  MUFU.EX2 R69, R167 ;  /* 0x000000a700457308 */ /* 0x000ee20000000800 */
[----:B0-----:R-:W-:-:S01]  /*16020*/  FADD.FTZ R38, R44, R41 ;  /* 0x000000292c267221 */ /* 0x001fc20000010000 */
[C---:B----4-:R-:W-:Y:S01]  /*16030*/  F2FP.SATFINITE.E4M3.F32.PACK_AB_MERGE_C R208, R112.reuse, R61, RZ ;  /* 0x0000003d70d0723e */ /* 0x050fe200048070ff */
[----:B------:R-:W-:-:S05]  /*16040*/  FADD.FTZ R112, R112, R13 ;  /* 0x0000000d70707221 */ /* 0x000fca0000010000 */
[----:B------:R-:W-:Y:S01]  /*16050*/  MUFU.EX2 R20, R20 ;  /* 0x0000001400147308 */ /* 0x000fe20000000800 */
[----:B-1----:R-:W-:Y:S01]  /*16060*/  F2FP.SATFINITE.E4M3.F32.PACK_AB_MERGE_C R211, R49, R44, R211 ;  /* 0x0000002c31d3723e */ /* 0x002fe200048070d3 */
[----:B------:R-:W-:-:S06]  /*16070*/  FFMA.FTZ R169, R2, R169, -R88 ;  /* 0x000000a902a97223 */ /* 0x000fcc0000010858 */
[----:B------:R-:W0:Y:S01]  /*16080*/  MUFU.EX2 R33, R33 ;  /* 0x0000002100217308 */ /* 0x000e220000000800 */
[----:B------:R-:W-:-:S01]  /*16090*/  FADD.FTZ R49, R49, R38 ;  /* 0x0000002631317221 */ /* 0x000fc20000010000 */
[----:B------:R-:W-:-:S06]  /*160a0*/  FADD.FTZ R13, R45, R112 ;  /* 0x000000702d0d7221 */ /* 0x000fcc0000010000 */
[----:B------:R-:W1:Y:S01]  /*160b0*/  MUFU.EX2 R28, R28 ;  /* 0x0000001c001c7308 */ /* 0x000e620000000800 */
[----:B------:R-:W-:-:S01]  /*160c0*/  FFMA.FTZ R197, R2, R197, -R88 ;  /* 0x000000c502c57223 */ /* 0x000fc20000010858 */
[----:B------:R-:W-:-:S06]  /*160d0*/  F2FP.SATFINITE.E4M3.F32.PACK_AB_MERGE_C R219, R66, R15, RZ ;  /* 0x0000000f42db723e */ /* 0x000fcc00048070ff */
[----:B------:R-:W4:Y:S01]  /*160e0*/  MUFU.EX2 R29, R29 ;  /* 0x0000001d001d7308 */ /* 0x000f220000000800 */
[----:B------:R-:W-:-:S01]  /*160f0*/  FADD.FTZ R24, R24, R49 ;  /* 0x0000003118187221 */ /* 0x000fc20000010000 */
[----:B------:R-:W-:-:S06]  /*16100*/  FADD.FTZ R38, R110, R13 ;  /* 0x0000000d6e267221 */ /* 0x000fcc0000010000 */
[----:B------:R-:W5:Y:S01]  /*16110*/  MUFU.EX2 R26, R195 ;  /* 0x000000c3001a7308 */ /* 0x000f620000000800 */
[----:B------:R-:W-:-:S01]  /*16120*/  FADD.FTZ R25, R25, R24 ;  /* 0x0000001819197221 */ /* 0x000fc20000010000 */
[----:B---3--:R-:W-:-:S06]  /*16130*/  FADD.FTZ R21, R69, R38 ;  /* 0x0000002645157221 */ /* 0x008fcc0000010000 */
[----:B------:R-:W3:Y:S01]  /*16140*/  MUFU.EX2 R15, R169 ;  /* 0x000000a9000f7308 */ /* 0x000ee20000000800 */
[----:B------:R-:W-:-:S01]  /*16150*/  FFMA.FTZ R63, R2, R63, -R88 ;  /* 0x0000003f023f7223 */ /* 0x000fc20000010858 */
[----:B0-----:R-:W-:Y:S01]  /*16160*/  F2FP.SATFINITE.E4M3.F32.PACK_AB_MERGE_C R13, R33, R20, RZ ;  /* 0x00000014210d723e */ /* 0x001fe200048070ff */
[----:B-1----:R-:W-:-:S05]  /*16170*/  FADD.FTZ R38, R28, R25 ;  /* 0x000000191c267221 */ /* 0x002fca0000010000 */
[----:B------:R-:W0:Y:S01]  /*16180*/  MUFU.EX2 R197, R197 ;  /* 0x000000c500c57308 */ /* 0x000e220000000800 */
[----:B------:R-:W-:-:S01]  /*16190*/  FADD.FTZ R21, R34, R21 ;  /* 0x0000001522157221 */ /* 0x000fc20000010000 */
[----:B----4-:R-:W-:Y:S01]  /*161a0*/  F2FP.SATFINITE.E4M3.F32.PACK_AB_MERGE_C R13, R29, R28, R13 ;  /* 0x0000001c1d0d723e */ /* 0x010fe2000480700d */
[----:B------:R-:W-:-:S01]  /*161b0*/  FFMA.FTZ R171, R2, R171, -R88 ;  /* 0x000000ab02ab7223 */ /* 0x000fc20000010858 */
[----:B------:R-:W-:-:S04]  /*161c0*/  FADD.FTZ R29, R29, R38 ;  /* 0x000000261d1d7221 */ /* 0x000fc80000010000 */
[----:B------:R-:W1:Y:S01]  /*161d0*/  MUFU.EX2 R32, R32 ;  /* 0x0000002000207308 */ /* 0x000e620000000800 */
[----:B-----5:R-:W-:-:S01]  /*161e0*/  FADD.FTZ R28, R26, R21 ;  /* 0x000000151a1c7221 */ /* 0x020fc20000010000 */
[----:B------:R-:W-:Y:S01]  /*161f0*/  FFMA.FTZ R199, R2, R199, -R88 ;  /* 0x000000c702c77223 */ /* 0x000fe20000010858 */
[----:B------:R-:W-:-:S05]  /*16200*/  FADD.FTZ R20, R20, R29 ;  /* 0x0000001d14147221 */ /* 0x000fca0000010000 */
[----:B------:R-:W-:Y:S01]  /*16210*/  MUFU.EX2 R36, R36 ;  /* 0x0000002400247308 */ /* 0x000fe20000000800 */
[----:B---3--:R-:W-:-:S07]  /*16220*/  FADD.FTZ R28, R15, R28 ;  /* 0x0000001c0f1c7221 */ /* 0x008fce0000010000 */
[----:B------:R-:W3:Y:S01]  /*16230*/  MUFU.EX2 R43, R43 ;  /* 0x0000002b002b7308 */ /* 0x000ee20000000800 */
[----:B------:R-:W-:-:S07]  /*16240*/  FFMA.FTZ R53, R2, R53, -R88 ;  /* 0x0000003502357223 */ /* 0x000fce0000010858 */
[----:B------:R-:W4:Y:S01]  /*16250*/  MUFU.EX2 R63, R63 ;  /* 0x0000003f003f7308 */ /* 0x000f220000000800 */
[----:B------:R-:W-:-:S01]  /*16260*/  FADD.FTZ R33, R33, R20 ;  /* 0x0000001421217221 */ /* 0x000fc20000010000 */
[----:B0-----:R-:W-:-:S06]  /*16270*/  FADD.FTZ R21, R197, R28 ;  /* 0x0000001cc5157221 */ /* 0x001fcc0000010000 */
[----:B------:R-:W0:Y:S01]  /*16280*/  MUFU.EX2 R37, R37 ;  /* 0x0000002500257308 */ /* 0x000e220000000800 */
[----:B------:R-:W-:-:S07]  /*16290*/  FFMA.FTZ R67, R2, R67, -R88 ;  /* 0x0000004302437223 */ /* 0x000fce0000010858 */
[----:B------:R-:W5:Y:S01]  /*162a0*/  MUFU.EX2 R14, R171 ;  /* 0x000000ab000e7308 */ /* 0x000f620000000800 */
[----:B------:R-:W-:Y:S01]  /*162b0*/  F2FP.SATFINITE.E4M3.F32.PACK_AB_MERGE_C R197, R42, R197, RZ ;  /* 0x000000c52ac5723e */ /* 0x000fe200048070ff */
[----:B-1----:R-:W-:Y:S01]  /*162c0*/  FADD.FTZ R28, R32, R33 ;  /* 0x00000021201c7221 */ /* 0x002fe20000010000 */
[----:B------:R-:W-:-:S01]  /*162d0*/  FADD.FTZ R42, R42, R21 ;  /* 0x000000152a2a7221 */ /* 0x000fc20000010000 */
[C-C-:B------:R-:W-:Y:S01]  /*162e0*/  FFMA.FTZ R173, R2.reuse, R173, -R88.reuse ;  /* 0x000000ad02ad7223 */ /* 0x140fe20000010858 */
[----:B------:R-:W-:-:S01]  /*162f0*/  FFMA.FTZ R201, R2, R201, -R88 ;  /* 0x000000c902c97223 */ /* 0x000fc20000010858 */
[C-C-:B------:R-:W-:Y:S01]  /*16300*/  FFMA.FTZ R71, R2.reuse, R71, -R88.reuse ;  /* 0x0000004702477223 */ /* 0x140fe20000010858 */
[----:B------:R-:W-:-:S01]  /*16310*/  FFMA.FTZ R203, R2, R203, -R88 ;  /* 0x000000cb02cb7223 */ /* 0x000fc20000010858 */
[----:B------:R-:W1:Y:S01]  /*16320*/  MUFU.EX2 R199, R199 ;  /* 0x000000c700c77308 */ /* 0x000e620000000800 */
[----:B------:R-:W-:-:S01]  /*16330*/  FFMA.FTZ R175, R2, R175, -R88 ;  /* 0x000000af02af7223 */ /* 0x000fc20000010858 */
[C-C-:B------:R-:W-:Y:S01]  /*16340*/  FFMA.FTZ R205, R2.reuse, R205, -R88.reuse ;  /* 0x000000cd02cd7223 */ /* 0x140fe20000010858 */
[----:B------:R-:W2:Y:S01]  /*16350*/  @P0 LDC R33, c[0x0][0x44c] ;  /* 0x00011300ff210b82 */ /* 0x000ea20000000800 */
[----:B------:R-:W-:-:S04]  /*16360*/  FFMA.FTZ R88, R2, R207, -R88 ;  /* 0x000000cf02587223 */ /* 0x000fc80000010858 */
[----:B------:R-:W1:Y:S01]  /*16370*/  MUFU.EX2 R30, R53 ;  /* 0x00000035001e7308 */ /* 0x000e620000000800 */
[----:B---3--:R-:W-:Y:S01]  /*16380*/  F2FP.SATFINITE.E4M3.F32.PACK_AB_MERGE_C R207, R43, R36, RZ ;  /* 0x000000242bcf723e */ /* 0x008fe200048070ff */
[----:B----4-:R-:W-:Y:S01]  /*16390*/  FADD.FTZ R21, R63, R42 ;  /* 0x0000002a3f157221 */ /* 0x010fe20000010000 */
[----:B------:R-:W-:Y:S02]  /*163a0*/  F2FP.SATFINITE.E4M3.F32.PACK_AB_MERGE_C R69, R34, R69, RZ ;  /* 0x000000452245723e */ /* 0x000fe400048070ff */
[----:B------:R-:W3:Y:S03]  /*163b0*/  @P0 LDC R34, c[0x0][0x450] ;  /* 0x00011400ff220b82 */ /* 0x000ee60000000800 */
[----:B------:R-:W4:Y:S01]  /*163c0*/  MUFU.EX2 R67, R67 ;  /* 0x0000004300437308 */ /* 0x000f220000000800 */
[----:B0-----:R-:W-:Y:S01]  /*163d0*/  F2FP.SATFINITE.E4M3.F32.PACK_AB_MERGE_C R207, R37, R32, R207 ;  /* 0x0000002025cf723e */ /* 0x001fe200048070cf */
[----:B-----5:R-:W-:-:S06]  /*163e0*/  FADD.FTZ R32, R14, R21 ;  /* 0x000000150e207221 */ /* 0x020fcc0000010000 */
[----:B------:R-:W-:Y:S01]  /*163f0*/  MUFU.EX2 R27, R27 ;  /* 0x0000001b001b7308 */ /* 0x000fe20000000800 */
[----:B------:R-:W-:-:S01]  /*16400*/  FADD.FTZ R37, R37, R28 ;  /* 0x0000001c25257221 */ /* 0x000fc20000010000 */
[----:B-1----:R-:W-:-:S06]  /*16410*/  FADD.FTZ R21, R199, R32 ;  /* 0x00000020c7157221 */ /* 0x002fcc0000010000 */
[----:B------:R-:W0:Y:S08]  /*16420*/  MUFU.EX2 R52, R52 ;  /* 0x0000003400347308 */ /* 0x000e300000000800 */
[----:B------:R-:W1:Y:S08]  /*16430*/  MUFU.EX2 R47, R47 ;  /* 0x0000002f002f7308 */ /* 0x000e700000000800 */
[----:B------:R-:W5:Y:S01]  /*16440*/  MUFU.EX2 R24, R173 ;  /* 0x000000ad00187308 */ /* 0x000f620000000800 */
[----:B------:R-:W-:Y:S01]  /*16450*/  F2FP.SATFINITE.E4M3.F32.PACK_AB_MERGE_C R199, R30, R199, RZ ;  /* 0x000000c71ec7723e */ /* 0x000fe200048070ff */
[----:B------:R-:W-:-:S06]  /*16460*/  FADD.FTZ R36, R36, R37 ;  /* 0x0000002524247221 */ /* 0x000fcc0000010000 */
[----:B------:R-:W3:Y:S01]  /*16470*/  MUFU.EX2 R48, R48 ;  /* 0x0000003000307308 */ /* 0x000ee20000000800 */
[----:B------:R-:W-:-:S07]  /*16480*/  FADD.FTZ R30, R30, R21 ;  /* 0x000000151e1e7221 */ /* 0x000fce0000010000 */
[----:B------:R-:W3:Y:S01]  /*16490*/  MUFU.EX2 R201, R201 ;  /* 0x000000c900c97308 */ /* 0x000ee20000000800 */
[----:B------:R-:W-:-:S01]  /*164a0*/  FADD.FTZ R36, R43, R36 ;  /* 0x000000242b247221 */ /* 0x000fc20000010000 */
[----:B----4-:R-:W-:-:S06]  /*164b0*/  FADD.FTZ R21, R67, R30 ;  /* 0x0000001e43157221 */ /* 0x010fcc0000010000 */
[----:B------:R-:W4:Y:S01]  /*164c0*/  MUFU.EX2 R20, R71 ;  /* 0x0000004700147308 */ /* 0x000f220000000800 */
[----:B------:R-:W-:-:S07]  /*164d0*/  F2FP.SATFINITE.E4M3.F32.PACK_AB_MERGE_C R216, R117, R100, RZ ;  /* 0x0000006475d8723e */ /* 0x000fce00048070ff */
[----:B------:R-:W-:Y:S01]  /*164e0*/  MUFU.EX2 R35, R35 ;  /* 0x0000002300237308 */ /* 0x000fe20000000800 */
[----:B0-----:R-:W-:-:S07]  /*164f0*/  F2FP.SATFINITE.E4M3.F32.PACK_AB_MERGE_C R29, R52, R27, RZ ;  /* 0x0000001b341d723e */ /* 0x001fce00048070ff */
[----:B------:R-:W0:Y:S01]  /*16500*/  MUFU.EX2 R12, R12 ;  /* 0x0000000c000c7308 */ /* 0x000e220000000800 */
[----:B------:R-:W-:Y:S01]  /*16510*/  F2FP.SATFINITE.E4M3.F32.PACK_AB_MERGE_C R204, R15, R26, R197 ;  /* 0x0000001a0fcc723e */ /* 0x000fe200048070c5 */
[----:B-1----:R-:W-:Y:S01]  /*16520*/  FADD.FTZ R25, R47, R36 ;  /* 0x000000242f197221 */ /* 0x002fe20000010000 */
[----:B-----5:R-:W-:-:S05]  /*16530*/  FADD.FTZ R26, R24, R21 ;  /* 0x00000015181a7221 */ /* 0x020fca0000010000 */
[----:B------:R-:W1:Y:S01]  /*16540*/  MUFU.EX2 R31, R31 ;  /* 0x0000001f001f7308 */ /* 0x000e620000000800 */
[----:B--2---:R-:W-:Y:S01]  /*16550*/  @P0 IMAD.HI.U32 R21, R142, R33, RZ ;  /* 0x000000218e150227 */ /* 0x004fe200078e00ff */
[----:B------:R-:W-:-:S06]  /*16560*/  F2FP.SATFINITE.E4M3.F32.PACK_AB_MERGE_C R216, R89, R82, R216 ;  /* 0x0000005259d8723e */ /* 0x000fcc00048070d8 */
[----:B------:R-:W2:Y:S01]  /*16570*/  MUFU.EX2 R203, R203 ;  /* 0x000000cb00cb7308 */ /* 0x000ea20000000800 */
[C---:B---3--:R-:W-:Y:S01]  /*16580*/  F2FP.SATFINITE.E4M3.F32.PACK_AB_MERGE_C R89, R48.reuse, R47, R29 ;  /* 0x0000002f3059723e */ /* 0x048fe2000480701d */
[----:B------:R-:W-:Y:S01]  /*16590*/  FADD.FTZ R48, R48, R25 ;  /* 0x0000001930307221 */ /* 0x000fe20000010000 */
[----:B------:R-:W-:Y:S02]  /*165a0*/  IMAD.MOV.U32 R25, RZ, RZ, R142 ;  /* 0x000000ffff197224 */ /* 0x000fe400078e008e */
[----:B------:R-:W-:-:S03]  /*165b0*/  FADD.FTZ R15, R201, R26 ;  /* 0x0000001ac90f7221 */ /* 0x000fc60000010000 */
[----:B------:R-:W3:Y:S01]  /*165c0*/  MUFU.EX2 R28, R175 ;  /* 0x000000af001c7308 */ /* 0x000ee20000000800 */
[----:B------:R-:W-:Y:S02]  /*165d0*/  @P0 SHF.R.U32.HI R25, RZ, R34, R21 ;  /* 0x00000022ff190219 */ /* 0x000fe40000011615 */
[C---:B----4-:R-:W-:Y:S01]  /*165e0*/  F2FP.SATFINITE.E4M3.F32.PACK_AB_MERGE_C R201, R20.reuse, R201, RZ ;  /* 0x000000c914c9723e */ /* 0x050fe200048070ff */
[----:B------:R-:W-:-:S01]  /*165f0*/  FADD.FTZ R20, R20, R15 ;  /* 0x0000000f14147221 */ /* 0x000fc20000010000 */
[----:B0-----:R-:W-:Y:S02]  /*16600*/  F2FP.SATFINITE.E4M3.F32.PACK_AB_MERGE_C R21, R12, R35, RZ ;  /* 0x000000230c15723e */ /* 0x001fe400048070ff */
[----:B------:R-:W-:Y:S01]  /*16610*/  IADD3 R15, R25, R138, -R140 ;  /* 0x0000008a190f7210 */ /* 0x000fe20007ffe88c */
[----:B------:R-:W-:Y:S01]  /*16620*/  MUFU.EX2 R205, R205 ;  /* 0x000000cd00cd7308 */ /* 0x000fe20000000800 */
[----:B------:R-:W-:Y:S01]  /*16630*/  F2FP.SATFINITE.E4M3.F32.PACK_AB_MERGE_C R206, R14, R63, R199 ;  /* 0x0000003f0ece723e */ /* 0x000fe200048070c7 */
[----:B------:R-:W-:Y:S01]  /*16640*/  IMAD.MOV.U32 R14, RZ, RZ, RZ ;  /* 0x000000ffff0e7224 */ /* 0x000fe200078e00ff */
[----:B------:R-:W-:-:S02]  /*16650*/  F2FP.SATFINITE.E4M3.F32.PACK_AB_MERGE_C R224, R115, R90, RZ ;  /* 0x0000005a73e0723e */ /* 0x000fc400048070ff */
[----:B-1----:R-:W-:-:S03]  /*16660*/  F2FP.SATFINITE.E4M3.F32.PACK_AB_MERGE_C R90, R64, R31, R21 ;  /* 0x0000001f405a723e */ /* 0x002fc60004807015 */
[----:B------:R-:W0:Y:S01]  /*16670*/  MUFU.EX2 R88, R88 ;  /* 0x0000005800587308 */ /* 0x000e220000000800 */
[----:B--2---:R-:W-:-:S01]  /*16680*/  FADD.FTZ R21, R203, R20 ;  /* 0x00000014cb157221 */ /* 0x004fc20000010000 */
[----:B------:R-:W-:-:S04]  /*16690*/  IMAD.HI R20, R15, -0x6db6db6d, R14 ;  /* 0x924924930f147827 */ /* 0x000fc800078e020e */
[----:B---3--:R-:W-:Y:S01]  /*166a0*/  FADD.FTZ R14, R28, R21 ;  /* 0x000000151c0e7221 */ /* 0x008fe20000010000 */
[----:B------:R-:W-:Y:S02]  /*166b0*/  SHF.R.U32.HI R21, RZ, 0x1f, R20 ;  /* 0x0000001fff157819 */ /* 0x000fe40000011614 */
[----:B------:R-:W-:Y:S02]  /*166c0*/  F2FP.SATFINITE.E4M3.F32.PACK_AB_MERGE_C R217, R95, R58, RZ ;  /* 0x0000003a5fd9723e */ /* 0x000fe400048070ff */
[----:B------:R-:W-:Y:S01]  /*166d0*/  LEA.HI.SX32 R21, R20, R21, 0x19 ;  /* 0x0000001514157211 */ /* 0x000fe200078fcaff */
[----:B------:R-:W-:Y:S01]  /*166e0*/  @!P2 VIADD R137, R137, 0x2e840 ;  /* 0x0002e8408989a836 */ /* 0x000fe20000000000 */
[----:B------:R-:W-:Y:S02]  /*166f0*/  F2FP.SATFINITE.E4M3.F32.PACK_AB_MERGE_C R217, R91, R54, R217 ;  /* 0x000000365bd9723e */ /* 0x000fe400048070d9 */
[----:B------:R-:W-:Y:S02]  /*16700*/  VIMNMX R91, R84, R21, !PT ;  /* 0x00000015545b7248 */ /* 0x000fe40007fe0100 */
[----:B0-----:R-:W-:Y:S01]  /*16710*/  F2FP.SATFINITE.E4M3.F32.PACK_AB_MERGE_C R15, R88, R205, RZ ;  /* 0x000000cd580f723e */ /* 0x001fe200048070ff */
[----:B------:R-:W-:Y:S01]  /*16720*/  FADD.FTZ R27, R27, R48 ;  /* 0x000000301b1b7221 */ /* 0x000fe20000010000 */
[----:B------:R-:W-:Y:S01]  /*16730*/  @!P2 PRMT R137, RZ, 0x654, R137 ;  /* 0x00000654ff89a816 */ /* 0x000fe20000000089 */
[----:B------:R0:W-:Y:S01]  /*16740*/  STL [R1+0x3c], R91 ;  /* 0x00003c5b01007387 */ /* 0x0001e20000100800 */
[----:B------:R-:W-:Y:S01]  /*16750*/  F2FP.SATFINITE.E4M3.F32.PACK_AB_MERGE_C R202, R28, R203, R15 ;  /* 0x000000cb1cca723e */ /* 0x000fe2000480700f */
[----:B------:R-:W-:-:S02]  /*16760*/  VIADD R15, R136, 0xfffffffe ;  /* 0xfffffffe880f7836 */ /* 0x000fc40000000000 */
[----:B------:R-:W-:-:S01]  /*16770*/  FADD.FTZ R52, R52, R27 ;  /* 0x0000001b34347221 */ /* 0x000fc20000010000 */
[----:B------:R0:W-:Y:S02]  /*16780*/  @!P2 SYNCS.ARRIVE.TRANS64.RED.A1T0 RZ, [R137+URZ], RZ ;  /* 0x000000ff89ffa9a7 */ /* 0x0001e4000810043f */
[----:B------:R-:W-:Y:S01]  /*16790*/  ISETP.GE.AND P2, PT, R15, R91, PT ;  /* 0x0000005b0f00720c */ /* 0x000fe20003f46270 */
[----:B------:R-:W-:-:S04]  /*167a0*/  FADD.FTZ R25, R31, R52 ;  /* 0x000000341f197221 */ /* 0x000fc80000010000 */
[----:B------:R-:W-:Y:S01]  /*167b0*/  FADD.FTZ R64, R64, R25 ;  /* 0x0000001940407221 */ /* 0x000fe20000010000 */
[----:B------:R-:W-:Y:S01]  /*167c0*/  F2FP.SATFINITE.E4M3.F32.PACK_AB_MERGE_C R226, R121, R92, RZ ;  /* 0x0000005c79e2723e */ /* 0x000fe200048070ff */
[----:B------:R-:W-:Y:S01]  /*167d0*/  FADD.FTZ R205, R205, R14 ;  /* 0x0000000ecdcd7221 */ /* 0x000fe20000010000 */
[----:B------:R-:W-:Y:S01]  /*167e0*/  F2FP.SATFINITE.E4M3.F32.PACK_AB_MERGE_C R220, R109, R94, RZ ;  /* 0x0000005e6ddc723e */ /* 0x000fe200048070ff */
[----:B------:R-:W-:Y:S01]  /*167f0*/  FADD.FTZ R35, R35, R64 ;  /* 0x0000004023237221 */ /* 0x000fe20000010000 */
[----:B------:R-:W-:Y:S01]  /*16800*/  F2FP.SATFINITE.E4M3.F32.PACK_AB_MERGE_C R222, R113, R96, RZ ;  /* 0x0000006071de723e */ /* 0x000fe200048070ff */
[----:B------:R-:W-:Y:S01]  /*16810*/  FADD.FTZ R236, R88, R205 ;  /* 0x000000cd58ec7221 */ /* 0x000fe20000010000 */
[----:B------:R-:W-:Y:S01]  /*16820*/  F2FP.SATFINITE.E4M3.F32.PACK_AB_MERGE_C R219, R99, R62, R219 ;  /* 0x0000003e63db723e */ /* 0x000fe200048070db */
[----:B------:R-:W-:Y:S01]  /*16830*/  FADD.FTZ R14, R12, R35 ;  /* 0x000000230c0e7221 */ /* 0x000fe20000010000 */
[----:B------:R-:W-:Y:S02]  /*16840*/  F2FP.SATFINITE.E4M3.F32.PACK_AB_MERGE_C R213, R75, R70, R213 ;  /* 0x000000464bd5723e */ /* 0x000fe400048070d5 */
[----:B------:R-:W-:-:S02]  /*16850*/  CS2R R26, SRZ ;  /* 0x00000000001a7805 */ /* 0x000fc4000001ff00 */
[----:B------:R-:W-:Y:S02]  /*16860*/  F2FP.SATFINITE.E4M3.F32.PACK_AB_MERGE_C R215, R83, R74, R215 ;  /* 0x0000004a53d7723e */ /* 0x000fe400048070d7 */
[----:B------:R-:W-:Y:S02]  /*16870*/  CS2R R28, SRZ ;  /* 0x00000000001c7805 */ /* 0x000fe4000001ff00 */
[----:B------:R-:W-:Y:S02]  /*16880*/  F2FP.SATFINITE.E4M3.F32.PACK_AB_MERGE_C R209, R59, R60, R209 ;  /* 0x0000003c3bd1723e */ /* 0x000fe400048070d1 */
[----:B------:R-:W-:Y:S02]  /*16890*/  CS2R R30, SRZ ;  /* 0x00000000001e7805 */ /* 0x000fe4000001ff00 */
        /* <DEDUP_REMOVED lines=38> */
[----:B------:R-:W-:-:S02]  /*16b00*/  IMAD.MOV.U32 R205, RZ, RZ, R13 ;  /* 0x000000ffffcd7224 */ /* 0x000fc400078e000d */
[----:B------:R-:W-:Y:S02]  /*16b10*/  IMAD.MOV.U32 R201, RZ, RZ, R89 ;  /* 0x000000ffffc97224 */ /* 0x000fe400078e0059 */
[----:B------:R-:W-:Y:S01]  /*16b20*/  IMAD.MOV.U32 R203, RZ, RZ, R90 ;  /* 0x000000ffffcb7224 */ /* 0x000fe200078e005a */
[----:B0-----:R-:W-:Y:S06]  /*16b30*/  @!P2 BRA `(.L_x_2428) ;  /* 0x000000500088a947 */ /* 0x001fec0003800000 */
        /* <DEDUP_REMOVED lines=35> */
.L_x_2439:
[----:B------:R-:W2:Y:S01]  /*16d70*/  LDL R0, [R1+0x44] ;  /* 0x0000440001007983 */ /* 0x000ea20000100800 */
[----:B------:R-:W-:Y:S01]  /*16d80*/  ISETP.NE.AND P2, PT, R231, 0x1, PT ;  /* 0x00000001e700780c */ /* 0x000fe20003f45270 */
[----:B------:R-:W-:Y:S05]  /*16d90*/  YIELD ;  /* 0x0000000000007946 */ /* 0x000fea0003800000 */
[----:B------:R-:W-:-:S04]  /*16da0*/  SEL R3, RZ, 0x1, P2 ;  /* 0x00000001ff037807 */ /* 0x000fc80001000000 */
[----:B------:R-:W-:Y:S02]  /*16db0*/  LOP3.LUT R232, R12, R3, RZ, 0x3c, !PT ;  /* 0x000000030ce87212 */ /* 0x000fe400078e3cff */
[----:B--2---:R-:W-:-:S13]  /*16dc0*/  ISETP.NE.AND P2, PT, R0, RZ, PT ;  /* 0x000000ff0000720c */ /* 0x004fda0003f45270 */
[----:B0-----:R-:W-:Y:S05]  /*16dd0*/  @P2 BRA `(.L_x_2429) ;  /* 0x00000000003c2947 */ /* 0x001fea0003800000 */
[----:B------:R-:W-:Y:S05]  /*16de0*/  @!P1 BRA `(.L_x_2430) ;  /* 0x0000000000049947 */ /* 0x000fea0003800000 */
[----:B------:R-:W-:Y:S01]  /*16df0*/  BPT.TRAP 0x1 ;  /* 0x000000040000795c */ /* 0x000fe20000300000 */
.L_x_2430:
        /* <DEDUP_REMOVED lines=8> */
.L_x_2431:
[----:B------:R-:W-:Y:S04]  /*16e80*/  BSSY B0, `(.L_x_2429) ;  /* 0x0000004000007945 */ /* 0x000fe80003800000 */
[----:B-1----:R-:W-:Y:S05]  /*16e90*/  @P3 BRA `(.L_x_2432) ;  /* 0x0000000000083947 */ /* 0x002fea0003800000 */
[----:B------:R-:W1:Y:S02]  /*16ea0*/  SYNCS.PHASECHK.TRANS64.TRYWAIT P3, [R3+URZ+0x2e830], R0 ;  /* 0x02e83000030075a7 */ /* 0x000e64000806017f */
[----:B-1----:R-:W-:Y:S05]  /*16eb0*/  @!P3 BRA `(.L_x_2433) ;  /* 0x0000016000e0b947 */ /* 0x002fea0003800000 */
.L_x_2432:
[----:B------:R-:W-:Y:S05]  /*16ec0*/  BSYNC B0 ;  /* 0x0000000000007941 */ /* 0x000fea0003800000 */
.L_x_2429:
[----:B01----:R-:W2:Y:S01]  /*16ed0*/  LDL R0, [R1+0x48] ;  /* 0x0000480001007983 */ /* 0x003ea20000100800 */
[----:B------:R-:W-:Y:S01]  /*16ee0*/  VIADD R233, R231, 0x1 ;  /* 0x00000001e7e97836 */ /* 0x000fe20000000000 */
[----:B------:R-:W-:Y:S05]  /*16ef0*/  WARPSYNC.ALL ;  /* 0x0000000000007948 */ /* 0x000fea0003800000 */
[C---:B------:R-:W-:Y:S01]  /*16f00*/  ISETP.NE.AND P3, PT, R233.reuse, 0x2, PT ;  /* 0x00000002e900780c */ /* 0x040fe20003f65270 */
[----:B------:R-:W0:Y:S01]  /*16f10*/  S2R R3, SR_TID.X ;  /* 0x0000000000037919 */ /* 0x000e220000002100 */
[----:B------:R-:W-:Y:S01]  /*16f20*/  IMAD.MOV.U32 R91, RZ, RZ, 0x40000040 ;  /* 0x40000040ff5b7424 */ /* 0x000fe200078e00ff */
[----:B------:R-:W-:Y:S01]  /*16f30*/  MOV R234, UR39 ;  /* 0x0000002700ea7c02 */ /* 0x000fe20008000f00 */
[----:B------:R-:W-:Y:S01]  /*16f40*/  IMAD.MOV.U32 R95, RZ, RZ, 0x40000040 ;  /* 0x40000040ff5f7424 */ /* 0x000fe200078e00ff */
[----:B------:R-:W-:Y:S01]  /*16f50*/  SEL R233, R233, RZ, P3 ;  /* 0x000000ffe9e97207 */ /* 0x000fe20001800000 */
[----:B------:R-:W-:Y:S01]  /*16f60*/  STL [R1+0xd8], R26 ;  /* 0x0000d81a01007387 */ /* 0x000fe20000100800 */
[----:B------:R-:W-:Y:S01]  /*16f70*/  R2UR UR35, R91 ;  /* 0x000000005b2372ca */ /* 0x000fe200000e0000 */
[----:B------:R-:W-:Y:S01]  /*16f80*/  IMAD.MOV.U32 R89, RZ, RZ, 0x40000040 ;  /* 0x40000040ff597424 */ /* 0x000fe200078e00ff */
[----:B------:R-:W-:Y:S01]  /*16f90*/  R2UR UR17, R95 ;  /* 0x000000005f1172ca */ /* 0x000fe200000e0000 */
[----:B------:R-:W-:Y:S01]  /*16fa0*/  STL [R1+0xd4], R25 ;  /* 0x0000d41901007387 */ /* 0x000fe20000100800 */
[----:B------:R-:W-:Y:S01]  /*16fb0*/  IMAD.MOV.U32 R93, RZ, RZ, 0x40000040 ;  /* 0x40000040ff5d7424 */ /* 0x000fe200078e00ff */
[----:B------:R-:W-:-:S02]  /*16fc0*/  R2UR UR25, R91 ;  /* 0x000000005b1972ca */ /* 0x000fc400000e0000 */
[----:B------:R-:W-:Y:S01]  /*16fd0*/  STL [R1+0xd0], R24 ;  /* 0x0000d01801007387 */ /* 0x000fe20000100800 */
[----:B------:R-:W-:Y:S01]  /*16fe0*/  R2UR UR19, R89 ;  /* 0x00000000591372ca */ /* 0x000fe200000e0000 */
[----:B------:R-:W-:Y:S01]  /*16ff0*/  IMAD.MOV.U32 R89, RZ, RZ, 0x40000040 ;  /* 0x40000040ff597424 */ /* 0x000fe200078e00ff */
[C---:B------:R-:W-:Y:S01]  /*17000*/  R2UR UR43, R93.reuse ;  /* 0x000000005d2b72ca */ /* 0x040fe200000e0000 */
[----:B------:R-:W-:Y:S01]  /*17010*/  STL [R1+0xcc], R23 ;  /* 0x0000cc1701007387 */ /* 0x000fe20000100800 */
[C---:B------:R-:W-:Y:S02]  /*17020*/  R2UR UR5, R93.reuse ;  /* 0x000000005d0572ca */ /* 0x040fe400000e0000 */
[----:B------:R-:W-:Y:S01]  /*17030*/  R2UR UR7, R93 ;  /* 0x000000005d0772ca */ /* 0x000fe200000e0000 */
[----:B------:R-:W-:Y:S01]  /*17040*/  STL [R1+0xc8], R22 ;  /* 0x0000c81601007387 */ /* 0x000fe20000100800 */
[----:B------:R-:W-:Y:S02]  /*17050*/  R2UR UR9, R95 ;  /* 0x000000005f0972ca */ /* 0x000fe400000e0000 */
[----:B------:R-:W-:Y:S01]  /*17060*/  R2UR UR11, R91 ;  /* 0x000000005b0b72ca */ /* 0x000fe200000e0000 */
[----:B------:R-:W-:Y:S01]  /*17070*/  STL [R1+0xc4], R21 ;  /* 0x0000c41501007387 */ /* 0x000fe20000100800 */
[----:B------:R-:W-:-:S02]  /*17080*/  R2UR UR59, R93 ;  /* 0x000000005d3b72ca */ /* 0x000fc400000e0000 */
[----:B------:R-:W-:Y:S01]  /*17090*/  R2UR UR29, R93 ;  /* 0x000000005d1d72ca */ /* 0x000fe200000e0000 */
[----:B------:R-:W-:Y:S01]  /*170a0*/  STL [R1+0xc0], R20 ;  /* 0x0000c01401007387 */ /* 0x000fe20000100800 */
[----:B------:R-:W-:Y:S02]  /*170b0*/  R2UR UR13, R91 ;  /* 0x000000005b0d72ca */ /* 0x000fe400000e0000 */
[----:B0-----:R-:W-:Y:S01]  /*170c0*/  SHF.R.U32.HI R3, RZ, 0x7, R3 ;  /* 0x00000007ff037819 */ /* 0x001fe20000011603 */
[----:B------:R-:W-:Y:S01]  /*170d0*/  STL [R1+0xbc], R19 ;  /* 0x0000bc1301007387 */ /* 0x000fe20000100800 */
[----:B------:R-:W-:Y:S02]  /*170e0*/  R2UR UR15, R95 ;  /* 0x000000005f0f72ca */ /* 0x000fe400000e0000 */
[----:B------:R-:W-:Y:S01]  /*170f0*/  MOV R13, UR38 ;  /* 0x00000026000d7c02 */ /* 0x000fe20008000f00 */
        /* <DEDUP_REMOVED lines=8> */
[----:B0-----:R-:W-:Y:S01]  /*17180*/  MOV R18, UR43 ;  /* 0x0000002b00127c02 */ /* 0x001fe20008000f00 */
[----:B------:R-:W-:Y:S01]  /*17190*/  STL [R1+0xb4], R17 ;  /* 0x0000b41101007387 */ /* 0x000fe20000100800 */
[----:B------:R-:W-:Y:S01]  /*171a0*/  UMOV UR43, UR25 ;  /* 0x00000019002b7c82 */ /* 0x000fe20008000000 */
[----:B------:R-:W-:-:S02]  /*171b0*/  R2UR UR25, R5 ;  /* 0x00000000051972ca */ /* 0x000fc400000e0000 */
[----:B------:R0:W-:Y:S01]  /*171c0*/  STL [R1+0xb0], R16 ;  /* 0x0000b01001007387 */ /* 0x0001e20000100800 */
[----:B------:R-:W-:Y:S01]  /*171d0*/  MOV R26, UR43 ;  /* 0x0000002b001a7c02 */ /* 0x000fe20008000f00 */
[----:B------:R-:W-:Y:S01]  /*171e0*/  UMOV UR43, UR5 ;  /* 0x00000005002b7c82 */ /* 0x000fe20008000000 */
[----:B------:R-:W-:Y:S01]  /*171f0*/  R2UR UR5, R5 ;  /* 0x00000000050572ca */ /* 0x000fe200000e0000 */
[----:B------:R-:W-:Y:S01]  /*17200*/  STL [R1+0xac], R15 ;  /* 0x0000ac0f01007387 */ /* 0x000fe20000100800 */
[----:B------:R-:W-:Y:S02]  /*17210*/  R2UR UR47, R91 ;  /* 0x000000005b2f72ca */ /* 0x000fe400000e0000 */
[----:B------:R-:W-:Y:S01]  /*17220*/  R2UR UR51, R93 ;  /* 0x000000005d3372ca */ /* 0x000fe200000e0000 */
[----:B------:R3:W-:Y:S01]  /*17230*/  STL [R1+0xa8], R14 ;  /* 0x0000a80e01007387 */ /* 0x0007e20000100800 */
[----:B------:R-:W-:Y:S01]  /*17240*/  R2UR UR55, R91 ;  /* 0x000000005b3772ca */ /* 0x000fe200000e0000 */
[----:B------:R-:W-:Y:S01]  /*17250*/  IMAD.MOV.U32 R93, RZ, RZ, 0x40000040 ;  /* 0x40000040ff5d7424 */ /* 0x000fe200078e00ff */
[----:B0-----:R-:W-:Y:S01]  /*17260*/  MOV R16, UR35 ;  /* 0x0000002300107c02 */ /* 0x001fe20008000f00 */
[----:B------:R-:W-:Y:S01]  /*17270*/  UMOV UR35, UR17 ;  /* 0x0000001100237c82 */ /* 0x000fe20008000000 */
[C---:B------:R-:W-:Y:S01]  /*17280*/  R2UR UR17, R5.reuse ;  /* 0x00000000051172ca */ /* 0x040fe200000e0000 */
[----:B------:R-:W-:Y:S01]  /*17290*/  WARPGROUP.ARRIVE ;  /* 0x00000000000079c5 */ /* 0x000fe20000000000 */
[----:B------:R-:W-:Y:S01]  /*172a0*/  MOV R24, UR35 ;  /* 0x0000002300187c02 */ /* 0x000fe20008000f00 */
[----:B------:R-:W-:Y:S01]  /*172b0*/  UMOV UR35, UR9 ;  /* 0x0000000900237c82 */ /* 0x000fe20008000000 */
[C---:B------:R-:W-:Y:S01]  /*172c0*/  R2UR UR9, R5.reuse ;  /* 0x00000000050972ca */ /* 0x040fe200000e0000 */
[----:B------:R-:W-:Y:S01]  /*172d0*/  STL [R1+0xa4], R12 ;  /* 0x0000a40c01007387 */ /* 0x000fe20000100800 */
[----:B---3--:R-:W-:Y:S01]  /*172e0*/  MOV R14, UR59 ;  /* 0x0000003b000e7c02 */ /* 0x008fe20008000f00 */
[----:B------:R-:W-:Y:S01]  /*172f0*/  UMOV UR59, UR29 ;  /* 0x0000001d003b7c82 */ /* 0x000fe20008000000 */
[----:B------:R-:W-:Y:S01]  /*17300*/  IMAD.MOV.U32 R91, RZ, RZ, 0x40000040 ;  /* 0x40000040ff5b7424 */ /* 0x000fe200078e00ff */
[----:B------:R-:W-:Y:S01]  /*17310*/  MOV R22, UR59 ;  /* 0x0000003b00167c02 */ /* 0x000fe20008000f00 */
[----:B------:R-:W-:Y:S01]  /*17320*/  UMOV UR59, UR13 ;  /* 0x0000000d003b7c82 */ /* 0x000fe20008000000 */
[----:B------:R-:W-:Y:S01]  /*17330*/  R2UR UR13, R5 ;  /* 0x00000000050d72ca */ /* 0x000fe200000e0000 */
[----:B------:R0:W-:Y:S01]  /*17340*/  STL [R1+0xa0], R2 ;  /* 0x0000a00201007387 */ /* 0x0001e20000100800 */
[----:B------:R-:W-:-:S02]  /*17350*/  R2UR UR40, R4 ;  /* 0x00000000042872ca */ /* 0x000fc400000e0000 */
[----:B------:R-:W-:Y:S02]  /*17360*/  R2UR UR41, R5 ;  /* 0x00000000052972ca */ /* 0x000fe400000e0000 */
[C---:B------:R-:W-:Y:S02]  /*17370*/  R2UR UR32, R10.reuse ;  /* 0x000000000a2072ca */ /* 0x040fe400000e0000 */
[----:B------:R-:W-:Y:S02]  /*17380*/  R2UR UR33, R11 ;  /* 0x000000000b2172ca */ /* 0x000fe400000e0000 */
[----:B------:R-:W-:Y:S02]  /*17390*/  R2UR UR56, R10 ;  /* 0x000000000a3872ca */ /* 0x000fe400000e0000 */
[----:B0-----:R-:W-:Y:S01]  /*173a0*/  MOV R2, UR39 ;  /* 0x0000002700027c02 */ /* 0x001fe20008000f00 */
[----:B------:R-:W-:Y:S01]  /*173b0*/  UMOV UR39, UR31 ;  /* 0x0000001f00277c82 */ /* 0x000fe20008000000 */
[----:B------:R-:W-:-:S02]  /*173c0*/  R2UR UR31, R89 ;  /* 0x00000000591f72ca */ /* 0x000fc400000e0000 */
[----:B------:R-:W-:Y:S01]  /*173d0*/  MOV R20, UR39 ;  /* 0x0000002700147c02 */ /* 0x000fe20008000f00 */
[----:B------:R-:W-:Y:S01]  /*173e0*/  UMOV UR39, UR21 ;  /* 0x0000001500277c82 */ /* 0x000fe20008000000 */
[----:B------:R-:W-:Y:S02]  /*173f0*/  R2UR UR21, R5 ;  /* 0x00000000051572ca */ /* 0x000fe400000e0000 */
[----:B------:R-:W-:Y:S02]  /*17400*/  R2UR UR57, R11 ;  /* 0x000000000b3972ca */ /* 0x000fe400000e0000 */
[----:B------:R-:W-:Y:S01]  /*17410*/  MOV R3, UR37 ;  /* 0x0000002500037c02 */ /* 0x000fe20008000f00 */
[----:B--2---:R-:W-:Y:S01]  /*17420*/  IMAD R88, R233, 0x700, R0 ;  /* 0x00000700e9587824 */ /* 0x004fe200078e0200 */
[----:B------:R-:W-:-:S03]  /*17430*/  MOV R0, UR36 ;  /* 0x0000002400007c02 */ /* 0x000fc60008000f00 */
        /* <DEDUP_REMOVED lines=28> */
[----:B------:R-:W-:-:S03]  /*17600*/  VIADD R90, R88, 0x204 ;  /* 0x00000204585a7836 */ /* 0x000fc60000000000 */
[----:B------:R-:W-:Y:S01]  /*17610*/  R2UR UR28, R92 ;  /* 0x000000005c1c72ca */ /* 0x000fe200000e0000 */
[----:B------:R-:W-:Y:S01]  /*17620*/  VIADD R92, R88, 0x104 ;  /* 0x00000104585c7836 */ /* 0x000fe20000000000 */
[----:B------:R-:W-:Y:S01]  /*17630*/  R2UR UR34, R90 ;  /* 0x000000005a2272ca */ /* 0x000fe200000e0000 */
[----:B------:R-:W-:Y:S02]  /*17640*/  VIADD R90, R88, 0x404 ;  /* 0x00000404585a7836 */ /* 0x000fe40000000000 */
[----:B------:R-:W-:Y:S02]  /*17650*/  MOV R235, UR38 ;  /* 0x0000002600eb7c02 */ /* 0x000fe40008000f00 */
[----:B------:R-:W-:Y:S01]  /*17660*/  R2UR UR58, R92 ;  /* 0x000000005c3a72ca */ /* 0x000fe200000e0000 */
[----:B------:R-:W-:Y:S01]  /*17670*/  VIADD R92, R88, 0x304 ;  /* 0x00000304585c7836 */ /* 0x000fe20000000000 */
[----:B------:R-:W-:Y:S01]  /*17680*/  UMOV UR38, UR30 ;  /* 0x0000001e00267c82 */ /* 0x000fe20008000000 */
[----:B------:R-:W-:Y:S01]  /*17690*/  R2UR UR46, R90 ;  /* 0x000000005a2e72ca */ /* 0x000fe200000e0000 */
[----:B------:R-:W-:Y:S01]  /*176a0*/  VIADD R90, R88, 0x604 ;  /* 0x00000604585a7836 */ /* 0x000fe20000000000 */
[----:B------:R-:W-:Y:S01]  /*176b0*/  MOV R19, UR38 ;  /* 0x0000002600137c02 */ /* 0x000fe20008000f00 */
        /* <DEDUP_REMOVED lines=9> */
[----:B------:R-:W-:Y:S01]  /*17750*/  MOV R12, UR58 ;  /* 0x0000003a000c7c02 */ /* 0x000fe20008000f00 */
[----:B------:R-:W-:Y:S01]  /*17760*/  UMOV UR58, UR28 ;  /* 0x0000001c003a7c82 */ /* 0x000fe20008000000 */
[C---:B------:R-:W-:Y:S02]  /*17770*/  R2UR UR20, R4.reuse ;  /* 0x00000000041472ca */ /* 0x040fe400000e0000 */
[----:B------:R-:W-:Y:S01]  /*17780*/  MOV R17, UR42 ;  /* 0x0000002a00117c02 */ /* 0x000fe20008000f00 */
[----:B------:R-:W-:Y:S01]  /*17790*/  UMOV UR42, UR24 ;  /* 0x00000018002a7c82 */ /* 0x000fe20008000000 */
[----:B------:R-:W-:Y:S01]  /*177a0*/  MOV R21, UR58 ;  /* 0x0000003a00157c02 */ /* 0x000fe20008000f00 */
[----:B------:R-:W-:Y:S01]  /*177b0*/  QGMMA.64x32x32.F32.E4M3.E4M3 R184, gdesc[UR16], RZ, !UPT, gsb0 ;  /* 0x0060000010b879f3 */ /* 0x000fe2000c0008ff */
[----:B------:R-:W-:Y:S01]  /*177c0*/  MOV R25, UR42 ;  /* 0x0000002a00197c02 */ /* 0x000fe20008000f00 */
[----:B------:R-:W-:Y:S01]  /*177d0*/  UMOV UR42, UR4 ;  /* 0x00000004002a7c82 */ /* 0x000fe20008000000 */
[C---:B------:R-:W-:Y:S01]  /*177e0*/  R2UR UR4, R4.reuse ;  /* 0x00000000040472ca */ /* 0x040fe200000e0000 */
[----:B------:R-:W-:Y:S01]  /*177f0*/  UMOV UR58, UR12 ;  /* 0x0000000c003a7c82 */ /* 0x000fe20008000000 */
[----:B------:R-:W-:-:S02]  /*17800*/  R2UR UR12, R4 ;  /* 0x00000000040c72ca */ /* 0x000fc400000e0000 */
[----:B------:R-:W-:Y:S02]  /*17810*/  R2UR UR24, R4 ;  /* 0x00000000041872ca */ /* 0x000fe400000e0000 */
[----:B------:R-:W-:Y:S01]  /*17820*/  R2UR UR50, R92 ;  /* 0x000000005c3272ca */ /* 0x000fe200000e0000 */
[----:B------:R-:W-:Y:S01]  /*17830*/  VIADD R92, R88, 0x6 ;  /* 0x00000006585c7836 */ /* 0x000fe20000000000 */
[----:B------:R-:W-:Y:S01]  /*17840*/  R2UR UR54, R90 ;  /* 0x000000005a3672ca */ /* 0x000fe200000e0000 */
[----:B------:R-:W-:Y:S01]  /*17850*/  VIADD R90, R88, 0x106 ;  /* 0x00000106585a7836 */ /* 0x000fe20000000000 */
        /* <DEDUP_REMOVED lines=22> */
[C---:B------:R-:W-:Y:S01]  /*179c0*/  VIADD R92, R88.reuse, 0x406 ;  /* 0x00000406585c7836 */ /* 0x040fe20000000000 */
[----:B------:R-:W-:Y:S01]  /*179d0*/  R2UR UR15, R93 ;  /* 0x000000005d0f72ca */ /* 0x000fe200000e0000 */
[----:B------:R-:W-:Y:S02]  /*179e0*/  IMAD.MOV.U32 R93, RZ, RZ, 0x40000040 ;  /* 0x40000040ff5d7424 */ /* 0x000fe400078e00ff */
        /* <DEDUP_REMOVED lines=13> */
[----:B-1----:R-:W-:-:S06]  /*17ac0*/  WARPGROUP.ARRIVE ;  /* 0x00000000000079c5 */ /* 0x002fcc0000000000 */
[----:B------:R-:W-:Y:S01]  /*17ad0*/  QGMMA.64x32x32.F32.E4M3.E4M3 R88, gdesc[UR40], RZ, !UPT, gsb0 ;  /* 0x00600000285879f3 */ /* 0x000fe2000c0008ff */
        /* <DEDUP_REMOVED lines=78> */
[C---:B------:R-:W-:Y:S01]  /*17fc0*/  R2UR UR49, R9.reuse ;  /* 0x00000000093172ca */ /* 0x040fe200000e0000 */
[----:B------:R0:W5:Y:S01]  /*17fd0*/  LDL.LU R15, [R1+0xac] ;  /* 0x0000ac00010f7983 */ /* 0x0001620000300800 */
[----:B------:R-:W-:Y:S02]  /*17fe0*/  R2UR UR52, R8 ;  /* 0x00000000083472ca */ /* 0x000fe400000e0000 */
[----:B------:R-:W-:Y:S01]  /*17ff0*/  R2UR UR53, R9 ;  /* 0x00000000093572ca */ /* 0x000fe200000e0000 */
        /* <DEDUP_REMOVED lines=58> */
.L_x_2435:
[----:B-----5:R-:W-:Y:S01]  /*183a0*/  SHF.L.U32 R0, R12, 0x1f, RZ ;  /* 0x0000001f0c007819 */ /* 0x020fe200000006ff */
[----:B------:R-:W-:-:S04]  /*183b0*/  IMAD R3, R231, 0x8, R16 ;  /* 0x00000008e7037824 */ /* 0x000fc800078e0210 */
[----:B------:R0:W1:Y:S01]  /*183c0*/  SYNCS.PHASECHK.TRANS64.TRYWAIT P2, [R3+URZ+0x2e850], R0 ;  /* 0x02e85000030075a7 */ /* 0x000062000804017f */
[----:B------:R-:W-:Y:S05]  /*183d0*/  @!P1 BRA `(.L_x_2436) ;  /* 0x0000000000049947 */ /* 0x000fea0003800000 */
[----:B------:R-:W-:Y:S01]  /*183e0*/  BPT.TRAP 0x1 ;  /* 0x000000040000795c */ /* 0x000fe20000300000 */
.L_x_2436:
[----:B-1----:R-:W-:Y:S05]  /*183f0*/  @P2 BRA `(.L_x_2434) ;  /* 0x0000000000082947 */ /* 0x002fea0003800000 */
[----:B------:R-:W1:Y:S02]  /*18400*/  SYNCS.PHASECHK.TRANS64.TRYWAIT P2, [R3+URZ+0x2e850], R0 ;  /* 0x02e85000030075a7 */ /* 0x000e64000804017f */
[----:B-1----:R-:W-:Y:S05]  /*18410*/  @!P2 BRA `(.L_x_2437) ;  /* 0x0000014c009ca947 */ /* 0x002fea0003800000 */
.L_x_2434:
[----:B01---5:R-:W-:Y:S01]  /*18420*/  VIADD R0, R16, 0x400 ;  /* 0x0000040010007836 */ /* 0x023fe20000000000 */
[----:B------:R-:W-:Y:S05]  /*18430*/  WARPSYNC.ALL ;  /* 0x0000000000007948 */ /* 0x000fea0003800000 */
[----:B------:R-:W-:Y:S01]  /*18440*/  SHF.R.U32.HI R0, RZ, 0x4, R0 ;  /* 0x00000004ff007819 */ /* 0x000fe20000011600 */
[----:B------:R-:W-:Y:S01]  /*18450*/  IMAD.MOV.U32 R13, RZ, RZ, -0x3ffffff0 ;  /* 0xc0000010ff0d7424 */ /* 0x000fe200078e00ff */
[----:B------:R-:W2:Y:S01]  /*18460*/  LDL R235, [R1+0x5c] ;  /* 0x00005c0001eb7983 */ /* 0x000ea20000100800 */
[----:B------:R-:W0:Y:S01]  /*18470*/  @P0 LDC R3, c[0x0][0x450] ;  /* 0x00011400ff030b82 */ /* 0x000e220000000800 */
[----:B------:R-:W-:-:S02]  /*18480*/  LOP3.LUT R0, R0, 0x3fff, RZ, 0xc0, !PT ;  /* 0x00003fff00007812 */ /* 0x000fc400078ec0ff */
[----:B------:R-:W2:Y:S02]  /*18490*/  LDL R234, [R1+0x40] ;  /* 0x0000400001ea7983 */ /* 0x000ea40000100800 */
[----:B------:R-:W-:-:S05]  /*184a0*/  LOP3.LUT R0, R0, 0x10000, RZ, 0xfc, !PT ;  /* 0x0001000000007812 */ /* 0x000fca00078efcff */
[----:B------:R-:W-:Y:S01]  /*184b0*/  IMAD R12, R231, 0x700, R0 ;  /* 0x00000700e70c7824 */ /* 0x000fe200078e0200 */
[----:B------:R-:W-:Y:S01]  /*184c0*/  R2UR UR7, R13 ;  /* 0x000000000d0772ca */ /* 0x000fe200000e0000 */
[----:B------:R-:W-:Y:S01]  /*184d0*/  WARPGROUP.ARRIVE ;  /* 0x00000000000079c5 */ /* 0x000fe20000000000 */
[----:B------:R-:W3:Y:S01]  /*184e0*/  LDL R0, [R1+0x6c] ;  /* 0x00006c0001007983 */ /* 0x000ee20000100800 */
[----:B------:R-:W1:Y:S01]  /*184f0*/  @P0 LDC R13, c[0x0][0x44c] ;  /* 0x00011300ff0d0b82 */ /* 0x000e620000000800 */
[----:B------:R-:W-:-:S13]  /*18500*/  R2UR UR6, R12 ;  /* 0x000000000c0672ca */ /* 0x000fda00000e0000 */
[----:B------:R-:W-:Y:S03]  /*18510*/  QGMMA.64x128x32.F32.E4M3.E4M3 R24, R224, gdesc[UR4], R24, gsb0 ;  /* 0x01e00004e0187df3 */ /* 0x000fe60008000818 */
[----:B------:R-:W-:Y:S02]  /*18520*/  WARPGROUP.DEPBAR.LE gsb0, 0x0 ;  /* 0x00008000000079c5 */ /* 0x000fe40000010000 */
[----:B------:R-:W-:Y:S01]  /*18530*/  VIADD R224, R12, 0x100 ;  /* 0x000001000ce07836 */ /* 0x000fe20000000000 */
[----:B------:R-:W3:Y:S01]  /*18540*/  LDL R226, [R1+0x50] ;  /* 0x0000500001e27983 */ /* 0x000ee20000100800 */
[----:B------:R-:W-:-:S03]  /*18550*/  IMAD.MOV.U32 R225, RZ, RZ, -0x3ffffff0 ;  /* 0xc0000010ffe17424 */ /* 0x000fc600078e00ff */
[----:B------:R-:W-:Y:S01]  /*18560*/  R2UR UR6, R224 ;  /* 0x00000000e00672ca */ /* 0x000fe200000e0000 */
[----:B------:R-:W4:Y:S01]  /*18570*/  LDL R227, [R1+0x4c] ;  /* 0x00004c0001e37983 */ /* 0x000f220000100800 */
[----:B------:R-:W-:Y:S01]  /*18580*/  R2UR UR7, R225 ;  /* 0x00000000e10772ca */ /* 0x000fe200000e0000 */
[----:B------:R-:W-:-:S12]  /*18590*/  WARPGROUP.ARRIVE ;  /* 0x00000000000079c5 */ /* 0x000fd80000000000 */
[----:B------:R-:W-:Y:S03]  /*185a0*/  QGMMA.64x128x32.F32.E4M3.E4M3 R24, R220, gdesc[UR4], R24, gsb0 ;  /* 0x01e00004dc187df3 */ /* 0x000fe60008000818 */
[----:B------:R-:W-:Y:S02]  /*185b0*/  WARPGROUP.DEPBAR.LE gsb0, 0x0 ;  /* 0x00008000000079c5 */ /* 0x000fe40000010000 */
[----:B------:R-:W-:Y:S01]  /*185c0*/  VIADD R220, R12, 0x200 ;  /* 0x000002000cdc7836 */ /* 0x000fe20000000000 */
[----:B------:R-:W-:Y:S01]  /*185d0*/  WARPGROUP.ARRIVE ;  /* 0x00000000000079c5 */ /* 0x000fe20000000000 */
[----:B------:R-:W-:-:S03]  /*185e0*/  IMAD.MOV.U32 R221, RZ, RZ, -0x3ffffff0 ;  /* 0xc0000010ffdd7424 */ /* 0x000fc600078e00ff */
[----:B------:R-:W-:Y:S02]  /*185f0*/  R2UR UR6, R220 ;  /* 0x00000000dc0672ca */ /* 0x000fe400000e0000 */
[----:B------:R-:W-:-:S13]  /*18600*/  R2UR UR7, R221 ;  /* 0x00000000dd0772ca */ /* 0x000fda00000e0000 */
[----:B------:R-:W-:Y:S01]  /*18610*/  QGMMA.64x128x32.F32.E4M3.E4M3 R24, R216, gdesc[UR4], R24, gsb0 ;  /* 0x01e00004d8187df3 */ /* 0x000fe20008000818 */
[----:B---3--:R-:W-:-:S04]  /*18620*/  IMAD.IADD R0, R0, 0x1, R226 ;  /* 0x0000000100007824 */ /* 0x008fc800078e02e2 */
[----:B-1----:R-:W-:-:S05]  /*18630*/  @P0 IMAD.HI.U32 R13, R0, R13, RZ ;  /* 0x0000000d000d0227 */ /* 0x002fca00078e00ff */
[----:B0-----:R-:W-:Y:S01]  /*18640*/  @P0 SHF.R.U32.HI R0, RZ, R3, R13 ;  /* 0x00000003ff000219 */ /* 0x001fe2000001160d */
[----:B------:R-:W-:-:S04]  /*18650*/  IMAD R13, R15, -0xe0, RZ ;  /* 0xffffff200f0d7824 */ /* 0x000fc800078e02ff */
[----:B------:R-:W0:Y:S01]  /*18660*/  SHFL.IDX PT, R3, R0, RZ, 0x1c1f ;  /* 0x001c1fff00037589 */ /* 0x000e2200000e0000 */
[----:B----4-:R-:W-:-:S03]  /*18670*/  IADD3 R13, -R227, 0x1, R13 ;  /* 0x00000001e30d7810 */ /* 0x010fc60007ffe10d */
[----:B------:R-:W1:Y:S01]  /*18680*/  SHFL.IDX PT, R0, R0, 0x1, 0x1c1f ;  /* 0x003c1f0000007f89 */ /* 0x000e6200000e0000 */
[----:B--2---:R-:W-:Y:S02]  /*18690*/  IADD3 R13, -R234, R13, R235 ;  /* 0x0000000dea0d7210 */ /* 0x004fe40007ffe1eb */
[----:B------:R-:W2:Y:S01]  /*186a0*/  S2R R234, SR_TID.X ;  /* 0x0000000000ea7919 */ /* 0x000ea20000002100 */
[----:B------:R-:W-:Y:S02]  /*186b0*/  WARPGROUP.DEPBAR.LE gsb0, 0x0 ;  /* 0x00008000000079c5 */ /* 0x000fe40000010000 */
[----:B------:R-:W-:Y:S01]  /*186c0*/  VIADD R216, R12, 0x300 ;  /* 0x000003000cd87836 */ /* 0x000fe20000000000 */
[----:B------:R-:W-:Y:S01]  /*186d0*/  WARPGROUP.ARRIVE ;  /* 0x00000000000079c5 */ /* 0x000fe20000000000 */
[----:B------:R-:W-:-:S03]  /*186e0*/  IMAD.MOV.U32 R217, RZ, RZ, -0x3ffffff0 ;  /* 0xc0000010ffd97424 */ /* 0x000fc600078e00ff */
[----:B------:R-:W-:Y:S02]  /*186f0*/  R2UR UR6, R216 ;  /* 0x00000000d80672ca */ /* 0x000fe400000e0000 */
[----:B------:R-:W-:Y:S01]  /*18700*/  R2UR UR7, R217 ;  /* 0x00000000d90772ca */ /* 0x000fe200000e0000 */
[C---:B0-----:R-:W-:Y:S02]  /*18710*/  IMAD.IADD R3, R13.reuse, 0x1, R3 ;  /* 0x000000010d037824 */ /* 0x041fe400078e0203 */
[----:B-1----:R-:W-:-:S03]  /*18720*/  IMAD.IADD R0, R13, 0x1, R0 ;  /* 0x000000010d007824 */ /* 0x002fc600078e0200 */
[C---:B------:R-:W-:Y:S02]  /*18730*/  ISETP.GT.AND P2, PT, R3.reuse, RZ, PT ;  /* 0x000000ff0300720c */ /* 0x040fe40003f44270 */
[----:B------:R-:W-:-:S05]  /*18740*/  ISETP.GT.AND P3, PT, R3, 0x1, PT ;  /* 0x000000010300780c */ /* 0x000fca0003f64270 */
[----:B------:R-:W-:Y:S01]  /*18750*/  QGMMA.64x128x32.F32.E4M3.E4M3 R24, R212, gdesc[UR4], R24, gsb0 ;  /* 0x01e00004d4187df3 */ /* 0x000fe20008000818 */
[----:B------:R-:W-:Y:S02]  /*18760*/  FSEL R184, R184, -INF , P2 ;  /* 0xff800000b8b87808 */ /* 0x000fe40001000000 */
[----:B------:R-:W-:Y:S02]  /*18770*/  ISETP.GT.AND P2, PT, R3, 0x8, PT ;  /* 0x000000080300780c */ /* 0x000fe40003f44270 */
        /* <DEDUP_REMOVED lines=68> */
[----:B------:R-:W-:Y:S01]  /*18bc0*/  FSEL R125, R125, -INF , P3 ;  /* 0xff8000007d7d7808 */ /* 0x000fe20001800000 */
[----:B------:R-:W-:Y:S02]  /*18bd0*/  WARPGROUP.DEPBAR.LE gsb0, 0x0 ;  /* 0x00008000000079c5 */ /* 0x000fe40000010000 */
[----:B------:R-:W-:Y:S01]  /*18be0*/  VIADD R212, R12, 0x400 ;  /* 0x000004000cd47836 */ /* 0x000fe20000000000 */
[----:B------:R-:W-:Y:S01]  /*18bf0*/  WARPGROUP.ARRIVE ;  /* 0x00000000000079c5 */ /* 0x000fe20000000000 */
[----:B------:R-:W-:Y:S01]  /*18c00*/  IMAD.MOV.U32 R213, RZ, RZ, -0x3ffffff0 ;  /* 0xc0000010ffd57424 */ /* 0x000fe200078e00ff */
[----:B------:R-:W-:-:S02]  /*18c10*/  ISETP.GT.AND P3, PT, R3, 0x91, PT ;  /* 0x000000910300780c */ /* 0x000fc40003f64270 */
[----:B------:R-:W-:Y:S02]  /*18c20*/  R2UR UR6, R212 ;  /* 0x00000000d40672ca */ /* 0x000fe400000e0000 */
[----:B------:R-:W-:Y:S02]  /*18c30*/  R2UR UR7, R213 ;  /* 0x00000000d50772ca */ /* 0x000fe400000e0000 */
[----:B------:R-:W-:Y:S02]  /*18c40*/  FSEL R128, R128, -INF , P2 ;  /* 0xff80000080807808 */ /* 0x000fe40001000000 */
[----:B------:R-:W-:Y:S02]  /*18c50*/  ISETP.GT.AND P2, PT, R3, 0x98, PT ;  /* 0x000000980300780c */ /* 0x000fe40003f44270 */
[----:B------:R-:W-:Y:S02]  /*18c60*/  FSEL R129, R129, -INF , P3 ;  /* 0xff80000081817808 */ /* 0x000fe40001800000 */
[----:B------:R-:W-:-:S02]  /*18c70*/  ISETP.GT.AND P3, PT, R3, 0x99, PT ;  /* 0x000000990300780c */ /* 0x000fc40003f64270 */
[----:B------:R-:W-:Y:S02]  /*18c80*/  FSEL R132, R132, -INF , P2 ;  /* 0xff80000084847808 */ /* 0x000fe40001000000 */
[----:B------:R-:W-:Y:S01]  /*18c90*/  ISETP.GT.AND P2, PT, R3, 0xa0, PT ;  /* 0x000000a00300780c */ /* 0x000fe20003f44270 */
[----:B------:R-:W-:Y:S01]  /*18ca0*/  QGMMA.64x128x32.F32.E4M3.E4M3 R24, R208, gdesc[UR4], R24, gsb0 ;  /* 0x01e00004d0187df3 */ /* 0x000fe20008000818 */
        /* <DEDUP_REMOVED lines=18> */
[C---:B------:R-:W-:Y:S02]  /*18dd0*/  ISETP.GT.AND P5, PT, R3.reuse, 0xc8, PT ;  /* 0x000000c80300780c */ /* 0x040fe40003fa4270 */
[----:B------:R-:W-:Y:S02]  /*18de0*/  ISETP.GT.AND P4, PT, R3, 0xc9, PT ;  /* 0x000000c90300780c */ /* 0x000fe40003f84270 */
[----:B------:R-:W-:Y:S02]  /*18df0*/  FSEL R92, R92, -INF , P5 ;  /* 0xff8000005c5c7808 */ /* 0x000fe40002800000 */
[----:B------:R-:W-:-:S02]  /*18e00*/  FSEL R93, R93, -INF , P4 ;  /* 0xff8000005d5d7808 */ /* 0x000fc40002000000 */
[C---:B------:R-:W-:Y:S02]  /*18e10*/  ISETP.GT.AND P5, PT, R3.reuse, 0xd8, PT ;  /* 0x000000d80300780c */ /* 0x040fe40003fa4270 */
[----:B------:R-:W-:Y:S02]  /*18e20*/  ISETP.GT.AND P4, PT, R3, 0xd9, PT ;  /* 0x000000d90300780c */ /* 0x000fe40003f84270 */
[----:B------:R-:W-:Y:S02]  /*18e30*/  FSEL R100, R100, -INF , P5 ;  /* 0xff80000064647808 */ /* 0x000fe40002800000 */
[----:B------:R-:W-:Y:S02]  /*18e40*/  FSEL R101, R101, -INF , P4 ;  /* 0xff80000065657808 */ /* 0x000fe40002000000 */
[----:B------:R-:W-:-:S04]  /*18e50*/  ISETP.GT.AND P4, PT, R0, 0x1, PT ;  /* 0x000000010000780c */ /* 0x000fc80003f84270 */
        /* <DEDUP_REMOVED lines=28> */
[----:B------:R-:W-:Y:S01]  /*19020*/  FSEL R147, R147, -INF , P4 ;  /* 0xff80000093937808 */ /* 0x000fe20002000000 */
[----:B------:R-:W-:Y:S02]  /*19030*/  WARPGROUP.DEPBAR.LE gsb0, 0x0 ;  /* 0x00008000000079c5 */ /* 0x000fe40000010000 */
[----:B------:R-:W-:Y:S01]  /*19040*/  FMNMX.FTZ R208, R184, R20, !PT ;  /* 0x00000014b8d07209 */ /* 0x000fe20007810000 */
[----:B------:R-:W-:Y:S01]  /*19050*/  WARPGROUP.ARRIVE ;  /* 0x00000000000079c5 */ /* 0x000fe20000000000 */
        /* <DEDUP_REMOVED lines=34> */
[----:B--2---:R-:W-:Y:S02]  /*19280*/  LOP3.LUT R211, R234, 0x7f, RZ, 0xc0, !PT ;  /* 0x0000007fead37812 */ /* 0x004fe400078ec0ff */
[----:B------:R-:W-:Y:S01]  /*19290*/  FMNMX.FTZ R208, R156, R208, !PT ;  /* 0x000000d09cd07209 */ /* 0x000fe20007810000 */
[----:B------:R-:W0:Y:S03]  /*192a0*/  S2R R234, SR_TID.X ;  /* 0x0000000000ea7919 */ /* 0x000e260000002100 */
        /* <DEDUP_REMOVED lines=27> */
[----:B------:R-:W-:Y:S02]  /*19460*/  FMNMX.FTZ R209, R116, R208, !PT ;  /* 0x000000d074d17209 */ /* 0x000fe40007810000 */
[----:B------:R-:W-:Y:S02]  /*19470*/  FSEL R208, R88, -INF , P2 ;  /* 0xff80000058d07808 */ /* 0x000fe40001000000 */
[----:B------:R-:W-:Y:S02]  /*19480*/  FMNMX.FTZ R88, R117, R209, !PT ;  /* 0x000000d175587209 */ /* 0x000fe40007810000 */
[----:B------:R-:W-:Y:S01]  /*19490*/  FSEL R209, R89, -INF , P3 ;  /* 0xff80000059d17808 */ /* 0x000fe20001800000 */
[----:B------:R-:W-:Y:S01]  /*194a0*/  IMAD.MOV.U32 R89, RZ, RZ, -0x3ffffff0 ;  /* 0xc0000010ff597424 */ /* 0x000fe200078e00ff */
[----:B------:R-:W-:Y:S02]  /*194b0*/  FMNMX.FTZ R88, R208, R88, !PT ;  /* 0x00000058d0587209 */ /* 0x000fe40007810000 */
[----:B------:R-:W-:-:S02]  /*194c0*/  ISETP.GT.AND P2, PT, R3, 0xd0, PT ;  /* 0x000000d00300780c */ /* 0x000fc40003f44270 */
[----:B------:R-:W-:Y:S02]  /*194d0*/  FMNMX.FTZ R88, R209, R88, !PT ;  /* 0x00000058d1587209 */ /* 0x000fe40007810000 */
[----:B------:R-:W-:Y:S02]  /*194e0*/  ISETP.GT.AND P3, PT, R3, 0xd1, PT ;  /* 0x000000d10300780c */ /* 0x000fe40003f64270 */
[----:B------:R-:W-:Y:S02]  /*194f0*/  FMNMX.FTZ R88, R92, R88, !PT ;  /* 0x000000585c587209 */ /* 0x000fe40007810000 */
[----:B------:R-:W-:Y:S02]  /*19500*/  FSEL R96, R96, -INF , P2 ;  /* 0xff80000060607808 */ /* 0x000fe40001000000 */
[----:B------:R-:W-:Y:S02]  /*19510*/  FMNMX.FTZ R88, R93, R88, !PT ;  /* 0x000000585d587209 */ /* 0x000fe40007810000 */
[----:B------:R-:W-:-:S02]  /*19520*/  FSEL R97, R97, -INF , P3 ;  /* 0xff80000061617808 */ /* 0x000fc40001800000 */
[----:B------:R-:W-:Y:S02]  /*19530*/  FMNMX.FTZ R88, R96, R88, !PT ;  /* 0x0000005860587209 */ /* 0x000fe40007810000 */
[----:B------:R-:W-:Y:S02]  /*19540*/  R2UR UR7, R89 ;  /* 0x00000000590772ca */ /* 0x000fe400000e0000 */
[----:B------:R-:W-:Y:S02]  /*19550*/  FMNMX.FTZ R88, R97, R88, !PT ;  /* 0x0000005861587209 */ /* 0x000fe40007810000 */
[----:B------:R-:W-:Y:S02]  /*19560*/  ISETP.GT.AND P3, PT, R0, RZ, PT ;  /* 0x000000ff0000720c */ /* 0x000fe40003f64270 */
[----:B------:R-:W-:Y:S02]  /*19570*/  FMNMX.FTZ R3, R100, R88, !PT ;  /* 0x0000005864037209 */ /* 0x000fe40007810000 */
[----:B------:R-:W-:-:S02]  /*19580*/  FSEL R186, R186, -INF , P3 ;  /* 0xff800000baba7808 */ /* 0x000fc40001800000 */
[----:B------:R-:W-:Y:S02]  /*19590*/  FMNMX.FTZ R3, R101, R3, !PT ;  /* 0x0000000365037209 */ /* 0x000fe40007810000 */
[----:B------:R-:W-:-:S03]  /*195a0*/  ISETP.GT.AND P3, PT, R0, 0x8, PT ;  /* 0x000000080000780c */ /* 0x000fc60003f64270 */
[----:B------:R-:W1:Y:S01]  /*195b0*/  SHFL.BFLY PT, R88, R3, 0x2, 0x1f ;  /* 0x0c401f0003587f89 */ /* 0x000e6200000e0000 */
        /* <DEDUP_REMOVED lines=8> */
[----:B-1----:R-:W-:Y:S01]  /*19640*/  FMNMX.FTZ R3, R3, R88, !PT ;  /* 0x0000005803037209 */ /* 0x002fe20007810000 */
[----:B------:R-:W-:Y:S01]  /*19650*/  VIADD R88, R12, 0x500 ;  /* 0x000005000c587836 */ /* 0x000fe20000000000 */
[----:B------:R-:W-:Y:S02]  /*19660*/  FSEL R174, R174, -INF , P3 ;  /* 0xff800000aeae7808 */ /* 0x000fe40001800000 */
[----:B------:R-:W-:Y:S01]  /*19670*/  ISETP.GT.AND P3, PT, R0, 0x30, PT ;  /* 0x000000300000780c */ /* 0x000fe20003f64270 */
[----:B------:R-:W1:Y:S01]  /*19680*/  SHFL.BFLY PT, R210, R3, 0x1, 0x1f ;  /* 0x0c201f0003d27f89 */ /* 0x000e6200000e0000 */
[----:B------:R-:W-:-:S02]  /*19690*/  R2UR UR6, R88 ;  /* 0x00000000580672ca */ /* 0x000fc400000e0000 */
[----:B------:R-:W-:Y:S02]  /*196a0*/  FSEL R178, R178, -INF , P3 ;  /* 0xff800000b2b27808 */ /* 0x000fe40001800000 */
[----:B------:R-:W-:-:S04]  /*196b0*/  ISETP.GT.AND P3, PT, R0, 0x38, PT ;  /* 0x000000380000780c */ /* 0x000fc80003f64270 */
[----:B------:R-:W-:Y:S02]  /*196c0*/  FSEL R182, R182, -INF , P3 ;  /* 0xff800000b6b67808 */ /* 0x000fe40001800000 */
[----:B------:R-:W-:-:S03]  /*196d0*/  ISETP.GT.AND P3, PT, R0, 0x40, PT ;  /* 0x000000400000780c */ /* 0x000fc60003f64270 */
[----:B------:R-:W-:Y:S01]  /*196e0*/  QGMMA.64x128x32.F32.E4M3.E4M3 R24, R204, gdesc[UR4], R24, gsb0 ;  /* 0x01e00004cc187df3 */ /* 0x000fe20008000818 */
[----:B------:R-:W-:Y:S02]  /*196f0*/  FSEL R154, R154, -INF , P3 ;  /* 0xff8000009a9a7808 */ /* 0x000fe40001800000 */
[----:B------:R-:W-:-:S04]  /*19700*/  ISETP.GT.AND P3, PT, R0, 0x48, PT ;  /* 0x000000480000780c */ /* 0x000fc80003f64270 */
[----:B------:R-:W-:Y:S02]  /*19710*/  FSEL R158, R158, -INF , P3 ;  /* 0xff8000009e9e7808 */ /* 0x000fe40001800000 */
[----:B------:R-:W-:Y:S02]  /*19720*/  ISETP.GT.AND P3, PT, R0, 0x50, PT ;  /* 0x000000500000780c */ /* 0x000fe40003f64270 */
[----:B-1----:R-:W-:Y:S02]  /*19730*/  FMNMX.FTZ R3, R3, R210, !PT ;  /* 0x000000d203037209 */ /* 0x002fe40007810000 */
        /* <DEDUP_REMOVED lines=8> */
[C-C-:B------:R-:W-:Y:S01]  /*197c0*/  FFMA.FTZ R88, R2.reuse, R184, -R89.reuse ;  /* 0x000000b802587223 */ /* 0x140fe20000010859 */
[----:B------:R-:W-:-:S01]  /*197d0*/  FFMA.FTZ R184, R2, R185, -R89 ;  /* 0x000000b902b87223 */ /* 0x000fc20000010859 */
[C-C-:B------:R-:W-:Y:S01]  /*197e0*/  FFMA.FTZ R185, R2.reuse, R188, -R89.reuse ;  /* 0x000000bc02b97223 */ /* 0x140fe20000010859 */
[----:B------:R1:W-:Y:S01]  /*197f0*/  MUFU.EX2 R13, R177 ;  /* 0x000000b1000d7308 */ /* 0x0003e20000000800 */
[----:B------:R-:W-:-:S01]  /*19800*/  FFMA.FTZ R188, R2, R189, -R89 ;  /* 0x000000bd02bc7223 */ /* 0x000fc20000010859 */
[C-C-:B------:R-:W-:Y:S01]  /*19810*/  FFMA.FTZ R189, R2.reuse, R192, -R89.reuse ;  /* 0x000000c002bd7223 */ /* 0x140fe20000010859 */
[----:B------:R-:W-:-:S01]  /*19820*/  FFMA.FTZ R192, R2, R193, -R89 ;  /* 0x000000c102c07223 */ /* 0x000fc20000010859 */
[C-C-:B------:R-:W-:Y:S01]  /*19830*/  FFMA.FTZ R193, R2.reuse, R196, -R89.reuse ;  /* 0x000000c402c17223 */ /* 0x140fe20000010859 */
[----:B------:R-:W-:-:S01]  /*19840*/  FFMA.FTZ R196, R2, R197, -R89 ;  /* 0x000000c502c47223 */ /* 0x000fc20000010859 */
[----:B------:R-:W-:Y:S01]  /*19850*/  FSEL R138, R138, -INF , P3 ;  /* 0xff8000008a8a7808 */ /* 0x000fe20001800000 */
[----:B------:R-:W-:-:S01]  /*19860*/  FFMA.FTZ R181, R2, R181, -R89 ;  /* 0x000000b502b57223 */ /* 0x000fc20000010859 */
[----:B------:R-:W-:Y:S01]  /*19870*/  ISETP.GT.AND P3, PT, R0, 0x68, PT ;  /* 0x000000680000780c */ /* 0x000fe20003f64270 */
[----:B-1----:R-:W-:-:S01]  /*19880*/  FFMA.FTZ R177, R2, R180, -R89 ;  /* 0x000000b402b17223 */ /* 0x002fc20000010859 */
[----:B------:R-:W-:Y:S01]  /*19890*/  FMNMX.FTZ R180, R186, R21, !PT ;  /* 0x00000015bab47209 */ /* 0x000fe20007810000 */
[----:B------:R-:W-:-:S01]  /*198a0*/  FFMA.FTZ R168, R2, R168, -R89 ;  /* 0x000000a802a87223 */ /* 0x000fc20000010859 */
[----:B------:R-:W-:Y:S01]  /*198b0*/  FSEL R142, R142, -INF , P3 ;  /* 0xff8000008e8e7808 */ /* 0x000fe20001800000 */
[----:B------:R-:W-:-:S01]  /*198c0*/  FFMA.FTZ R169, R2, R169, -R89 ;  /* 0x000000a902a97223 */ /* 0x000fc20000010859 */
[----:B------:R-:W-:Y:S01]  /*198d0*/  FMNMX.FTZ R197, R187, R180, !PT ;  /* 0x000000b4bbc57209 */ /* 0x000fe20007810000 */
[----:B------:R-:W-:-:S01]  /*198e0*/  FFMA.FTZ R172, R2, R172, -R89 ;  /* 0x000000ac02ac7223 */ /* 0x000fc20000010859 */
[----:B------:R-:W-:Y:S01]  /*198f0*/  ISETP.GT.AND P3, PT, R0, 0x70, PT ;  /* 0x000000700000780c */ /* 0x000fe20003f64270 */
[----:B------:R1:W-:Y:S01]  /*19900*/  MUFU.EX2 R180, R181 ;  /* 0x000000b500b47308 */ /* 0x0003e20000000800 */
[----:B------:R-:W-:Y:S01]  /*19910*/  FMNMX.FTZ R197, R190, R197, !PT ;  /* 0x000000c5bec57209 */ /* 0x000fe20007810000 */
[--C-:B------:R-:W-:Y:S01]  /*19920*/  FFMA.FTZ R173, R2, R173, -R89.reuse ;  /* 0x000000ad02ad7223 */ /* 0x100fe20000010859 */
[----:B------:R-:W-:Y:S01]  /*19930*/  FSEL R146, R146, -INF , P3 ;  /* 0xff80000092927808 */ /* 0x000fe20001800000 */
[C-C-:B------:R-:W-:Y:S01]  /*19940*/  FFMA.FTZ R176, R2.reuse, R176, -R89.reuse ;  /* 0x000000b002b07223 */ /* 0x140fe20000010859 */
[----:B------:R-:W-:Y:S01]  /*19950*/  FMNMX.FTZ R197, R191, R197, !PT ;  /* 0x000000c5bfc57209 */ /* 0x000fe20007810000 */
[--C-:B------:R-:W-:Y:S01]  /*19960*/  FFMA.FTZ R152, R2, R152, -R89.reuse ;  /* 0x0000009802987223 */ /* 0x100fe20000010859 */
[----:B------:R-:W-:Y:S01]  /*19970*/  ISETP.GT.AND P3, PT, R0, 0x78, PT ;  /* 0x000000780000780c */ /* 0x000fe20003f64270 */
[--C-:B------:R-:W-:Y:S01]  /*19980*/  FFMA.FTZ R153, R2, R153, -R89.reuse ;  /* 0x0000009902997223 */ /* 0x100fe20000010859 */
[----:B------:R-:W-:Y:S01]  /*19990*/  FMNMX.FTZ R197, R194, R197, !PT ;  /* 0x000000c5c2c57209 */ /* 0x000fe20007810000 */
[--C-:B-1----:R-:W-:Y:S01]  /*199a0*/  FFMA.FTZ R181, R2, R129, -R89.reuse ;  /* 0x0000008102b57223 */ /* 0x102fe20000010859 */
[----:B------:R-:W-:Y:S01]  /*199b0*/  FSEL R150, R150, -INF , P3 ;  /* 0xff80000096967808 */ /* 0x000fe20001800000 */
[C-C-:B------:R-:W-:Y:S01]  /*199c0*/  FFMA.FTZ R156, R2.reuse, R156, -R89.reuse ;  /* 0x0000009c029c7223 */ /* 0x140fe20000010859 */
[----:B------:R-:W-:Y:S01]  /*199d0*/  FMNMX.FTZ R197, R195, R197, !PT ;  /* 0x000000c5c3c57209 */ /* 0x000fe20007810000 */
[--C-:B------:R-:W-:Y:S01]  /*199e0*/  FFMA.FTZ R157, R2, R157, -R89.reuse ;  /* 0x0000009d029d7223 */ /* 0x100fe20000010859 */
[----:B------:R-:W-:Y:S01]  /*199f0*/  ISETP.GT.AND P3, PT, R0, 0x80, PT ;  /* 0x000000800000780c */ /* 0x000fe20003f64270 */
[--C-:B------:R-:W-:Y:S01]  /*19a00*/  FFMA.FTZ R160, R2, R160, -R89.reuse ;  /* 0x000000a002a07223 */ /* 0x100fe20000010859 */
        /* <DEDUP_REMOVED lines=60> */
[----:B------:R-:W-:Y:S01]  /*19dd0*/  MUFU.EX2 R184, R184 ;  /* 0x000000b800b87308 */ /* 0x000fe20000000800 */
[----:B------:R-:W-:Y:S02]  /*19de0*/  FMNMX.FTZ R197, R166, R197, !PT ;  /* 0x000000c5a6c57209 */ /* 0x000fe40007810000 */
[----:B------:R-:W-:Y:S02]  /*19df0*/  ISETP.GT.AND P3, PT, R0, 0xc0, PT ;  /* 0x000000c00000780c */ /* 0x000fe40003f64270 */
[----:B------:R-:W-:-:S02]  /*19e00*/  FMNMX.FTZ R197, R167, R197, !PT ;  /* 0x000000c5a7c57209 */ /* 0x000fc40007810000 */
[----:B------:R-:W-:Y:S01]  /*19e10*/  ISETP.GT.AND P4, PT, R0, 0xc1, PT ;  /* 0x000000c10000780c */ /* 0x000fe20003f84270 */
[----:B------:R1:W-:Y:S01]  /*19e20*/  MUFU.EX2 R119, R181 ;  /* 0x000000b500777308 */ /* 0x0003e20000000800 */
[----:B------:R-:W-:Y:S02]  /*19e30*/  FMNMX.FTZ R197, R138, R197, !PT ;  /* 0x000000c58ac57209 */ /* 0x000fe40007810000 */
[----:B------:R-:W-:Y:S02]  /*19e40*/  FSEL R90, R90, -INF , P3 ;  /* 0xff8000005a5a7808 */ /* 0x000fe40001800000 */
[----:B------:R-:W-:Y:S02]  /*19e50*/  FMNMX.FTZ R197, R139, R197, !PT ;  /* 0x000000c58bc57209 */ /* 0x000fe40007810000 */
[----:B------:R-:W-:Y:S01]  /*19e60*/  ISETP.GT.AND P3, PT, R0, 0xc8, PT ;  /* 0x000000c80000780c */ /* 0x000fe20003f64270 */
[----:B------:R-:W-:Y:S02]  /*19e70*/  WARPGROUP.DEPBAR.LE gsb0, 0x0 ;  /* 0x00008000000079c5 */ /* 0x000fe40000010000 */
[----:B------:R-:W-:Y:S01]  /*19e80*/  FMNMX.FTZ R197, R142, R197, !PT ;  /* 0x000000c58ec57209 */ /* 0x000fe20007810000 */
[----:B-1----:R-:W-:-:S01]  /*19e90*/  FFMA.FTZ R181, R2, R132, -R89 ;  /* 0x0000008402b57223 */ /* 0x002fc20000010859 */
[----:B------:R-:W-:Y:S01]  /*19ea0*/  FSEL R132, R91, -INF , P4 ;  /* 0xff8000005b847808 */ /* 0x000fe20002000000 */
[----:B------:R-:W-:Y:S01]  /*19eb0*/  MUFU.EX2 R185, R185 ;  /* 0x000000b900b97308 */ /* 0x000fe20000000800 */
[----:B------:R-:W-:Y:S01]  /*19ec0*/  FMNMX.FTZ R197, R143, R197, !PT ;  /* 0x000000c58fc57209 */ /* 0x000fe20007810000 */
[----:B------:R-:W-:Y:S01]  /*19ed0*/  WARPGROUP.ARRIVE ;  /* 0x00000000000079c5 */ /* 0x000fe20000000000 */
[----:B------:R-:W-:-:S02]  /*19ee0*/  ISETP.GT.AND P4, PT, R0, 0xc9, PT ;  /* 0x000000c90000780c */ /* 0x000fc40003f84270 */
[----:B------:R-:W-:Y:S02]  /*19ef0*/  FMNMX.FTZ R197, R146, R197, !PT ;  /* 0x000000c592c57209 */ /* 0x000fe40007810000 */
[----:B------:R-:W-:Y:S01]  /*19f00*/  FSEL R94, R94, -INF , P3 ;  /* 0xff8000005e5e7808 */ /* 0x000fe20001800000 */
[----:B------:R1:W-:Y:S01]  /*19f10*/  MUFU.EX2 R91, R181 ;  /* 0x000000b5005b7308 */ /* 0x0003e20000000800 */
[----:B------:R-:W-:Y:S02]  /*19f20*/  FMNMX.FTZ R197, R147, R197, !PT ;  /* 0x000000c593c57209 */ /* 0x000fe40007810000 */
[----:B------:R-:W-:Y:S02]  /*19f30*/  ISETP.GT.AND P3, PT, R0, 0xd0, PT ;  /* 0x000000d00000780c */ /* 0x000fe40003f64270 */
[----:B------:R-:W-:Y:S02]  /*19f40*/  FMNMX.FTZ R197, R150, R197, !PT ;  /* 0x000000c596c57209 */ /* 0x000fe40007810000 */
[----:B------:R-:W-:Y:S01]  /*19f50*/  FSEL R98, R98, -INF , P3 ;  /* 0xff80000062627808 */ /* 0x000fe20001800000 */
[----:B------:R-:W-:Y:S01]  /*19f60*/  MUFU.EX2 R188, R188 ;  /* 0x000000bc00bc7308 */ /* 0x000fe20000000800 */
[----:B------:R-:W-:Y:S01]  /*19f70*/  FMNMX.FTZ R197, R151, R197, !PT ;  /* 0x000000c597c57209 */ /* 0x000fe20007810000 */
[----:B-1----:R-:W-:Y:S01]  /*19f80*/  FFMA.FTZ R181, R2, R133, -R89 ;  /* 0x0000008502b57223 */ /* 0x002fe20000010859 */
[----:B------:R-:W-:-:S02]  /*19f90*/  FSEL R133, R95, -INF , P4 ;  /* 0xff8000005f857808 */ /* 0x000fc40002000000 */
[----:B------:R-:W-:Y:S02]  /*19fa0*/  FMNMX.FTZ R197, R122, R197, !PT ;  /* 0x000000c57ac57209 */ /* 0x000fe40007810000 */
[C---:B------:R-:W-:Y:S01]  /*19fb0*/  ISETP.GT.AND P4, PT, R0.reuse, 0xd1, PT ;  /* 0x000000d10000780c */ /* 0x040fe20003f84270 */
        /* <DEDUP_REMOVED lines=10> */
[----:B------:R-:W-:Y:S01]  /*1a060*/  ISETP.GT.AND P4, PT, R0, 0xd9, PT ;  /* 0x000000d90000780c */ /* 0x000fe20003f84270 */
[----:B------:R-:W-:Y:S01]  /*1a070*/  FFMA.FTZ R0, R2, R105, -R89 ;  /* 0x0000006902007223 */ /* 0x000fe20000010859 */
[----:B------:R-:W-:Y:S01]  /*1a080*/  FMNMX.FTZ R197, R131, R197, !PT ;  /* 0x000000c583c57209 */ /* 0x000fe20007810000 */
[----:B------:R-:W-:Y:S01]  /*1a090*/  MUFU.EX2 R99, R181 ;  /* 0x000000b500637308 */ /* 0x000fe20000000800 */
[----:B------:R-:W-:Y:S02]  /*1a0a0*/  FSEL R105, R103, -INF , P4 ;  /* 0xff80000067697808 */ /* 0x000fe40002000000 */
[----:B------:R-:W-:-:S04]  /*1a0b0*/  FMNMX.FTZ R197, R134, R197, !PT ;  /* 0x000000c586c57209 */ /* 0x000fc80007810000 */
[----:B------:R-:W-:Y:S01]  /*1a0c0*/  FMNMX.FTZ R197, R135, R197, !PT ;  /* 0x000000c587c57209 */ /* 0x000fe20007810000 */
[----:B------:R1:W-:Y:S03]  /*1a0d0*/  MUFU.EX2 R103, R0 ;  /* 0x0000000000677308 */ /* 0x0003e60000000800 */
        /* <DEDUP_REMOVED lines=21> */
[----:B-1----:R-:W-:Y:S01]  /*1a230*/  FMNMX.FTZ R0, R102, R197, !PT ;  /* 0x000000c566007209 */ /* 0x002fe20007810000 */
[----:B------:R-:W-:-:S03]  /*1a240*/  FFMA.FTZ R197, R2, R209, -R89 ;  /* 0x000000d102c57223 */ /* 0x000fc60000010859 */
[----:B------:R-:W-:Y:S01]  /*1a250*/  FMNMX.FTZ R0, R105, R0, !PT ;  /* 0x0000000069007209 */ /* 0x000fe20007810000 */
[----:B------:R-:W-:Y:S04]  /*1a260*/  MUFU.EX2 R176, R176 ;  /* 0x000000b000b07308 */ /* 0x000fe80000000800 */
[----:B------:R-:W1:Y:S04]  /*1a270*/  SHFL.BFLY PT, R181, R0, 0x2, 0x1f ;  /* 0x0c401f0000b57f89 */ /* 0x000e6800000e0000 */
[----:B------:R-:W-:Y:S08]  /*1a280*/  MUFU.EX2 R177, R177 ;  /* 0x000000b100b17308 */ /* 0x000ff00000000800 */
[----:B------:R-:W-:Y:S08]  /*1a290*/  MUFU.EX2 R152, R152 ;  /* 0x0000009800987308 */ /* 0x000ff00000000800 */
[----:B------:R-:W-:Y:S01]  /*1a2a0*/  MUFU.EX2 R153, R153 ;  /* 0x0000009900997308 */ /* 0x000fe20000000800 */
[----:B-1----:R-:W-:Y:S01]  /*1a2b0*/  FMNMX.FTZ R0, R0, R181, !PT ;  /* 0x000000b500007209 */ /* 0x002fe20007810000 */
[C-C-:B------:R-:W-:Y:S01]  /*1a2c0*/  FFMA.FTZ R181, R2.reuse, R208, -R89.reuse ;  /* 0x000000d002b57223 */ /* 0x140fe20000010859 */
[----:B------:R-:W-:-:S05]  /*1a2d0*/  FFMA.FTZ R89, R2, R101, -R89 ;  /* 0x0000006502597223 */ /* 0x000fca0000010859 */
[----:B------:R-:W-:Y:S01]  /*1a2e0*/  MUFU.EX2 R156, R156 ;  /* 0x0000009c009c7308 */ /* 0x000fe20000000800 */
[----:B------:R-:W1:Y:S07]  /*1a2f0*/  SHFL.BFLY PT, R204, R0, 0x1, 0x1f ;  /* 0x0c201f0000cc7f89 */ /* 0x000e6e00000e0000 */
[----:B------:R-:W-:Y:S08]  /*1a300*/  MUFU.EX2 R157, R157 ;  /* 0x0000009d009d7308 */ /* 0x000ff00000000800 */
[----:B------:R-:W-:Y:S08]  /*1a310*/  MUFU.EX2 R160, R160 ;  /* 0x000000a000a07308 */ /* 0x000ff00000000800 */
[----:B------:R-:W-:Y:S01]  /*1a320*/  MUFU.EX2 R161, R161 ;  /* 0x000000a100a17308 */ /* 0x000fe20000000800 */
[----:B-1----:R-:W-:-:S04]  /*1a330*/  FMNMX.FTZ R0, R0, R204, !PT ;  /* 0x000000cc00007209 */ /* 0x002fc80007810000 */
[----:B------:R-:W-:Y:S01]  /*1a340*/  FSETP.NEU.FTZ.AND P3, PT, R0, -INF , PT ;  /* 0xff8000000000780b */ /* 0x000fe20003f7d000 */
[----:B------:R-:W-:-:S02]  /*1a350*/  FFMA.FTZ R204, R2, R0, -8 ;  /* 0xc100000002cc7423 */ /* 0x000fc40000010000 */
[----:B------:R-:W-:Y:S03]  /*1a360*/  MUFU.EX2 R164, R164 ;  /* 0x000000a400a47308 */ /* 0x000fe60000000800 */
[----:B------:R-:W-:Y:S02]  /*1a370*/  FSEL R101, R204, RZ, P3 ;  /* 0x000000ffcc657208 */ /* 0x000fe40001800000 */
[----:B------:R-:W-:Y:S02]  /*1a380*/  FSEL R204, R3, RZ, P2 ;  /* 0x000000ff03cc7208 */ /* 0x000fe40001000000 */
[----:B------:R-:W-:Y:S01]  /*1a390*/  ISETP.NE.AND P2, PT, R211, RZ, PT ;  /* 0x000000ffd300720c */ /* 0x000fe20003f45270 */
[C-C-:B------:R-:W-:Y:S01]  /*1a3a0*/  FFMA.FTZ R186, R2.reuse, R186, -R101.reuse ;  /* 0x000000ba02ba7223 */ /* 0x140fe20000010865 */
[----:B------:R-:W-:-:S01]  /*1a3b0*/  FFMA.FTZ R187, R2, R187, -R101 ;  /* 0x000000bb02bb7223 */ /* 0x000fc20000010865 */
[----:B------:R-:W-:Y:S01]  /*1a3c0*/  FADD.FTZ R204, -R204, R20 ;  /* 0x00000014cccc7221 */ /* 0x000fe20000010100 */
[----:B------:R-:W-:Y:S01]  /*1a3d0*/  FSEL R20, R0, RZ, P3 ;  /* 0x000000ff00147208 */ /* 0x000fe20001800000 */
[C-C-:B------:R-:W-:Y:S01]  /*1a3e0*/  FFMA.FTZ R190, R2.reuse, R190, -R101.reuse ;  /* 0x000000be02be7223 */ /* 0x140fe20000010865 */
[----:B------:R-:W-:-:S01]  /*1a3f0*/  FFMA.FTZ R191, R2, R191, -R101 ;  /* 0x000000bf02bf7223 */ /* 0x000fc20000010865 */
[----:B------:R-:W-:Y:S01]  /*1a400*/  FMUL.FTZ R204, R2, R204 ;  /* 0x000000cc02cc7220 */ /* 0x000fe20000410000 */
        /* <DEDUP_REMOVED lines=25> */
[----:B-1----:R-:W-:-:S01]  /*1a5a0*/  FFMA.FTZ R236, R205, R236, R88 ;  /* 0x000000eccdec7223 */ /* 0x002fc20000010058 */
[C-C-:B------:R-:W-:Y:S01]  /*1a5b0*/  FFMA.FTZ R167, R2.reuse, R167, -R101.reuse ;  /* 0x000000a702a77223 */ /* 0x140fe20000010865 */
[----:B------:R-:W-:-:S01]  /*1a5c0*/  FFMA.FTZ R138, R2, R138, -R101 ;  /* 0x0000008a028a7223 */ /* 0x000fc20000010865 */
[----:B------:R-:W-:Y:S01]  /*1a5d0*/  FFMA.FTZ R139, R2, R139, -R101 ;  /* 0x0000008b028b7223 */ /* 0x000fe20000010865 */
[----:B------:R-:W-:-:S01]  /*1a5e0*/  FADD.FTZ R236, R184, R236 ;  /* 0x000000ecb8ec7221 */ /* 0x000fc20000010000 */
[C-C-:B------:R-:W-:Y:S01]  /*1a5f0*/  FFMA.FTZ R142, R2.reuse, R142, -R101.reuse ;  /* 0x0000008e028e7223 */ /* 0x140fe20000010865 */
[----:B------:R-:W-:-:S01]  /*1a600*/  FFMA.FTZ R143, R2, R143, -R101 ;  /* 0x0000008f028f7223 */ /* 0x000fc20000010865 */
[----:B------:R-:W1:Y:S01]  /*1a610*/  MUFU.EX2 R190, R190 ;  /* 0x000000be00be7308 */ /* 0x000e620000000800 */
[----:B--2---:R-:W-:-:S01]  /*1a620*/  FFMA.FTZ R14, R204, R14, R186 ;  /* 0x0000000ecc0e7223 */ /* 0x004fc200000100ba */
[----:B------:R-:W-:Y:S01]  /*1a630*/  FADD.FTZ R236, R185, R236 ;  /* 0x000000ecb9ec7221 */ /* 0x000fe20000010000 */
[----:B------:R-:W-:-:S01]  /*1a640*/  FFMA.FTZ R146, R2, R146, -R101 ;  /* 0x0000009202927223 */ /* 0x000fc20000010865 */
[C-C-:B------:R-:W-:Y:S01]  /*1a650*/  FFMA.FTZ R147, R2.reuse, R147, -R101.reuse ;  /* 0x0000009302937223 */ /* 0x140fe20000010865 */
[----:B------:R-:W-:-:S01]  /*1a660*/  FFMA.FTZ R150, R2, R150, -R101 ;  /* 0x0000009602967223 */ /* 0x000fc20000010865 */
[----:B------:R-:W-:Y:S01]  /*1a670*/  FADD.FTZ R236, R188, R236 ;  /* 0x000000ecbcec7221 */ /* 0x000fe20000010000 */
[----:B------:R-:W-:-:S01]  /*1a680*/  FFMA.FTZ R151, R2, R151, -R101 ;  /* 0x0000009702977223 */ /* 0x000fc20000010865 */
[----:B------:R-:W2:Y:S01]  /*1a690*/  MUFU.EX2 R191, R191 ;  /* 0x000000bf00bf7308 */ /* 0x000ea20000000800 */
[----:B---3--:R-:W-:-:S01]  /*1a6a0*/  FADD.FTZ R14, R187, R14 ;  /* 0x0000000ebb0e7221 */ /* 0x008fc20000010000 */
[----:B------:R-:W-:Y:S01]  /*1a6b0*/  FADD.FTZ R236, R189, R236 ;  /* 0x000000ecbdec7221 */ /* 0x000fe20000010000 */
[----:B------:R-:W-:-:S01]  /*1a6c0*/  FFMA.FTZ R122, R2, R122, -R101 ;  /* 0x0000007a027a7223 */ /* 0x000fc20000010865 */
[C-C-:B------:R-:W-:Y:S01]  /*1a6d0*/  FFMA.FTZ R123, R2.reuse, R123, -R101.reuse ;  /* 0x0000007b027b7223 */ /* 0x140fe20000010865 */
[----:B------:R-:W-:-:S01]  /*1a6e0*/  FFMA.FTZ R126, R2, R126, -R101 ;  /* 0x0000007e027e7223 */ /* 0x000fc20000010865 */
[----:B------:R-:W-:Y:S01]  /*1a6f0*/  FADD.FTZ R236, R192, R236 ;  /* 0x000000ecc0ec7221 */ /* 0x000fe20000010000 */
[----:B------:R-:W-:-:S01]  /*1a700*/  FFMA.FTZ R127, R2, R127, -R101 ;  /* 0x0000007f027f7223 */ /* 0x000fc20000010865 */
[----:B------:R-:W3:Y:S01]  /*1a710*/  MUFU.EX2 R194, R194 ;  /* 0x000000c200c27308 */ /* 0x000ee20000000800 */
[----:B-1----:R-:W-:-:S01]  /*1a720*/  FADD.FTZ R14, R190, R14 ;  /* 0x0000000ebe0e7221 */ /* 0x002fc20000010000 */
[----:B------:R-:W-:Y:S01]  /*1a730*/  FADD.FTZ R236, R193, R236 ;  /* 0x000000ecc1ec7221 */ /* 0x000fe20000010000 */
[----:B------:R-:W-:-:S01]  /*1a740*/  FFMA.FTZ R130, R2, R130, -R101 ;  /* 0x0000008202827223 */ /* 0x000fc20000010865 */
[C-C-:B------:R-:W-:Y:S01]  /*1a750*/  FFMA.FTZ R131, R2.reuse, R131, -R101.reuse ;  /* 0x0000008302837223 */ /* 0x140fe20000010865 */
[----:B------:R-:W-:-:S01]  /*1a760*/  FFMA.FTZ R134, R2, R134, -R101 ;  /* 0x0000008602867223 */ /* 0x000fc20000010865 */
[----:B------:R-:W-:Y:S01]  /*1a770*/  FADD.FTZ R236, R196, R236 ;  /* 0x000000ecc4ec7221 */ /* 0x000fe20000010000 */
        /* <DEDUP_REMOVED lines=28> */
[----:B0-----:R-:W-:-:S03]  /*1a940*/  SHF.R.U32.HI R211, RZ, 0x7, R234 ;  /* 0x00000007ffd37819 */ /* 0x001fc600000116ea */
[----:B------:R-:W-:Y:S02]  /*1a950*/  FADD.FTZ R236, R180, R236 ;  /* 0x000000ecb4ec7221 */ /* 0x000fe40000010000 */
[----:B------:R-:W0:Y:S01]  /*1a960*/  MUFU.EX2 R171, R171 ;  /* 0x000000ab00ab7308 */ /* 0x000e220000000800 */
[----:B---3--:R-:W-:-:S01]  /*1a970*/  FADD.FTZ R14, R199, R14 ;  /* 0x0000000ec70e7221 */ /* 0x008fc20000010000 */
        /* <DEDUP_REMOVED lines=45> */
[----:B------:R-:W-:Y:S02]  /*1ac50*/  VIADD R20, R12, 0x600 ;  /* 0x000006000c147836 */ /* 0x000fe40000000000 */
[----:B------:R-:W-:-:S03]  /*1ac60*/  FFMA.FTZ R12, R2, R111, -R101 ;  /* 0x0000006f020c7223 */ /* 0x000fc60000010865 */
[----:B------:R-:W-:Y:S01]  /*1ac70*/  R2UR UR6, R20 ;  /* 0x00000000140672ca */ /* 0x000fe200000e0000 */
[----:B------:R-:W1:Y:S01]  /*1ac80*/  MUFU.EX2 R165, R165 ;  /* 0x000000a500a57308 */ /* 0x000e620000000800 */
[----:B0-----:R-:W-:-:S01]  /*1ac90*/  FADD.FTZ R21, R143, R21 ;  /* 0x000000158f157221 */ /* 0x001fc20000010000 */
[----:B------:R-:W-:-:S06]  /*1aca0*/  FFMA.FTZ R20, R2, R115, -R101 ;  /* 0x0000007302147223 */ /* 0x000fcc0000010865 */
[----:B------:R-:W0:Y:S01]  /*1acb0*/  MUFU.EX2 R136, R136 ;  /* 0x0000008800887308 */ /* 0x000e220000000800 */
[----:B--2---:R-:W-:-:S01]  /*1acc0*/  FADD.FTZ R111, R146, R21 ;  /* 0x00000015926f7221 */ /* 0x004fc20000010000 */
[----:B------:R-:W-:-:S05]  /*1acd0*/  IMAD.MOV.U32 R21, RZ, RZ, -0x3ffffff0 ;  /* 0xc0000010ff157424 */ /* 0x000fca00078e00ff */
[----:B------:R-:W-:Y:S01]  /*1ace0*/  R2UR UR7, R21 ;  /* 0x00000000150772ca */ /* 0x000fe200000e0000 */
[----:B------:R-:W2:Y:S01]  /*1acf0*/  MUFU.EX2 R137, R137 ;  /* 0x0000008900897308 */ /* 0x000ea20000000800 */
[----:B-1----:R-:W-:-:S01]  /*1ad00*/  FADD.FTZ R236, R165, R236 ;  /* 0x000000eca5ec7221 */ /* 0x002fc20000010000 */
[C-C-:B------:R-:W-:Y:S01]  /*1ad10*/  FFMA.FTZ R21, R2.reuse, R129, -R101.reuse ;  /* 0x0000008102157223 */ /* 0x140fe20000010865 */
[----:B------:R-:W-:-:S05]  /*1ad20*/  FFMA.FTZ R101, R2, R105, -R101 ;  /* 0x0000006902657223 */ /* 0x000fca0000010865 */
[----:B------:R-:W1:Y:S01]  /*1ad30*/  MUFU.EX2 R140, R140 ;  /* 0x0000008c008c7308 */ /* 0x000e620000000800 */
[----:B0-----:R-:W-:-:S03]  /*1ad40*/  FADD.FTZ R236, R136, R236 ;  /* 0x000000ec88ec7221 */ /* 0x001fc60000010000 */
[----:B------:R-:W-:Y:S04]  /*1ad50*/  QGMMA.64x128x32.F32.E4M3.E4M3 R24, R200, gdesc[UR4], R24, gsb0 ;  /* 0x01e00004c8187df3 */ /* 0x000fe80008000818 */
        /* <DEDUP_REMOVED lines=36> */
[----:B------:R-:W-:-:S06]  /*1afa0*/  WARPGROUP.DEPBAR.LE gsb0, 0x0 ;  /* 0x00008000000079c5 */ /* 0x000fcc0000010000 */
[----:B------:R-:W0:Y:S01]  /*1afb0*/  MUFU.EX2 R131, R131 ;  /* 0x0000008300837308 */ /* 0x000e220000000800 */
[----:B--2---:R-:W-:-:S04]  /*1afc0*/  FADD.FTZ R14, R128, R14 ;  /* 0x0000000e800e7221 */ /* 0x004fc80000010000 */
[----:B------:R-:W-:-:S03]  /*1afd0*/  FADD.FTZ R14, R119, R14 ;  /* 0x0000000e770e7221 */ /* 0x000fc60000010000 */
        /* <DEDUP_REMOVED lines=18> */
[----:B------:R-:W-:Y:S01]  /*1b100*/  MUFU.EX2 R12, R12 ;  /* 0x0000000c000c7308 */ /* 0x000fe20000000800 */
[----:B0-----:R-:W-:-:S07]  /*1b110*/  FADD.FTZ R115, R110, R115 ;  /* 0x000000736e737221 */ /* 0x001fce0000010000 */
[----:B------:R-:W0:Y:S01]  /*1b120*/  MUFU.EX2 R112, R112 ;  /* 0x0000007000707308 */ /* 0x000e220000000800 */
[----:B--2---:R-:W-:-:S07]  /*1b130*/  FADD.FTZ R14, R109, R14 ;  /* 0x0000000e6d0e7221 */ /* 0x004fce0000010000 */
[----:B------:R-:W-:Y:S08]  /*1b140*/  MUFU.EX2 R114, R114 ;  /* 0x0000007200727308 */ /* 0x000ff00000000800 */
[----:B------:R-:W1:Y:S01]  /*1b150*/  MUFU.EX2 R113, R113 ;  /* 0x0000007100717308 */ /* 0x000e620000000800 */
[----:B0-----:R-:W-:-:S01]  /*1b160*/  FADD.FTZ R129, R112, R14 ;  /* 0x0000000e70817221 */ /* 0x001fc20000010000 */
[----:B------:R-:W-:-:S05]  /*1b170*/  IADD3 R14, -R211, 0xb, RZ ;  /* 0x0000000bd30e7810 */ /* 0x000fca0007ffe1ff */
[----:B------:R0:W-:Y:S06]  /*1b180*/  BAR.ARV R14, 0x100 ;  /* 0x0004000e0000751d */ /* 0x0001ec0000002000 */
[----:B------:R-:W-:Y:S01]  /*1b190*/  MUFU.EX2 R20, R20 ;  /* 0x0000001400147308 */ /* 0x000fe20000000800 */
[----:B0-----:R-:W-:Y:S02]  /*1b1a0*/  @!P2 IMAD R14, R233, 0x8, R16 ;  /* 0x00000008e90ea824 */ /* 0x001fe400078e0210 */
[----:B-1----:R-:W-:Y:S02]  /*1b1b0*/  FADD.FTZ R129, R113, R129 ;  /* 0x0000008171817221 */ /* 0x002fe40000010000 */
[----:B------:R-:W-:-:S03]  /*1b1c0*/  @!P2 VIADD R14, R14, 0x2e840 ;  /* 0x0002e8400e0ea836 */ /* 0x000fc60000000000 */
[----:B------:R-:W0:Y:S02]  /*1b1d0*/  MUFU.EX2 R116, R116 ;  /* 0x0000007400747308 */ /* 0x000e240000000800 */
[----:B------:R-:W-:-:S04]  /*1b1e0*/  @!P2 PRMT R14, RZ, 0x654, R14 ;  /* 0x00000654ff0ea816 */ /* 0x000fc8000000000e */
[----:B------:R1:W-:Y:S02]  /*1b1f0*/  @!P2 SYNCS.ARRIVE.TRANS64.RED.A1T0 RZ, [R14+URZ], RZ ;  /* 0x000000ff0effa9a7 */ /* 0x0003e4000810043f */
[----:B------:R-:W-:Y:S08]  /*1b200*/  MUFU.EX2 R118, R118 ;  /* 0x0000007600767308 */ /* 0x000ff00000000800 */
[----:B------:R-:W2:Y:S01]  /*1b210*/  MUFU.EX2 R117, R117 ;  /* 0x0000007500757308 */ /* 0x000ea20000000800 */
[----:B0-----:R-:W-:-:S07]  /*1b220*/  FADD.FTZ R129, R116, R129 ;  /* 0x0000008174817221 */ /* 0x001fce0000010000 */
[----:B------:R-:W0:Y:S08]  /*1b230*/  MUFU.EX2 R21, R21 ;  /* 0x0000001500157308 */ /* 0x000e300000000800 */
[----:B------:R3:W-:Y:S01]  /*1b240*/  MUFU.EX2 R111, R132 ;  /* 0x00000084006f7308 */ /* 0x0007e20000000800 */
[----:B--2---:R-:W-:-:S07]  /*1b250*/  FADD.FTZ R129, R117, R129 ;  /* 0x0000008175817221 */ /* 0x004fce0000010000 */
[----:B------:R-:W2:Y:S01]  /*1b260*/  MUFU.EX2 R181, R181 ;  /* 0x000000b500b57308 */ /* 0x000ea20000000800 */
[----:B---3--:R-:W-:-:S04]  /*1b270*/  FADD.FTZ R132, R12, R115 ;  /* 0x000000730c847221 */ /* 0x008fc80000010000 */
[----:B------:R-:W-:-:S03]  /*1b280*/  FADD.FTZ R132, R114, R132 ;  /* 0x0000008472847221 */ /* 0x000fc60000010000 */
[----:B------:R-:W3:Y:S01]  /*1b290*/  MUFU.EX2 R90, R90 ;  /* 0x0000005a005a7308 */ /* 0x000ee20000000800 */
[----:B------:R-:W-:-:S04]  /*1b2a0*/  FADD.FTZ R132, R20, R132 ;  /* 0x0000008414847221 */ /* 0x000fc80000010000 */
[----:B------:R-:W-:-:S03]  /*1b2b0*/  FADD.FTZ R132, R118, R132 ;  /* 0x0000008476847221 */ /* 0x000fc60000010000 */
[----:B------:R-:W4:Y:S01]  /*1b2c0*/  MUFU.EX2 R197, R197 ;  /* 0x000000c500c57308 */ /* 0x000f220000000800 */
[----:B0-----:R-:W-:-:S01]  /*1b2d0*/  FADD.FTZ R132, R21, R132 ;  /* 0x0000008415847221 */ /* 0x001fc20000010000 */
[----:B--2---:R-:W-:-:S06]  /*1b2e0*/  FADD.FTZ R129, R181, R129 ;  /* 0x00000081b5817221 */ /* 0x004fcc0000010000 */
[----:B------:R-:W0:Y:S01]  /*1b2f0*/  MUFU.EX2 R92, R92 ;  /* 0x0000005c005c7308 */ /* 0x000e220000000800 */
[----:B---3--:R-:W-:-:S04]  /*1b300*/  FADD.FTZ R132, R90, R132 ;  /* 0x000000845a847221 */ /* 0x008fc80000010000 */
[----:B------:R-:W-:-:S03]  /*1b310*/  FADD.FTZ R132, R111, R132 ;  /* 0x000000846f847221 */ /* 0x000fc60000010000 */
[----:B------:R-:W2:Y:S01]  /*1b320*/  MUFU.EX2 R94, R94 ;  /* 0x0000005e005e7308 */ /* 0x000ea20000000800 */
[----:B----4-:R-:W-:-:S07]  /*1b330*/  FADD.FTZ R129, R197, R129 ;  /* 0x00000081c5817221 */ /* 0x010fce0000010000 */
        /* <DEDUP_REMOVED lines=19> */
[----:B0-----:R-:W-:-:S01]  /*1b470*/  FADD.FTZ R132, R102, R132 ;  /* 0x0000008466847221 */ /* 0x001fc20000010000 */
[----:B--2---:R-:W-:-:S03]  /*1b480*/  FADD.FTZ R236, R89, R129 ;  /* 0x0000008159ec7221 */ /* 0x004fc60000010000 */
[----:B-1----:R-:W-:Y:S01]  /*1b490*/  FADD.FTZ R14, R101, R132 ;  /* 0x00000084650e7221 */ /* 0x002fe20000010000 */
[----:B------:R-:W-:Y:S06]  /*1b4a0*/  @!P1 BRA `(.L_x_2438) ;  /* 0x0000000000049947 */ /* 0x000fec0003800000 */
[----:B------:R-:W-:Y:S01]  /*1b4b0*/  BPT.TRAP 0x1 ;  /* 0x000000040000795c */ /* 0x000fe20000300000 */
.L_x_2438:
[----:B------:R-:W2:Y:S04]  /*1b4c0*/  LDL R105, [R1+0x58] ;  /* 0x0000580001697983 */ /* 0x000ea80000100800 */
[----:B------:R-:W3:Y:S01]  /*1b4d0*/  LDL R132, [R1+0x3c] ;  /* 0x00003c0001847983 */ /* 0x000ee20000100800 */
[----:B------:R-:W-:Y:S02]  /*1b4e0*/  F2FP.SATFINITE.E4M3.F32.PACK_AB_MERGE_C R108, R109, R108, RZ ;  /* 0x0000006c6d6c723e */ /* 0x000fe400048070ff */
[----:B------:R-:W-:Y:S02]  /*1b4f0*/  F2FP.SATFINITE.E4M3.F32.PACK_AB_MERGE_C R12, R12, R110, RZ ;  /* 0x0000006e0c0c723e */ /* 0x000fe400048070ff */
[----:B------:R-:W-:Y:S02]  /*1b500*/  F2FP.SATFINITE.E4M3.F32.PACK_AB_MERGE_C R21, R21, R118, RZ ;  /* 0x000000761515723e */ /* 0x000fe400048070ff */
[----:B------:R-:W-:-:S02]  /*1b510*/  F2FP.SATFINITE.E4M3.F32.PACK_AB_MERGE_C R108, R103, R99, R108 ;  /* 0x00000063676c723e */ /* 0x000fc4000480706c */
[----:B------:R-:W-:Y:S02]  /*1b520*/  F2FP.SATFINITE.E4M3.F32.PACK_AB_MERGE_C R106, R107, R106, R12 ;  /* 0x0000006a6b6a723e */ /* 0x000fe4000480700c */
        /* <DEDUP_REMOVED lines=128> */
[----:B------:R-:W-:Y:S01]  /*1bd30*/  IMAD.MOV.U32 R231, RZ, RZ, R233 ;  /* 0x000000ffffe77224 */ /* 0x000fe200078e00e9 */
[----:B------:R-:W-:Y:S06]  /*1bd40*/  @P2 BRA `(.L_x_2439) ;  /* 0xffffffb000082947 */ /* 0x000fec000383ffff */
[----:B------:R-:W-:-:S07]  /*1bd50*/  IMAD.MOV.U32 R231, RZ, RZ, R233 ;  /* 0x000000ffffe77224 */ /* 0x000fce00078e00e9 */
.L_x_2428:
[----:B------:R-:W2:Y:S02]  /*1bd60*/  LDL R12, [R1+0x54] ;  /* 0x00005400010c7983 */ /* 0x000ea40000100800 */
[----:B--2---:R-:W-:-:S13]  /*1bd70*/  ISETP.GE.AND P0, PT, R15, R12, PT ;  /* 0x0000000c0f00720c */ /* 0x004fda0003f06270 */
[----:B------:R-:W-:Y:S05]  /*1bd80*/  @!P0 BRA `(.L_x_2440) ;  /* 0x0000004000288947 */ /* 0x000fea0003800000 */
[----:B------:R-:W-:Y:S02]  /*1bd90*/  IMAD.MOV.U32 R233, RZ, RZ, R0 ;  /* 0x000000ffffe97224 */ /* 0x000fe400078e0000 */
[----:B------:R-:W-:Y:S02]  /*1bda0*/  IMAD.MOV.U32 R234, RZ, RZ, R3 ;  /* 0x000000ffffea7224 */ /* 0x000fe400078e0003 */
[----:B------:R-:W-:Y:S02]  /*1bdb0*/  IMAD.MOV.U32 R12, RZ, RZ, R232 ;  /* 0x000000ffff0c7224 */ /* 0x000fe400078e00e8 */
[----:B------:R-:W-:-:S07]  /*1bdc0*/  IMAD.MOV.U32 R235, RZ, RZ, R231 ;  /* 0x000000ffffeb7224 */ /* 0x000fce00078e00e7 */
.L_x_2451:
        /* <DEDUP_REMOVED lines=8> */
[----:B-1----:R-:W-:Y:S05]  /*1be50*/  @P2 BRA `(.L_x_2441) ;  /* 0x0000000000302947 */ /* 0x002fea0003800000 */
[----:B------:R-:W-:Y:S05]  /*1be60*/  @!P1 BRA `(.L_x_2442) ;  /* 0x0000000000049947 */ /* 0x000fea0003800000 */
[----:B------:R-:W-:Y:S01]  /*1be70*/  BPT.TRAP 0x1 ;  /* 0x000000040000795c */ /* 0x000fe20000300000 */
.L_x_2442:
[----:B------:R-:W-:Y:S01]  /*1be80*/  IMAD R0, R231, 0x8, R16 ;  /* 0x00000008e7007824 */ /* 0x000fe200078e0210 */
[----:B------:R-:W-:-:S04]  /*1be90*/  SHF.L.U32 R3, R232, 0x1f, RZ ;  /* 0x0000001fe8037819 */ /* 0x000fc800000006ff */
[----:B------:R1:W2:Y:S01]  /*1bea0*/  SYNCS.PHASECHK.TRANS64.TRYWAIT P0, [R0+URZ+0x2e830], R3 ;  /* 0x02e83003000075a7 */ /* 0x0002a2000800017f */
[----:B------:R-:W-:Y:S05]  /*1beb0*/  @!P1 BRA `(.L_x_2443) ;  /* 0x0000000000049947 */ /* 0x000fea0003800000 */
[----:B------:R-:W-:Y:S01]  /*1bec0*/  BPT.TRAP 0x1 ;  /* 0x000000040000795c */ /* 0x000fe20000300000 */
.L_x_2443:
[----:B------:R-:W-:Y:S04]  /*1bed0*/  BSSY B0, `(.L_x_2441) ;  /* 0x0000004000007945 */ /* 0x000fe80003800000 */
[----:B--2---:R-:W-:Y:S05]  /*1bee0*/  @P0 BRA `(.L_x_2444) ;  /* 0x0000000000080947 */ /* 0x004fea0003800000 */
[----:B------:R-:W2:Y:S02]  /*1bef0*/  SYNCS.PHASECHK.TRANS64.TRYWAIT P0, [R0+URZ+0x2e830], R3 ;  /* 0x02e83003000075a7 */ /* 0x000ea4000800017f */
[----:B--2---:R-:W-:Y:S05]  /*1bf00*/  @!P0 BRA `(.L_x_2445) ;  /* 0x0000011000f48947 */ /* 0x004fea0003800000 */
.L_x_2444:
[----:B------:R-:W-:Y:S05]  /*1bf10*/  BSYNC B0 ;  /* 0x0000000000007941 */ /* 0x000fea0003800000 */
.L_x_2441:
[----:B-12---:R-:W2:Y:S01]  /*1bf20*/  LDL R3, [R1+0x48] ;  /* 0x0000480001037983 */ /* 0x006ea20000100800 */
[----:B------:R-:W-:Y:S05]  /*1bf30*/  WARPSYNC.ALL ;  /* 0x0000000000007948 */ /* 0x000fea0003800000 */
[----:B------:R-:W1:Y:S01]  /*1bf40*/  S2R R0, SR_TID.X ;  /* 0x0000000000007919 */ /* 0x000e620000002100 */
[----:B------:R-:W-:Y:S01]  /*1bf50*/  IMAD.MOV.U32 R89, RZ, RZ, 0x40000040 ;  /* 0x40000040ff597424 */ /* 0x000fe200078e00ff */
[----:B------:R-:W-:Y:S01]  /*1bf60*/  MOV R13, UR38 ;  /* 0x00000026000d7c02 */ /* 0x000fe20008000f00 */
[----:B------:R-:W-:Y:S01]  /*1bf70*/  IMAD.MOV.U32 R93, RZ, RZ, 0x40000040 ;  /* 0x40000040ff5d7424 */ /* 0x000fe200078e00ff */
[----:B------:R-:W-:Y:S01]  /*1bf80*/  STL [R1+0xd8], R28 ;  /* 0x0000d81c01007387 */ /* 0x000fe20000100800 */
[----:B------:R-:W-:Y:S01]  /*1bf90*/  IMAD.MOV.U32 R21, RZ, RZ, 0x40000040 ;  /* 0x40000040ff157424 */ /* 0x000fe200078e00ff */
[----:B------:R-:W-:Y:S01]  /*1bfa0*/  R2UR UR35, R89 ;  /* 0x00000000592372ca */ /* 0x000fe200000e0000 */
[----:B------:R-:W-:Y:S01]  /*1bfb0*/  IMAD.MOV.U32 R91, RZ, RZ, 0x40000040 ;  /* 0x40000040ff5b7424 */ /* 0x000fe200078e00ff */
[----:B------:R-:W-:Y:S01]  /*1bfc0*/  R2UR UR17, R93 ;  /* 0x000000005d1172ca */ /* 0x000fe200000e0000 */
[----:B------:R-:W-:Y:S01]  /*1bfd0*/  STL [R1+0xd4], R27 ;  /* 0x0000d41b01007387 */ /* 0x000fe20000100800 */
[----:B------:R-:W-:Y:S01]  /*1bfe0*/  R2UR UR19, R21 ;  /* 0x00000000151372ca */ /* 0x000fe200000e0000 */
[----:B------:R-:W-:Y:S01]  /*1bff0*/  IMAD.MOV.U32 R95, RZ, RZ, 0x40000040 ;  /* 0x40000040ff5f7424 */ /* 0x000fe200078e00ff */
[C---:B------:R-:W-:Y:S01]  /*1c000*/  R2UR UR43, R91.reuse ;  /* 0x000000005b2b72ca */ /* 0x040fe200000e0000 */
[----:B------:R-:W-:Y:S01]  /*1c010*/  STL [R1+0xd0], R26 ;  /* 0x0000d01a01007387 */ /* 0x000fe20000100800 */
[----:B------:R-:W-:Y:S01]  /*1c020*/  R2UR UR25, R91 ;  /* 0x000000005b1972ca */ /* 0x000fe200000e0000 */
[----:B------:R-:W-:Y:S01]  /*1c030*/  IMAD.MOV.U32 R21, RZ, RZ, 0x40000040 ;  /* 0x40000040ff157424 */ /* 0x000fe200078e00ff */
[C---:B------:R-:W-:Y:S01]  /*1c040*/  R2UR UR5, R89.reuse ;  /* 0x00000000590572ca */ /* 0x040fe200000e0000 */
[----:B------:R-:W-:Y:S01]  /*1c050*/  STL [R1+0xcc], R25 ;  /* 0x0000cc1901007387 */ /* 0x000fe20000100800 */
[----:B------:R-:W-:-:S02]  /*1c060*/  R2UR UR7, R89 ;  /* 0x00000000590772ca */ /* 0x000fc400000e0000 */
[----:B------:R-:W-:Y:S01]  /*1c070*/  R2UR UR9, R93 ;  /* 0x000000005d0972ca */ /* 0x000fe200000e0000 */
[----:B------:R-:W-:Y:S01]  /*1c080*/  STL [R1+0xc8], R24 ;  /* 0x0000c81801007387 */ /* 0x000fe20000100800 */
[C---:B------:R-:W-:Y:S02]  /*1c090*/  R2UR UR11, R91.reuse ;  /* 0x000000005b0b72ca */ /* 0x040fe400000e0000 */
[----:B------:R-:W-:Y:S01]  /*1c0a0*/  R2UR UR59, R91 ;  /* 0x000000005b3b72ca */ /* 0x000fe200000e0000 */
[----:B------:R-:W-:Y:S01]  /*1c0b0*/  STL [R1+0xc4], R23 ;  /* 0x0000c41701007387 */ /* 0x000fe20000100800 */
[----:B------:R-:W-:Y:S02]  /*1c0c0*/  R2UR UR29, R89 ;  /* 0x00000000591d72ca */ /* 0x000fe400000e0000 */
[----:B------:R-:W-:Y:S01]  /*1c0d0*/  R2UR UR13, R91 ;  /* 0x000000005b0d72ca */ /* 0x000fe200000e0000 */
[----:B------:R3:W-:Y:S01]  /*1c0e0*/  STL [R1+0xc0], R22 ;  /* 0x0000c01601007387 */ /* 0x0007e20000100800 */
[----:B------:R-:W-:-:S02]  /*1c0f0*/  R2UR UR15, R93 ;  /* 0x000000005d0f72ca */ /* 0x000fc400000e0000 */
[----:B-1----:R-:W-:Y:S01]  /*1c100*/  SHF.R.U32.HI R0, RZ, 0x7, R0 ;  /* 0x00000007ff007819 */ /* 0x002fe20000011600 */
[----:B------:R-:W-:Y:S01]  /*1c110*/  STL [R1+0xbc], R19 ;  /* 0x0000bc1301007387 */ /* 0x000fe20000100800 */
[----:B------:R-:W-:Y:S02]  /*1c120*/  R2UR UR31, R93 ;  /* 0x000000005d1f72ca */ /* 0x000fe400000e0000 */
[C---:B------:R-:W-:Y:S01]  /*1c130*/  R2UR UR21, R89.reuse ;  /* 0x00000000591572ca */ /* 0x040fe200000e0000 */
[----:B------:R-:W-:Y:S01]  /*1c140*/  VIADD R94, R0, 0x8 ;  /* 0x00000008005e7836 */ /* 0x000fe20000000000 */
[----:B------:R1:W-:Y:S01]  /*1c150*/  STL [R1+0xb8], R18 ;  /* 0x0000b81201007387 */ /* 0x0003e20000100800 */
[----:B---3--:R-:W-:Y:S01]  /*1c160*/  MOV R22, UR43 ;  /* 0x0000002b00167c02 */ /* 0x008fe20008000f00 */
[----:B------:R-:W-:Y:S01]  /*1c170*/  UMOV UR43, UR25 ;  /* 0x00000019002b7c82 */ /* 0x000fe20008000000 */
[----:B------:R-:W-:Y:S01]  /*1c180*/  R2UR UR23, R89 ;  /* 0x00000000591772ca */ /* 0x000fe200000e0000 */
[----:B------:R3:W-:Y:S01]  /*1c190*/  BAR.SYNC.DEFER_BLOCKING R94, 0x100 ;  /* 0x0004005e0000751d */ /* 0x0007e20000010000 */
[----:B------:R-:W-:-:S02]  /*1c1a0*/  MOV R97, UR43 ;  /* 0x0000002b00617c02 */ /* 0x000fc40008000f00 */
[----:B------:R-:W-:Y:S02]  /*1c1b0*/  R2UR UR27, R91 ;  /* 0x000000005b1b72ca */ /* 0x000fe400000e0000 */
[C---:B------:R-:W-:Y:S01]  /*1c1c0*/  R2UR UR25, R5.reuse ;  /* 0x00000000051972ca */ /* 0x040fe200000e0000 */
[----:B------:R-:W-:Y:S01]  /*1c1d0*/  UMOV UR43, UR5 ;  /* 0x00000005002b7c82 */ /* 0x000fe20008000000 */
[----:B-1----:R-:W-:Y:S01]  /*1c1e0*/  MOV R18, UR35 ;  /* 0x0000002300127c02 */ /* 0x002fe20008000f00 */
[----:B------:R-:W-:Y:S01]  /*1c1f0*/  STL [R1+0xb4], R17 ;  /* 0x0000b41101007387 */ /* 0x000fe20000100800 */
[----:B------:R-:W-:Y:S01]  /*1c200*/  UMOV UR35, UR17 ;  /* 0x0000001100237c82 */ /* 0x000fe20008000000 */
[C---:B------:R-:W-:Y:S02]  /*1c210*/  R2UR UR17, R5.reuse ;  /* 0x00000000051172ca */ /* 0x040fe400000e0000 */
[C---:B------:R-:W-:Y:S01]  /*1c220*/  R2UR UR5, R5.reuse ;  /* 0x00000000050572ca */ /* 0x040fe200000e0000 */
[----:B------:R1:W-:Y:S01]  /*1c230*/  STL [R1+0xb0], R16 ;  /* 0x0000b01001007387 */ /* 0x0003e20000100800 */
[----:B------:R-:W-:Y:S01]  /*1c240*/  MOV R28, UR35 ;  /* 0x00000023001c7c02 */ /* 0x000fe20008000f00 */
[----:B------:R-:W-:Y:S01]  /*1c250*/  UMOV UR35, UR9 ;  /* 0x0000000900237c82 */ /* 0x000fe20008000000 */
[----:B------:R-:W-:Y:S01]  /*1c260*/  R2UR UR9, R5 ;  /* 0x00000000050972ca */ /* 0x000fe200000e0000 */
[----:B------:R-:W-:Y:S01]  /*1c270*/  STL [R1+0xac], R15 ;  /* 0x0000ac0f01007387 */ /* 0x000fe20000100800 */
[----:B------:R-:W-:-:S02]  /*1c280*/  R2UR UR47, R89 ;  /* 0x00000000592f72ca */ /* 0x000fc400000e0000 */
[----:B------:R-:W-:Y:S01]  /*1c290*/  R2UR UR51, R91 ;  /* 0x000000005b3372ca */ /* 0x000fe200000e0000 */
[----:B------:R-:W-:Y:S01]  /*1c2a0*/  STL [R1+0xa8], R14 ;  /* 0x0000a80e01007387 */ /* 0x000fe20000100800 */
[----:B------:R-:W-:Y:S01]  /*1c2b0*/  R2UR UR55, R89 ;  /* 0x00000000593772ca */ /* 0x000fe200000e0000 */
[----:B------:R-:W-:Y:S01]  /*1c2c0*/  IMAD.MOV.U32 R91, RZ, RZ, 0x40000040 ;  /* 0x40000040ff5b7424 */ /* 0x000fe200078e00ff */
[----:B------:R-:W-:Y:S01]  /*1c2d0*/  WARPGROUP.ARRIVE ;  /* 0x00000000000079c5 */ /* 0x000fe20000000000 */
[----:B-1----:R-:W-:Y:S01]  /*1c2e0*/  MOV R16, UR59 ;  /* 0x0000003b00107c02 */ /* 0x002fe20008000f00 */
[----:B------:R-:W-:Y:S01]  /*1c2f0*/  UMOV UR59, UR29 ;  /* 0x0000001d003b7c82 */ /* 0x000fe20008000000 */
[----:B------:R-:W-:Y:S01]  /*1c300*/  STL [R1+0xa4], R12 ;  /* 0x0000a40c01007387 */ /* 0x000fe20000100800 */
[----:B------:R-:W-:Y:S01]  /*1c310*/  MOV R26, UR59 ;  /* 0x0000003b001a7c02 */ /* 0x000fe20008000f00 */
[----:B------:R-:W-:Y:S01]  /*1c320*/  UMOV UR59, UR13 ;  /* 0x0000000d003b7c82 */ /* 0x000fe20008000000 */
[----:B------:R-:W-:Y:S01]  /*1c330*/  R2UR UR13, R5 ;  /* 0x00000000050d72ca */ /* 0x000fe200000e0000 */
[----:B------:R1:W-:Y:S01]  /*1c340*/  STL [R1+0xa0], R2 ;  /* 0x0000a00201007387 */ /* 0x0003e20000100800 */
[----:B------:R-:W-:Y:S01]  /*1c350*/  IMAD.MOV.U32 R89, RZ, RZ, 0x40000040 ;  /* 0x40000040ff597424 */ /* 0x000fe200078e00ff */
[----:B------:R-:W-:-:S02]  /*1c360*/  R2UR UR40, R4 ;  /* 0x00000000042872ca */ /* 0x000fc400000e0000 */
[----:B------:R-:W-:Y:S02]  /*1c370*/  R2UR UR41, R5 ;  /* 0x00000000052972ca */ /* 0x000fe400000e0000 */
[C---:B------:R-:W-:Y:S02]  /*1c380*/  R2UR UR32, R10.reuse ;  /* 0x000000000a2072ca */ /* 0x040fe400000e0000 */
[----:B------:R-:W-:Y:S02]  /*1c390*/  R2UR UR33, R11 ;  /* 0x000000000b2172ca */ /* 0x000fe400000e0000 */
[----:B-1----:R-:W-:Y:S02]  /*1c3a0*/  MOV R2, UR39 ;  /* 0x0000002700027c02 */ /* 0x002fe40008000f00 */
[----:B------:R-:W-:Y:S02]  /*1c3b0*/  R2UR UR39, R95 ;  /* 0x000000005f2772ca */ /* 0x000fe400000e0000 */
[----:B------:R-:W-:-:S02]  /*1c3c0*/  R2UR UR56, R10 ;  /* 0x000000000a3872ca */ /* 0x000fc400000e0000 */
[----:B------:R-:W-:Y:S02]  /*1c3d0*/  R2UR UR57, R11 ;  /* 0x000000000b3972ca */ /* 0x000fe400000e0000 */
[----:B------:R-:W-:-:S07]  /*1c3e0*/  MOV R0, UR36 ;  /* 0x0000002400007c02 */ /* 0x000fce0008000f00 */
[----:B------:R-:W-:Y:S01]  /*1c3f0*/  MOV R14, UR39 ;  /* 0x00000027000e7c02 */ /* 0x000fe20008000f00 */
[----:B------:R-:W-:Y:S01]  /*1c400*/  UMOV UR39, UR31 ;  /* 0x0000001f00277c82 */ /* 0x000fe20008000000 */
[----:B------:R-:W-:Y:S02]  /*1c410*/  R2UR UR31, R21 ;  /* 0x00000000151f72ca */ /* 0x000fe400000e0000 */
[----:B------:R-:W-:Y:S01]  /*1c420*/  MOV R24, UR39 ;  /* 0x0000002700187c02 */ /* 0x000fe20008000f00 */
[----:B------:R-:W-:Y:S01]  /*1c430*/  UMOV UR39, UR21 ;  /* 0x0000001500277c82 */ /* 0x000fe20008000000 */
[----:B------:R-:W-:Y:S01]  /*1c440*/  R2UR UR21, R5 ;  /* 0x00000000051572ca */ /* 0x000fe200000e0000 */
        /* <DEDUP_REMOVED lines=21> */
[----:B---3--:R-:W-:Y:S01]  /*1c5a0*/  VIADD R94, R20, 0x4 ;  /* 0x00000004145e7836 */ /* 0x008fe20000000000 */
        /* <DEDUP_REMOVED lines=14> */
[----:B------:R-:W-:Y:S02]  /*1c690*/  VIADD R88, R20, 0x404 ;  /* 0x0000040414587836 */ /* 0x000fe40000000000 */
[----:B------:R-:W-:Y:S02]  /*1c6a0*/  MOV R12, UR38 ;  /* 0x00000026000c7c02 */ /* 0x000fe40008000f00 */
[----:B------:R-:W-:Y:S01]  /*1c6b0*/  R2UR UR42, R90 ;  /* 0x000000005a2a72ca */ /* 0x000fe200000e0000 */
[----:B------:R-:W-:Y:S01]  /*1c6c0*/  VIADD R90, R20, 0x504 ;  /* 0x00000504145a7836 */ /* 0x000fe20000000000 */
[----:B------:R-:W-:Y:S01]  /*1c6d0*/  R2UR UR46, R88 ;  /* 0x00000000582e72ca */ /* 0x000fe200000e0000 */
[----:B------:R-:W-:Y:S01]  /*1c6e0*/  VIADD R88, R20, 0x604 ;  /* 0x0000060414587836 */ /* 0x000fe20000000000 */
[----:B------:R-:W-:-:S02]  /*1c6f0*/  UMOV UR38, UR30 ;  /* 0x0000001e00267c82 */ /* 0x000fc40008000000 */
[----:B------:R-:W-:Y:S01]  /*1c700*/  MOV R15, UR58 ;  /* 0x0000003a000f7c02 */ /* 0x000fe20008000f00 */
[----:B------:R-:W-:Y:S01]  /*1c710*/  UMOV UR58, UR28 ;  /* 0x0000001c003a7c82 */ /* 0x000fe20008000000 */
[----:B------:R-:W-:Y:S01]  /*1c720*/  MOV R17, UR34 ;  /* 0x0000002200117c02 */ /* 0x000fe20008000f00 */
[----:B------:R-:W-:Y:S01]  /*1c730*/  UMOV UR34, UR16 ;  /* 0x0000001000227c82 */ /* 0x000fe20008000000 */
[C---:B------:R-:W-:Y:S02]  /*1c740*/  R2UR UR16, R4.reuse ;  /* 0x00000000041072ca */ /* 0x040fe400000e0000 */
        /* <DEDUP_REMOVED lines=8> */
[----:B------:R-:W-:Y:S01]  /*1c7d0*/  MOV R25, UR58 ;  /* 0x0000003a00197c02 */ /* 0x000fe20008000f00 */
[----:B------:R-:W-:Y:S01]  /*1c7e0*/  QGMMA.64x32x32.F32.E4M3.E4M3 R184, gdesc[UR16], RZ, !UPT, gsb0 ;  /* 0x0060000010b879f3 */ /* 0x000fe2000c0008ff */
[----:B------:R-:W-:Y:S01]  /*1c7f0*/  UMOV UR58, UR12 ;  /* 0x0000000c003a7c82 */ /* 0x000fe20008000000 */
[C---:B------:R-:W-:Y:S01]  /*1c800*/  R2UR UR12, R4.reuse ;  /* 0x00000000040c72ca */ /* 0x040fe200000e0000 */
[----:B------:R-:W-:Y:S01]  /*1c810*/  IMAD.MOV.U32 R21, RZ, RZ, R96 ;  /* 0x000000ffff157224 */ /* 0x000fe200078e0060 */
[----:B------:R-:W-:Y:S01]  /*1c820*/  MOV R23, UR38 ;  /* 0x0000002600177c02 */ /* 0x000fe20008000f00 */
        /* <DEDUP_REMOVED lines=31> */
[----:B------:R-:W-:Y:S02]  /*1ca20*/  VIADD R20, R20, 0x606 ;  /* 0x0000060614147836 */ /* 0x000fe40000000000 */
[----:B------:R-:W-:-:S03]  /*1ca30*/  IMAD.MOV.U32 R91, RZ, RZ, 0x40000040 ;  /* 0x40000040ff5b7424 */ /* 0x000fc600078e00ff */
[----:B------:R-:W-:Y:S01]  /*1ca40*/  R2UR UR30, R20 ;  /* 0x00000000141e72ca */ /* 0x000fe200000e0000 */
[----:B------:R-:W-:Y:S01]  /*1ca50*/  IMAD.MOV.U32 R20, RZ, RZ, R97 ;  /* 0x000000ffff147224 */ /* 0x000fe200078e0061 */
[----:B------:R-:W-:Y:S02]  /*1ca60*/  WARPGROUP.DEPBAR.LE gsb0, 0x0 ;  /* 0x00008000000079c5 */ /* 0x000fe40000010000 */
[----:B------:R-:W-:-:S06]  /*1ca70*/  WARPGROUP.ARRIVE ;  /* 0x00000000000079c5 */ /* 0x000fcc0000000000 */
[----:B------:R-:W-:Y:S01]  /*1ca80*/  QGMMA.64x32x32.F32.E4M3.E4M3 R120, gdesc[UR20], RZ, !UPT, gsb0 ;  /* 0x00600000147879f3 */ /* 0x000fe2000c0008ff */
[----:B------:R-:W-:Y:S02]  /*1ca90*/  R2UR UR22, R90 ;  /* 0x000000005a1672ca */ /* 0x000fe400000e0000 */
[----:B------:R-:W-:Y:S01]  /*1caa0*/  R2UR UR23, R91 ;  /* 0x000000005b1772ca */ /* 0x000fe200000e0000 */
[----:B------:R-:W-:Y:S02]  /*1cab0*/  WARPGROUP.DEPBAR.LE gsb0, 0x0 ;  /* 0x00008000000079c5 */ /* 0x000fe40000010000 */
[----:B0-----:R-:W-:-:S06]  /*1cac0*/  WARPGROUP.ARRIVE ;  /* 0x00000000000079c5 */ /* 0x001fcc0000000000 */
        /* <DEDUP_REMOVED lines=115> */
[----:B------:R0:W5:Y:S01]  /*1d200*/  LDL.LU R2, [R1+0xa0] ;  /* 0x0000a00001027983 */ /* 0x0001620000300800 */
        /* <DEDUP_REMOVED lines=25> */
[----:B------:R-:W-:Y:S01]  /*1d3a0*/  R2UR UR36, R0 ;  /* 0x00000000002472ca */ /* 0x000fe200000e0000 */
[----:B------:R-:W-:Y:S02]  /*1d3b0*/  WARPGROUP.DEPBAR.LE gsb0, 0x0 ;  /* 0x00008000000079c5 */ /* 0x000fe40000010000 */
[----:B0-----:R-:W-:-:S12]  /*1d3c0*/  @P2 BRA `(.L_x_2446) ;  /* 0x0000000000282947 */ /* 0x001fd80003800000 */
[----:B------:R-:W-:Y:S05]  /*1d3d0*/  @!P1 BRA `(.L_x_2447) ;  /* 0x0000000000049947 */ /* 0x000fea0003800000 */
[----:B------:R-:W-:Y:S01]  /*1d3e0*/  BPT.TRAP 0x1 ;  /* 0x000000040000795c */ /* 0x000fe20000300000 */
.L_x_2447:
[----:B-----5:R-:W-:Y:S01]  /*1d3f0*/  SHF.L.U32 R0, R12, 0x1f, RZ ;  /* 0x0000001f0c007819 */ /* 0x020fe200000006ff */
[----:B------:R-:W-:-:S04]  /*1d400*/  IMAD R3, R235, 0x8, R16 ;  /* 0x00000008eb037824 */ /* 0x000fc800078e0210 */
[----:B------:R0:W1:Y:S01]  /*1d410*/  SYNCS.PHASECHK.TRANS64.TRYWAIT P0, [R3+URZ+0x2e850], R0 ;  /* 0x02e85000030075a7 */ /* 0x000062000800017f */
[----:B------:R-:W-:Y:S05]  /*1d420*/  @!P1 BRA `(.L_x_2448) ;  /* 0x0000000000049947 */ /* 0x000fea0003800000 */
[----:B------:R-:W-:Y:S01]  /*1d430*/  BPT.TRAP 0x1 ;  /* 0x000000040000795c */ /* 0x000fe20000300000 */
.L_x_2448:
[----:B-1----:R-:W-:Y:S05]  /*1d440*/  @P0 BRA `(.L_x_2446) ;  /* 0x0000000000080947 */ /* 0x002fea0003800000 */
[----:B------:R-:W1:Y:S02]  /*1d450*/  SYNCS.PHASECHK.TRANS64.TRYWAIT P0, [R3+URZ+0x2e850], R0 ;  /* 0x02e85000030075a7 */ /* 0x000e64000800017f */
[----:B-1----:R-:W-:Y:S05]  /*1d460*/  @!P0 BRA `(.L_x_2449) ;  /* 0x000000fc00b08947 */ /* 0x002fea0003800000 */
.L_x_2446:
[----:B01---5:R-:W-:Y:S01]  /*1d470*/  VIADD R0, R16, 0x400 ;  /* 0x0000040010007836 */ /* 0x023fe20000000000 */
[----:B------:R-:W-:Y:S05]  /*1d480*/  WARPSYNC.ALL ;  /* 0x0000000000007948 */ /* 0x000fea0003800000 */
[----:B------:R-:W-:Y:S01]  /*1d490*/  SHF.R.U32.HI R0, RZ, 0x4, R0 ;  /* 0x00000004ff007819 */ /* 0x000fe20000011600 */
[----:B------:R-:W-:Y:S01]  /*1d4a0*/  IMAD.MOV.U32 R13, RZ, RZ, -0x3ffffff0 ;  /* 0xc0000010ff0d7424 */ /* 0x000fe200078e00ff */
[----:B------:R-:W-:Y:S01]  /*1d4b0*/  WARPGROUP.ARRIVE ;  /* 0x00000000000079c5 */ /* 0x000fe20000000000 */
[----:B------:R-:W-:Y:S01]  /*1d4c0*/  IMAD.MOV.U32 R21, RZ, RZ, -0x3ffffff0 ;  /* 0xc0000010ff157424 */ /* 0x000fe200078e00ff */
[----:B------:R-:W-:-:S02]  /*1d4d0*/  LOP3.LUT R0, R0, 0x3fff, RZ, 0xc0, !PT ;  /* 0x00003fff00007812 */ /* 0x000fc400078ec0ff */
[----:B------:R-:W-:Y:S02]  /*1d4e0*/  R2UR UR7, R13 ;  /* 0x000000000d0772ca */ /* 0x000fe400000e0000 */
[----:B------:R-:W-:-:S05]  /*1d4f0*/  LOP3.LUT R0, R0, 0x10000, RZ, 0xfc, !PT ;  /* 0x0001000000007812 */ /* 0x000fca00078efcff */
[----:B------:R-:W-:Y:S01]  /*1d500*/  IMAD R12, R235, 0x700, R0 ;  /* 0x00000700eb0c7824 */ /* 0x000fe200078e0200 */
[----:B------:R-:W-:-:S03]  /*1d510*/  FMNMX.FTZ R0, R184, R234, !PT ;  /* 0x000000eab8007209 */ /* 0x000fc60007810000 */
[C---:B------:R-:W-:Y:S01]  /*1d520*/  VIADD R20, R12.reuse, 0x100 ;  /* 0x000001000c147836 */ /* 0x040fe20000000000 */
[----:B------:R-:W-:Y:S02]  /*1d530*/  R2UR UR6, R12 ;  /* 0x000000000c0672ca */ /* 0x000fe400000e0000 */
[----:B------:R-:W-:-:S04]  /*1d540*/  FMNMX.FTZ R0, R185, R0, !PT ;  /* 0x00000000b9007209 */ /* 0x000fc80007810000 */
[----:B------:R-:W-:Y:S02]  /*1d550*/  FMNMX.FTZ R13, R188, R0, !PT ;  /* 0x00000000bc0d7209 */ /* 0x000fe40007810000 */
        /* <DEDUP_REMOVED lines=118> */
[----:B0-----:R-:W-:Y:S02]  /*1dcc0*/  LOP3.LUT R226, R227, 0x7f, RZ, 0xc0, !PT ;  /* 0x0000007fe3e27812 */ /* 0x001fe400078ec0ff */
[----:B------:R-:W-:Y:S01]  /*1dcd0*/  FMNMX.FTZ R0, R98, R0, !PT ;  /* 0x0000000062007209 */ /* 0x000fe20007810000 */
[----:B------:R-:W0:Y:S01]  /*1dce0*/  S2R R227, SR_TID.X ;  /* 0x0000000000e37919 */ /* 0x000e220000002100 */
[----:B------:R-:W-:-:S02]  /*1dcf0*/  ISETP.NE.AND P0, PT, R226, RZ, PT ;  /* 0x000000ffe200720c */ /* 0x000fc40003f05270 */
[----:B------:R-:W-:-:S04]  /*1dd00*/  FMNMX.FTZ R0, R99, R0, !PT ;  /* 0x0000000063007209 */ /* 0x000fc80007810000 */
[----:B------:R-:W-:-:S04]  /*1dd10*/  FMNMX.FTZ R0, R102, R0, !PT ;  /* 0x0000000066007209 */ /* 0x000fc80007810000 */
[----:B------:R-:W-:-:S05]  /*1dd20*/  FMNMX.FTZ R0, R103, R0, !PT ;  /* 0x0000000067007209 */ /* 0x000fca0007810000 */
[----:B------:R-:W1:Y:S01]  /*1dd30*/  SHFL.BFLY PT, R3, R0, 0x2, 0x1f ;  /* 0x0c401f0000037f89 */ /* 0x000e6200000e0000 */
[----:B0-----:R-:W-:Y:S02]  /*1dd40*/  SHF.R.U32.HI R227, RZ, 0x7, R227 ;  /* 0x00000007ffe37819 */ /* 0x001fe400000116e3 */
[----:B-1----:R-:W-:Y:S01]  /*1dd50*/  FMNMX.FTZ R0, R0, R3, !PT ;  /* 0x0000000300007209 */ /* 0x002fe20007810000 */
[----:B------:R-:W-:Y:S02]  /*1dd60*/  WARPGROUP.DEPBAR.LE gsb0, 0x0 ;  /* 0x00008000000079c5 */ /* 0x000fe40000010000 */
[----:B------:R-:W-:-:S06]  /*1dd70*/  WARPGROUP.ARRIVE ;  /* 0x00000000000079c5 */ /* 0x000fcc0000000000 */
[----:B------:R-:W-:Y:S01]  /*1dd80*/  QGMMA.64x128x32.F32.E4M3.E4M3 R24, R216, gdesc[UR4], R24, gsb0 ;  /* 0x01e00004d8187df3 */ /* 0x000fe20008000818 */
[----:B------:R-:W-:Y:S02]  /*1dd90*/  R2UR UR6, R20 ;  /* 0x00000000140672ca */ /* 0x000fe400000e0000 */
[----:B------:R-:W-:Y:S01]  /*1dda0*/  R2UR UR7, R21 ;  /* 0x00000000150772ca */ /* 0x000fe200000e0000 */
[----:B------:R-:W0:Y:S01]  /*1ddb0*/  SHFL.BFLY PT, R20, R13, 0x2, 0x1f ;  /* 0x0c401f000d147f89 */ /* 0x000e2200000e0000 */
[----:B------:R-:W-:Y:S01]  /*1ddc0*/  IMAD.MOV.U32 R21, RZ, RZ, -0x3ffffff0 ;  /* 0xc0000010ff157424 */ /* 0x000fe200078e00ff */
[----:B0-----:R-:W-:Y:S01]  /*1ddd0*/  FMNMX.FTZ R13, R13, R20, !PT ;  /* 0x000000140d0d7209 */ /* 0x001fe20007810000 */
[----:B------:R-:W-:-:S04]  /*1dde0*/  VIADD R20, R12, 0x400 ;  /* 0x000004000c147836 */ /* 0x000fc80000000000 */
[----:B------:R-:W0:Y:S02]  /*1ddf0*/  SHFL.BFLY PT, R3, R13, 0x1, 0x1f ;  /* 0x0c201f000d037f89 */ /* 0x000e2400000e0000 */
[----:B0-----:R-:W-:Y:S01]  /*1de00*/  FMNMX.FTZ R3, R13, R3, !PT ;  /* 0x000000030d037209 */ /* 0x001fe20007810000 */
[----:B------:R-:W-:Y:S02]  /*1de10*/  WARPGROUP.DEPBAR.LE gsb0, 0x0 ;  /* 0x00008000000079c5 */ /* 0x000fe40000010000 */
[----:B------:R-:W-:-:S06]  /*1de20*/  WARPGROUP.ARRIVE ;  /* 0x00000000000079c5 */ /* 0x000fcc0000000000 */
        /* <DEDUP_REMOVED lines=23> */
[--C-:B------:R-:W-:Y:S01]  /*1dfa0*/  FFMA.FTZ R156, R2, R156, -R21.reuse ;  /* 0x0000009c029c7223 */ /* 0x100fe20000010815 */
[----:B0-----:R-:W-:Y:S01]  /*1dfb0*/  FMNMX.FTZ R0, R0, R20, !PT ;  /* 0x0000001400007209 */ /* 0x001fe20007810000 */
[----:B------:R-:W-:Y:S01]  /*1dfc0*/  FADD.FTZ R20, -R3, R234 ;  /* 0x000000ea03147221 */ /* 0x000fe20000010100 */
[----:B------:R-:W-:-:S01]  /*1dfd0*/  FFMA.FTZ R157, R2, R157, -R21 ;  /* 0x0000009d029d7223 */ /* 0x000fc20000010815 */
[C-C-:B------:R-:W-:Y:S01]  /*1dfe0*/  FFMA.FTZ R160, R2.reuse, R160, -R21.reuse ;  /* 0x000000a002a07223 */ /* 0x140fe20000010815 */
[----:B------:R-:W-:-:S01]  /*1dff0*/  FFMA.FTZ R161, R2, R161, -R21 ;  /* 0x000000a102a17223 */ /* 0x000fc20000010815 */
[----:B------:R-:W-:Y:S01]  /*1e000*/  FADD.FTZ R13, -R0, R233 ;  /* 0x000000e9000d7221 */ /* 0x000fe20000010100 */
[C---:B------:R-:W-:Y:S01]  /*1e010*/  FMUL.FTZ R20, R2.reuse, R20 ;  /* 0x0000001402147220 */ /* 0x040fe20000410000 */
[C-C-:B------:R-:W-:Y:S01]  /*1e020*/  FFMA.FTZ R164, R2.reuse, R164, -R21.reuse ;  /* 0x000000a402a47223 */ /* 0x140fe20000010815 */
[----:B------:R-:W-:-:S01]  /*1e030*/  FFMA.FTZ R165, R2, R165, -R21 ;  /* 0x000000a502a57223 */ /* 0x000fc20000010815 */
[C---:B------:R-:W-:Y:S01]  /*1e040*/  FMUL.FTZ R13, R2.reuse, R13 ;  /* 0x0000000d020d7220 */ /* 0x040fe20000410000 */
        /* <DEDUP_REMOVED lines=29> */
[----:B------:R-:W-:Y:S08]  /*1e220*/  MUFU.EX2 R20, R20 ;  /* 0x0000001400147308 */ /* 0x000ff00000000800 */
[----:B------:R-:W0:Y:S08]  /*1e230*/  MUFU.EX2 R184, R184 ;  /* 0x000000b800b87308 */ /* 0x000e300000000800 */
[----:B------:R-:W1:Y:S08]  /*1e240*/  MUFU.EX2 R185, R185 ;  /* 0x000000b900b97308 */ /* 0x000e700000000800 */
[----:B------:R-:W2:Y:S01]  /*1e250*/  MUFU.EX2 R188, R188 ;  /* 0x000000bc00bc7308 */ /* 0x000ea20000000800 */
[----:B0-----:R-:W-:-:S07]  /*1e260*/  FFMA.FTZ R236, R20, R236, R184 ;  /* 0x000000ec14ec7223 */ /* 0x001fce00000100b8 */
        /* <DEDUP_REMOVED lines=47> */
[----:B------:R-:W-:Y:S01]  /*1e560*/  MUFU.EX2 R137, R137 ;  /* 0x0000008900897308 */ /* 0x000fe20000000800 */
[----:B--2---:R-:W-:-:S07]  /*1e570*/  FADD.FTZ R236, R165, R236 ;  /* 0x000000eca5ec7221 */ /* 0x004fce0000010000 */
[----:B------:R-:W-:Y:S01]  /*1e580*/  MUFU.EX2 R140, R140 ;  /* 0x0000008c008c7308 */ /* 0x000fe20000000800 */
[----:B0-----:R-:W-:-:S07]  /*1e590*/  FADD.FTZ R236, R136, R236 ;  /* 0x000000ec88ec7221 */ /* 0x001fce0000010000 */
[----:B------:R-:W-:Y:S01]  /*1e5a0*/  MUFU.EX2 R141, R141 ;  /* 0x0000008d008d7308 */ /* 0x000fe20000000800 */
[----:B------:R-:W-:Y:S02]  /*1e5b0*/  WARPGROUP.DEPBAR.LE gsb0, 0x0 ;  /* 0x00008000000079c5 */ /* 0x000fe40000010000 */
[C-C-:B------:R-:W-:Y:S01]  /*1e5c0*/  FFMA.FTZ R208, R2.reuse, R88, -R21.reuse ;  /* 0x0000005802d07223 */ /* 0x140fe20000010815 */
[----:B------:R-:W-:-:S01]  /*1e5d0*/  FFMA.FTZ R88, R2, R100, -R21 ;  /* 0x0000006402587223 */ /* 0x000fc20000010815 */
[C---:B------:R-:W-:Y:S01]  /*1e5e0*/  FFMA.FTZ R100, R2.reuse, R101, -R21 ;  /* 0x0000006502647223 */ /* 0x040fe20000010815 */
[----:B------:R-:W-:-:S01]  /*1e5f0*/  FFMA.FTZ R101, R2, R0, -8 ;  /* 0xc100000002657423 */ /* 0x000fc20000010000 */
[C---:B------:R-:W-:Y:S01]  /*1e600*/  FFMA.FTZ R209, R2.reuse, R89, -R21 ;  /* 0x0000005902d17223 */ /* 0x040fe20000010815 */
[----:B------:R-:W-:Y:S01]  /*1e610*/  IMAD.MOV.U32 R89, RZ, RZ, -0x3ffffff0 ;  /* 0xc0000010ff597424 */ /* 0x000fe200078e00ff */
        /* <DEDUP_REMOVED lines=10> */
[----:B0-----:R-:W-:-:S02]  /*1e6c0*/  VIADD R88, R12, 0x500 ;  /* 0x000005000c587836 */ /* 0x001fc40000000000 */
[----:B------:R-:W-:-:S01]  /*1e6d0*/  FFMA.FTZ R170, R2, R170, -R101 ;  /* 0x000000aa02aa7223 */ /* 0x000fc20000010865 */
[----:B------:R-:W-:Y:S01]  /*1e6e0*/  R2UR UR7, R89 ;  /* 0x00000000590772ca */ /* 0x000fe200000e0000 */
[----:B------:R-:W-:-:S01]  /*1e6f0*/  FFMA.FTZ R171, R2, R171, -R101 ;  /* 0x000000ab02ab7223 */ /* 0x000fc20000010865 */
[--C-:B------:R-:W-:Y:S01]  /*1e700*/  FFMA.FTZ R174, R2, R174, -R101.reuse ;  /* 0x000000ae02ae7223 */ /* 0x100fe20000010865 */
[----:B------:R-:W-:Y:S01]  /*1e710*/  R2UR UR6, R88 ;  /* 0x00000000580672ca */ /* 0x000fe200000e0000 */
[----:B------:R-:W0:Y:S01]  /*1e720*/  MUFU.EX2 R187, R187 ;  /* 0x000000bb00bb7308 */ /* 0x000e220000000800 */
[----:B------:R-:W-:Y:S01]  /*1e730*/  WARPGROUP.ARRIVE ;  /* 0x00000000000079c5 */ /* 0x000fe20000000000 */
        /* <DEDUP_REMOVED lines=10> */
[----:B------:R-:W-:Y:S01]  /*1e7e0*/  QGMMA.64x128x32.F32.E4M3.E4M3 R24, R204, gdesc[UR4], R24, gsb0 ;  /* 0x01e00004cc187df3 */ /* 0x000fe20008000818 */
        /* <DEDUP_REMOVED lines=15> */
[----:B------:R-:W-:Y:S01]  /*1e8e0*/  FFMA.FTZ R150, R2, R150, -R101 ;  /* 0x0000009602967223 */ /* 0x000fe20000010865 */
[----:B------:R-:W-:-:S01]  /*1e8f0*/  FADD.FTZ R236, R137, R236 ;  /* 0x000000ec89ec7221 */ /* 0x000fc20000010000 */
[C-C-:B------:R-:W-:Y:S01]  /*1e900*/  FFMA.FTZ R151, R2.reuse, R151, -R101.reuse ;  /* 0x0000009702977223 */ /* 0x140fe20000010865 */
[----:B------:R-:W-:-:S01]  /*1e910*/  FFMA.FTZ R122, R2, R122, -R101 ;  /* 0x0000007a027a7223 */ /* 0x000fc20000010865 */
[----:B------:R-:W2:Y:S01]  /*1e920*/  MUFU.EX2 R195, R195 ;  /* 0x000000c300c37308 */ /* 0x000ea20000000800 */
        /* <DEDUP_REMOVED lines=25> */
[----:B------:R-:W-:-:S06]  /*1eac0*/  FFMA.FTZ R102, R2, R102, -R101 ;  /* 0x0000006602667223 */ /* 0x000fcc0000010865 */
        /* <DEDUP_REMOVED lines=40> */
[----:B------:R-:W-:-:S04]  /*1ed50*/  FADD.FTZ R14, R140, R236 ;  /* 0x000000ec8c0e7221 */ /* 0x000fc80000010000 */
[----:B------:R-:W-:Y:S02]  /*1ed60*/  FADD.FTZ R14, R141, R14 ;  /* 0x0000000e8d0e7221 */ /* 0x000fe40000010000 */
[----:B------:R-:W0:Y:S01]  /*1ed70*/  MUFU.EX2 R146, R146 ;  /* 0x0000009200927308 */ /* 0x000e220000000800 */
[----:B--2---:R-:W-:-:S01]  /*1ed80*/  FADD.FTZ R89, R142, R88 ;  /* 0x000000588e597221 */ /* 0x004fc20000010000 */
[----:B------:R-:W-:Y:S02]  /*1ed90*/  VIADD R88, R12, 0x600 ;  /* 0x000006000c587836 */ /* 0x000fe40000000000 */
[----:B------:R-:W-:-:S03]  /*1eda0*/  FFMA.FTZ R12, R2, R111, -R101 ;  /* 0x0000006f020c7223 */ /* 0x000fc60000010865 */
[----:B------:R-:W-:Y:S01]  /*1edb0*/  R2UR UR6, R88 ;  /* 0x00000000580672ca */ /* 0x000fe200000e0000 */
[----:B------:R-:W2:Y:S01]  /*1edc0*/  MUFU.EX2 R144, R144 ;  /* 0x0000009000907308 */ /* 0x000ea20000000800 */
[----:B-1----:R-:W-:-:S01]  /*1edd0*/  FADD.FTZ R89, R143, R89 ;  /* 0x000000598f597221 */ /* 0x002fc20000010000 */
[----:B------:R-:W-:-:S06]  /*1ede0*/  FFMA.FTZ R88, R2, R115, -R101 ;  /* 0x0000007302587223 */ /* 0x000fcc0000010865 */
[----:B------:R-:W1:Y:S01]  /*1edf0*/  MUFU.EX2 R145, R145 ;  /* 0x0000009100917308 */ /* 0x000e620000000800 */
[----:B0-----:R-:W-:-:S01]  /*1ee00*/  FADD.FTZ R111, R146, R89 ;  /* 0x00000059926f7221 */ /* 0x001fc20000010000 */
[----:B------:R-:W-:-:S05]  /*1ee10*/  IMAD.MOV.U32 R89, RZ, RZ, -0x3ffffff0 ;  /* 0xc0000010ff597424 */ /* 0x000fca00078e00ff */
[----:B------:R-:W-:Y:S01]  /*1ee20*/  R2UR UR7, R89 ;  /* 0x00000000590772ca */ /* 0x000fe200000e0000 */
[----:B------:R-:W0:Y:S01]  /*1ee30*/  MUFU.EX2 R147, R147 ;  /* 0x0000009300937308 */ /* 0x000e220000000800 */
[----:B--2---:R-:W-:-:S01]  /*1ee40*/  FADD.FTZ R14, R144, R14 ;  /* 0x0000000e900e7221 */ /* 0x004fc20000010000 */
[C-C-:B------:R-:W-:Y:S01]  /*1ee50*/  FFMA.FTZ R89, R2.reuse, R119, -R101.reuse ;  /* 0x0000007702597223 */ /* 0x140fe20000010865 */
[----:B------:R-:W-:-:S05]  /*1ee60*/  FFMA.FTZ R101, R2, R103, -R101 ;  /* 0x0000006702657223 */ /* 0x000fca0000010865 */
[----:B------:R-:W2:Y:S01]  /*1ee70*/  MUFU.EX2 R148, R148 ;  /* 0x0000009400947308 */ /* 0x000ea20000000800 */
[----:B-1----:R-:W-:-:S03]  /*1ee80*/  FADD.FTZ R14, R145, R14 ;  /* 0x0000000e910e7221 */ /* 0x002fc60000010000 */
[----:B------:R-:W-:Y:S04]  /*1ee90*/  QGMMA.64x128x32.F32.E4M3.E4M3 R24, R200, gdesc[UR4], R24, gsb0 ;  /* 0x01e00004c8187df3 */ /* 0x000fe80008000818 */
        /* <DEDUP_REMOVED lines=36> */
[----:B------:R-:W-:-:S06]  /*1f0e0*/  WARPGROUP.DEPBAR.LE gsb0, 0x0 ;  /* 0x00008000000079c5 */ /* 0x000fcc0000010000 */
        /* <DEDUP_REMOVED lines=28> */
[----:B-1----:R-:W-:Y:S02]  /*1f2b0*/  @!P0 IMAD R14, R231, 0x8, R16 ;  /* 0x00000008e70e8824 */ /* 0x002fe400078e0210 */
[----:B--2---:R-:W-:-:S02]  /*1f2c0*/  FADD.FTZ R111, R113, R111 ;  /* 0x0000006f716f7221 */ /* 0x004fc40000010000 */
[----:B------:R-:W-:Y:S02]  /*1f2d0*/  @!P0 VIADD R14, R14, 0x2e840 ;  /* 0x0002e8400e0e8836 */ /* 0x000fe40000000000 */
[----:B------:R-:W0:Y:S03]  /*1f2e0*/  MUFU.EX2 R116, R116 ;  /* 0x0000007400747308 */ /* 0x000e260000000800 */
[----:B------:R-:W-:-:S04]  /*1f2f0*/  @!P0 PRMT R14, RZ, 0x654, R14 ;  /* 0x00000654ff0e8816 */ /* 0x000fc8000000000e */
[----:B------:R1:W-:Y:S01]  /*1f300*/  @!P0 SYNCS.ARRIVE.TRANS64.RED.A1T0 RZ, [R14+URZ], RZ ;  /* 0x000000ff0eff89a7 */ /* 0x0003e2000810043f */
        /* <DEDUP_REMOVED lines=31> */
[----:B---3--:R-:W-:-:S04]  /*1f500*/  FADD.FTZ R111, R97, R111 ;  /* 0x0000006f616f7221 */ /* 0x008fc80000010000 */
[----:B------:R-:W-:-:S03]  /*1f510*/  FADD.FTZ R111, R21, R111 ;  /* 0x0000006f156f7221 */ /* 0x000fc60000010000 */
[----:B------:R-:W3:Y:S01]  /*1f520*/  MUFU.EX2 R100, R100 ;  /* 0x0000006400647308 */ /* 0x000ee20000000800 */
[----:B0-----:R-:W-:-:S07]  /*1f530*/  FADD.FTZ R115, R99, R115 ;  /* 0x0000007363737221 */ /* 0x001fce0000010000 */
[----:B------:R-:W1:Y:S01]  /*1f540*/  MUFU.EX2 R101, R101 ;  /* 0x0000006500657308 */ /* 0x000e620000000800 */
[----:B--2---:R-:W-:-:S01]  /*1f550*/  FADD.FTZ R115, R102, R115 ;  /* 0x0000007366737221 */ /* 0x004fc20000010000 */
[----:B---3--:R-:W-:-:S03]  /*1f560*/  FADD.FTZ R236, R100, R111 ;  /* 0x0000006f64ec7221 */ /* 0x008fc60000010000 */
[----:B-1----:R-:W-:Y:S01]  /*1f570*/  FADD.FTZ R14, R101, R115 ;  /* 0x00000073650e7221 */ /* 0x002fe20000010000 */
[----:B------:R-:W-:Y:S06]  /*1f580*/  @!P1 BRA `(.L_x_2450) ;  /* 0x0000000000049947 */ /* 0x000fec0003800000 */
[----:B------:R-:W-:Y:S01]  /*1f590*/  BPT.TRAP 0x1 ;  /* 0x000000040000795c */ /* 0x000fe20000300000 */
.L_x_2450:
[----:B------:R-:W2:Y:S04]  /*1f5a0*/  LDL R103, [R1+0x58] ;  /* 0x0000580001677983 */ /* 0x000ea80000100800 */
[----:B------:R-:W3:Y:S01]  /*1f5b0*/  LDL R115, [R1+0x54] ;  /* 0x0000540001737983 */ /* 0x000ee20000100800 */
[----:B------:R-:W-:Y:S02]  /*1f5c0*/  F2FP.SATFINITE.E4M3.F32.PACK_AB_MERGE_C R124, R125, R124, RZ ;  /* 0x0000007c7d7c723e */ /* 0x000fe400048070ff */
[----:B------:R-:W-:Y:S02]  /*1f5d0*/  F2FP.SATFINITE.E4M3.F32.PACK_AB_MERGE_C R126, R127, R126, RZ ;  /* 0x0000007e7f7e723e */ /* 0x000fe400048070ff */
[----:B------:R-:W-:Y:S02]  /*1f5e0*/  F2FP.SATFINITE.E4M3.F32.PACK_AB_MERGE_C R12, R12, R110, RZ ;  /* 0x0000006e0c0c723e */ /* 0x000fe400048070ff */
[----:B------:R-:W-:-:S02]  /*1f5f0*/  F2FP.SATFINITE.E4M3.F32.PACK_AB_MERGE_C R92, R93, R92, RZ ;  /* 0x0000005c5d5c723e */ /* 0x000fc400048070ff */
[----:B------:R-:W-:Y:S02]  /*1f600*/  F2FP.SATFINITE.E4M3.F32.PACK_AB_MERGE_C R124, R121, R120, R124 ;  /* 0x00000078797c723e */ /* 0x000fe4000480707c */
[----:B------:R-:W-:Y:S02]  /*1f610*/  F2FP.SATFINITE.E4M3.F32.PACK_AB_MERGE_C R126, R123, R122, R126 ;  /* 0x0000007a7b7e723e */ /* 0x000fe4000480707e */
        /* <DEDUP_REMOVED lines=117> */
[----:B------:R-:W-:Y:S02]  /*1fd70*/  IMAD.MOV.U32 R208, RZ, RZ, R124 ;  /* 0x000000ffffd07224 */ /* 0x000fe400078e007c */
[----:B------:R-:W-:Y:S01]  /*1fd80*/  IMAD.MOV.U32 R209, RZ, RZ, R126 ;  /* 0x000000ffffd17224 */ /* 0x000fe200078e007e */
        /* <DEDUP_REMOVED lines=10> */
.L_x_2440:
[----:B------:R-:W-:Y:S05]  /*1fe30*/  WARPSYNC.ALL ;  /* 0x0000000000007948 */ /* 0x000fea0003800000 */
[----:B------:R-:W-:Y:S06]  /*1fe40*/  BAR.ARV 0x8, 0x180 ;  /* 0x0206000000007b1d */ /* 0x000fec0000002000 */
[----:B------:R-:W-:Y:S05]  /*1fe50*/  @!P1 BRA `(.L_x_2452) ;  /* 0x0000000000049947 */ /* 0x000fea0003800000 */
[----:B------:R-:W-:Y:S01]  /*1fe60*/  BPT.TRAP 0x1 ;  /* 0x000000040000795c */ /* 0x000fe20000300000 */
.L_x_2452:
[----:B------:R-:W-:Y:S01]  /*1fe70*/  IMAD R13, R231, 0x8, R16 ;  /* 0x00000008e70d7824 */ /* 0x000fe200078e0210 */
[----:B------:R-:W-:-:S04]  /*1fe80*/  SHF.L.U32 R4, R232, 0x1f, RZ ;  /* 0x0000001fe8047819 */ /* 0x000fc800000006ff */
[----:B------:R2:W3:Y:S01]  /*1fe90*/  SYNCS.PHASECHK.TRANS64.TRYWAIT P0, [R13+URZ+0x2e850], R4 ;  /* 0x02e850040d0075a7 */ /* 0x0004e2000800017f */
[----:B------:R-:W-:Y:S05]  /*1fea0*/  @!P1 BRA `(.L_x_2453) ;  /* 0x0000000000049947 */ /* 0x000fea0003800000 */
[----:B------:R-:W-:Y:S01]  /*1feb0*/  BPT.TRAP 0x1 ;  /* 0x000000040000795c */ /* 0x000fe20000300000 */
.L_x_2453:
[----:B------:R-:W-:-:S05]  /*1fec0*/  VIADD R16, R16, 0x400 ;  /* 0x0000040010107836 */ /* 0x000fca0000000000 */
[----:B------:R-:W-:-:S04]  /*1fed0*/  SHF.R.U32.HI R16, RZ, 0x4, R16 ;  /* 0x00000004ff107819 */ /* 0x000fc80000011610 */
[----:B------:R-:W-:-:S04]  /*1fee0*/  LOP3.LUT R16, R16, 0x3fff, RZ, 0xc0, !PT ;  /* 0x00003fff10107812 */ /* 0x000fc800078ec0ff */
[----:B------:R-:W-:Y:S01]  /*1fef0*/  LOP3.LUT R16, R16, 0x10000, RZ, 0xfc, !PT ;  /* 0x0001000010107812 */ /* 0x000fe200078efcff */
[----:B---3--:R-:W-:Y:S06]  /*1ff00*/  @P0 BRA `(.L_x_2454) ;  /* 0x0000000000080947 */ /* 0x008fec0003800000 */
[----:B------:R-:W3:Y:S02]  /*1ff10*/  SYNCS.PHASECHK.TRANS64.TRYWAIT P0, [R13+URZ+0x2e850], R4 ;  /* 0x02e850040d0075a7 */ /* 0x000ee4000800017f */
[----:B---3--:R-:W-:Y:S05]  /*1ff20*/  @!P0 BRA `(.L_x_2455) ;  /* 0x000000d400148947 */ /* 0x008fea0003800000 */
.L_x_2454:
[----:B--23--:R-:W-:Y:S01]  /*1ff30*/  IMAD R4, R231, 0x700, R16 ;  /* 0x00000700e7047824 */ /* 0x00cfe200078e0210 */
        /* <DEDUP_REMOVED lines=10> */
[----:B------:R-:W4:Y:S01]  /*1ffe0*/  LDL R12, [R1+0x64] ;  /* 0x00006400010c7983 */ /* 0x000f220000100800 */
[----:B------:R-:W-:Y:S01]  /*1fff0*/  ISETP.NE.U32.AND P0, PT, RZ, UR4, PT ;  /* 0x00000004ff007c0c */ /* 0x000fe2000bf05070 */
[----:B------:R-:W-:Y:S01]  /*20000*/  IMAD.MOV.U32 R21, RZ, RZ, -0x3ffffff0 ;  /* 0xc0000010ff157424 */ /* 0x000fe200078e00ff */
[----:B------:R-:W-:Y:S02]  /*20010*/  ULDC.64 UR8, c[0x0][0x208] ;  /* 0x0000820000087ab9 */ /* 0x000fe40000000a00 */
[----:B------:R-:W-:Y:S01]  /*20020*/  ISETP.NE.AND.EX P0, PT, RZ, UR5, PT, P0 ;  /* 0x00000005ff007c0c */ /* 0x000fe2000bf05300 */
[----:B------:R-:W-:Y:S01]  /*20030*/  QGMMA.64x128x32.F32.E4M3.E4M3 R24, R224, gdesc[UR4], R24, gsb0 ;  /* 0x01e00004e0187df3 */ /* 0x000fe20008000818 */
[----:B------:R-:W-:Y:S01]  /*20040*/  R2UR UR6, R6 ;  /* 0x00000000060672ca */ /* 0x000fe200000e0000 */
[----:B------:R-:W-:Y:S01]  /*20050*/  VIADD R6, R4, 0x200 ;  /* 0x0000020004067836 */ /* 0x000fe20000000000 */
[----:B------:R-:W-:Y:S01]  /*20060*/  R2UR UR7, R7 ;  /* 0x00000000070772ca */ /* 0x000fe200000e0000 */
[----:B------:R-:W-:-:S08]  /*20070*/  IMAD.MOV.U32 R7, RZ, RZ, -0x3ffffff0 ;  /* 0xc0000010ff077424 */ /* 0x000fd000078e00ff */
[----:B------:R-:W2:Y:S08]  /*20080*/  @P0 LDC.64 R8, c[0x0][0x9c8] ;  /* 0x00027200ff080b82 */ /* 0x000eb00000000a00 */
[----:B------:R-:W4:Y:S01]  /*20090*/  @P0 LDC.64 R10, c[0x0][0x9d0] ;  /* 0x00027400ff0a0b82 */ /* 0x000f220000000a00 */
        /* <DEDUP_REMOVED lines=10> */
[----:B------:R-:W-:Y:S01]  /*20140*/  R2UR UR6, R6 ;  /* 0x00000000060672ca */ /* 0x000fe200000e0000 */
[-C--:B--2---:R-:W-:Y:S01]  /*20150*/  @P0 IMAD R6, R20, R8.reuse, RZ ;  /* 0x0000000814060224 */ /* 0x084fe200078e02ff */
[----:B------:R-:W-:Y:S01]  /*20160*/  R2UR UR7, R7 ;  /* 0x00000000070772ca */ /* 0x000fe200000e0000 */
[----:B------:R-:W-:Y:S02]  /*20170*/  VIADD R20, R4, 0x400 ;  /* 0x0000040004147836 */ /* 0x000fe40000000000 */
[C---:B---3--:R-:W-:Y:S02]  /*20180*/  @P0 IMAD R5, R15.reuse, R9, R6 ;  /* 0x000000090f050224 */ /* 0x048fe400078e0206 */
[----:B------:R-:W-:-:S04]  /*20190*/  @P0 IMAD.WIDE.U32 R6, R15, R8, RZ ;  /* 0x000000080f060225 */ /* 0x000fc800078e00ff */
[----:B------:R-:W-:Y:S02]  /*201a0*/  @P0 IMAD.IADD R7, R7, 0x1, R5 ;  /* 0x0000000107070824 */ /* 0x000fe400078e0205 */
[----:B----4-:R-:W-:-:S04]  /*201b0*/  @P0 IMAD.WIDE.U32 R6, R12, R10, R6 ;  /* 0x0000000a0c060225 */ /* 0x010fc800078e0006 */
[----:B------:R-:W-:Y:S01]  /*201c0*/  @P0 IMAD R5, R12, R11, R7 ;  /* 0x0000000b0c050224 */ /* 0x000fe200078e0207 */
[----:B------:R-:W-:Y:S01]  /*201d0*/  @P0 LEA R8, P2, R6, UR4, 0x2 ;  /* 0x0000000406080c11 */ /* 0x000fe2000f8410ff */
[----:B------:R-:W-:-:S03]  /*201e0*/  IMAD.MOV.U32 R10, RZ, RZ, 0x3f800000 ;  /* 0x3f800000ff0a7424 */ /* 0x000fc600078e00ff */
[----:B------:R-:W-:-:S05]  /*201f0*/  @P0 LEA.HI.X R9, R6, UR5, R5, 0x2, P2 ;  /* 0x0000000506090c11 */ /* 0x000fca00090f1405 */
[----:B------:R2:W3:Y:S01]  /*20200*/  @P0 LDG.E R10, desc[UR8][R8.64] ;  /* 0x00000008080a0981 */ /* 0x0004e2000c1e1900 */
        /* <DEDUP_REMOVED lines=14> */
[----:B------:R-:W4:Y:S01]  /*202f0*/  SHFL.BFLY PT, R7, R236, 0x2, 0x1f ;  /* 0x0c401f00ec077f89 */ /* 0x000f2200000e0000 */
[----:B------:R-:W-:Y:S02]  /*20300*/  WARPGROUP.DEPBAR.LE gsb0, 0x0 ;  /* 0x00008000000079c5 */ /* 0x000fe40000010000 */
[----:B------:R-:W-:-:S06]  /*20310*/  WARPGROUP.ARRIVE ;  /* 0x00000000000079c5 */ /* 0x000fcc0000000000 */
[----:B------:R-:W-:Y:S01]  /*20320*/  QGMMA.64x128x32.F32.E4M3.E4M3 R24, R204, gdesc[UR4], R24, gsb0 ;  /* 0x01e00004cc187df3 */ /* 0x000fe20008000818 */
[----:B------:R-:W-:Y:S02]  /*20330*/  R2UR UR6, R4 ;  /* 0x00000000040672ca */ /* 0x000fe400000e0000 */
[----:B------:R-:W-:Y:S02]  /*20340*/  R2UR UR7, R5 ;  /* 0x00000000050772ca */ /* 0x000fe400000e0000 */
[----:B------:R-:W5:Y:S01]  /*20350*/  SHFL.BFLY PT, R5, R14, 0x2, 0x1f ;  /* 0x0c401f000e057f89 */ /* 0x000f6200000e0000 */
[----:B----4-:R-:W-:-:S05]  /*20360*/  FADD.FTZ R7, R7, R236 ;  /* 0x000000ec07077221 */ /* 0x010fca0000010000 */
[----:B------:R-:W4:Y:S01]  /*20370*/  SHFL.BFLY PT, R4, R7, 0x1, 0x1f ;  /* 0x0c201f0007047f89 */ /* 0x000f2200000e0000 */
[----:B-----5:R-:W-:-:S05]  /*20380*/  FADD.FTZ R5, R5, R14 ;  /* 0x0000000e05057221 */ /* 0x020fca0000010000 */
[----:B------:R-:W5:Y:S01]  /*20390*/  SHFL.BFLY PT, R6, R5, 0x1, 0x1f ;  /* 0x0c201f0005067f89 */ /* 0x000f6200000e0000 */
[----:B----4-:R-:W-:-:S05]  /*203a0*/  FADD.FTZ R11, R7, R4 ;  /* 0x00000004070b7221 */ /* 0x010fca0000010000 */
[C---:B------:R-:W-:Y:S01]  /*203b0*/  FSETP.NE.FTZ.AND P0, PT, R11.reuse, RZ, PT ;  /* 0x000000ff0b00720b */ /* 0x040fe20003f15000 */
[----:B------:R-:W-:Y:S01]  /*203c0*/  FMUL.FTZ R15, R11, 0.00390625 ;  /* 0x3b8000000b0f7820 */ /* 0x000fe20000410000 */
[----:B--2---:R-:W-:-:S04]  /*203d0*/  IMAD.MOV.U32 R9, RZ, RZ, RZ ;  /* 0x000000ffff097224 */ /* 0x004fc800078e00ff */
[----:B------:R-:W-:Y:S01]  /*203e0*/  FSETP.NE.FTZ.AND P2, PT, R15, RZ, PT ;  /* 0x000000ff0f00720b */ /* 0x000fe20003f55000 */
[----:B-----5:R-:W-:-:S04]  /*203f0*/  FADD.FTZ R12, R5, R6 ;  /* 0x00000006050c7221 */ /* 0x020fc80000010000 */
[----:B------:R-:W-:Y:S02]  /*20400*/  FMUL.FTZ R8, R12, 0.00390625 ;  /* 0x3b8000000c087820 */ /* 0x000fe40000410000 */
[----:B------:R-:W-:Y:S03]  /*20410*/  @P0 MUFU.RCP R9, R11 ;  /* 0x0000000b00090308 */ /* 0x000fe60000001000 */
[----:B------:R-:W-:Y:S01]  /*20420*/  FSETP.NE.FTZ.AND P3, PT, R8, RZ, PT ;  /* 0x000000ff0800720b */ /* 0x000fe20003f75000 */
[----:B------:R-:W-:Y:S02]  /*20430*/  WARPGROUP.DEPBAR.LE gsb0, 0x0 ;  /* 0x00008000000079c5 */ /* 0x000fe40000010000 */
[----:B------:R-:W-:-:S06]  /*20440*/  WARPGROUP.ARRIVE ;  /* 0x00000000000079c5 */ /* 0x000fcc0000000000 */
[----:B------:R-:W-:Y:S01]  /*20450*/  QGMMA.64x128x32.F32.E4M3.E4M3 R24, R200, gdesc[UR4], R24, gsb0 ;  /* 0x01e00004c8187df3 */ /* 0x000fe20008000818 */
[----:B------:R-:W-:Y:S01]  /*20460*/  FSETP.NE.FTZ.AND P0, PT, R12, RZ, PT ;  /* 0x000000ff0c00720b */ /* 0x000fe20003f15000 */
[----:B------:R-:W-:Y:S01]  /*20470*/  IMAD.MOV.U32 R7, RZ, RZ, RZ ;  /* 0x000000ffff077224 */ /* 0x000fe200078e00ff */
[----:B------:R-:W2:Y:S08]  /*20480*/  @P2 MUFU.LG2 R6, R15 ;  /* 0x0000000f00062308 */ /* 0x000eb00000000c00 */
[----:B------:R-:W4:Y:S08]  /*20490*/  @P3 MUFU.LG2 R8, R8 ;  /* 0x0000000800083308 */ /* 0x000f300000000c00 */
[----:B------:R-:W5:Y:S01]  /*204a0*/  @P0 MUFU.RCP R7, R12 ;  /* 0x0000000c00070308 */ /* 0x000f620000001000 */
[----:B------:R-:W-:Y:S01]  /*204b0*/  @P2 FMUL.FTZ R4, R2, 0.69314718246459960938 ;  /* 0x3f31721802042820 */ /* 0x000fe20000410000 */
[----:B--2---:R-:W-:Y:S01]  /*204c0*/  @P2 FMUL.FTZ R5, R6, 0.69314718246459960938 ;  /* 0x3f31721806052820 */ /* 0x004fe20000410000 */
[----:B------:R-:W-:Y:S01]  /*204d0*/  @P3 FMUL.FTZ R2, R2, 0.69314718246459960938 ;  /* 0x3f31721802023820 */ /* 0x000fe20000410000 */
[----:B------:R-:W-:-:S02]  /*204e0*/  IMAD.MOV.U32 R88, RZ, RZ, -0x800000 ;  /* 0xff800000ff587424 */ /* 0x000fc400078e00ff */
[----:B------:R-:W-:Y:S02]  /*204f0*/  IMAD.MOV.U32 R89, RZ, RZ, -0x800000 ;  /* 0xff800000ff597424 */ /* 0x000fe400078e00ff */
[----:B----4-:R-:W-:Y:S01]  /*20500*/  @P3 FMUL.FTZ R11, R8, 0.69314718246459960938 ;  /* 0x3f317218080b3820 */ /* 0x010fe20000410000 */
[----:B------:R-:W-:-:S01]  /*20510*/  @P2 FFMA.FTZ R88, R4, R3, R5 ;  /* 0x0000000304582223 */ /* 0x000fc20000010005 */
[----:B---3--:R-:W-:Y:S02]  /*20520*/  FMUL.FTZ R3, R9, R10 ;  /* 0x0000000a09037220 */ /* 0x008fe40000410000 */
[----:B------:R-:W-:-:S01]  /*20530*/  @P3 FFMA.FTZ R89, R2, R0, R11 ;  /* 0x0000000002593223 */ /* 0x000fc2000001000b */
[----:B-----5:R-:W-:Y:S01]  /*20540*/  FMUL.FTZ R7, R7, R10 ;  /* 0x0000000a07077220 */ /* 0x020fe20000410000 */
[----:B------:R-:W-:Y:S02]  /*20550*/  WARPGROUP.DEPBAR.LE gsb0, 0x0 ;  /* 0x00008000000079c5 */ /* 0x000fe40000010000 */
[----:B------:R-:W-:Y:S05]  /*20560*/  @!P1 BRA `(.L_x_2456) ;  /* 0x0000000000049947 */ /* 0x000fea0003800000 */
[----:B------:R-:W-:Y:S01]  /*20570*/  BPT.TRAP 0x1 ;  /* 0x000000040000795c */ /* 0x000fe20000300000 */
.L_x_2456:
        /* <DEDUP_REMOVED lines=62> */
[----:B-1----:R-:W-:Y:S01]  /*20960*/  FMUL.FTZ R103, R83, R7 ;  /* 0x0000000753677220 */ /* 0x002fe20000410000 */
[----:B------:R-:W-:-:S02]  /*20970*/  SEL R231, R231, RZ, P1 ;  /* 0x000000ffe7e77207 */ /* 0x000fc40000800000 */
[----:B--2---:R-:W-:Y:S01]  /*20980*/  R2UR UR4, R2 ;  /* 0x00000000020472ca */ /* 0x004fe200000e0000 */
[----:B------:R-:W-:Y:S02]  /*20990*/  VIADD R2, R13, 0x2e860 ;  /* 0x0002e8600d027836 */ /* 0x000fe40000000000 */
[----:B------:R-:W-:-:S10]  /*209a0*/  FMUL.FTZ R13, R25, R3 ;  /* 0x00000003190d7220 */ /* 0x000fd40000410000 */
[----:B------:R-:W-:Y:S01]  /*209b0*/  IMAD.U32 R5, RZ, RZ, UR4 ;  /* 0x00000004ff057e24 */ /* 0x000fe2000f8e00ff */
[----:B---3--:R-:W-:Y:S01]  /*209c0*/  R2UR UR4, R0 ;  /* 0x00000000000472ca */ /* 0x008fe200000e0000 */
[----:B------:R-:W-:-:S03]  /*209d0*/  FMUL.FTZ R0, R24, R3 ;  /* 0x0000000318007220 */ /* 0x000fc60000410000 */
[----:B------:R-:W-:Y:S01]  /*209e0*/  PRMT R2, R5, 0x654, R2 ;  /* 0x0000065405027816 */ /* 0x000fe20000000002 */
[-C--:B------:R-:W-:Y:S01]  /*209f0*/  FMUL.FTZ R5, R64, R3.reuse ;  /* 0x0000000340057220 */ /* 0x080fe20000410000 */
[-C--:B------:R-:W-:Y:S01]  /*20a00*/  FMUL.FTZ R64, R69, R3.reuse ;  /* 0x0000000345407220 */ /* 0x080fe20000410000 */
[----:B------:R-:W-:Y:S01]  /*20a10*/  FMUL.FTZ R69, R68, R3 ;  /* 0x0000000344457220 */ /* 0x000fe20000410000 */
[----:B------:R1:W-:Y:S01]  /*20a20*/  SYNCS.ARRIVE.TRANS64.RED.A1T0 RZ, [R2+URZ], RZ ;  /* 0x000000ff02ff79a7 */ /* 0x0003e2000810043f */
[----:B------:R-:W-:Y:S01]  /*20a30*/  SEL R3, RZ, 0x1, P1 ;  /* 0x00000001ff037807 */ /* 0x000fe20000800000 */
[----:B------:R-:W-:-:S03]  /*20a40*/  FMUL.FTZ R68, R34, R7 ;  /* 0x0000000722447220 */ /* 0x000fc60000410000 */
[----:B------:R-:W-:Y:S01]  /*20a50*/  UIADD3 UR4, UR4, 0x1, URZ ;  /* 0x0000000104047890 */ /* 0x000fe2000fffe03f */
[----:B------:R-:W-:-:S05]  /*20a60*/  LOP3.LUT R232, R232, R3, RZ, 0x3c, !PT ;  /* 0x00000003e8e87212 */ /* 0x000fca00078e3cff */
[----:B-1----:R-:W-:-:S05]  /*20a70*/  IMAD.U32 R2, RZ, RZ, UR4 ;  /* 0x00000004ff027e24 */ /* 0x002fca000f8e00ff */
[----:B------:R1:W-:Y:S02]  /*20a80*/  STL [R1+0x90], R2 ;  /* 0x0000900201007387 */ /* 0x0003e40000100800 */
.L_x_2389:
[----:B------:R-:W2:Y:S01]  /*20a90*/  LDL R126, [R1+0x60] ;  /* 0x00006000017e7983 */ /* 0x000ea20000100800 */
[----:B------:R-:W-:Y:S05]  /*20aa0*/  WARPSYNC.ALL ;  /* 0x0000000000007948 */ /* 0x000fea0003800000 */
[----:B--2---:R-:W-:Y:S01]  /*20ab0*/  VIADD R95, R126, 0x40 ;  /* 0x000000407e5f7836 */ /* 0x004fe20000000000 */
[----:B------:R-:W2:Y:S01]  /*20ac0*/  LDL R128, [R1+0x7c] ;  /* 0x00007c0001807983 */ /* 0x000ea20000100800 */
[----:B------:R-:W1:Y:S01]  /*20ad0*/  S2UR UR5, SR_CgaCtaId ;  /* 0x00000000000579c3 */ /* 0x000e620000008800 */
[----:B------:R-:W-:Y:S01]  /*20ae0*/  UMOV UR4, 0x400 ;  /* 0x0000040000047882 */ /* 0x000fe20000000000 */
[----:B------:R-:W-:Y:S01]  /*20af0*/  BSSY B0, `(.L_x_2457) ;  /* 0x000041c000007945 */ /* 0x000fe20003800000 */
[----:B-1----:R-:W-:Y:S01]  /*20b00*/  IMAD.U32 R2, RZ, RZ, UR5 ;  /* 0x00000005ff027e24 */ /* 0x002fe2000f8e00ff */
[----:B------:R-:W-:-:S04]  /*20b10*/  ULEA UR4, UR5, UR4, 0x18 ;  /* 0x0000000405047291 */ /* 0x000fc8000f8ec03f */
[----:B------:R1:W-:Y:S02]  /*20b20*/  STL [R1+0x58], R2 ;  /* 0x0000580201007387 */ /* 0x0003e40000100800 */
[----:B------:R-:W-:Y:S01]  /*20b30*/  IMAD.U32 R16, RZ, RZ, UR4 ;  /* 0x00000004ff107e24 */ /* 0x000fe2000f8e00ff */
[----:B------:R-:W-:Y:S06]  /*20b40*/  BAR.SYNC.DEFER_BLOCKING 0x5, 0x180 ;  /* 0x0146000000007b1d */ /* 0x000fec0000010000 */
[----:B------:R1:W3:Y:S02]  /*20b50*/  LDS.128 R24, [R16+0x2e8d0] ;  /* 0x02e8d00010187984 */ /* 0x0002e40000000c00 */
[----:B------:R-:W-:Y:S06]  /*20b60*/  BAR.ARV 0x4, 0x180 ;  /* 0x0106000000007b1d */ /* 0x000fec0000002000 */
[----:B--2---:R-:W-:-:S13]  /*20b70*/  ISETP.NE.AND P1, PT, R128, RZ, PT ;  /* 0x000000ff8000720c */ /* 0x004fda0003f25270 */
[----:B------:R-:W2:Y:S02]  /*20b80*/  @!P1 LDC R128, c[0x0][0xad4] ;  /* 0x0002b500ff809b82 */ /* 0x000ea40000000800 */
[----:B--2---:R1:W-:Y:S01]  /*20b90*/  @!P1 STL [R1+0x7c], R128 ;  /* 0x00007c8001009387 */ /* 0x0043e20000100800 */
[----:B---3--:R-:W-:Y:S05]  /*20ba0*/  @P0 BRA `(.L_x_2458) ;  /* 0x0000003000e80947 */ /* 0x008fea0003800000 */
[----:B------:R-:W2:Y:S01]  /*20bb0*/  LDL R8, [R1+0x9c] ;  /* 0x00009c0001087983 */ /* 0x000ea20000100800 */
[----:B------:R-:W-:Y:S01]  /*20bc0*/  ULDC.64 UR4, c[0x4][0x38] ;  /* 0x01000e0000047ab9 */ /* 0x000fe20000000a00 */
[----:B------:R-:W1:Y:S01]  /*20bd0*/  S2R R14, SR_TID.X ;  /* 0x00000000000e7919 */ /* 0x000e620000002100 */
[----:B------:R-:W3:Y:S01]  /*20be0*/  S2R R3, SR_SWINHI ;  /* 0x0000000000037919 */ /* 0x000ee20000002f00 */
[----:B------:R-:W-:Y:S01]  /*20bf0*/  ULDC.64 UR6, c[0x0][0x208] ;  /* 0x0000820000067ab9 */ /* 0x000fe20000000a00 */
[----:B-1----:R-:W-:Y:S01]  /*20c00*/  IMAD.SHL.U32 R2, R14, 0x4, RZ ;  /* 0x000000040e027824 */ /* 0x002fe200078e00ff */
[----:B------:R-:W-:Y:S02]  /*20c10*/  MOV R72, R16 ;  /* 0x0000001000487202 */ /* 0x000fe40000000f00 */
[----:B---3--:R-:W-:Y:S02]  /*20c20*/  MOV R73, R3 ;  /* 0x0000000300497202 */ /* 0x008fe40000000f00 */
[----:B------:R-:W-:-:S04]  /*20c30*/  LOP3.LUT R2, R2, 0xc, RZ, 0xc0, !PT ;  /* 0x0000000c02027812 */ /* 0x000fc800078ec0ff */
[----:B------:R-:W-:-:S05]  /*20c40*/  IADD3 R6, P0, R2, UR4, RZ ;  /* 0x0000000402067c10 */ /* 0x000fca000ff1e0ff */
[----:B------:R-:W-:Y:S01]  /*20c50*/  IMAD.X R7, RZ, RZ, UR5, P0 ;  /* 0x00000005ff077e24 */ /* 0x000fe200080e06ff */
[----:B------:R-:W-:-:S04]  /*20c60*/  LOP3.LUT P0, R2, R14, 0x3, RZ, 0xc0, !PT ;  /* 0x000000030e027812 */ /* 0x000fc8000780c0ff */
[----:B------:R1:W5:Y:S01]  /*20c70*/  LDG.E.CONSTANT R24, desc[UR6][R6.64] ;  /* 0x0000000606187981 */ /* 0x000362000c1e9900 */
[----:B------:R-:W-:-:S04]  /*20c80*/  ISETP.EQ.OR P0, PT, R2, 0x3, !P0 ;  /* 0x000000030200780c */ /* 0x000fc80004702670 */
[----:B------:R-:W-:Y:S02]  /*20c90*/  SEL R3, R0, R13, P0 ;  /* 0x0000000d00037207 */ /* 0x000fe40000000000 */
[----:B------:R-:W-:Y:S02]  /*20ca0*/  SEL R0, R13, R0, P0 ;  /* 0x000000000d007207 */ /* 0x000fe40000000000 */
[----:B------:R-:W-:Y:S02]  /*20cb0*/  SEL R13, R4, R9, P0 ;  /* 0x00000009040d7207 */ /* 0x000fe40000000000 */
[----:B------:R-:W-:Y:S01]  /*20cc0*/  SEL R4, R9, R4, P0 ;  /* 0x0000000409047207 */ /* 0x000fe20000000000 */
[----:B------:R-:W-:Y:S01]  /*20cd0*/  UMOV UR4, 0xffffffff ;  /* 0xffffffff00047882 */ /* 0x000fe20000000000 */
[----:B--2---:R-:W-:-:S03]  /*20ce0*/  IMAD.WIDE R34, R8, 0x2, R72 ;  /* 0x0000000208227825 */ /* 0x004fc600078e0248 */
[C---:B------:R-:W-:Y:S02]  /*20cf0*/  IADD3 R99, P5, R34.reuse, 0x4060, RZ ;  /* 0x0000406022637810 */ /* 0x040fe40007fbe0ff */
[C---:B------:R-:W-:Y:S02]  /*20d00*/  IADD3 R33, P1, R34.reuse, 0x4040, RZ ;  /* 0x0000404022217810 */ /* 0x040fe40007f3e0ff */
[----:B------:R-:W-:Y:S02]  /*20d10*/  LOP3.LUT R98, R99, 0x380, RZ, 0xc0, !PT ;  /* 0x0000038063627812 */ /* 0x000fe400078ec0ff */
[----:B------:R-:W-:Y:S02]  /*20d20*/  LOP3.LUT R32, R33, 0x380, RZ, 0xc0, !PT ;  /* 0x0000038021207812 */ /* 0x000fe400078ec0ff */
[----:B-1----:R-:W-:Y:S02]  /*20d30*/  IADD3 R7, P3, R34, 0x4000, RZ ;  /* 0x0000400022077810 */ /* 0x002fe40007f7e0ff */
[----:B------:R-:W-:-:S02]  /*20d40*/  SHF.R.U64 R98, R98, 0x3, RZ ;  /* 0x0000000362627819 */ /* 0x000fc400000012ff */
[----:B------:R-:W-:Y:S02]  /*20d50*/  SHF.R.U64 R32, R32, 0x3, RZ ;  /* 0x0000000320207819 */ /* 0x000fe400000012ff */
[----:B------:R-:W-:Y:S02]  /*20d60*/  LOP3.LUT R20, R7, 0x380, RZ, 0xc0, !PT ;  /* 0x0000038007147812 */ /* 0x000fe400078ec0ff */
[----:B------:R-:W-:Y:S01]  /*20d70*/  LOP3.LUT R98, R98, R99, RZ, 0x3c, !PT ;  /* 0x0000006362627212 */ /* 0x000fe200078e3cff */
[--C-:B------:R-:W-:Y:S01]  /*20d80*/  IMAD.X R99, RZ, RZ, R35.reuse, P5 ;  /* 0x000000ffff637224 */ /* 0x100fe200028e0623 */
[----:B------:R-:W-:Y:S01]  /*20d90*/  LOP3.LUT R32, R32, R33, RZ, 0x3c, !PT ;  /* 0x0000002120207212 */ /* 0x000fe200078e3cff */
[----:B------:R-:W-:Y:S01]  /*20da0*/  IMAD.X R33, RZ, RZ, R35, P1 ;  /* 0x000000ffff217224 */ /* 0x000fe200008e0623 */
[----:B------:R-:W-:Y:S02]  /*20db0*/  SHF.R.U64 R20, R20, 0x3, RZ ;  /* 0x0000000314147819 */ /* 0x000fe400000012ff */
[----:B------:R-:W-:-:S02]  /*20dc0*/  IADD3 R31, P2, R34, 0x4020, RZ ;  /* 0x00004020221f7810 */ /* 0x000fc40007f5e0ff */
[C---:B------:R-:W-:Y:S02]  /*20dd0*/  IADD3 R21, P4, R34.reuse, 0x60, RZ ;  /* 0x0000006022157810 */ /* 0x040fe40007f9e0ff */
[C---:B------:R-:W-:Y:S02]  /*20de0*/  IADD3 R15, P5, R34.reuse, 0x40, RZ ;  /* 0x00000040220f7810 */ /* 0x040fe40007fbe0ff */
[----:B------:R-:W-:Y:S02]  /*20df0*/  IADD3 R9, P1, R34, 0x20, RZ ;  /* 0x0000002022097810 */ /* 0x000fe40007f3e0ff */
[----:B------:R-:W-:Y:S02]  /*20e00*/  LOP3.LUT R20, R20, R7, RZ, 0x3c, !PT ;  /* 0x0000000714147212 */ /* 0x000fe400078e3cff */
[----:B------:R-:W-:Y:S02]  /*20e10*/  LOP3.LUT R30, R31, 0x380, RZ, 0xc0, !PT ;  /* 0x000003801f1e7812 */ /* 0x000fe400078ec0ff */
[----:B------:R-:W-:-:S02]  /*20e20*/  LOP3.LUT R14, R21, 0x380, RZ, 0xc0, !PT ;  /* 0x00000380150e7812 */ /* 0x000fc400078ec0ff */
[----:B------:R-:W-:Y:S02]  /*20e30*/  LOP3.LUT R8, R15, 0x380, RZ, 0xc0, !PT ;  /* 0x000003800f087812 */ /* 0x000fe400078ec0ff */
[----:B------:R-:W-:Y:S02]  /*20e40*/  LOP3.LUT R6, R9, 0x380, RZ, 0xc0, !PT ;  /* 0x0000038009067812 */ /* 0x000fe400078ec0ff */
[----:B------:R-:W-:Y:S02]  /*20e50*/  LOP3.LUT R7, R34, 0x380, RZ, 0xc0, !PT ;  /* 0x0000038022077812 */ /* 0x000fe400078ec0ff */
        /* <DEDUP_REMOVED lines=22> */
[----:B0-----:R-:W-:Y:S01]  /*20fc0*/  MOV R105, R6 ;  /* 0x0000000600697202 */ /* 0x001fe20000000f00 */
[----:B------:R-:W-:Y:S06]  /*20fd0*/  BRA.DIV UR4, `(.L_x_2459) ;  /* 0x000000c204fc7947 */ /* 0x000fec000b800000 */
        /* <DEDUP_REMOVED lines=13> */
[----:B------:R-:W-:Y:S02]  /*210b0*/  SEL R112, R81, R112, P0 ;  /* 0x0000007051707207 */ /* 0x000fe40000000000 */
[----:B------:R-:W-:Y:S01]  /*210c0*/  SEL R71, R76, R85, P0 ;  /* 0x000000554c477207 */ /* 0x000fe20000000000 */
[----:B------:R-:W-:Y:S01]  /*210d0*/  SHFL.IDX PT, R51, R51, R24, 0x1c1f ;  /* 0x001c1f1833337589 */ /* 0x000fe200000e0000 */
[----:B------:R-:W-:Y:S02]  /*210e0*/  SEL R77, R87, R80, P0 ;  /* 0x00000050574d7207 */ /* 0x000fe40000000000 */
[----:B------:R-:W-:Y:S01]  /*210f0*/  LOP3.LUT R9, R24, 0x2, RZ, 0x3c, !PT ;  /* 0x0000000218097812 */ /* 0x000fe200078e3cff */
        /* <DEDUP_REMOVED lines=66> */
[----:B------:R1:W2:Y:S01]  /*21520*/  SHFL.IDX PT, R49, R100, R9, 0x1c1f ;  /* 0x001c1f0964317589 */ /* 0x0002a200000e0000 */
[----:B------:R-:W-:Y:S02]  /*21530*/  SEL R31, R82, R103, P0 ;  /* 0x00000067521f7207 */ /* 0x000fe40000000000 */
[----:B------:R-:W-:Y:S01]  /*21540*/  SEL R8, R103, R82, P0 ;  /* 0x0000005267087207 */ /* 0x000fe20000000000 */
[----:B------:R-:W3:Y:S01]  /*21550*/  SHFL.IDX PT, R53, R90, R9, 0x1c1f ;  /* 0x001c1f095a357589 */ /* 0x000ee200000e0000 */
[----:B------:R-:W-:Y:S02]  /*21560*/  SEL R29, R93, R10, P0 ;  /* 0x0000000a5d1d7207 */ /* 0x000fe40000000000 */
[----:B------:R-:W-:Y:S01]  /*21570*/  SEL R10, R10, R93, P0 ;  /* 0x0000005d0a0a7207 */ /* 0x000fe20000000000 */
[----:B------:R-:W-:Y:S01]  /*21580*/  SHFL.IDX PT, R82, R83, R24, 0x1c1f ;  /* 0x001c1f1853527589 */ /* 0x000fe200000e0000 */
[----:B0-----:R-:W-:-:S02]  /*21590*/  SEL R3, R5, R4, P0 ;  /* 0x0000000405037207 */ /* 0x001fc40000000000 */
[----:B-1----:R-:W-:Y:S01]  /*215a0*/  SEL R100, R6, R7, P0 ;  /* 0x0000000706647207 */ /* 0x002fe20000000000 */
[----:B------:R-:W0:Y:S01]  /*215b0*/  SHFL.IDX PT, R70, R70, R9, 0x1c1f ;  /* 0x001c1f0946467589 */ /* 0x000e2200000e0000 */
        /* <DEDUP_REMOVED lines=12> */
[----:B--2---:R-:W-:Y:S02]  /*21680*/  SEL R103, R46, R49, P0 ;  /* 0x000000312e677207 */ /* 0x004fe40000000000 */
[----:B------:R-:W-:Y:S01]  /*21690*/  SEL R7, R49, R46, P0 ;  /* 0x0000002e31077207 */ /* 0x000fe20000000000 */
[----:B------:R-:W-:Y:S01]  /*216a0*/  SHFL.IDX PT, R85, R85, R24, 0x1c1f ;  /* 0x001c1f1855557589 */ /* 0x000fe200000e0000 */
[----:B------:R-:W-:-:S02]  /*216b0*/  SEL R20, R51, R52, P0 ;  /* 0x0000003433147207 */ /* 0x000fc40000000000 */
[----:B------:R-:W-:Y:S01]  /*216c0*/  SEL R4, R52, R51, P0 ;  /* 0x0000003334047207 */ /* 0x000fe20000000000 */
[----:B------:R-:W-:Y:S01]  /*216d0*/  SHFL.IDX PT, R91, R65, R24, 0x1c1f ;  /* 0x001c1f18415b7589 */ /* 0x000fe200000e0000 */
[----:B---3--:R-:W-:Y:S02]  /*216e0*/  SEL R21, R50, R53, P0 ;  /* 0x0000003532157207 */ /* 0x008fe40000000000 */
[----:B------:R-:W-:Y:S01]  /*216f0*/  SEL R45, R53, R50, P0 ;  /* 0x00000032352d7207 */ /* 0x000fe20000000000 */
[----:B------:R-:W1:Y:S01]  /*21700*/  SHFL.IDX PT, R76, R76, R9, 0x1c1f ;  /* 0x001c1f094c4c7589 */ /* 0x000e6200000e0000 */
[----:B------:R-:W-:Y:S02]  /*21710*/  SEL R46, R57, R62, P0 ;  /* 0x0000003e392e7207 */ /* 0x000fe40000000000 */
[----:B------:R-:W-:Y:S01]  /*21720*/  SEL R48, R62, R57, P0 ;  /* 0x000000393e307207 */ /* 0x000fe20000000000 */
[----:B------:R-:W2:Y:S01]  /*21730*/  SHFL.IDX PT, R75, R112, R9, 0x1c1f ;  /* 0x001c1f09704b7589 */ /* 0x000ea200000e0000 */
[----:B------:R-:W-:-:S02]  /*21740*/  SEL R47, R55, R60, P0 ;  /* 0x0000003c372f7207 */ /* 0x000fc40000000000 */
[----:B------:R-:W-:Y:S01]  /*21750*/  SEL R49, R60, R55, P0 ;  /* 0x000000373c317207 */ /* 0x000fe20000000000 */
[----:B------:R-:W3:Y:S01]  /*21760*/  SHFL.IDX PT, R80, R80, R9, 0x1c1f ;  /* 0x001c1f0950507589 */ /* 0x000ee200000e0000 */
[----:B------:R-:W-:Y:S02]  /*21770*/  SEL R52, R68, R69, P0 ;  /* 0x0000004544347207 */ /* 0x000fe40000000000 */
[----:B------:R-:W-:Y:S01]  /*21780*/  SEL R44, R61, R66, P0 ;  /* 0x000000423d2c7207 */ /* 0x000fe20000000000 */
[----:B------:R-:W4:Y:S01]  /*21790*/  SHFL.IDX PT, R84, R84, R9, 0x1c1f ;  /* 0x001c1f0954547589 */ /* 0x000f2200000e0000 */
[----:B------:R-:W-:Y:S02]  /*217a0*/  SEL R50, R66, R61, P0 ;  /* 0x0000003d42327207 */ /* 0x000fe40000000000 */
[----:B------:R-:W-:Y:S01]  /*217b0*/  SEL R51, R59, R64, P0 ;  /* 0x000000403b337207 */ /* 0x000fe20000000000 */
[----:B------:R-:W4:Y:S01]  /*217c0*/  SHFL.IDX PT, R83, R58, R9, 0x1c1f ;  /* 0x001c1f093a537589 */ /* 0x000f2200000e0000 */
[----:B------:R-:W-:-:S02]  /*217d0*/  SEL R53, R64, R59, P0 ;  /* 0x0000003b40357207 */ /* 0x000fc40000000000 */
[----:B------:R-:W-:Y:S01]  /*217e0*/  SEL R68, R69, R68, P0 ;  /* 0x0000004445447207 */ /* 0x000fe20000000000 */
[----:B------:R-:W4:Y:S01]  /*217f0*/  SHFL.IDX PT, R90, R54, R9, 0x1c1f ;  /* 0x001c1f09365a7589 */ /* 0x000f2200000e0000 */
[----:B0-----:R-:W-:Y:S02]  /*21800*/  SEL R55, R67, R70, P0 ;  /* 0x0000004643377207 */ /* 0x001fe40000000000 */
[----:B------:R-:W-:Y:S01]  /*21810*/  SEL R57, R70, R67, P0 ;  /* 0x0000004346397207 */ /* 0x000fe20000000000 */
[----:B------:R-:W0:Y:S01]  /*21820*/  SHFL.IDX PT, R87, R56, R9, 0x1c1f ;  /* 0x001c1f0938577589 */ /* 0x000e2200000e0000 */
[----:B-1----:R-:W-:Y:S02]  /*21830*/  SEL R111, R71, R76, P0 ;  /* 0x0000004c476f7207 */ /* 0x002fe40000000000 */
[----:B------:R-:W-:Y:S01]  /*21840*/  SEL R115, R76, R71, P0 ;  /* 0x000000474c737207 */ /* 0x000fe20000000000 */
[----:B------:R-:W1:Y:S01]  /*21850*/  SHFL.IDX PT, R42, R42, R9, 0x1c1f ;  /* 0x001c1f092a2a7589 */ /* 0x000e6200000e0000 */
[----:B--2---:R-:W-:-:S03]  /*21860*/  SEL R112, R75, R74, P0 ;  /* 0x0000004a4b707207 */ /* 0x004fc60000000000 */
[----:B------:R2:W-:Y:S01]  /*21870*/  SHFL.IDX PT, R92, R63, R24, 0x1c1f ;  /* 0x001c1f183f5c7589 */ /* 0x0005e200000e0000 */
[----:B---3--:R-:W-:Y:S02]  /*21880*/  SEL R113, R77, R80, P0 ;  /* 0x000000504d717207 */ /* 0x008fe40000000000 */
[----:B------:R-:W-:Y:S01]  /*21890*/  SEL R117, R80, R77, P0 ;  /* 0x0000004d50757207 */ /* 0x000fe20000000000 */
[----:B------:R-:W-:Y:S01]  /*218a0*/  SHFL.IDX PT, R41, R41, R24, 0x1c1f ;  /* 0x001c1f1829297589 */ /* 0x000fe200000e0000 */
[----:B----4-:R-:W-:Y:S02]  /*218b0*/  SEL R59, R81, R84, P0 ;  /* 0x00000054513b7207 */ /* 0x010fe40000000000 */
[----:B------:R-:W-:Y:S01]  /*218c0*/  SEL R61, R84, R81, P0 ;  /* 0x00000051543d7207 */ /* 0x000fe20000000000 */
[----:B------:R-:W-:Y:S01]  /*218d0*/  SHFL.IDX PT, R43, R43, R24, 0x1c1f ;  /* 0x001c1f182b2b7589 */ /* 0x000fe200000e0000 */
[----:B------:R-:W-:Y:S02]  /*218e0*/  SEL R58, R82, R83, P0 ;  /* 0x00000053523a7207 */ /* 0x000fe40000000000 */
[----:B------:R-:W-:Y:S01]  /*218f0*/  SEL R60, R83, R82, P0 ;  /* 0x00000052533c7207 */ /* 0x000fe20000000000 */
[----:B------:R-:W-:Y:S01]  /*21900*/  SHFL.IDX PT, R37, R37, R24, 0x1c1f ;  /* 0x001c1f1825257589 */ /* 0x000fe200000e0000 */
[----:B--2---:R-:W-:-:S02]  /*21910*/  SEL R63, R85, R90, P0 ;  /* 0x0000005a553f7207 */ /* 0x004fc40000000000 */
[----:B------:R-:W-:Y:S01]  /*21920*/  SEL R65, R90, R85, P0 ;  /* 0x000000555a417207 */ /* 0x000fe20000000000 */
[----:B------:R-:W-:Y:S01]  /*21930*/  SHFL.IDX PT, R39, R39, R24, 0x1c1f ;  /* 0x001c1f1827277589 */ /* 0x000fe200000e0000 */
[----:B0-----:R-:W-:Y:S02]  /*21940*/  SEL R62, R86, R87, P0 ;  /* 0x00000057563e7207 */ /* 0x001fe40000000000 */
[----:B------:R-:W-:Y:S01]  /*21950*/  SEL R64, R87, R86, P0 ;  /* 0x0000005657407207 */ /* 0x000fe20000000000 */
[----:B------:R-:W-:Y:S01]  /*21960*/  SHFL.IDX PT, R33, R33, R24, 0x1c1f ;  /* 0x001c1f1821217589 */ /* 0x000fe200000e0000 */
[----:B-1----:R-:W-:Y:S02]  /*21970*/  SEL R67, R91, R42, P0 ;  /* 0x0000002a5b437207 */ /* 0x002fe40000000000 */
[----:B------:R-:W-:Y:S01]  /*21980*/  SEL R69, R42, R91, P0 ;  /* 0x0000005b2a457207 */ /* 0x000fe20000000000 */
[----:B------:R-:W-:Y:S01]  /*21990*/  SHFL.IDX PT, R35, R35, R24, 0x1c1f ;  /* 0x001c1f1823237589 */ /* 0x000fe200000e0000 */
[----:B------:R-:W-:-:S03]  /*219a0*/  IMAD.MOV.U32 R91, RZ, RZ, RZ ;  /* 0x000000ffff5b7224 */ /* 0x000fc600078e00ff */
[----:B------:R0:W1:Y:S04]  /*219b0*/  SHFL.IDX PT, R79, R108, R9, 0x1c1f ;  /* 0x001c1f096c4f7589 */ /* 0x00006800000e0000 */
[----:B------:R-:W2:Y:S04]  /*219c0*/  SHFL.IDX PT, R93, R38, R9, 0x1c1f ;  /* 0x001c1f09265d7589 */ /* 0x000ea800000e0000 */
[----:B------:R-:W3:Y:S01]  /*219d0*/  SHFL.IDX PT, R34, R34, R9, 0x1c1f ;  /* 0x001c1f0922227589 */ /* 0x000ee200000e0000 */
[----:B0-----:R-:W-:-:S03]  /*219e0*/  SEL R108, R74, R75, P0 ;  /* 0x0000004b4a6c7207 */ /* 0x001fc60000000000 */
[----:B------:R-:W0:Y:S04]  /*219f0*/  SHFL.IDX PT, R32, R32, R9, 0x1c1f ;  /* 0x001c1f0920207589 */ /* 0x000e2800000e0000 */
[----:B------:R-:W4:Y:S04]  /*21a00*/  SHFL.IDX PT, R36, R36, R9, 0x1c1f ;  /* 0x001c1f0924247589 */ /* 0x000f2800000e0000 */
[----:B------:R-:W4:Y:S04]  /*21a10*/  SHFL.IDX PT, R30, R30, R9, 0x1c1f ;  /* 0x001c1f091e1e7589 */ /* 0x000f2800000e0000 */
[----:B------:R-:W4:Y:S01]  /*21a20*/  SHFL.IDX PT, R40, R40, R9, 0x1c1f ;  /* 0x001c1f0928287589 */ /* 0x000f2200000e0000 */
[----:B-1----:R-:W-:-:S02]  /*21a30*/  SEL R54, R78, R79, P0 ;  /* 0x0000004f4e367207 */ /* 0x002fc40000000000 */
[----:B------:R-:W-:Y:S01]  /*21a40*/  SEL R56, R79, R78, P0 ;  /* 0x0000004e4f387207 */ /* 0x000fe20000000000 */
[----:B------:R-:W1:Y:S01]  /*21a50*/  SHFL.IDX PT, R28, R28, R9, 0x1c1f ;  /* 0x001c1f091c1c7589 */ /* 0x000e6200000e0000 */
[----:B--2---:R-:W-:-:S03]  /*21a60*/  SEL R66, R92, R93, P0 ;  /* 0x0000005d5c427207 */ /* 0x004fc60000000000 */
[----:B------:R-:W2:Y:S01]  /*21a70*/  SHFL.IDX PT, R10, R10, R9, 0x1c1f ;  /* 0x001c1f090a0a7589 */ /* 0x000ea200000e0000 */
[----:B---3--:R-:W-:Y:S02]  /*21a80*/  SEL R71, R43, R34, P0 ;  /* 0x000000222b477207 */ /* 0x008fe40000000000 */
[----:B------:R-:W-:Y:S01]  /*21a90*/  SEL R75, R34, R43, P0 ;  /* 0x0000002b224b7207 */ /* 0x000fe20000000000 */
[----:B------:R-:W3:Y:S01]  /*21aa0*/  SHFL.IDX PT, R14, R8, R9, 0x1c1f ;  /* 0x001c1f09080e7589 */ /* 0x000ee200000e0000 */
[----:B0-----:R-:W-:Y:S02]  /*21ab0*/  SEL R70, R41, R32, P0 ;  /* 0x0000002029467207 */ /* 0x001fe40000000000 */
[----:B------:R-:W-:Y:S01]  /*21ac0*/  SEL R74, R32, R41, P0 ;  /* 0x00000029204a7207 */ /* 0x000fe20000000000 */
[----:B------:R-:W0:Y:S01]  /*21ad0*/  SHFL.IDX PT, R2, R31, R24, 0x1c1f ;  /* 0x001c1f181f027589 */ /* 0x000e2200000e0000 */
[----:B----4-:R-:W-:Y:S02]  /*21ae0*/  SEL R77, R39, R36, P0 ;  /* 0x00000024274d7207 */ /* 0x010fe40000000000 */
[----:B------:R-:W-:Y:S01]  /*21af0*/  SEL R83, R36, R39, P0 ;  /* 0x0000002724537207 */ /* 0x000fe20000000000 */
[----:B------:R4:W0:Y:S01]  /*21b00*/  SHFL.IDX PT, R29, R29, R24, 0x1c1f ;  /* 0x001c1f181d1d7589 */ /* 0x00082200000e0000 */
[----:B------:R-:W-:-:S02]  /*21b10*/  SEL R76, R37, R30, P0 ;  /* 0x0000001e254c7207 */ /* 0x000fc40000000000 */
[----:B------:R-:W-:Y:S02]  /*21b20*/  SEL R82, R30, R37, P0 ;  /* 0x000000251e527207 */ /* 0x000fe40000000000 */
[----:B------:R-:W-:Y:S02]  /*21b30*/  SEL R85, R35, R40, P0 ;  /* 0x0000002823557207 */ /* 0x000fe40000000000 */
[----:B------:R-:W-:Y:S02]  /*21b40*/  SEL R87, R40, R35, P0 ;  /* 0x0000002328577207 */ /* 0x000fe40000000000 */
[----:B-1----:R-:W-:Y:S02]  /*21b50*/  SEL R84, R33, R28, P0 ;  /* 0x0000001c21547207 */ /* 0x002fe40000000000 */
[----:B----4-:R-:W-:Y:S02]  /*21b60*/  SEL R24, R93, R92, P0 ;  /* 0x0000005c5d187207 */ /* 0x010fe40000000000 */
[----:B--2---:R-:W-:-:S07]  /*21b70*/  SEL R86, R28, R33, P0 ;  /* 0x000000211c567207 */ /* 0x004fce0000000000 */
.L_x_2716:
[----:B------:R-:W2:Y:S04]  /*21b80*/  LDL.LU R92, [R1+0x80] ;  /* 0x00008000015c7983 */ /* 0x000ea80000300800 */
[----:B------:R-:W4:Y:S01]  /*21b90*/  LDL.LU R90, [R1+0x84] ;  /* 0x00008400015a7983 */ /* 0x000f220000300800 */
[----:B------:R-:W-:Y:S05]  /*21ba0*/  WARPSYNC.ALL ;  /* 0x0000000000007948 */ /* 0x000fea0003800000 */
[----:B0-----:R-:W-:Y:S01]  /*21bb0*/  SEL R79, R29, R10, P0 ;  /* 0x0000000a1d4f7207 */ /* 0x001fe20000000000 */
[----:B------:R-:W-:Y:S01]  /*21bc0*/  ULDC.64 UR6, c[0x0][0xc08] ;  /* 0x0003020000067ab9 */ /* 0x000fe20000000a00 */
[----:B------:R-:W-:Y:S01]  /*21bd0*/  SEL R81, R10, R29, P0 ;  /* 0x0000001d0a517207 */ /* 0x000fe20000000000 */
[----:B------:R-:W-:Y:S01]  /*21be0*/  ULDC.64 UR4, c[0x0][0xc00] ;  /* 0x0003000000047ab9 */ /* 0x000fe20000000a00 */
[----:B---3--:R-:W-:Y:S01]  /*21bf0*/  SEL R78, R2, R14, P0 ;  /* 0x0000000e024e7207 */ /* 0x008fe20000000000 */
[----:B------:R-:W-:Y:S01]  /*21c00*/  ULDC.64 UR8, c[0x0][0x208] ;  /* 0x0000820000087ab9 */ /* 0x000fe20000000a00 */
[----:B------:R-:W-:-:S02]  /*21c10*/  SEL R80, R14, R2, P0 ;  /* 0x000000020e507207 */ /* 0x000fc40000000000 */
        /* <DEDUP_REMOVED lines=46> */
[----:B------:R-:W-:Y:S02]  /*21f00*/  ISETP.NE.AND.EX P3, PT, RZ, UR7, PT, P3 ;  /* 0x00000007ff007c0c */ /* 0x000fe4000bf65330 */
[----:B------:R-:W-:Y:S01]  /*21f10*/  ISETP.NE.AND.EX P0, PT, RZ, UR5, PT, P0 ;  /* 0x00000005ff007c0c */ /* 0x000fe2000bf05300 */
[----:B-1----:R-:W-:-:S05]  /*21f20*/  IMAD.MOV.U32 R14, RZ, RZ, 0x9b8 ;  /* 0x000009b8ff0e7424 */ /* 0x002fca00078e00ff */
[----:B------:R-:W-:-:S04]  /*21f30*/  SEL R14, R14, 0x978, P2 ;  /* 0x000009780e0e7807 */ /* 0x000fc80001000000 */
[----:B------:R1:W3:Y:S08]  /*21f40*/  LDC.64 R8, c[0x0][R14+0x220] ;  /* 0x000088000e087b82 */ /* 0x0002f00000000a00 */
[----:B------:R1:W0:Y:S08]  /*21f50*/  LDC.64 R10, c[0x0][R14+0x218] ;  /* 0x000086000e0a7b82 */ /* 0x0002300000000a00 */
[----:B------:R1:W0:Y:S01]  /*21f60*/  LDC.64 R12, c[0x0][R14+0x228] ;  /* 0x00008a000e0c7b82 */ /* 0x0002220000000a00 */
[----:B--2---:R-:W-:-:S04]  /*21f70*/  IADD3 R28, P1, R92, UR4, RZ ;  /* 0x000000045c1c7c10 */ /* 0x004fc8000ff3e0ff */
[----:B----4-:R-:W-:Y:S02]  /*21f80*/  IADD3.X R29, R90, UR5, RZ, P1, !PT ;  /* 0x000000055a1d7c10 */ /* 0x010fe40008ffe4ff */
[----:B------:R-:W-:Y:S01]  /*21f90*/  @P3 IADD3 R30, P1, R92, UR6, RZ ;  /* 0x000000065c1e3c10 */ /* 0x000fe2000ff3e0ff */
[----:B------:R-:W-:Y:S02]  /*21fa0*/  ULDC UR6, c[0x0][0xa88] ;  /* 0x0002a20000067ab9 */ /* 0x000fe40000000800 */
[----:B------:R-:W-:Y:S01]  /*21fb0*/  IMAD.U32 R33, RZ, RZ, UR6 ;  /* 0x00000006ff217e24 */ /* 0x000fe2000f8e00ff */
[----:B------:R-:W-:Y:S01]  /*21fc0*/  @P3 IADD3.X R31, R90, UR7, RZ, P1, !PT ;  /* 0x000000075a1f3c10 */ /* 0x000fe20008ffe4ff */
[----:B------:R1:W5:Y:S01]  /*21fd0*/  @P0 LDG.E R91, desc[UR8][R28.64] ;  /* 0x000000081c5b0981 */ /* 0x000362000c1e1900 */
[----:B0-----:R-:W-:-:S03]  /*21fe0*/  ISETP.NE.AND P1, PT, R2, 0x1, PT ;  /* 0x000000010200780c */ /* 0x001fc60003f25270 */
[----:B------:R1:W5:Y:S01]  /*21ff0*/  @P3 LDG.E R33, desc[UR8][R30.64] ;  /* 0x000000081e213981 */ /* 0x000362000c1e1900 */
[----:B---3--:R-:W-:Y:S09]  /*22000*/  @P3 BRA `(.L_x_2460) ;  /* 0x0000000000143947 */ /* 0x008ff20003800000 */
[----:B------:R-:W-:Y:S05]  /*22010*/  @!P0 BRA `(.L_x_2460) ;  /* 0x0000000000108947 */ /* 0x000fea0003800000 */
[----:B------:R-:W-:Y:S02]  /*22020*/  ULDC.64 UR6, c[0x0][0x208] ;  /* 0x0000820000067ab9 */ /* 0x000fe40000000a00 */
[----:B-1----:R-:W2:Y:S04]  /*22030*/  LDG.E R30, desc[UR6][R28.64] ;  /* 0x000000061c1e7981 */ /* 0x002ea8000c1e1900 */
[----:B-----5:R-:W2:Y:S02]  /*22040*/  LDG.E R33, desc[UR6][R28.64+0x4] ;  /* 0x000004061c217981 */ /* 0x020ea4000c1e1900 */
[----:B--2---:R-:W-:-:S07]  /*22050*/  IMAD.IADD R33, R33, 0x1, -R30 ;  /* 0x0000000121217824 */ /* 0x004fce00078e0a1e */
.L_x_2460:
[----:B------:R-:W2:Y:S01]  /*22060*/  LDL R15, [R1+0x64] ;  /* 0x00006400010f7983 */ /* 0x000ea20000100800 */
[----:B------:R-:W-:Y:S01]  /*22070*/  ISETP.NE.U32.AND P0, PT, RZ, UR4, PT ;  /* 0x00000004ff007c0c */ /* 0x000fe2000bf05070 */
[----:B-1----:R-:W0:Y:S02]  /*22080*/  @P1 LDC R30, c[0x0][0xbec] ;  /* 0x0002fb00ff1e1b82 */ /* 0x002e240000000800 */
[----:B------:R-:W3:Y:S04]  /*22090*/  LDL.LU R28, [R1+0x78] ;  /* 0x00007800011c7983 */ /* 0x000ee80000300800 */
[----:B------:R-:W4:Y:S02]  /*220a0*/  LDL.LU R31, [R1+0x88] ;  /* 0x00008800011f7983 */ /* 0x000f240000300800 */
[----:B------:R-:W1:Y:S02]  /*220b0*/  @P1 LDC R39, c[0x0][0xbf0] ;  /* 0x0002fc00ff271b82 */ /* 0x000e640000000800 */
[----:B------:R-:W4:Y:S04]  /*220c0*/  LDL R32, [R1+0x6c] ;  /* 0x00006c0001207983 */ /* 0x000f280000100800 */
[----:B------:R-:W4:Y:S04]  /*220d0*/  LDL R98, [R1+0x50] ;  /* 0x0000500001627983 */ /* 0x000f280000100800 */
[----:B------:R-:W4:Y:S04]  /*220e0*/  LDL R94, [R1+0x8c] ;  /* 0x00008c00015e7983 */ /* 0x000f280000100800 */
[----:B------:R-:W4:Y:S01]  /*220f0*/  LDL R34, [R1+0x98] ;  /* 0x0000980001227983 */ /* 0x000f220000100800 */
[----:B------:R-:W-:-:S02]  /*22100*/  ISETP.NE.AND.EX P0, PT, RZ, UR5, PT, P0 ;  /* 0x00000005ff007c0c */ /* 0x000fc4000bf05300 */
[----:B-----5:R-:W-:Y:S01]  /*22110*/  SHF.R.S32.HI R92, RZ, 0x1f, R91 ;  /* 0x0000001fff5c7819 */ /* 0x020fe2000001145b */
[----:B------:R-:W-:Y:S01]  /*22120*/  IMAD R90, R33, R2, RZ ;  /* 0x00000002215a7224 */ /* 0x000fe200078e02ff */
[----:B------:R-:W-:Y:S01]  /*22130*/  ULDC.64 UR6, c[0x0][0x208] ;  /* 0x0000820000067ab9 */ /* 0x000fe20000000a00 */
[----:B--2---:R-:W-:Y:S02]  /*22140*/  IMAD.MOV.U32 R96, RZ, RZ, R15 ;  /* 0x000000ffff607224 */ /* 0x004fe400078e000f */
[----:B------:R-:W2:Y:S01]  /*22150*/  LDC.64 R14, c[0x0][R14+0x210] ;  /* 0x000084000e0e7b82 */ /* 0x000ea20000000a00 */
[----:B---3--:R-:W-:-:S07]  /*22160*/  SEL R93, R28, RZ, !P0 ;  /* 0x000000ff1c5d7207 */ /* 0x008fce0004000000 */
[----:B------:R-:W3:Y:S01]  /*22170*/  LDC.64 R28, c[0x0][0xba8] ;  /* 0x0002ea00ff1c7b82 */ /* 0x000ee20000000a00 */
[----:B----4-:R-:W-:Y:S01]  /*22180*/  SEL R31, R31, RZ, !P0 ;  /* 0x000000ff1f1f7207 */ /* 0x010fe20004000000 */
[----:B------:R-:W-:Y:S02]  /*22190*/  IMAD R9, R9, R93, RZ ;  /* 0x0000005d09097224 */ /* 0x000fe400078e02ff */
[----:B------:R-:W-:Y:S02]  /*221a0*/  IMAD.IADD R41, R32, 0x1, R98 ;  /* 0x0000000120297824 */ /* 0x000fe400078e0262 */
[----:B------:R-:W4:Y:S01]  /*221b0*/  S2R R32, SR_TID.X ;  /* 0x0000000000207919 */ /* 0x000f220000002100 */
[----:B------:R-:W-:Y:S02]  /*221c0*/  IMAD R37, R8, R31, R9 ;  /* 0x0000001f08257224 */ /* 0x000fe400078e0209 */
[-C--:B------:R-:W-:Y:S02]  /*221d0*/  IMAD R35, R11, R96.reuse, RZ ;  /* 0x000000600b237224 */ /* 0x080fe400078e02ff */
[----:B------:R-:W-:-:S04]  /*221e0*/  IMAD.WIDE.U32 R10, R10, R96, RZ ;  /* 0x000000600a0a7225 */ /* 0x000fc800078e00ff */
[----:B------:R-:W-:Y:S01]  /*221f0*/  IMAD.WIDE.U32 R8, R8, R93, RZ ;  /* 0x0000005d08087225 */ /* 0x000fe200078e00ff */
[----:B------:R-:W-:Y:S02]  /*22200*/  SEL R31, R94, RZ, P2 ;  /* 0x000000ff5e1f7207 */ /* 0x000fe40001000000 */
[----:B------:R-:W-:Y:S01]  /*22210*/  IADD3 R10, P0, P3, R8, R10, R91 ;  /* 0x0000000a080a7210 */ /* 0x000fe20007b1e05b */
[----:B0-----:R-:W-:Y:S01]  /*22220*/  @P1 IMAD.HI.U32 R8, R41, R30, RZ ;  /* 0x0000001e29081227 */ /* 0x001fe200078e00ff */
[----:B---3--:R-:W0:Y:S03]  /*22230*/  @!P2 LDC R28, c[0x0][0xb50] ;  /* 0x0002d400ff1cab82 */ /* 0x008e260000000800 */
[----:B------:R-:W-:Y:S02]  /*22240*/  IMAD.IADD R37, R9, 0x1, R37 ;  /* 0x0000000109257824 */ /* 0x000fe400078e0225 */
[----:B------:R-:W-:Y:S01]  /*22250*/  IMAD.MOV.U32 R9, RZ, RZ, R41 ;  /* 0x000000ffff097224 */ /* 0x000fe200078e0029 */
[----:B-1----:R-:W-:Y:S01]  /*22260*/  @P1 SHF.R.U32.HI R9, RZ, R39, R8 ;  /* 0x00000027ff091219 */ /* 0x002fe20000011608 */
[----:B------:R-:W-:Y:S01]  /*22270*/  IMAD.IADD R11, R11, 0x1, R35 ;  /* 0x000000010b0b7824 */ /* 0x000fe200078e0223 */
[----:B------:R-:W1:Y:S01]  /*22280*/  @!P2 LDC R29, c[0x0][0xb54] ;  /* 0x0002d500ff1dab82 */ /* 0x000e620000000800 */
[----:B------:R-:W-:-:S02]  /*22290*/  IMAD R35, R13, R31, RZ ;  /* 0x0000001f0d237224 */ /* 0x000fc400078e02ff */
[----:B------:R-:W-:Y:S01]  /*222a0*/  IMAD.WIDE.U32 R12, R12, R31, RZ ;  /* 0x0000001f0c0c7225 */ /* 0x000fe200078e00ff */
[----:B------:R-:W-:-:S03]  /*222b0*/  IADD3.X R11, R37, R11, R92, P0, P3 ;  /* 0x0000000b250b7210 */ /* 0x000fc600007e645c */
[----:B------:R-:W-:Y:S01]  /*222c0*/  IMAD.MOV R31, RZ, RZ, -R9 ;  /* 0x000000ffff1f7224 */ /* 0x000fe200078e0a09 */
[----:B------:R-:W-:Y:S01]  /*222d0*/  IADD3 R12, P0, P3, R9, R10, R12 ;  /* 0x0000000a090c7210 */ /* 0x000fe20007b1e00c */
[----:B------:R-:W-:Y:S01]  /*222e0*/  IMAD.IADD R35, R13, 0x1, R35 ;  /* 0x000000010d237824 */ /* 0x000fe200078e0223 */
[----:B------:R-:W-:Y:S01]  /*222f0*/  SHF.R.S32.HI R8, RZ, 0x1f, R9 ;  /* 0x0000001fff087819 */ /* 0x000fe20000011409 */
[----:B------:R-:W-:-:S03]  /*22300*/  IMAD R9, R2, R31, R41 ;  /* 0x0000001f02097224 */ /* 0x000fc600078e0229 */
[----:B------:R-:W-:Y:S01]  /*22310*/  IADD3.X R13, R8, R11, R35, P0, P3 ;  /* 0x0000000b080d7210 */ /* 0x000fe200007e6423 */
[-C--:B--2---:R-:W-:Y:S01]  /*22320*/  IMAD R8, R15, R9.reuse, RZ ;  /* 0x000000090f087224 */ /* 0x084fe200078e02ff */
[----:B------:R-:W-:Y:S01]  /*22330*/  SHF.R.S32.HI R11, RZ, 0x1f, R9 ;  /* 0x0000001fff0b7819 */ /* 0x000fe20000011409 */
[----:B----4-:R-:W-:Y:S02]  /*22340*/  VIADD R36, R32, 0xffffff80 ;  /* 0xffffff8020247836 */ /* 0x010fe40000000000 */
[----:B------:R-:W-:-:S04]  /*22350*/  IMAD.WIDE.U32 R12, R14, R9, R12 ;  /* 0x000000090e0c7225 */ /* 0x000fc800078e000c */
[----:B------:R-:W-:Y:S01]  /*22360*/  IMAD R11, R14, R11, R8 ;  /* 0x0000000b0e0b7224 */ /* 0x000fe200078e0208 */
[----:B------:R-:W-:Y:S02]  /*22370*/  SHF.R.S32.HI R32, RZ, 0x1f, R36 ;  /* 0x0000001fff207819 */ /* 0x000fe40000011424 */
[----:B0-----:R-:W-:Y:S01]  /*22380*/  LEA R28, P0, R12, R28, 0x2 ;  /* 0x0000001c0c1c7211 */ /* 0x001fe200078010ff */
[----:B------:R-:W-:Y:S01]  /*22390*/  IMAD.IADD R8, R13, 0x1, R11 ;  /* 0x000000010d087824 */ /* 0x000fe200078e020b */
[----:B------:R-:W-:-:S04]  /*223a0*/  LEA.HI R32, R32, R36, RZ, 0x7 ;  /* 0x0000002420207211 */ /* 0x000fc800078f38ff */
[----:B-1----:R-:W-:Y:S02]  /*223b0*/  LEA.HI.X R29, R12, R29, R8, 0x2, P0 ;  /* 0x0000001d0c1d7211 */ /* 0x002fe400000f1408 */
[----:B------:R-:W-:Y:S01]  /*223c0*/  LOP3.LUT R32, R32, 0xffffff80, RZ, 0xc0, !PT ;  /* 0xffffff8020207812 */ /* 0x000fe200078ec0ff */
[----:B------:R-:W-:Y:S01]  /*223d0*/  SHFL.IDX PT, R8, R28, RZ, 0x1c1f ;  /* 0x001c1fff1c087589 */ /* 0x000fe200000e0000 */
[----:B------:R-:W-:-:S03]  /*223e0*/  IMAD.IADD R31, R34, 0x1, R98 ;  /* 0x00000001221f7824 */ /* 0x000fc600078e0262 */
[----:B------:R-:W0:Y:S01]  /*223f0*/  SHFL.IDX PT, R9, R29, RZ, 0x1c1f ;  /* 0x001c1fff1d097589 */ /* 0x000e2200000e0000 */
[----:B------:R-:W-:-:S03]  /*22400*/  IMAD.IADD R32, R36, 0x1, -R32 ;  /* 0x0000000124207824 */ /* 0x000fc600078e0a20 */
        /* <DEDUP_REMOVED lines=9> */
[----:B------:R-:W1:Y:S01]  /*224a0*/  S2R R32, SR_TID.X ;  /* 0x0000000000207919 */ /* 0x000e620000002100 */
[----:B0-----:R-:W0:Y:S01]  /*224b0*/  @P1 LDC R11, c[0x0][0xbec] ;  /* 0x0002fb00ff0b1b82 */ /* 0x001e220000000800 */
[----:B------:R-:W-:-:S07]  /*224c0*/  ULDC.64 UR4, c[0x0][0x208] ;  /* 0x0000820000047ab9 */ /* 0x000fce0000000a00 */
[----:B------:R-:W2:Y:S01]  /*224d0*/  @P1 LDC R13, c[0x0][0xbf0] ;  /* 0x0002fc00ff0d1b82 */ /* 0x000ea20000000800 */
[----:B-1----:R-:W-:-:S05]  /*224e0*/  VIADD R105, R32, 0xffffff80 ;  /* 0xffffff8020697836 */ /* 0x002fca0000000000 */
[----:B------:R-:W-:-:S04]  /*224f0*/  SHF.R.S32.HI R97, RZ, 0x1f, R105 ;  /* 0x0000001fff617819 */ /* 0x000fc80000011469 */
[----:B------:R-:W-:-:S04]  /*22500*/  LEA.HI R97, R97, R105, RZ, 0x3 ;  /* 0x0000006961617211 */ /* 0x000fc800078f18ff */
[----:B------:R-:W-:-:S05]  /*22510*/  SHF.R.S32.HI R97, RZ, 0x3, R97 ;  /* 0x00000003ff617819 */ /* 0x000fca0000011461 */
[----:B------:R-:W-:-:S04]  /*22520*/  IMAD R3, R97, 0x40, R126 ;  /* 0x0000004061037824 */ /* 0x000fc800078e027e */
        /* <DEDUP_REMOVED lines=12> */
[C---:B------:R-:W-:Y:S01]  /*225f0*/  IADD3 R49, P3, R72.reuse, 0x4000, RZ ;  /* 0x0000400048317810 */ /* 0x040fe20007f7e0ff */
[----:B------:R-:W5:Y:S01]  /*22600*/  LD.E.128 R40, desc[UR4][R40.64] ;  /* 0x0000000428287980 */ /* 0x000f62000c101d00 */
[C---:B------:R-:W-:Y:S02]  /*22610*/  IADD3 R45, P4, R72.reuse, 0x5000, RZ ;  /* 0x00005000482d7810 */ /* 0x040fe40007f9e0ff */
[C---:B------:R-:W-:Y:S01]  /*22620*/  IADD3 R37, P5, R72.reuse, 0x6000, RZ ;  /* 0x0000600048257810 */ /* 0x040fe20007fbe0ff */
[----:B------:R-:W5:Y:S01]  /*22630*/  LD.E.128 R32, desc[UR4][R32.64] ;  /* 0x0000000420207980 */ /* 0x000f62000c101d00 */
[----:B------:R-:W-:-:S02]  /*22640*/  IADD3 R3, P0, R72, 0x7000, RZ ;  /* 0x0000700048037810 */ /* 0x000fc40007f1e0ff */
[----:B------:R-:W-:Y:S02]  /*22650*/  LOP3.LUT R4, R5, 0x380, RZ, 0xc0, !PT ;  /* 0x0000038005047812 */ /* 0x000fe400078ec0ff */
[----:B------:R-:W-:Y:S01]  /*22660*/  LOP3.LUT R48, R49, 0x380, RZ, 0xc0, !PT ;  /* 0x0000038031307812 */ /* 0x000fe200078ec0ff */
[----:B------:R-:W-:Y:S01]  /*22670*/  IMAD.X R29, RZ, RZ, R73, P0 ;  /* 0x000000ffff1d7224 */ /* 0x000fe200000e0649 */
[----:B------:R-:W-:Y:S02]  /*22680*/  LOP3.LUT R44, R45, 0x380, RZ, 0xc0, !PT ;  /* 0x000003802d2c7812 */ /* 0x000fe400078ec0ff */
[----:B------:R-:W-:Y:S02]  /*22690*/  LOP3.LUT R36, R37, 0x380, RZ, 0xc0, !PT ;  /* 0x0000038025247812 */ /* 0x000fe400078ec0ff */
[----:B------:R-:W-:Y:S02]  /*226a0*/  LOP3.LUT R0, R3, 0x380, RZ, 0xc0, !PT ;  /* 0x0000038003007812 */ /* 0x000fe400078ec0ff */
[----:B------:R-:W-:-:S02]  /*226b0*/  LOP3.LUT R7, R72, 0x380, RZ, 0xc0, !PT ;  /* 0x0000038048077812 */ /* 0x000fc400078ec0ff */
[----:B------:R-:W-:Y:S02]  /*226c0*/  SHF.R.U64 R4, R4, 0x3, RZ ;  /* 0x0000000304047819 */ /* 0x000fe400000012ff */
[----:B------:R-:W-:Y:S02]  /*226d0*/  SHF.R.U64 R48, R48, 0x3, RZ ;  /* 0x0000000330307819 */ /* 0x000fe400000012ff */
[----:B------:R-:W-:Y:S02]  /*226e0*/  SHF.R.U64 R44, R44, 0x3, RZ ;  /* 0x000000032c2c7819 */ /* 0x000fe400000012ff */
[----:B------:R-:W-:Y:S02]  /*226f0*/  SHF.R.U64 R36, R36, 0x3, RZ ;  /* 0x0000000324247819 */ /* 0x000fe400000012ff */
[----:B------:R-:W-:Y:S02]  /*22700*/  SHF.R.U64 R0, R0, 0x3, RZ ;  /* 0x0000000300007819 */ /* 0x000fe400000012ff */
[----:B------:R-:W-:-:S02]  /*22710*/  SHF.R.U64 R7, R7, 0x3, RZ ;  /* 0x0000000307077819 */ /* 0x000fc400000012ff */
        /* <DEDUP_REMOVED lines=10> */
[----:B------:R-:W-:-:S02]  /*227c0*/  LOP3.LUT R72, R7, R72, RZ, 0x3c, !PT ;  /* 0x0000004807487212 */ /* 0x000fc400078e3cff */
[----:B------:R-:W-:Y:S01]  /*227d0*/  SHF.R.S32.HI R10, RZ, 0x1f, R105 ;  /* 0x0000001fff0a7819 */ /* 0x000fe20000011469 */
[----:B------:R-:W5:Y:S03]  /*227e0*/  LD.E.128 R4, desc[UR4][R4.64] ;  /* 0x0000000404047980 */ /* 0x000f66000c101d00 */
[----:B------:R-:W-:Y:S01]  /*227f0*/  LEA.HI R10, R10, R105, RZ, 0x3 ;  /* 0x000000690a0a7211 */ /* 0x000fe200078f18ff */
[----:B------:R1:W5:Y:S04]  /*22800*/  LD.E.128 R52, desc[UR4][R72.64] ;  /* 0x0000000448347980 */ /* 0x000368000c101d00 */
[----:B------:R-:W5:Y:S01]  /*22810*/  LD.E.128 R44, desc[UR4][R44.64] ;  /* 0x000000042c2c7980 */ /* 0x000f62000c101d00 */
[----:B------:R-:W-:-:S03]  /*22820*/  LOP3.LUT R10, R10, 0xfffffff8, RZ, 0xc0, !PT ;  /* 0xfffffff80a0a7812 */ /* 0x000fc600078ec0ff */
[----:B------:R-:W5:Y:S04]  /*22830*/  LD.E.128 R36, desc[UR4][R36.64] ;  /* 0x0000000424247980 */ /* 0x000f68000c101d00 */
[----:B------:R-:W5:Y:S01]  /*22840*/  LD.E.128 R28, desc[UR4][R28.64] ;  /* 0x000000041c1c7980 */ /* 0x000f62000c101d00 */
[----:B------:R-:W-:Y:S02]  /*22850*/  ULDC.64 UR4, c[0x0][0xaa0] ;  /* 0x0002a80000047ab9 */ /* 0x000fe40000000a00 */
[----:B------:R-:W-:Y:S01]  /*22860*/  IMAD R0, R92, UR4, RZ ;  /* 0x000000045c007c24 */ /* 0x000fe2000f8e02ff */
[----:B------:R-:W-:Y:S01]  /*22870*/  @!PT LDS RZ, [RZ] ;  /* 0x00000000fffff984 */ /* 0x000fe20000000800 */
[----:B------:R-:W-:Y:S01]  /*22880*/  @!PT LDS RZ, [RZ] ;  /* 0x00000000fffff984 */ /* 0x000fe20000000800 */
[----:B------:R-:W-:Y:S01]  /*22890*/  @!PT LDS RZ, [RZ] ;  /* 0x00000000fffff984 */ /* 0x000fe20000000800 */
[----:B------:R-:W-:Y:S01]  /*228a0*/  @!PT LDS RZ, [RZ] ;  /* 0x00000000fffff984 */ /* 0x000fe20000000800 */
[----:B------:R3:W-:Y:S06]  /*228b0*/  MEMBAR.ALL.CTA ;  /* 0x0000000000007992 */ /* 0x0007ec0000008000 */
[----:B---3--:R-:W3:Y:S01]  /*228c0*/  FENCE.VIEW.ASYNC.S ;  /* 0x00000000000073c6 */ /* 0x008ee20000000000 */
[----:B------:R-:W-:-:S04]  /*228d0*/  IMAD.WIDE.U32 R8, R91, UR4, RZ ;  /* 0x000000045b087c25 */ /* 0x000fc8000f8e00ff */
[----:B------:R-:W-:Y:S01]  /*228e0*/  IMAD R3, R91, UR5, R0 ;  /* 0x000000055b037c24 */ /* 0x000fe2000f8e0200 */
[----:B------:R-:W-:Y:S01]  /*228f0*/  ULDC.64 UR4, c[0x0][0xae8] ;  /* 0x0002ba0000047ab9 */ /* 0x000fe20000000a00 */
[----:B------:R-:W-:Y:S02]  /*22900*/  IMAD.IADD R10, R105, 0x1, -R10 ;  /* 0x00000001690a7824 */ /* 0x000fe400078e0a0a */
[----:B------:R-:W-:Y:S02]  /*22910*/  IMAD.IADD R9, R9, 0x1, R3 ;  /* 0x0000000109097824 */ /* 0x000fe400078e0203 */
[----:B------:R-:W-:Y:S02]  /*22920*/  IMAD R0, R10, 0x20, R97 ;  /* 0x000000200a007824 */ /* 0x000fe400078e0261 */
[----:B------:R-:W-:Y:S01]  /*22930*/  IMAD.WIDE.U32 R8, R96, UR4, R8 ;  /* 0x0000000460087c25 */ /* 0x000fe2000f8e0008 */
[----:B------:R-:W-:-:S03]  /*22940*/  SHF.R.S32.HI R10, RZ, 0x1f, R93 ;  /* 0x0000001fff0a7819 */ /* 0x000fc6000001145d */
[----:B------:R-:W-:Y:S02]  /*22950*/  IMAD.IADD R12, R98, 0x1, R0 ;  /* 0x00000001620c7824 */ /* 0x000fe400078e0200 */
[----:B------:R-:W-:Y:S01]  /*22960*/  IMAD R9, R96, UR5, R9 ;  /* 0x0000000560097c24 */ /* 0x000fe2000f8e0209 */
[----:B------:R-:W-:Y:S01]  /*22970*/  ULDC.64 UR4, c[0x0][0xaf0] ;  /* 0x0002bc0000047ab9 */ /* 0x000fe20000000a00 */
[----:B0-----:R-:W-:-:S04]  /*22980*/  @P1 IMAD.HI.U32 R0, R12, R11, RZ ;  /* 0x0000000b0c001227 */ /* 0x001fc800078e00ff */
[----:B------:R-:W-:Y:S02]  /*22990*/  IMAD R10, R10, UR4, RZ ;  /* 0x000000040a0a7c24 */ /* 0x000fe4000f8e02ff */
[----:B------:R-:W-:Y:S01]  /*229a0*/  IMAD.MOV.U32 R3, RZ, RZ, R12 ;  /* 0x000000ffff037224 */ /* 0x000fe200078e000c */
[----:B--2---:R-:W-:Y:S01]  /*229b0*/  @P1 SHF.R.U32.HI R3, RZ, R13, R0 ;  /* 0x0000000dff031219 */ /* 0x004fe20000011600 */
        /* <DEDUP_REMOVED lines=26> */
[----:B-1----:R-:W-:Y:S06]  /*22b60*/  BRA.DIV UR4, `(.L_x_2462) ;  /* 0x000000c604847947 */ /* 0x002fec000b800000 */
[----:B------:R0:W1:Y:S04]  /*22b70*/  SHFL.IDX PT, R0, R3, RZ, 0x181f ;  /* 0x00181fff03007589 */ /* 0x00006800000e0000 */
[----:B------:R0:W2:Y:S02]  /*22b80*/  SHFL.IDX PT, R14, R2, RZ, 0x181f ;  /* 0x00181fff020e7589 */ /* 0x0000a400000e0000 */
.L_x_2719:
        /* <DEDUP_REMOVED lines=8> */
[CC--:B--2---:R-:W-:Y:S02]  /*22c10*/  @!P0 LEA R8, P2, R126.reuse, R14.reuse, 0x1 ;  /* 0x0000000e7e088211 */ /* 0x0c4fe400078408ff */
[C---:B------:R-:W-:Y:S02]  /*22c20*/  @!P1 LEA R14, P3, R95.reuse, R14, 0x1 ;  /* 0x0000000e5f0e9211 */ /* 0x040fe400078608ff */
[-C--:B-1----:R-:W-:Y:S02]  /*22c30*/  @!P0 LEA.HI.X R9, R126, R0.reuse, R57, 0x1, P2 ;  /* 0x000000007e098211 */ /* 0x082fe400010f0c39 */
[----:B------:R-:W-:-:S03]  /*22c40*/  @!P1 LEA.HI.X R15, R95, R0, R10, 0x1, P3 ;  /* 0x000000005f0f9211 */ /* 0x000fc600018f0c0a */
[----:B-----5:R3:W-:Y:S04]  /*22c50*/  @!P0 ST.E.128 desc[UR6][R8.64], R52 ;  /* 0x0000003408008985 */ /* 0x0207e8000c101d06 */
[----:B------:R3:W-:Y:S02]  /*22c60*/  @!P1 ST.E.128 desc[UR6][R14.64], R48 ;  /* 0x000000300e009985 */ /* 0x0007e4000c101d06 */
.L_x_2464:
[----:B------:R-:W-:Y:S05]  /*22c70*/  BSYNC B1 ;  /* 0x0000000000017941 */ /* 0x000fea0003800000 */
.L_x_2463:
[----:B------:R-:W-:-:S03]  /*22c80*/  UMOV UR4, 0xffffffff ;  /* 0xffffffff00047882 */ /* 0x000fc60000000000 */
[----:B------:R-:W-:Y:S05]  /*22c90*/  BRA.DIV UR4, `(.L_x_2465) ;  /* 0x000000c6046c7947 */ /* 0x000fea000b800000 */
[----:B-1----:R1:W4:Y:S04]  /*22ca0*/  SHFL.IDX PT, R0, R3, 0x1, 0x181f ;  /* 0x00381f0003007f89 */ /* 0x00232800000e0000 */
[----:B--23--:R1:W2:Y:S02]  /*22cb0*/  SHFL.IDX PT, R14, R2, 0x1, 0x181f ;  /* 0x00381f00020e7f89 */ /* 0x00c2a400000e0000 */
.L_x_2723:
        /* <DEDUP_REMOVED lines=10> */
[-C--:B----4-:R-:W-:Y:S02]  /*22d60*/  @!P2 LEA.HI.X R9, R126, R0.reuse, R57, 0x1, P0 ;  /* 0x000000007e09a211 */ /* 0x090fe400000f0c39 */
[----:B------:R-:W-:-:S03]  /*22d70*/  @!P3 LEA.HI.X R15, R95, R0, R10, 0x1, P1 ;  /* 0x000000005f0fb211 */ /* 0x000fc600008f0c0a */
[----:B-----5:R3:W-:Y:S04]  /*22d80*/  @!P2 ST.E.128 desc[UR6][R8.64], R40 ;  /* 0x000000280800a985 */ /* 0x0207e8000c101d06 */
[----:B------:R3:W-:Y:S02]  /*22d90*/  @!P3 ST.E.128 desc[UR6][R14.64], R44 ;  /* 0x0000002c0e00b985 */ /* 0x0007e4000c101d06 */
.L_x_2467:
[----:B------:R-:W-:Y:S05]  /*22da0*/  BSYNC B1 ;  /* 0x0000000000017941 */ /* 0x000fea0003800000 */
.L_x_2466:
[----:B------:R-:W-:-:S03]  /*22db0*/  UMOV UR4, 0xffffffff ;  /* 0xffffffff00047882 */ /* 0x000fc60000000000 */
[----:B------:R-:W-:Y:S05]  /*22dc0*/  BRA.DIV UR4, `(.L_x_2468) ;  /* 0x000000c604687947 */ /* 0x000fea000b800000 */
[----:B----4-:R4:W0:Y:S04]  /*22dd0*/  SHFL.IDX PT, R0, R3, 0x2, 0x181f ;  /* 0x00581f0003007f89 */ /* 0x01082800000e0000 */
[----:B--23--:R4:W2:Y:S02]  /*22de0*/  SHFL.IDX PT, R14, R2, 0x2, 0x181f ;  /* 0x00581f00020e7f89 */ /* 0x00c8a400000e0000 */
.L_x_2727:
        /* <DEDUP_REMOVED lines=10> */
[-C--:B0-----:R-:W-:Y:S02]  /*22e90*/  @!P2 LEA.HI.X R9, R126, R0.reuse, R57, 0x1, P0 ;  /* 0x000000007e09a211 */ /* 0x081fe400000f0c39 */
[----:B------:R-:W-:-:S03]  /*22ea0*/  @!P3 LEA.HI.X R15, R95, R0, R10, 0x1, P1 ;  /* 0x000000005f0fb211 */ /* 0x000fc600008f0c0a */
[----:B-----5:R3:W-:Y:S04]  /*22eb0*/  @!P2 ST.E.128 desc[UR6][R8.64], R32 ;  /* 0x000000200800a985 */ /* 0x0207e8000c101d06 */
[----:B------:R3:W-:Y:S02]  /*22ec0*/  @!P3 ST.E.128 desc[UR6][R14.64], R36 ;  /* 0x000000240e00b985 */ /* 0x0007e4000c101d06 */
.L_x_2470:
[----:B------:R-:W-:Y:S05]  /*22ed0*/  BSYNC B1 ;  /* 0x0000000000017941 */ /* 0x000fea0003800000 */
.L_x_2469:
[----:B------:R-:W-:-:S03]  /*22ee0*/  UMOV UR4, 0xffffffff ;  /* 0xffffffff00047882 */ /* 0x000fc60000000000 */
[----:B------:R-:W-:Y:S05]  /*22ef0*/  BRA.DIV UR4, `(.L_x_2471) ;  /* 0x000000c604647947 */ /* 0x000fea000b800000 */
[----:B0-----:R0:W0:Y:S04]  /*22f00*/  SHFL.IDX PT, R0, R3, 0x3, 0x181f ;  /* 0x00781f0003007f89 */ /* 0x00102800000e0000 */
[----:B--23--:R2:W3:Y:S02]  /*22f10*/  SHFL.IDX PT, R14, R2, 0x3, 0x181f ;  /* 0x00781f00020e7f89 */ /* 0x00c4e400000e0000 */
.L_x_2731:
        /* <DEDUP_REMOVED lines=16> */
.L_x_2461:
[----:B------:R-:W2:Y:S01]  /*23020*/  LDL R125, [R1+0x4c] ;  /* 0x00004c00017d7983 */ /* 0x000ea20000100800 */
[----:B------:R-:W1:Y:S01]  /*23030*/  @P1 LDC R12, c[0x0][0xbec] ;  /* 0x0002fb00ff0c1b82 */ /* 0x000e620000000800 */
[----:B------:R-:W-:-:S07]  /*23040*/  ULDC.64 UR4, c[0x0][0xb08] ;  /* 0x0002c20000047ab9 */ /* 0x000fce0000000a00 */
[----:B------:R-:W3:Y:S01]  /*23050*/  @P1 LDC R15, c[0x0][0xbf0] ;  /* 0x0002fc00ff0f1b82 */ /* 0x000ee20000000800 */
[----:B0-----:R-:W-:Y:S01]  /*23060*/  IMAD R10, R92, UR4, RZ ;  /* 0x000000045c0a7c24 */ /* 0x001fe2000f8e02ff */
[----:B------:R-:W-:Y:S01]  /*23070*/  ULDC.64 UR6, c[0x0][0xb30] ;  /* 0x0002cc0000067ab9 */ /* 0x000fe20000000a00 */
[----:B------:R-:W-:-:S04]  /*23080*/  IMAD.WIDE.U32 R8, R91, UR4, RZ ;  /* 0x000000045b087c25 */ /* 0x000fc8000f8e00ff */
[----:B------:R-:W-:Y:S01]  /*23090*/  IMAD R91, R91, UR5, R10 ;  /* 0x000000055b5b7c24 */ /* 0x000fe2000f8e020a */
[----:B------:R-:W-:Y:S01]  /*230a0*/  ULDC.64 UR4, c[0x0][0xb38] ;  /* 0x0002ce0000047ab9 */ /* 0x000fe20000000a00 */
[----:B------:R-:W-:Y:S02]  /*230b0*/  SHF.R.S32.HI R10, RZ, 0x1f, R93 ;  /* 0x0000001fff0a7819 */ /* 0x000fe4000001145d */
[----:B------:R-:W-:Y:S02]  /*230c0*/  IMAD.IADD R9, R9, 0x1, R91 ;  /* 0x0000000109097824 */ /* 0x000fe400078e025b */
        /* <DEDUP_REMOVED lines=33> */
[C---:B--2---:R-:W-:Y:S02]  /*232e0*/  VIADD R116, R125.reuse, 0x18 ;  /* 0x000000187d747836 */ /* 0x044fe40000000000 */
        /* <DEDUP_REMOVED lines=13> */
[----:B------:R-:W-:Y:S01]  /*233c0*/  VIADD R123, R125, 0x10 ;  /* 0x000000107d7b7836 */ /* 0x000fe20000000000 */
        /* <DEDUP_REMOVED lines=14> */
[----:B------:R-:W-:Y:S01]  /*234b0*/  SHF.R.S32.HI R72, RZ, 0x1f, R73 ;  /* 0x0000001fff487819 */ /* 0x000fe20000011449 */
[----:B0-----:R-:W-:Y:S06]  /*234c0*/  BRA.DIV UR4, `(.L_x_2473) ;  /* 0x000000c204387947 */ /* 0x001fec000b800000 */
[----:B------:R0:W1:Y:S04]  /*234d0*/  SHFL.IDX PT, R9, R8, RZ, 0x1c1f ;  /* 0x001c1fff08097589 */ /* 0x00006800000e0000 */
[----:B------:R0:W2:Y:S02]  /*234e0*/  SHFL.IDX PT, R14, R2, RZ, 0x1c1f ;  /* 0x001c1fff020e7589 */ /* 0x0000a400000e0000 */
.L_x_2734:
        /* <DEDUP_REMOVED lines=17> */
[----:B------:R-:W-:Y:S01]  /*23600*/  @!P2 LEA R30, P4, R123, R14, 0x2 ;  /* 0x0000000e7b1ea211 */ /* 0x000fe200078810ff */
[----:B------:R-:W-:Y:S01]  /*23610*/  @!P1 IMAD.MOV.U32 R107, RZ, RZ, R101 ;  /* 0x000000ffff6b9224 */ /* 0x000fe200078e0065 */
[----:B------:R1:W-:Y:S01]  /*23620*/  @!P0 ST.E.64 desc[UR6][R12.64], R28 ;  /* 0x0000001c0c008985 */ /* 0x0003e2000c101b06 */
[----:B------:R-:W-:-:S02]  /*23630*/  ISETP.GE.AND P0, PT, R118, UR4, PT ;  /* 0x0000000476007c0c */ /* 0x000fc4000bf06270 */
        /* <DEDUP_REMOVED lines=27> */
[-C--:B-1----:R-:W-:Y:S01]  /*237f0*/  @!P3 LEA R10, P4, R89, R14.reuse, 0x2 ;  /* 0x0000000e590ab211 */ /* 0x082fe200078810ff */
[----:B--2---:R-:W-:Y:S01]  /*23800*/  @!P1 IMAD.MOV.U32 R6, RZ, RZ, R4 ;  /* 0x000000ffff069224 */ /* 0x004fe200078e0004 */
[----:B------:R-:W-:Y:S01]  /*23810*/  @!P0 LEA R4, P2, R91, R14, 0x2 ;  /* 0x0000000e5b048211 */ /* 0x000fe200078410ff */
[----:B------:R-:W-:Y:S01]  /*23820*/  @!P1 IMAD.MOV.U32 R7, RZ, RZ, R45 ;  /* 0x000000ffff079224 */ /* 0x000fe200078e002d */
[-C--:B------:R-:W-:Y:S01]  /*23830*/  @!P3 LEA.HI.X R11, R89, R9.reuse, R92, 0x2, P4 ;  /* 0x00000009590bb211 */ /* 0x080fe200020f145c */
[----:B------:R-:W-:Y:S01]  /*23840*/  @!P5 IMAD.MOV.U32 R45, RZ, RZ, R51 ;  /* 0x000000ffff2dd224 */ /* 0x000fe200078e0033 */
[----:B------:R-:W-:-:S02]  /*23850*/  @!P0 LEA.HI.X R5, R91, R9, R94, 0x2, P2 ;  /* 0x000000095b058211 */ /* 0x000fc400010f145e */
[----:B------:R1:W-:Y:S01]  /*23860*/  @!P1 ST.E.64 desc[UR6][R12.64], R6 ;  /* 0x000000060c009985 */ /* 0x0003e2000c101b06 */
[----:B------:R-:W-:Y:S02]  /*23870*/  ISETP.GE.AND P1, PT, R43, UR4, PT ;  /* 0x000000042b007c0c */ /* 0x000fe4000bf26270 */
[-C--:B------:R-:W-:Y:S01]  /*23880*/  @!P5 LEA R28, P2, R73, R14.reuse, 0x2 ;  /* 0x0000000e491cd211 */ /* 0x080fe200078410ff */
[----:B------:R2:W-:Y:S01]  /*23890*/  @!P0 ST.E.64 desc[UR6][R4.64], R46 ;  /* 0x0000002e04008985 */ /* 0x0005e2000c101b06 */
[----:B------:R-:W-:Y:S02]  /*238a0*/  ISETP.GE.AND P0, PT, R41, UR4, PT ;  /* 0x0000000429007c0c */ /* 0x000fe4000bf06270 */
[----:B------:R-:W-:Y:S01]  /*238b0*/  @!P5 LEA.HI.X R29, R73, R9, R72, 0x2, P2 ;  /* 0x00000009491dd211 */ /* 0x000fe200010f1448 */
[----:B------:R3:W-:Y:S01]  /*238c0*/  @!P3 ST.E.64 desc[UR6][R10.64], R48 ;  /* 0x000000300a00b985 */ /* 0x0007e2000c101b06 */
[----:B------:R-:W-:Y:S02]  /*238d0*/  ISETP.GE.AND P3, PT, R39, UR4, PT ;  /* 0x0000000427007c0c */ /* 0x000fe4000bf66270 */
[----:B------:R-:W-:Y:S01]  /*238e0*/  ISETP.GE.AND P4, PT, R34, UR4, PT ;  /* 0x0000000422007c0c */ /* 0x000fe2000bf86270 */
[----:B------:R-:W-:Y:S01]  /*238f0*/  @!P5 ST.E.64 desc[UR6][R28.64], R44 ;  /* 0x0000002c1c00d985 */ /* 0x000fe2000c101b06 */
[----:B------:R-:W-:Y:S01]  /*23900*/  ISETP.GE.AND P5, PT, R37, UR4, PT ;  /* 0x0000000425007c0c */ /* 0x000fe2000bfa6270 */
[----:B------:R-:W-:Y:S01]  /*23910*/  @!P1 IMAD.MOV.U32 R51, RZ, RZ, R53 ;  /* 0x000000ffff339224 */ /* 0x000fe200078e0035 */
[----:B-1----:R-:W-:-:S03]  /*23920*/  @!P1 LEA R6, P2, R43, R14, 0x2 ;  /* 0x0000000e2b069211 */ /* 0x002fc600078410ff */
[----:B------:R-:W-:Y:S01]  /*23930*/  @!P0 IMAD.MOV.U32 R53, RZ, RZ, R55 ;  /* 0x000000ffff358224 */ /* 0x000fe200078e0037 */
[----:B------:R-:W-:Y:S02]  /*23940*/  @!P1 LEA.HI.X R7, R43, R9, R88, 0x2, P2 ;  /* 0x000000092b079211 */ /* 0x000fe400010f1458 */
[----:B--2---:R-:W-:-:S03]  /*23950*/  @!P0 LEA R4, P2, R41, R14, 0x2 ;  /* 0x0000000e29048211 */ /* 0x004fc600078410ff */
[----:B------:R-:W-:Y:S01]  /*23960*/  @!P1 ST.E.64 desc[UR6][R6.64], R50 ;  /* 0x0000003206009985 */ /* 0x000fe2000c101b06 */
[-C--:B------:R-:W-:Y:S01]  /*23970*/  @!P0 LEA.HI.X R5, R41, R9.reuse, R42, 0x2, P2 ;  /* 0x0000000929058211 */ /* 0x080fe200010f142a */
[----:B------:R-:W-:Y:S01]  /*23980*/  @!P5 IMAD.MOV.U32 R109, RZ, RZ, R111 ;  /* 0x000000ffff6dd224 */ /* 0x000fe200078e006f */
[-C--:B---3--:R-:W-:Y:S01]  /*23990*/  @!P3 LEA R10, P1, R39, R14.reuse, 0x2 ;  /* 0x0000000e270ab211 */ /* 0x088fe200078210ff */
[----:B------:R-:W-:Y:S02]  /*239a0*/  @!P4 IMAD.MOV.U32 R114, RZ, RZ, R112 ;  /* 0x000000ffff72c224 */ /* 0x000fe400078e0070 */
[----:B------:R1:W-:Y:S01]  /*239b0*/  @!P0 ST.E.64 desc[UR6][R4.64], R52 ;  /* 0x0000003404008985 */ /* 0x0003e2000c101b06 */
[-C--:B------:R-:W-:Y:S02]  /*239c0*/  @!P5 LEA R12, P0, R37, R14.reuse, 0x2 ;  /* 0x0000000e250cd211 */ /* 0x080fe400078010ff */
[----:B------:R-:W-:Y:S02]  /*239d0*/  @!P4 LEA R14, P2, R34, R14, 0x2 ;  /* 0x0000000e220ec211 */ /* 0x000fe400078410ff */
[----:B------:R-:W-:-:S02]  /*239e0*/  @!P3 LEA.HI.X R11, R39, R9, R40, 0x2, P1 ;  /* 0x00000009270bb211 */ /* 0x000fc400008f1428 */
[-C--:B------:R-:W-:Y:S02]  /*239f0*/  @!P5 LEA.HI.X R13, R37, R9.reuse, R38, 0x2, P0 ;  /* 0x00000009250dd211 */ /* 0x080fe400000f1426 */
[----:B------:R-:W-:Y:S01]  /*23a00*/  @!P4 LEA.HI.X R15, R34, R9, R36, 0x2, P2 ;  /* 0x00000009220fc211 */ /* 0x000fe200010f1424 */
[----:B-1----:R-:W-:Y:S02]  /*23a10*/  @!P3 IMAD.MOV.U32 R4, RZ, RZ, R68 ;  /* 0x000000ffff04b224 */ /* 0x002fe400078e0044 */
[----:B------:R-:W-:-:S05]  /*23a20*/  @!P3 IMAD.MOV.U32 R5, RZ, RZ, R57 ;  /* 0x000000ffff05b224 */ /* 0x000fca00078e0039 */
[----:B------:R3:W-:Y:S04]  /*23a30*/  @!P3 ST.E.64 desc[UR6][R10.64], R4 ;  /* 0x000000040a00b985 */ /* 0x0007e8000c101b06 */
[----:B------:R3:W-:Y:S04]  /*23a40*/  @!P5 ST.E.64 desc[UR6][R12.64], R108 ;  /* 0x0000006c0c00d985 */ /* 0x0007e8000c101b06 */
[----:B------:R3:W-:Y:S02]  /*23a50*/  @!P4 ST.E.64 desc[UR6][R14.64], R114 ;  /* 0x000000720e00c985 */ /* 0x0007e4000c101b06 */
.L_x_2475:
[----:B------:R-:W-:Y:S05]  /*23a60*/  BSYNC B1 ;  /* 0x0000000000017941 */ /* 0x000fea0003800000 */
.L_x_2474:
[----:B------:R-:W-:-:S03]  /*23a70*/  UMOV UR4, 0xffffffff ;  /* 0xffffffff00047882 */ /* 0x000fc60000000000 */
[----:B------:R-:W-:Y:S05]  /*23a80*/  BRA.DIV UR4, `(.L_x_2476) ;  /* 0x000000ba04fc7947 */ /* 0x000fea000b800000 */
[----:B------:R4:W0:Y:S04]  /*23a90*/  SHFL.IDX PT, R3, R8, 0x1, 0x1c1f ;  /* 0x003c1f0008037f89 */ /* 0x00082800000e0000 */
[----:B--23--:R4:W2:Y:S02]  /*23aa0*/  SHFL.IDX PT, R14, R2, 0x1, 0x1c1f ;  /* 0x003c1f00020e7f89 */ /* 0x00c8a400000e0000 */
.L_x_2738:
        /* <DEDUP_REMOVED lines=9> */
[----:B--2---:R-:W-:Y:S01]  /*23b40*/  @!P2 LEA R6, P4, R120, R14, 0x2 ;  /* 0x0000000e7806a211 */ /* 0x004fe200078810ff */
[----:B------:R-:W-:-:S03]  /*23b50*/  @!P2 IMAD.MOV.U32 R57, RZ, RZ, R117 ;  /* 0x000000ffff39a224 */ /* 0x000fc600078e0075 */
[-C--:B0-----:R-:W-:Y:S02]  /*23b60*/  @!P2 LEA.HI.X R7, R120, R3.reuse, R121, 0x2, P4 ;  /* 0x000000037807a211 */ /* 0x081fe400020f1479 */
[CC--:B----4-:R-:W-:Y:S01]  /*23b70*/  @!P1 LEA R8, P4, R123.reuse, R14.reuse, 0x2 ;  /* 0x0000000e7b089211 */ /* 0x0d0fe200078810ff */
[----:B------:R-:W-:Y:S02]  /*23b80*/  @!P3 IMAD.MOV.U32 R2, RZ, RZ, R14 ;  /* 0x000000ffff02b224 */ /* 0x000fe400078e000e */
[----:B------:R-:W-:Y:S01]  /*23b90*/  @!P3 IMAD.MOV.U32 R55, RZ, RZ, R113 ;  /* 0x000000ffff37b224 */ /* 0x000fe200078e0071 */
[----:B-1----:R-:W-:Y:S01]  /*23ba0*/  @!P1 LEA.HI.X R9, R123, R3, R124, 0x2, P4 ;  /* 0x000000037b099211 */ /* 0x002fe200020f147c */
[----:B------:R-:W-:Y:S01]  /*23bb0*/  @!P3 IMAD.WIDE R4, R125, 0x4, R2 ;  /* 0x000000047d04b825 */ /* 0x000fe200078e0202 */
[----:B------:R-:W-:-:S04]  /*23bc0*/  @!P0 LEA R10, P4, R116, R14, 0x2 ;  /* 0x0000000e740a8211 */ /* 0x000fc800078810ff */
[-C--:B------:R-:W-:Y:S01]  /*23bd0*/  @!P0 LEA.HI.X R11, R116, R3.reuse, R122, 0x2, P4 ;  /* 0x00000003740b8211 */ /* 0x080fe200020f147a */
[----:B------:R-:W-:Y:S01]  /*23be0*/  @!P3 ST.E.64 desc[UR6][R4.64], R54 ;  /* 0x000000360400b985 */ /* 0x000fe2000c101b06 */
[C---:B------:R-:W-:Y:S02]  /*23bf0*/  @!P5 LEA R12, P4, R118.reuse, R14, 0x2 ;  /* 0x0000000e760cd211 */ /* 0x040fe400078810ff */
[----:B------:R-:W-:Y:S01]  /*23c00*/  ISETP.GE.AND P3, PT, R97, UR4, PT ;  /* 0x0000000461007c0c */ /* 0x000fe2000bf66270 */
[----:B------:R0:W-:Y:S01]  /*23c10*/  @!P2 ST.E.64 desc[UR6][R6.64], R56 ;  /* 0x000000380600a985 */ /* 0x0001e2000c101b06 */
[----:B------:R-:W-:Y:S02]  /*23c20*/  @!P5 LEA.HI.X R13, R118, R3, R119, 0x2, P4 ;  /* 0x00000003760dd211 */ /* 0x000fe400020f1477 */
[----:B------:R-:W-:Y:S01]  /*23c30*/  ISETP.GE.AND P4, PT, R95, UR4, PT ;  /* 0x000000045f007c0c */ /* 0x000fe2000bf86270 */
[----:B------:R1:W-:Y:S01]  /*23c40*/  @!P1 ST.E.64 desc[UR6][R8.64], R58 ;  /* 0x0000003a08009985 */ /* 0x0003e2000c101b06 */
[----:B------:R-:W-:-:S02]  /*23c50*/  ISETP.GE.AND P2, PT, R93, UR4, PT ;  /* 0x000000045d007c0c */ /* 0x000fc4000bf46270 */
[----:B------:R-:W-:Y:S01]  /*23c60*/  ISETP.GE.AND P1, PT, R91, UR4, PT ;  /* 0x000000045b007c0c */ /* 0x000fe2000bf26270 */
[----:B------:R2:W-:Y:S04]  /*23c70*/  @!P0 ST.E.64 desc[UR6][R10.64], R60 ;  /* 0x0000003c0a008985 */ /* 0x0005e8000c101b06 */
[----:B------:R-:W-:Y:S01]  /*23c80*/  @!P5 ST.E.64 desc[UR6][R12.64], R62 ;  /* 0x0000003e0c00d985 */ /* 0x000fe2000c101b06 */
[----:B0-----:R-:W-:-:S03]  /*23c90*/  @!P3 LEA R6, P5, R97, R14, 0x2 ;  /* 0x0000000e6106b211 */ /* 0x001fc600078a10ff */
[-C--:B------:R-:W-:Y:S02]  /*23ca0*/  @!P4 LEA R4, P0, R95, R14.reuse, 0x2 ;  /* 0x0000000e5f04c211 */ /* 0x080fe400078010ff */
[-C--:B------:R-:W-:Y:S01]  /*23cb0*/  @!P3 LEA.HI.X R7, R97, R3.reuse, R110, 0x2, P5 ;  /* 0x000000036107b211 */ /* 0x080fe200028f146e */
[----:B------:R-:W-:Y:S01]  /*23cc0*/  @!P2 IMAD.MOV.U32 R68, RZ, RZ, R24 ;  /* 0x000000ffff44a224 */ /* 0x000fe200078e0018 */
[----:B------:R-:W-:Y:S02]  /*23cd0*/  @!P4 LEA.HI.X R5, R95, R3, R98, 0x2, P0 ;  /* 0x000000035f05c211 */ /* 0x000fe400000f1462 */
[----:B------:R-:W-:Y:S02]  /*23ce0*/  ISETP.GE.AND P0, PT, R89, UR4, PT ;  /* 0x0000000459007c0c */ /* 0x000fe4000bf06270 */
[----:B-1----:R-:W-:Y:S01]  /*23cf0*/  @!P2 LEA R8, P5, R93, R14, 0x2 ;  /* 0x0000000e5d08a211 */ /* 0x002fe200078a10ff */
[----:B------:R0:W-:Y:S01]  /*23d00*/  @!P4 ST.E.64 desc[UR6][R4.64], R64 ;  /* 0x000000400400c985 */ /* 0x0001e2000c101b06 */
[----:B------:R-:W-:-:S02]  /*23d10*/  ISETP.GE.AND P4, PT, R73, UR4, PT ;  /* 0x0000000449007c0c */ /* 0x000fc4000bf86270 */
[-C--:B------:R-:W-:Y:S01]  /*23d20*/  @!P2 LEA.HI.X R9, R93, R3.reuse, R96, 0x2, P5 ;  /* 0x000000035d09a211 */ /* 0x080fe200028f1460 */
[----:B------:R1:W-:Y:S01]  /*23d30*/  @!P3 ST.E.64 desc[UR6][R6.64], R66 ;  /* 0x000000420600b985 */ /* 0x0003e2000c101b06 */
[-C--:B--2---:R-:W-:Y:S02]  /*23d40*/  @!P1 LEA R10, P5, R91, R14.reuse, 0x2 ;  /* 0x0000000e5b0a9211 */ /* 0x084fe400078a10ff */
[----:B------:R-:W-:Y:S01]  /*23d50*/  ISETP.GE.AND P3, PT, R43, UR4, PT ;  /* 0x000000042b007c0c */ /* 0x000fe2000bf66270 */
[----:B------:R2:W-:Y:S01]  /*23d60*/  @!P2 ST.E.64 desc[UR6][R8.64], R68 ;  /* 0x000000440800a985 */ /* 0x0005e2000c101b06 */
[-C--:B------:R-:W-:Y:S02]  /*23d70*/  @!P1 LEA.HI.X R11, R91, R3.reuse, R94, 0x2, P5 ;  /* 0x000000035b0b9211 */ /* 0x080fe400028f145e */
[----:B------:R-:W-:Y:S02]  /*23d80*/  @!P0 LEA R20, P5, R89, R14, 0x2 ;  /* 0x0000000e59148211 */ /* 0x000fe400078a10ff */
[----:B------:R-:W-:Y:S01]  /*23d90*/  ISETP.GE.AND P2, PT, R41, UR4, PT ;  /* 0x0000000429007c0c */ /* 0x000fe2000bf46270 */
[----:B------:R3:W-:Y:S01]  /*23da0*/  @!P1 ST.E.64 desc[UR6][R10.64], R70 ;  /* 0x000000460a009985 */ /* 0x0007e2000c101b06 */
[----:B------:R-:W-:-:S02]  /*23db0*/  @!P0 LEA.HI.X R21, R89, R3, R92, 0x2, P5 ;  /* 0x0000000359158211 */ /* 0x000fc400028f145c */
[----:B------:R-:W-:Y:S02]  /*23dc0*/  ISETP.GE.AND P1, PT, R39, UR4, PT ;  /* 0x0000000427007c0c */ /* 0x000fe4000bf26270 */
[-C--:B0-----:R-:W-:Y:S01]  /*23dd0*/  @!P4 LEA R4, P5, R73, R14.reuse, 0x2 ;  /* 0x0000000e4904c211 */ /* 0x081fe200078a10ff */
[----:B------:R0:W-:Y:S01]  /*23de0*/  @!P0 ST.E.64 desc[UR6][R20.64], R74 ;  /* 0x0000004a14008985 */ /* 0x0001e2000c101b06 */
[-C--:B-1----:R-:W-:Y:S02]  /*23df0*/  @!P3 LEA R6, P0, R43, R14.reuse, 0x2 ;  /* 0x0000000e2b06b211 */ /* 0x082fe400078010ff */
[-C--:B------:R-:W-:Y:S02]  /*23e00*/  @!P4 LEA.HI.X R5, R73, R3.reuse, R72, 0x2, P5 ;  /* 0x000000034905c211 */ /* 0x080fe400028f1448 */
[----:B------:R-:W-:Y:S02]  /*23e10*/  ISETP.GE.AND P5, PT, R37, UR4, PT ;  /* 0x0000000425007c0c */ /* 0x000fe4000bfa6270 */
[----:B------:R-:W-:Y:S01]  /*23e20*/  @!P3 LEA.HI.X R7, R43, R3, R88, 0x2, P0 ;  /* 0x000000032b07b211 */ /* 0x000fe200000f1458 */
[----:B------:R0:W-:Y:S01]  /*23e30*/  @!P4 ST.E.64 desc[UR6][R4.64], R76 ;  /* 0x0000004c0400c985 */ /* 0x0001e2000c101b06 */
[----:B--2---:R-:W-:-:S03]  /*23e40*/  @!P2 LEA R8, P0, R41, R14, 0x2 ;  /* 0x0000000e2908a211 */ /* 0x004fc600078010ff */
[----:B------:R0:W-:Y:S01]  /*23e50*/  @!P3 ST.E.64 desc[UR6][R6.64], R82 ;  /* 0x000000520600b985 */ /* 0x0001e2000c101b06 */
[----:B------:R-:W-:Y:S02]  /*23e60*/  @!P2 LEA.HI.X R9, R41, R3, R42, 0x2, P0 ;  /* 0x000000032909a211 */ /* 0x000fe400000f142a */
[----:B---3--:R-:W-:-:S03]  /*23e70*/  @!P1 LEA R10, P0, R39, R14, 0x2 ;  /* 0x0000000e270a9211 */ /* 0x008fc600078010ff */
        /* <DEDUP_REMOVED lines=13> */
.L_x_2458:
[----:B------:R-:W1:Y:S01]  /*23f50*/  LDL.LU R4, [R1+0x80] ;  /* 0x0000800001047983 */ /* 0x000e620000300800 */
[----:B------:R-:W-:Y:S01]  /*23f60*/  ULDC.64 UR6, c[0x0][0xc08] ;  /* 0x0003020000067ab9 */ /* 0x000fe20000000a00 */
[----:B------:R-:W-:Y:S02]  /*23f70*/  ULDC.64 UR4, c[0x0][0xc00] ;  /* 0x0003000000047ab9 */ /* 0x000fe40000000a00 */
[----:B------:R-:W2:Y:S01]  /*23f80*/  LDL.LU R0, [R1+0x84] ;  /* 0x0000840001007983 */ /* 0x000ea20000300800 */
[----:B------:R-:W-:Y:S01]  /*23f90*/  ISETP.NE.U32.AND P1, PT, RZ, UR6, PT ;  /* 0x00000006ff007c0c */ /* 0x000fe2000bf25070 */
[----:B------:R-:W-:Y:S01]  /*23fa0*/  IMAD.MOV.U32 R13, RZ, RZ, RZ ;  /* 0x000000ffff0d7224 */ /* 0x000fe200078e00ff */
[----:B------:R-:W-:Y:S01]  /*23fb0*/  ISETP.NE.U32.AND P0, PT, RZ, UR4, PT ;  /* 0x00000004ff007c0c */ /* 0x000fe2000bf05070 */
[----:B------:R-:W3:Y:S01]  /*23fc0*/  S2R R6, SR_TID.X ;  /* 0x0000000000067919 */ /* 0x000ee20000002100 */
[----:B------:R-:W-:Y:S01]  /*23fd0*/  ISETP.NE.AND.EX P1, PT, RZ, UR7, PT, P1 ;  /* 0x00000007ff007c0c */ /* 0x000fe2000bf25310 */
[----:B------:R-:W-:Y:S01]  /*23fe0*/  ULDC.64 UR8, c[0x0][0x208] ;  /* 0x0000820000087ab9 */ /* 0x000fe20000000a00 */
[----:B------:R-:W-:Y:S01]  /*23ff0*/  ISETP.NE.AND.EX P0, PT, RZ, UR5, PT, P0 ;  /* 0x00000005ff007c0c */ /* 0x000fe2000bf05300 */
[----:B---3--:R-:W-:-:S05]  /*24000*/  VIADD R28, R6, 0xffffff80 ;  /* 0xffffff80061c7836 */ /* 0x008fca0000000000 */
[----:B------:R-:W-:Y:S02]  /*24010*/  ISETP.GT.AND P3, PT, R28, 0x7f, PT ;  /* 0x0000007f1c00780c */ /* 0x000fe40003f64270 */
[----:B-1----:R-:W-:Y:S01]  /*24020*/  IADD3 R2, P2, R4, UR4, RZ ;  /* 0x0000000404027c10 */ /* 0x002fe2000ff5e0ff */
[----:B------:R-:W-:-:S03]  /*24030*/  ULDC UR4, c[0x0][0xa88] ;  /* 0x0002a20000047ab9 */ /* 0x000fc60000000800 */
[----:B--2---:R-:W-:Y:S02]  /*24040*/  IADD3.X R3, R0, UR5, RZ, P2, !PT ;  /* 0x0000000500037c10 */ /* 0x004fe400097fe4ff */
[----:B------:R-:W-:Y:S01]  /*24050*/  @P1 IADD3 R4, P2, R4, UR6, RZ ;  /* 0x0000000604041c10 */ /* 0x000fe2000ff5e0ff */
[----:B------:R-:W-:Y:S02]  /*24060*/  IMAD.U32 R20, RZ, RZ, UR4 ;  /* 0x00000004ff147e24 */ /* 0x000fe4000f8e00ff */
[----:B------:R1:W5:Y:S01]  /*24070*/  @P0 LDG.E R13, desc[UR8][R2.64] ;  /* 0x00000008020d0981 */ /* 0x000362000c1e1900 */
[----:B------:R-:W-:Y:S02]  /*24080*/  @P1 IADD3.X R5, R0, UR7, RZ, P2, !PT ;  /* 0x0000000700051c10 */ /* 0x000fe400097fe4ff */
[----:B------:R-:W-:-:S03]  /*24090*/  ISETP.GT.AND P2, PT, R128, 0x1, PT ;  /* 0x000000018000780c */ /* 0x000fc60003f44270 */
[----:B------:R1:W5:Y:S01]  /*240a0*/  @P1 LDG.E R20, desc[UR8][R4.64] ;  /* 0x0000000804141981 */ /* 0x000362000c1e1900 */
[----:B------:R-:W-:Y:S09]  /*240b0*/  @P1 BRA `(.L_x_2477) ;  /* 0x0000000000141947 */ /* 0x000ff20003800000 */
[----:B------:R-:W-:Y:S05]  /*240c0*/  @!P0 BRA `(.L_x_2477) ;  /* 0x0000000000108947 */ /* 0x000fea0003800000 */
[----:B------:R-:W-:Y:S02]  /*240d0*/  ULDC.64 UR4, c[0x0][0x208] ;  /* 0x0000820000047ab9 */ /* 0x000fe40000000a00 */
[----:B-1----:R-:W2:Y:S04]  /*240e0*/  LDG.E R5, desc[UR4][R2.64] ;  /* 0x0000000402057981 */ /* 0x002ea8000c1e1900 */
[----:B-----5:R-:W2:Y:S02]  /*240f0*/  LDG.E R20, desc[UR4][R2.64+0x4] ;  /* 0x0000040402147981 */ /* 0x020ea4000c1e1900 */
[----:B--2---:R-:W-:-:S07]  /*24100*/  IMAD.IADD R20, R20, 0x1, -R5 ;  /* 0x0000000114147824 */ /* 0x004fce00078e0a05 */
.L_x_2477:
[----:B------:R-:W2:Y:S04]  /*24110*/  LDL.LU R0, [R1+0x88] ;  /* 0x0000880001007983 */ /* 0x000ea80000300800 */
[----:B-1----:R-:W3:Y:S01]  /*24120*/  LDL.LU R2, [R1+0x78] ;  /* 0x0000780001027983 */ /* 0x002ee20000300800 */
[----:B------:R-:W-:Y:S01]  /*24130*/  BSSY B1, `(.L_x_2478) ;  /* 0x0000039000017945 */ /* 0x000fe20003800000 */
[----:B-----5:R-:W-:Y:S02]  /*24140*/  SHF.R.S32.HI R12, RZ, 0x1f, R13 ;  /* 0x0000001fff0c7819 */ /* 0x020fe4000001140d */
[----:B--2---:R-:W-:Y:S02]  /*24150*/  SEL R14, R0, RZ, !P0 ;  /* 0x000000ff000e7207 */ /* 0x004fe40004000000 */
[----:B---3--:R-:W-:Y:S01]  /*24160*/  SEL R21, R2, RZ, !P0 ;  /* 0x000000ff02157207 */ /* 0x008fe20004000000 */
[----:B------:R-:W-:Y:S06]  /*24170*/  @P3 BRA `(.L_x_2479) ;  /* 0x0000000000d03947 */ /* 0x000fec0003800000 */
[----:B------:R-:W2:Y:S01]  /*24180*/  LDL R2, [R1+0x50] ;  /* 0x0000500001027983 */ /* 0x000ea20000100800 */
        /* <DEDUP_REMOVED lines=17> */
[----:B------:R-:W0:Y:S08]  /*242a0*/  LDC.64 R4, c[0x0][R24+0x210] ;  /* 0x0000840018047b82 */ /* 0x000e300000000a00 */
[----:B------:R-:W5:Y:S08]  /*242b0*/  @P0 LDC R0, c[0x0][0xbec] ;  /* 0x0002fb00ff000b82 */ /* 0x000f700000000800 */
[----:B------:R-:W0:Y:S01]  /*242c0*/  @P0 LDC R37, c[0x0][0xbf0] ;  /* 0x0002fc00ff250b82 */ /* 0x000e220000000800 */
        /* <DEDUP_REMOVED lines=31> */
.L_x_2479:
[----:B------:R-:W-:Y:S05]  /*244c0*/  BSYNC B1 ;  /* 0x0000000000017941 */ /* 0x000fea0003800000 */
.L_x_2478:
[----:B------:R-:W-:Y:S05]  /*244d0*/  @P2 BRA `(.L_x_2472) ;  /* 0x0000000400f42947 */ /* 0x000fea0003800000 */
[----:B------:R-:W2:Y:S01]  /*244e0*/  LDL.LU R10, [R1+0x64] ;  /* 0x00006400010a7983 */ /* 0x000ea20000300800 */
[----:B------:R-:W3:Y:S01]  /*244f0*/  LDC R29, c[0x0][0xbe8] ;  /* 0x0002fa00ff1d7b82 */ /* 0x000ee20000000800 */
[--C-:B------:R-:W-:Y:S01]  /*24500*/  SHF.R.S32.HI R9, RZ, 0x1f, R28.reuse ;  /* 0x0000001fff097819 */ /* 0x100fe2000001141c */
[----:B------:R-:W-:Y:S01]  /*24510*/  ULDC.64 UR4, c[0x0][0xaa0] ;  /* 0x0002a80000047ab9 */ /* 0x000fe20000000a00 */
[----:B------:R-:W4:Y:S01]  /*24520*/  LDL R8, [R1+0x50] ;  /* 0x0000500001087983 */ /* 0x000f220000100800 */
[----:B------:R-:W-:Y:S01]  /*24530*/  SHF.R.S32.HI R6, RZ, 0x1f, R28 ;  /* 0x0000001fff067819 */ /* 0x000fe2000001141c */
[----:B------:R-:W-:Y:S01]  /*24540*/  IMAD R0, R12, UR4, RZ ;  /* 0x000000040c007c24 */ /* 0x000fe2000f8e02ff */
[-C--:B------:R-:W-:Y:S01]  /*24550*/  LEA.HI R9, R9, R28.reuse, RZ, 0x3 ;  /* 0x0000001c09097211 */ /* 0x080fe200078f18ff */
[----:B-1----:R-:W-:Y:S01]  /*24560*/  IMAD.WIDE.U32 R2, R13, UR4, RZ ;  /* 0x000000040d027c25 */ /* 0x002fe2000f8e00ff */
[----:B------:R-:W-:Y:S01]  /*24570*/  LEA.HI R6, R6, R28, RZ, 0x3 ;  /* 0x0000001c06067211 */ /* 0x000fe200078f18ff */
[----:B------:R-:W-:Y:S01]  /*24580*/  ULDC.64 UR6, c[0x0][0xaf0] ;  /* 0x0002bc0000067ab9 */ /* 0x000fe20000000a00 */
[----:B------:R-:W-:Y:S01]  /*24590*/  LOP3.LUT R9, R9, 0xfffffff8, RZ, 0xc0, !PT ;  /* 0xfffffff809097812 */ /* 0x000fe200078ec0ff */
[----:B------:R-:W-:Y:S01]  /*245a0*/  IMAD R5, R13, UR5, R0 ;  /* 0x000000050d057c24 */ /* 0x000fe2000f8e0200 */
[----:B------:R-:W-:Y:S01]  /*245b0*/  SHF.R.S32.HI R6, RZ, 0x3, R6 ;  /* 0x00000003ff067819 */ /* 0x000fe20000011406 */
[----:B------:R-:W-:-:S02]  /*245c0*/  ULDC.64 UR4, c[0x0][0xae8] ;  /* 0x0002ba0000047ab9 */ /* 0x000fc40000000a00 */
[----:B------:R-:W-:Y:S02]  /*245d0*/  IMAD.IADD R9, R28, 0x1, -R9 ;  /* 0x000000011c097824 */ /* 0x000fe400078e0a09 */
[----:B------:R-:W-:Y:S02]  /*245e0*/  IMAD.IADD R3, R3, 0x1, R5 ;  /* 0x0000000103037824 */ /* 0x000fe400078e0205 */
[----:B------:R-:W-:Y:S01]  /*245f0*/  IMAD R0, R9, 0x20, R6 ;  /* 0x0000002009007824 */ /* 0x000fe200078e0206 */
[----:B---3--:R-:W-:-:S13]  /*24600*/  ISETP.NE.AND P0, PT, R29, 0x1, PT ;  /* 0x000000011d00780c */ /* 0x008fda0003f05270 */
[----:B------:R-:W1:Y:S08]  /*24610*/  @P0 LDC R4, c[0x0][0xbec] ;  /* 0x0002fb00ff040b82 */ /* 0x000e700000000800 */
[----:B------:R-:W3:Y:S01]  /*24620*/  @P0 LDC R7, c[0x0][0xbf0] ;  /* 0x0002fc00ff070b82 */ /* 0x000ee20000000800 */
[----:B--2---:R-:W-:-:S04]  /*24630*/  IMAD.WIDE.U32 R2, R10, UR4, R2 ;  /* 0x000000040a027c25 */ /* 0x004fc8000f8e0002 */
[----:B----4-:R-:W-:Y:S02]  /*24640*/  IMAD.IADD R9, R8, 0x1, R0 ;  /* 0x0000000108097824 */ /* 0x010fe400078e0200 */
[----:B------:R-:W-:Y:S01]  /*24650*/  IMAD R3, R10, UR5, R3 ;  /* 0x000000050a037c24 */ /* 0x000fe2000f8e0203 */
[----:B------:R-:W-:Y:S01]  /*24660*/  ULDC.64 UR4, c[0x0][0xae0] ;  /* 0x0002b80000047ab9 */ /* 0x000fe20000000a00 */
[----:B-1----:R-:W-:-:S04]  /*24670*/  @P0 IMAD.HI.U32 R0, R9, R4, RZ ;  /* 0x0000000409000227 */ /* 0x002fc800078e00ff */
[----:B------:R-:W-:Y:S01]  /*24680*/  IMAD.MOV.U32 R5, RZ, RZ, R9 ;  /* 0x000000ffff057224 */ /* 0x000fe200078e0009 */
[----:B---3--:R-:W-:Y:S01]  /*24690*/  @P0 SHF.R.U32.HI R5, RZ, R7, R0 ;  /* 0x00000007ff050219 */ /* 0x008fe20000011600 */
        /* <DEDUP_REMOVED lines=26> */
.L_x_2741:
        /* <DEDUP_REMOVED lines=9> */
[CC--:B---3--:R-:W-:Y:S02]  /*248d0*/  @!P2 LEA R8, P0, R126.reuse, R14.reuse, 0x1 ;  /* 0x0000000e7e08a211 */ /* 0x0c8fe400078008ff */
[C---:B------:R-:W-:Y:S02]  /*248e0*/  @!P3 LEA R14, P1, R95.reuse, R14, 0x1 ;  /* 0x0000000e5f0eb211 */ /* 0x040fe400078208ff */
[-C--:B--2---:R-:W-:Y:S02]  /*248f0*/  @!P2 LEA.HI.X R9, R126, R0.reuse, R7, 0x1, P0 ;  /* 0x000000007e09a211 */ /* 0x084fe400000f0c07 */
[----:B------:R-:W-:-:S03]  /*24900*/  @!P3 LEA.HI.X R15, R95, R0, R5, 0x1, P1 ;  /* 0x000000005f0fb211 */ /* 0x000fc600008f0c05 */
[----:B------:R4:W-:Y:S04]  /*24910*/  @!P2 ST.E.128 desc[UR6][R8.64], RZ ;  /* 0x000000ff0800a985 */ /* 0x0009e8000c101d06 */
[----:B------:R4:W-:Y:S02]  /*24920*/  @!P3 ST.E.128 desc[UR6][R14.64], RZ ;  /* 0x000000ff0e00b985 */ /* 0x0009e4000c101d06 */
.L_x_2482:
[----:B------:R-:W-:Y:S05]  /*24930*/  BSYNC B1 ;  /* 0x0000000000017941 */ /* 0x000fea0003800000 */
.L_x_2481:
[----:B------:R-:W-:-:S03]  /*24940*/  UMOV UR4, 0xffffffff ;  /* 0xffffffff00047882 */ /* 0x000fc60000000000 */
[----:B------:R-:W-:Y:S05]  /*24950*/  BRA.DIV UR4, `(.L_x_2483) ;  /* 0x000000ae04c47947 */ /* 0x000fea000b800000 */
[----:B--2---:R2:W0:Y:S04]  /*24960*/  SHFL.IDX PT, R0, R3, 0x1, 0x181f ;  /* 0x00381f0003007f89 */ /* 0x00442800000e0000 */
[----:B---34-:R2:W3:Y:S02]  /*24970*/  SHFL.IDX PT, R14, R2, 0x1, 0x181f ;  /* 0x00381f00020e7f89 */ /* 0x0184e400000e0000 */
.L_x_2745:
        /* <DEDUP_REMOVED lines=10> */
[-C--:B0-----:R-:W-:Y:S02]  /*24a20*/  @!P2 LEA.HI.X R9, R126, R0.reuse, R7, 0x1, P0 ;  /* 0x000000007e09a211 */ /* 0x081fe400000f0c07 */
[----:B------:R-:W-:-:S03]  /*24a30*/  @!P3 LEA.HI.X R15, R95, R0, R5, 0x1, P1 ;  /* 0x000000005f0fb211 */ /* 0x000fc600008f0c05 */
[----:B------:R4:W-:Y:S04]  /*24a40*/  @!P2 ST.E.128 desc[UR6][R8.64], RZ ;  /* 0x000000ff0800a985 */ /* 0x0009e8000c101d06 */
[----:B------:R4:W-:Y:S02]  /*24a50*/  @!P3 ST.E.128 desc[UR6][R14.64], RZ ;  /* 0x000000ff0e00b985 */ /* 0x0009e4000c101d06 */
.L_x_2485:
[----:B------:R-:W-:Y:S05]  /*24a60*/  BSYNC B1 ;  /* 0x0000000000017941 */ /* 0x000fea0003800000 */
.L_x_2484:
[----:B------:R-:W-:-:S03]  /*24a70*/  UMOV UR4, 0xffffffff ;  /* 0xffffffff00047882 */ /* 0x000fc60000000000 */
[----:B------:R-:W-:Y:S05]  /*24a80*/  BRA.DIV UR4, `(.L_x_2486) ;  /* 0x000000ae04c07947 */ /* 0x000fea000b800000 */
[----:B0-----:R0:W0:Y:S04]  /*24a90*/  SHFL.IDX PT, R0, R3, 0x2, 0x181f ;  /* 0x00581f0003007f89 */ /* 0x00102800000e0000 */
[----:B---34-:R3:W4:Y:S02]  /*24aa0*/  SHFL.IDX PT, R14, R2, 0x2, 0x181f ;  /* 0x00581f00020e7f89 */ /* 0x01872400000e0000 */
.L_x_2749:
        /* <DEDUP_REMOVED lines=8> */
[CC--:B----4-:R-:W-:Y:S02]  /*24b30*/  @!P2 LEA R8, P0, R126.reuse, R14.reuse, 0x1 ;  /* 0x0000000e7e08a211 */ /* 0x0d0fe400078008ff */
[C---:B------:R-:W-:Y:S02]  /*24b40*/  @!P3 LEA R14, P1, R95.reuse, R14, 0x1 ;  /* 0x0000000e5f0eb211 */ /* 0x040fe400078208ff */
[-C--:B0-----:R-:W-:Y:S02]  /*24b50*/  @!P2 LEA.HI.X R9, R126, R0.reuse, R7, 0x1, P0 ;  /* 0x000000007e09a211 */ /* 0x081fe400000f0c07 */
[----:B------:R-:W-:-:S03]  /*24b60*/  @!P3 LEA.HI.X R15, R95, R0, R5, 0x1, P1 ;  /* 0x000000005f0fb211 */ /* 0x000fc600008f0c05 */
[----:B------:R0:W-:Y:S04]  /*24b70*/  @!P2 ST.E.128 desc[UR6][R8.64], RZ ;  /* 0x000000ff0800a985 */ /* 0x0001e8000c101d06 */
[----:B------:R0:W-:Y:S02]  /*24b80*/  @!P3 ST.E.128 desc[UR6][R14.64], RZ ;  /* 0x000000ff0e00b985 */ /* 0x0001e4000c101d06 */
.L_x_2488:
[----:B------:R-:W-:Y:S05]  /*24b90*/  BSYNC B1 ;  /* 0x0000000000017941 */ /* 0x000fea0003800000 */
.L_x_2487:
[----:B------:R-:W-:-:S03]  /*24ba0*/  UMOV UR4, 0xffffffff ;  /* 0xffffffff00047882 */ /* 0x000fc60000000000 */
[----:B------:R-:W-:Y:S05]  /*24bb0*/  BRA.DIV UR4, `(.L_x_2489) ;  /* 0x000000ae04bc7947 */ /* 0x000fea000b800000 */
[----:B0-----:R0:W0:Y:S04]  /*24bc0*/  SHFL.IDX PT, R0, R3, 0x3, 0x181f ;  /* 0x00781f0003007f89 */ /* 0x00102800000e0000 */
[----:B----4-:R4:W0:Y:S02]  /*24bd0*/  SHFL.IDX PT, R14, R2, 0x3, 0x181f ;  /* 0x00781f00020e7f89 */ /* 0x01082400000e0000 */
.L_x_2753:
[----:B-1234-:R-:W-:-:S05]  /*24be0*/  VIADD R2, R6, 0x60 ;  /* 0x0000006006027836 */ /* 0x01efca0000000000 */
[----:B------:R-:W-:-:S13]  /*24bf0*/  ISETP.GE.AND P0, PT, R2, R29, PT ;  /* 0x0000001d0200720c */ /* 0x000fda0003f06270 */
[----:B------:R-:W-:Y:S05]  /*24c00*/  @P0 BRA `(.L_x_2472) ;  /* 0x0000000000280947 */ /* 0x000fea0003800000 */
[----:B------:R-:W-:Y:S01]  /*24c10*/  ULDC UR4, c[0x0][0xac8] ;  /* 0x0002b20000047ab9 */ /* 0x000fe20000000800 */
[----:B------:R-:W-:Y:S01]  /*24c20*/  ULDC.64 UR6, c[0x0][0x208] ;  /* 0x0000820000067ab9 */ /* 0x000fe20000000a00 */
[----:B------:R-:W-:Y:S02]  /*24c30*/  ISETP.GE.AND P2, PT, R126, UR4, PT ;  /* 0x000000047e007c0c */ /* 0x000fe4000bf46270 */
[----:B------:R-:W-:-:S11]  /*24c40*/  ISETP.GE.AND P3, PT, R95, UR4, PT ;  /* 0x000000045f007c0c */ /* 0x000fd6000bf66270 */
[CC--:B0-----:R-:W-:Y:S02]  /*24c50*/  @!P2 LEA R2, P0, R126.reuse, R14.reuse, 0x1 ;  /* 0x0000000e7e02a211 */ /* 0x0c1fe400078008ff */
[C---:B------:R-:W-:Y:S02]  /*24c60*/  @!P3 LEA R14, P1, R95.reuse, R14, 0x1 ;  /* 0x0000000e5f0eb211 */ /* 0x040fe400078208ff */
[-C--:B------:R-:W-:Y:S02]  /*24c70*/  @!P2 LEA.HI.X R3, R126, R0.reuse, R7, 0x1, P0 ;  /* 0x000000007e03a211 */ /* 0x080fe400000f0c07 */
[----:B------:R-:W-:-:S03]  /*24c80*/  @!P3 LEA.HI.X R15, R95, R0, R5, 0x1, P1 ;  /* 0x000000005f0fb211 */ /* 0x000fc600008f0c05 */
[----:B------:R0:W-:Y:S04]  /*24c90*/  @!P2 ST.E.128 desc[UR6][R2.64], RZ ;  /* 0x000000ff0200a985 */ /* 0x0001e8000c101d06 */
[----:B------:R0:W-:Y:S02]  /*24ca0*/  @!P3 ST.E.128 desc[UR6][R14.64], RZ ;  /* 0x000000ff0e00b985 */ /* 0x0001e4000c101d06 */
.L_x_2472:
[----:B------:R-:W-:Y:S05]  /*24cb0*/  BSYNC B0 ;  /* 0x0000000000007941 */ /* 0x000fea0003800000 */
.L_x_2457:
[----:B------:R-:W-:Y:S02]  /*24cc0*/  ULDC UR4, c[0x0][0xc3c] ;  /* 0x00030f0000047ab9 */ /* 0x000fe40000000800 */
[----:B------:R-:W-:-:S13]  /*24cd0*/  ISETP.GE.AND P0, PT, R27, UR4, PT ;  /* 0x000000041b007c0c */ /* 0x000fda000bf06270 */
[----:B------:R-:W-:Y:S05]  /*24ce0*/  @!P0 BRA `(.L_x_2490) ;  /* 0xfffffdc400208947 */ /* 0x000fea000383ffff */
[----:B------:R-:W-:Y:S05]  /*24cf0*/  BRA `(.L_x_2291) ;  /* 0x0000007800687947 */ /* 0x000fea0003800000 */
.L_x_2289:
        /* <DEDUP_REMOVED lines=20> */
.L_x_2491:
[----:B------:R-:W1:Y:S01]  /*24e40*/  S2R R0, SR_TID.X ;  /* 0x0000000000007919 */ /* 0x000e620000002100 */
[----:B------:R-:W-:Y:S01]  /*24e50*/  ULDC UR4, c[0x0][0xc3c] ;  /* 0x00030f0000047ab9 */ /* 0x000fe20000000800 */
[----:B------:R-:W-:Y:S01]  /*24e60*/  ULDC.64 UR6, c[0x0][0x208] ;  /* 0x0000820000067ab9 */ /* 0x000fe20000000a00 */
        /* <DEDUP_REMOVED lines=42> */
.L_x_2495:
        /* <DEDUP_REMOVED lines=40> */
.L_x_2493:
        /* <DEDUP_REMOVED lines=12> */
.L_x_2496:
[----:B----4-:R-:W-:Y:S01]  /*25450*/  IMAD R2, R8, UR5, R9 ;  /* 0x0000000508027c24 */ /* 0x010fe2000f8e0209 */
[----:B-1----:R-:W-:Y:S01]  /*25460*/  ISETP.NE.AND P0, PT, R7, 0x1, PT ;  /* 0x000000010700780c */ /* 0x002fe20003f05270 */
[----:B------:R-:W-:-:S03]  /*25470*/  VIADD R12, R10, UR4 ;  /* 0x000000040a0c7c36 */ /* 0x000fc60008000000 */
[----:B------:R1:W-:Y:S01]  /*25480*/  STL [R1], R2 ;  /* 0x0000000201007387 */ /* 0x0003e20000100800 */
[----:B0-----:R-:W-:-:S03]  /*25490*/  IADD3 R5, -R2, UR6, RZ ;  /* 0x0000000602057c10 */ /* 0x001fc6000fffe1ff */
[----:B------:R1:W-:Y:S05]  /*254a0*/  STL [R1+0xc], R12 ;  /* 0x00000c0c01007387 */ /* 0x0003ea0000100800 */
[----:B------:R-:W-:Y:S05]  /*254b0*/  @!P0 BRA `(.L_x_2497) ;  /* 0x0000000000e08947 */ /* 0x000fea0003800000 */
[-C--:B--2---:R-:W-:Y:S02]  /*254c0*/  IABS R6, R4.reuse ;  /* 0x0000000400067213 */ /* 0x084fe40000000000 */
[----:B------:R-:W-:Y:S02]  /*254d0*/  IABS R8, R7 ;  /* 0x0000000700087213 */ /* 0x000fe40000000000 */
[----:B------:R-:W0:Y:S08]  /*254e0*/  I2F.RP R9, R6 ;  /* 0x0000000600097306 */ /* 0x000e300000209400 */
[----:B------:R-:W2:Y:S08]  /*254f0*/  I2F.RP R10, R8 ;  /* 0x00000008000a7306 */ /* 0x000eb00000209400 */
[----:B0-----:R-:W1:Y:S08]  /*25500*/  MUFU.RCP R9, R9 ;  /* 0x0000000900097308 */ /* 0x001e700000001000 */
[----:B--2---:R-:W-:Y:S01]  /*25510*/  MUFU.RCP R10, R10 ;  /* 0x0000000a000a7308 */ /* 0x004fe20000001000 */
[----:B-1----:R-:W-:Y:S01]  /*25520*/  VIADD R2, R9, 0xffffffe ;  /* 0x0ffffffe09027836 */ /* 0x002fe20000000000 */
[----:B------:R-:W-:-:S06]  /*25530*/  IABS R9, R4 ;  /* 0x0000000400097213 */ /* 0x000fcc0000000000 */
[----:B---3--:R0:W1:Y:S02]  /*25540*/  F2I.FTZ.U32.TRUNC.NTZ R3, R2 ;  /* 0x0000000200037305 */ /* 0x008064000021f000 */
[----:B0-----:R-:W-:Y:S02]  /*25550*/  IMAD.MOV.U32 R2, RZ, RZ, RZ ;  /* 0x000000ffff027224 */ /* 0x001fe400078e00ff */
[----:B-1----:R-:W-:-:S04]  /*25560*/  IMAD.MOV R11, RZ, RZ, -R3 ;  /* 0x000000ffff0b7224 */ /* 0x002fc800078e0a03 */
[----:B------:R-:W-:-:S04]  /*25570*/  IMAD R11, R11, R6, RZ ;  /* 0x000000060b0b7224 */ /* 0x000fc800078e02ff */
[----:B------:R-:W-:Y:S01]  /*25580*/  IMAD.HI.U32 R3, R3, R11, R2 ;  /* 0x0000000b03037227 */ /* 0x000fe200078e0002 */
[----:B------:R-:W-:-:S03]  /*25590*/  IABS R2, R5 ;  /* 0x0000000500027213 */ /* 0x000fc60000000000 */
[----:B------:R-:W-:Y:S02]  /*255a0*/  IMAD.MOV R11, RZ, RZ, -R9 ;  /* 0x000000ffff0b7224 */ /* 0x000fe400078e0a09 */
[----:B------:R-:W-:-:S04]  /*255b0*/  IMAD.HI.U32 R9, R3, R2, RZ ;  /* 0x0000000203097227 */ /* 0x000fc800078e00ff */
[----:B------:R-:W-:Y:S02]  /*255c0*/  IMAD R11, R9, R11, R2 ;  /* 0x0000000b090b7224 */ /* 0x000fe400078e0202 */
[----:B------:R-:W-:Y:S02]  /*255d0*/  VIADD R3, R10, 0xffffffe ;  /* 0x0ffffffe0a037836 */ /* 0x000fe40000000000 */
[----:B------:R-:W-:Y:S01]  /*255e0*/  IMAD.MOV.U32 R2, RZ, RZ, RZ ;  /* 0x000000ffff027224 */ /* 0x000fe200078e00ff */
[----:B------:R-:W-:-:S03]  /*255f0*/  ISETP.GT.U32.AND P1, PT, R6, R11, PT ;  /* 0x0000000b0600720c */ /* 0x000fc60003f24070 */
        /* <DEDUP_REMOVED lines=36> */
.L_x_2497:
[----:B-1-3--:R-:W0:Y:S01]  /*25840*/  LDC.64 R2, c[0x0][0xc90] ;  /* 0x00032400ff027b82 */ /* 0x00ae220000000a00 */
        /* <DEDUP_REMOVED lines=61> */
.L_x_2498:
[----:B01----:R-:W-:-:S05]  /*25c20*/  LOP3.LUT R3, RZ, R2, RZ, 0x33, !PT ;  /* 0x00000002ff037212 */ /* 0x003fca00078e33ff */
[----:B------:R-:W-:-:S05]  /*25c30*/  IMAD.IADD R2, R4, 0x1, R3 ;  /* 0x0000000104027824 */ /* 0x000fca00078e0203 */
[----:B------:R1:W-:Y:S01]  /*25c40*/  STL [R1+0x4], R2 ;  /* 0x0000040201007387 */ /* 0x0003e20000100800 */
[----:B------:R-:W-:Y:S05]  /*25c50*/  BRA `(.L_x_2499) ;  /* 0x0000000000107947 */ /* 0x000fea0003800000 */
.L_x_2494:
[----:B------:R-:W-:Y:S01]  /*25c60*/  IMAD.U32 R2, RZ, RZ, UR6 ;  /* 0x00000006ff027e24 */ /* 0x000fe2000f8e00ff */
[----:B------:R0:W-:Y:S04]  /*25c70*/  STL [R1+0x4], RZ ;  /* 0x000004ff01007387 */ /* 0x0001e80000100800 */
[----:B------:R0:W-:Y:S04]  /*25c80*/  STL [R1+0x8], RZ ;  /* 0x000008ff01007387 */ /* 0x0001e80000100800 */
[----:B------:R0:W-:Y:S02]  /*25c90*/  STL [R1], R2 ;  /* 0x0000000201007387 */ /* 0x0001e40000100800 */
.L_x_2499:
        /* <DEDUP_REMOVED lines=10> */
.L_x_2492:
        /* <DEDUP_REMOVED lines=8> */
[----:B------:R-:W2:Y:S01]  /*25dc0*/  S2R R10, SR_TID.X ;  /* 0x00000000000a7919 */ /* 0x000ea20000002100 */
[----:B------:R-:W4:Y:S01]  /*25dd0*/  S2UR UR5, SR_CgaCtaId ;  /* 0x00000000000579c3 */ /* 0x000f220000008800 */
[----:B------:R-:W-:Y:S01]  /*25de0*/  UMOV UR4, 0x400 ;  /* 0x0000040000047882 */ /* 0x000fe20000000000 */
[----:B------:R-:W-:Y:S01]  /*25df0*/  BSSY B7, `(.L_x_2500) ;  /* 0x0000649000077945 */ /* 0x000fe20003800000 */
[----:B------:R-:W-:Y:S01]  /*25e00*/  ULDC.64 UR40, c[0x0][0x198] ;  /* 0x0000660000287ab9 */ /* 0x000fe20000000a00 */
[----:B------:R-:W-:Y:S02]  /*25e10*/  ULOP3.LUT UR36, UR60, 0x1, URZ, 0xfc, !UPT ;  /* 0x000000013c247892 */ /* 0x000fe4000f8efc3f */
[----:B------:R-:W-:Y:S01]  /*25e20*/  ULOP3.LUT UR38, UR60, 0x2, URZ, 0xfc, !UPT ;  /* 0x000000023c267892 */ /* 0x000fe2000f8efc3f */
[----:B------:R-:W-:Y:S01]  /*25e30*/  ULDC UR37, c[0x0][0xc] ;  /* 0x0000030000257ab9 */ /* 0x000fe20000000800 */
[----:B----4-:R-:W-:-:S06]  /*25e40*/  ULEA UR4, UR5, UR4, 0x18 ;  /* 0x0000000405047291 */ /* 0x010fcc000f8ec03f */
[----:B------:R-:W-:Y:S01]  /*25e50*/  IMAD.U32 R18, RZ, RZ, UR4 ;  /* 0x00000004ff127e24 */ /* 0x000fe2000f8e00ff */
[C---:B--2---:R-:W-:Y:S01]  /*25e60*/  LOP3.LUT R8, R10.reuse, 0x7f, RZ, 0xc0, !PT ;  /* 0x0000007f0a087812 */ /* 0x044fe200078ec0ff */
[C---:B---3--:R-:W-:Y:S01]  /*25e70*/  IMAD.SHL.U32 R0, R10.reuse, 0x10, RZ ;  /* 0x000000100a007824 */ /* 0x048fe200078e00ff */
[C---:B------:R-:W-:Y:S01]  /*25e80*/  LOP3.LUT P0, RZ, R10.reuse, 0x4, RZ, 0xc0, !PT ;  /* 0x000000040aff7812 */ /* 0x040fe2000780c0ff */
[C---:B------:R-:W-:Y:S02]  /*25e90*/  IMAD.SHL.U32 R3, R10.reuse, 0x2, RZ ;  /* 0x000000020a037824 */ /* 0x040fe400078e00ff */
[----:B-1----:R-:W-:Y:S01]  /*25ea0*/  IMAD.SHL.U32 R4, R10, 0x20, RZ ;  /* 0x000000200a047824 */ /* 0x002fe200078e00ff */
[----:B0-----:R-:W-:Y:S01]  /*25eb0*/  LOP3.LUT R2, R0, 0x3f0, RZ, 0xc0, !PT ;  /* 0x000003f000027812 */ /* 0x001fe200078ec0ff */
[----:B------:R-:W-:-:S03]  /*25ec0*/  IMAD.SHL.U32 R9, R10, 0x4, RZ ;  /* 0x000000040a097824 */ /* 0x000fc600078e00ff */
[----:B------:R-:W-:Y:S01]  /*25ed0*/  LOP3.LUT R3, R2, 0x70, R3, 0x78, !PT ;  /* 0x0000007002037812 */ /* 0x000fe200078e7803 */
[----:B------:R-:W-:Y:S01]  /*25ee0*/  IMAD.SHL.U32 R2, R8, 0x10, RZ ;  /* 0x0000001008027824 */ /* 0x000fe200078e00ff */
[----:B------:R-:W-:-:S04]  /*25ef0*/  LOP3.LUT R6, R4, 0x80, RZ, 0xc0, !PT ;  /* 0x0000008004067812 */ /* 0x000fc800078ec0ff */
[----:B------:R-:W-:Y:S02]  /*25f00*/  LOP3.LUT R5, R2, 0x600, RZ, 0xc0, !PT ;  /* 0x0000060002057812 */ /* 0x000fe400078ec0ff */
[----:B------:R-:W-:Y:S01]  /*25f10*/  LOP3.LUT R3, R3, 0x400, R2, 0xf8, !PT ;  /* 0x0000040003037812 */ /* 0x000fe200078ef802 */
[----:B------:R-:W-:Y:S01]  /*25f20*/  IMAD.SHL.U32 R2, R10, 0x80, RZ ;  /* 0x000000800a027824 */ /* 0x000fe200078e00ff */
[----:B------:R-:W-:Y:S02]  /*25f30*/  LOP3.LUT R5, R5, 0x60, R4, 0xf8, !PT ;  /* 0x0000006005057812 */ /* 0x000fe400078ef804 */
[----:B------:R-:W-:Y:S02]  /*25f40*/  LOP3.LUT R6, R6, 0x10, R10, 0xf8, !PT ;  /* 0x0000001006067812 */ /* 0x000fe400078ef80a */
[----:B------:R-:W-:Y:S02]  /*25f50*/  LOP3.LUT R7, R5, 0x100, R4, 0xf8, !PT ;  /* 0x0000010005077812 */ /* 0x000fe400078ef804 */
[----:B------:R-:W-:-:S02]  /*25f60*/  SHF.R.U32.HI R5, RZ, 0x1, R10 ;  /* 0x00000001ff057819 */ /* 0x000fc4000001160a */
[----:B------:R-:W-:Y:S02]  /*25f70*/  LOP3.LUT R4, R2, 0x380, RZ, 0xc0, !PT ;  /* 0x0000038002047812 */ /* 0x000fe400078ec0ff */
[----:B------:R-:W-:Y:S02]  /*25f80*/  LOP3.LUT R6, R6, 0x10, R9, 0x78, !PT ;  /* 0x0000001006067812 */ /* 0x000fe400078e7809 */
[----:B------:R-:W-:Y:S02]  /*25f90*/  LOP3.LUT R5, R4, 0x30, R5, 0xf8, !PT ;  /* 0x0000003004057812 */ /* 0x000fe400078ef805 */
[----:B------:R-:W-:Y:S02]  /*25fa0*/  LOP3.LUT R4, R7, R6, RZ, 0xfc, !PT ;  /* 0x0000000607047212 */ /* 0x000fe400078efcff */
[----:B------:R-:W-:-:S03]  /*25fb0*/  LOP3.LUT R5, R5, 0x70, R0, 0x78, !PT ;  /* 0x0000007005057812 */ /* 0x000fc600078e7800 */
[----:B------:R0:W-:Y:S01]  /*25fc0*/  STL [R1+0x30], R4 ;  /* 0x0000300401007387 */ /* 0x0001e20000100800 */
[----:B------:R-:W-:-:S05]  /*25fd0*/  LOP3.LUT R2, R5, 0xc00, R2, 0xf8, !PT ;  /* 0x00000c0005027812 */ /* 0x000fca00078ef802 */
[----:B------:R1:W-:Y:S01]  /*25fe0*/  STL [R1+0x34], R2 ;  /* 0x0000340201007387 */ /* 0x0003e20000100800 */
[----:B0-----:R-:W-:-:S04]  /*25ff0*/  SHF.R.U32.HI R4, RZ, 0x3, R8 ;  /* 0x00000003ff047819 */ /* 0x001fc80000011608 */
[----:B------:R-:W-:Y:S01]  /*26000*/  LOP3.LUT R4, R4, 0x70, R0, 0xf8, !PT ;  /* 0x0000007004047812 */ /* 0x000fe200078ef800 */
[----:B------:R-:W-:Y:S02]  /*26010*/  IMAD.MOV.U32 R0, RZ, RZ, 0x1 ;  /* 0x00000001ff007424 */ /* 0x000fe400078e00ff */
[----:B-1----:R-:W-:-:S05]  /*26020*/  IMAD.MOV.U32 R2, RZ, RZ, 0x40 ;  /* 0x00000040ff027424 */ /* 0x002fca00078e00ff */
[----:B------:R-:W-:-:S05]  /*26030*/  SEL R2, R2, 0xffffffc0, !P0 ;  /* 0xffffffc002027807 */ /* 0x000fca0004000000 */
[----:B------:R0:W-:Y:S02]  /*26040*/  STL [R1+0x38], R2 ;  /* 0x0000380201007387 */ /* 0x0001e40000100800 */
[----:B0-----:R-:W-:-:S05]  /*26050*/  IMAD.IADD R2, R18, 0x1, R3 ;  /* 0x0000000112027824 */ /* 0x001fca00078e0203 */
[----:B------:R0:W-:Y:S04]  /*26060*/  STL [R1+0x4c], R2 ;  /* 0x00004c0201007387 */ /* 0x0001e80000100800 */
[----:B------:R0:W-:Y:S04]  /*26070*/  STL [R1+0x60], RZ ;  /* 0x000060ff01007387 */ /* 0x0001e80000100800 */
[----:B------:R0:W-:Y:S04]  /*26080*/  STL [R1+0x1c], R0 ;  /* 0x00001c0001007387 */ /* 0x0001e80000100800 */
[----:B------:R0:W-:Y:S04]  /*26090*/  STL [R1+0x14], RZ ;  /* 0x000014ff01007387 */ /* 0x0001e80000100800 */
[----:B------:R0:W-:Y:S04]  /*260a0*/  STL [R1+0x10], RZ ;  /* 0x000010ff01007387 */ /* 0x0001e80000100800 */
[----:B------:R0:W-:Y:S02]  /*260b0*/  STL [R1+0x18], R0 ;  /* 0x0000180001007387 */ /* 0x0001e40000100800 */
.L_x_2606:
[----:B0-----:R-:W2:Y:S01]  /*260c0*/  LDL R0, [R1+0xc] ;  /* 0x00000c0001007983 */ /* 0x001ea20000100800 */
[----:B------:R-:W2:Y:S01]  /*260d0*/  LDC.64 R2, c[0x0][0xc88] ;  /* 0x00032200ff027b82 */ /* 0x000ea20000000a00 */
[----:B------:R-:W-:Y:S01]  /*260e0*/  ULDC.64 UR4, c[0x0][0x208] ;  /* 0x0000820000047ab9 */ /* 0x000fe20000000a00 */
[----:B--2---:R-:W-:-:S05]  /*260f0*/  IMAD.WIDE R2, R0, 0x4, R2 ;  /* 0x0000000400027825 */ /* 0x004fca00078e0202 */
[----:B------:R-:W2:Y:S01]  /*26100*/  LDG.E R19, desc[UR4][R2.64] ;  /* 0x0000000402137981 */ /* 0x000ea2000c1e1900 */
[----:B------:R-:W-:Y:S05]  /*26110*/  YIELD ;  /* 0x0000000000007946 */ /* 0x000fea0003800000 */
[----:B------:R-:W-:Y:S01]  /*26120*/  ULDC.64 UR4, c[0x0][0xa28] ;  /* 0x00028a0000047ab9 */ /* 0x000fe20000000a00 */
[----:B------:R-:W-:Y:S02]  /*26130*/  CS2R R8, SRZ ;  /* 0x0000000000087805 */ /* 0x000fe4000001ff00 */
[----:B------:R-:W-:Y:S01]  /*26140*/  ISETP.NE.U32.AND P0, PT, RZ, UR4, PT ;  /* 0x00000004ff007c0c */ /* 0x000fe2000bf05070 */
[----:B------:R-:W-:Y:S01]  /*26150*/  ULDC.64 UR12, c[0x0][0x208] ;  /* 0x00008200000c7ab9 */ /* 0x000fe20000000a00 */
[----:B------:R-:W-:Y:S01]  /*26160*/  ULDC.64 UR10, c[0x0][0xa18] ;  /* 0x00028600000a7ab9 */ /* 0x000fe20000000a00 */
[----:B------:R-:W-:Y:S01]  /*26170*/  ULDC.64 UR8, c[0x0][0xa10] ;  /* 0x0002840000087ab9 */ /* 0x000fe20000000a00 */
[----:B------:R-:W-:Y:S01]  /*26180*/  ISETP.NE.AND.EX P0, PT, RZ, UR5, PT, P0 ;  /* 0x00000005ff007c0c */ /* 0x000fe2000bf05300 */
[----:B------:R-:W-:Y:S01]  /*26190*/  ULDC.64 UR6, c[0x0][0xa08] ;  /* 0x0002820000067ab9 */ /* 0x000fe20000000a00 */
        /* <DEDUP_REMOVED lines=30> */
[----:B------:R0:W5:Y:S04]  /*26380*/  @P0 LDG.E R12, desc[UR12][R6.64] ;  /* 0x0000000c060c0981 */ /* 0x000168000c1e1900 */
[----:B------:R0:W5:Y:S04]  /*26390*/  @P1 LDG.E R0, desc[UR12][R4.64] ;  /* 0x0000000c04001981 */ /* 0x000168000c1e1900 */
[----:B--2---:R1:W-:Y:S02]  /*263a0*/  STL [R1+0x40], R9 ;  /* 0x0000400901007387 */ /* 0x0043e40000100800 */
[----:B-1----:R-:W-:Y:S01]  /*263b0*/  IMAD.U32 R9, RZ, RZ, UR4 ;  /* 0x00000004ff097e24 */ /* 0x002fe2000f8e00ff */
[----:B------:R-:W-:-:S05]  /*263c0*/  ULDC.64 UR4, c[0x0][0x418] ;  /* 0x0001060000047ab9 */ /* 0x000fca0000000a00 */
[----:B------:R-:W2:Y:S01]  /*263d0*/  @P3 LDG.E R9, desc[UR12][R10.64] ;  /* 0x0000000c0a093981 */ /* 0x000ea2000c1e1900 */
[----:B------:R-:W-:-:S03]  /*263e0*/  UISETP.NE.U32.AND UP0, UPT, UR4, URZ, UPT ;  /* 0x0000003f0400728c */ /* 0x000fc6000bf05070 */
[----:B------:R-:W-:Y:S01]  /*263f0*/  ULDC UR4, c[0x0][0x424] ;  /* 0x0001090000047ab9 */ /* 0x000fe20000000800 */
[----:B------:R-:W-:-:S03]  /*26400*/  UISETP.NE.AND.EX UP0, UPT, UR5, URZ, UPT, UP0 ;  /* 0x0000003f0500728c */ /* 0x000fc6000bf05300 */
[----:B------:R-:W-:Y:S01]  /*26410*/  ULDC UR5, c[0x0][0x2f0] ;  /* 0x0000bc0000057ab9 */ /* 0x000fe20000000800 */
[----:B------:R-:W-:Y:S01]  /*26420*/  USEL UR4, UR4, 0x1, UP0 ;  /* 0x0000000104047887 */ /* 0x000fe20008000000 */
[----:B--2---:R1:W-:Y:S04]  /*26430*/  STL [R1+0x44], R9 ;  /* 0x0000440901007387 */ /* 0x0043e80000100800 */
[----:B------:R0:W5:Y:S01]  /*26440*/  LDL R13, [R1+0x44] ;  /* 0x00004400010d7983 */ /* 0x0001620000100800 */
[----:B------:R-:W-:-:S03]  /*26450*/  UIMAD UR4, UR4, UR5, URZ ;  /* 0x00000005040472a4 */ /* 0x000fc6000f8e023f */
[----:B------:R-:W-:Y:S02]  /*26460*/  ULDC UR5, c[0x0][0x348] ;  /* 0x0000d20000057ab9 */ /* 0x000fe40000000800 */
[----:B------:R-:W-:Y:S02]  /*26470*/  IMAD.U32 R10, RZ, RZ, UR5 ;  /* 0x00000005ff0a7e24 */ /* 0x000fe4000f8e00ff */
[----:B-1----:R-:W-:Y:S01]  /*26480*/  IMAD.U32 R9, RZ, RZ, UR4 ;  /* 0x00000004ff097e24 */ /* 0x002fe2000f8e00ff */
[----:B0-----:R-:W-:Y:S06]  /*26490*/  @P3 BRA `(.L_x_2501) ;  /* 0x0000000000183947 */ /* 0x001fec0003800000 */
[----:B------:R-:W-:Y:S05]  /*264a0*/  @!P2 BRA `(.L_x_2501) ;  /* 0x000000000014a947 */ /* 0x000fea0003800000 */
[----:B------:R-:W-:Y:S02]  /*264b0*/  ULDC.64 UR4, c[0x0][0x208] ;  /* 0x0000820000047ab9 */ /* 0x000fe40000000a00 */
[----:B------:R-:W2:Y:S04]  /*264c0*/  LDG.E R11, desc[UR4][R2.64] ;  /* 0x00000004020b7981 */ /* 0x000ea8000c1e1900 */
[----:B------:R-:W2:Y:S02]  /*264d0*/  LDG.E R2, desc[UR4][R2.64+0x4] ;  /* 0x0000040402027981 */ /* 0x000ea4000c1e1900 */
[----:B--2--5:R-:W-:-:S05]  /*264e0*/  IMAD.IADD R13, R2, 0x1, -R11 ;  /* 0x00000001020d7824 */ /* 0x024fca00078e0a0b */
[----:B------:R0:W-:Y:S02]  /*264f0*/  STL [R1+0x44], R13 ;  /* 0x0000440d01007387 */ /* 0x0001e40000100800 */
.L_x_2501:
[----:B------:R-:W2:Y:S01]  /*26500*/  LDL.LU R3, [R1+0x8] ;  /* 0x0000080001037983 */ /* 0x000ea20000300800 */
[----:B------:R-:W-:Y:S01]  /*26510*/  IMAD.MOV.U32 R11, RZ, RZ, R19 ;  /* 0x000000ffff0b7224 */ /* 0x000fe200078e0013 */
        /* <DEDUP_REMOVED lines=8> */
[----:B------:R-:W-:Y:S01]  /*265a0*/  LEA.HI R17, R2, R17, RZ, 0x10 ;  /* 0x0000001102117211 */ /* 0x000fe200078f80ff */
[----:B-----5:R-:W-:-:S05]  /*265b0*/  IMAD.IADD R2, R12, 0x1, R8 ;  /* 0x000000010c027824 */ /* 0x020fca00078e0208 */
[----:B------:R1:W-:Y:S01]  /*265c0*/  STL [R1+0x2c], R2 ;  /* 0x00002c0201007387 */ /* 0x0003e20000100800 */
[----:B------:R-:W-:Y:S05]  /*265d0*/  @!P2 BRA `(.L_x_2502) ;  /* 0x000000000014a947 */ /* 0x000fea0003800000 */
[----:B-1----:R-:W-:Y:S01]  /*265e0*/  IADD3 R2, P0, R15, UR4, RZ ;  /* 0x000000040f027c10 */ /* 0x002fe2000ff1e0ff */
[----:B------:R-:W-:-:S03]  /*265f0*/  ULDC.64 UR6, c[0x0][0x208] ;  /* 0x0000820000067ab9 */ /* 0x000fc60000000a00 */
[----:B------:R-:W-:-:S05]  /*26600*/  IADD3.X R3, R14, UR5, RZ, P0, !PT ;  /* 0x000000050e037c10 */ /* 0x000fca00087fe4ff */
[----:B------:R1:W5:Y:S01]  /*26610*/  LDG.E R9, desc[UR6][R2.64] ;  /* 0x0000000602097981 */ /* 0x000362000c1e1900 */
[----:B------:R-:W-:Y:S05]  /*26620*/  BRA `(.L_x_2503) ;  /* 0x0000000000147947 */ /* 0x000fea0003800000 */
.L_x_2502:
[----:B------:R-:W-:Y:S05]  /*26630*/  @!P0 BRA `(.L_x_2503) ;  /* 0x0000000000108947 */ /* 0x000fea0003800000 */
[----:B------:R-:W-:Y:S02]  /*26640*/  ULDC.64 UR4, c[0x0][0x208] ;  /* 0x0000820000047ab9 */ /* 0x000fe40000000a00 */
[----:B------:R-:W2:Y:S04]  /*26650*/  LDG.E R9, desc[UR4][R6.64] ;  /* 0x0000000406097981 */ /* 0x000ea8000c1e1900 */
[----:B------:R-:W2:Y:S02]  /*26660*/  LDG.E R6, desc[UR4][R6.64+0x4] ;  /* 0x0000040406067981 */ /* 0x000ea4000c1e1900 */
[----:B--2---:R-:W-:-:S07]  /*26670*/  IMAD.IADD R9, R6, 0x1, -R9 ;  /* 0x0000000106097824 */ /* 0x004fce00078e0a09 */
.L_x_2503:
[----:B------:R-:W-:Y:S01]  /*26680*/  ULDC.64 UR4, c[0x0][0x208] ;  /* 0x0000820000047ab9 */ /* 0x000fe20000000a00 */
[----:B------:R-:W2:Y:S01]  /*26690*/  LDL R7, [R1+0x4] ;  /* 0x0000040001077983 */ /* 0x000ea20000100800 */
[----:B-1----:R-:W1:Y:S03]  /*266a0*/  LDC R3, c[0x0][0x448] ;  /* 0x00011200ff037b82 */ /* 0x002e660000000800 */
[----:B------:R-:W3:Y:S04]  /*266b0*/  @P1 LDG.E R2, desc[UR4][R4.64] ;  /* 0x0000000404021981 */ /* 0x000ee8000c1e1900 */
[----:B------:R-:W3:Y:S01]  /*266c0*/  @P1 LDG.E R4, desc[UR4][R4.64+0x4] ;  /* 0x0000040404041981 */ /* 0x000ee2000c1e1900 */
[----:B-----5:R-:W-:Y:S01]  /*266d0*/  IMAD.IADD R9, R9, 0x1, -R8 ;  /* 0x0000000109097824 */ /* 0x020fe200078e0a08 */
[----:B------:R-:W-:Y:S01]  /*266e0*/  LOP3.LUT R12, R17, 0xff, RZ, 0xc0, !PT ;  /* 0x000000ff110c7812 */ /* 0x000fe200078ec0ff */
[----:B------:R-:W-:Y:S01]  /*266f0*/  BSSY B0, `(.L_x_2504) ;  /* 0x0000038000007945 */ /* 0x000fe20003800000 */
[----:B------:R-:W-:-:S03]  /*26700*/  SHF.R.U32.HI R17, RZ, 0x10, R17 ;  /* 0x00000010ff117819 */ /* 0x000fc60000011611 */
[----:B------:R4:W-:Y:S01]  /*26710*/  STL [R1+0x24], R12 ;  /* 0x0000240c01007387 */ /* 0x0009e20000100800 */
[----:B-1----:R-:W-:-:S13]  /*26720*/  ISETP.NE.AND P0, PT, R3, 0x1, PT ;  /* 0x000000010300780c */ /* 0x002fda0003f05270 */
[----:B------:R-:W1:Y:S08]  /*26730*/  @P0 LDC R3, c[0x0][0x44c] ;  /* 0x00011300ff030b82 */ /* 0x000e700000000800 */
[----:B------:R-:W0:Y:S01]  /*26740*/  @P0 LDC R6, c[0x0][0x450] ;  /* 0x00011400ff060b82 */ /* 0x000e220000000800 */
[----:B---3--:R-:W-:Y:S02]  /*26750*/  @P1 IMAD.IADD R10, R4, 0x1, -R2 ;  /* 0x00000001040a1824 */ /* 0x008fe400078e0a02 */
[----:B--2---:R-:W-:-:S02]  /*26760*/  IMAD.SHL.U32 R2, R7, 0x80, RZ ;  /* 0x0000008007027824 */ /* 0x004fc400078e00ff */
[----:B------:R-:W-:Y:S02]  /*26770*/  IMAD.IADD R4, R9, 0x1, R10 ;  /* 0x0000000109047824 */ /* 0x000fe400078e020a */
[----:B------:R-:W-:-:S03]  /*26780*/  VIADD R2, R2, 0x7f ;  /* 0x0000007f02027836 */ /* 0x000fc60000000000 */
[----:B------:R-:W-:Y:S01]  /*26790*/  IADD3 R21, R4, 0xe0, -R13 ;  /* 0x000000e004157810 */ /* 0x000fe20007ffe80d */
[----:B-1----:R-:W-:-:S04]  /*267a0*/  @P0 IMAD.HI.U32 R3, R2, R3, RZ ;  /* 0x0000000302030227 */ /* 0x002fc800078e00ff */
[----:B------:R-:W-:Y:S01]  /*267b0*/  IMAD.MOV.U32 R5, RZ, RZ, R2 ;  /* 0x000000ffff057224 */ /* 0x000fe200078e0002 */
[----:B0-----:R-:W-:Y:S01]  /*267c0*/  @P0 SHF.R.U32.HI R5, RZ, R6, R3 ;  /* 0x00000006ff050219 */ /* 0x001fe20000011603 */
[----:B------:R-:W-:Y:S02]  /*267d0*/  VIADD R3, R4, 0xdf ;  /* 0x000000df04037836 */ /* 0x000fe40000000000 */
[----:B------:R-:W-:-:S04]  /*267e0*/  IMAD.MOV.U32 R2, RZ, RZ, RZ ;  /* 0x000000ffff027224 */ /* 0x000fc800078e00ff */
[----:B------:R-:W-:-:S04]  /*267f0*/  IMAD.HI R6, R3, -0x6db6db6d, R2 ;  /* 0x9249249303067827 */ /* 0x000fc800078e0202 */
[----:B------:R-:W-:Y:S01]  /*26800*/  IMAD.IADD R3, R21, 0x1, R5 ;  /* 0x0000000115037824 */ /* 0x000fe200078e0205 */
[----:B------:R-:W-:-:S03]  /*26810*/  SHF.R.U32.HI R20, RZ, 0x1f, R6 ;  /* 0x0000001fff147819 */ /* 0x000fc60000011606 */
[----:B------:R-:W-:Y:S01]  /*26820*/  IMAD.HI R2, R3, -0x6db6db6d, R2 ;  /* 0x9249249303027827 */ /* 0x000fe200078e0202 */
[----:B------:R-:W-:-:S04]  /*26830*/  LEA.HI.SX32 R20, R6, R20, 0x19 ;  /* 0x0000001406147211 */ /* 0x000fc800078fcaff */
[----:B------:R-:W-:-:S04]  /*26840*/  SHF.R.U32.HI R8, RZ, 0x1f, R2 ;  /* 0x0000001fff087819 */ /* 0x000fc80000011602 */
[----:B------:R-:W-:Y:S01]  /*26850*/  LEA.HI.SX32 R8, R2, R8, 0x19 ;  /* 0x0000000802087211 */ /* 0x000fe200078fcaff */
[----:B------:R-:W-:-:S03]  /*26860*/  IMAD.MOV.U32 R2, RZ, RZ, RZ ;  /* 0x000000ffff027224 */ /* 0x000fc600078e00ff */
[----:B------:R-:W-:-:S04]  /*26870*/  VIMNMX R8, R20, R8, PT ;  /* 0x0000000814087248 */ /* 0x000fc80003fe0100 */
[----:B------:R-:W-:-:S13]  /*26880*/  ISETP.GE.AND P0, PT, R8, 0x1, PT ;  /* 0x000000010800780c */ /* 0x000fda0003f06270 */
[----:B----4-:R-:W-:Y:S05]  /*26890*/  @!P0 BRA `(.L_x_2505) ;  /* 0x0000000000748947 */ /* 0x010fea0003800000 */
        /* <DEDUP_REMOVED lines=29> */
.L_x_2505:
[----:B------:R-:W-:Y:S05]  /*26a70*/  BSYNC B0 ;  /* 0x0000000000007941 */ /* 0x000fea0003800000 */
.L_x_2504:
[-C--:B------:R-:W-:Y:S01]  /*26a80*/  IMAD R3, R12, R2.reuse, RZ ;  /* 0x000000020c037224 */ /* 0x080fe200078e02ff */
[----:B------:R-:W-:Y:S04]  /*26a90*/  BSSY B0, `(.L_x_2506) ;  /* 0x00000e4000007945 */ /* 0x000fe80003800000 */
[----:B------:R-:W-:-:S05]  /*26aa0*/  VIADDMNMX R2, R3, R2, R8, PT ;  /* 0x0000000203027246 */ /* 0x000fca0003800108 */
[--C-:B------:R-:W-:Y:S02]  /*26ab0*/  IMAD R4, R2, 0xe0, -R9.reuse ;  /* 0x000000e002047824 */ /* 0x100fe400078e0a09 */
[----:B------:R-:W-:-:S03]  /*26ac0*/  IMAD R2, R3, 0xe0, -R9 ;  /* 0x000000e003027824 */ /* 0x000fc600078e0a09 */
[----:B------:R-:W-:Y:S02]  /*26ad0*/  VIMNMX R4, R4, R10, PT ;  /* 0x0000000a04047248 */ /* 0x000fe40003fe0100 */
[----:B------:R-:W-:-:S04]  /*26ae0*/  VIMNMX R2, RZ, R2, !PT ;  /* 0x00000002ff027248 */ /* 0x000fc80007fe0100 */
        /* <DEDUP_REMOVED lines=19> */
.L_x_2756:
[----:B-1----:R-:W-:Y:S02]  /*26c20*/  ISETP.NE.AND P0, PT, R14, RZ, PT ;  /* 0x000000ff0e00720c */ /* 0x002fe40003f05270 */
[----:B------:R-:W-:-:S11]  /*26c30*/  PLOP3.LUT P6, PT, PT, PT, PT, 0x8, 0x0 ;  /* 0x000000000000781c */ /* 0x000fd60003fce170 */
[----:B------:R-:W-:Y:S05]  /*26c40*/  @P0 BRA `(.L_x_2509) ;  /* 0x00000000000c0947 */ /* 0x000fea0003800000 */
[----:B------:R-:W-:-:S03]  /*26c50*/  UMOV UR4, 0xffffffff ;  /* 0xffffffff00047882 */ /* 0x000fc60000000000 */
[----:B------:R-:W-:Y:S05]  /*26c60*/  BRA.DIV UR4, `(.L_x_2510) ;  /* 0x00000092040c7947 */ /* 0x000fea000b800000 */
[----:B------:R-:W-:-:S13]  /*26c70*/  ELECT P6, URZ, PT ;  /* 0x00000000003f782f */ /* 0x000fda00038c0000 */
.L_x_2509:
[----:B0-----:R-:W2:Y:S01]  /*26c80*/  LDL R4, [R1+0x60] ;  /* 0x0000600001047983 */ /* 0x001ea20000100800 */
[----:B------:R-:W-:Y:S01]  /*26c90*/  BSSY B1, `(.L_x_2511) ;  /* 0x0000008000017945 */ /* 0x000fe20003800000 */
[----:B--2---:R-:W-:-:S05]  /*26ca0*/  VIADD R4, R4, 0x1 ;  /* 0x0000000104047836 */ /* 0x004fca0000000000 */
[----:B------:R-:W-:-:S04]  /*26cb0*/  LEA.HI R5, R4, R4, RZ, 0x1 ;  /* 0x0000000404057211 */ /* 0x000fc800078f08ff */
[----:B------:R-:W-:-:S05]  /*26cc0*/  LOP3.LUT R5, R5, 0xfffffffe, RZ, 0xc0, !PT ;  /* 0xfffffffe05057812 */ /* 0x000fca00078ec0ff */
[----:B------:R-:W-:-:S05]  /*26cd0*/  IMAD.IADD R4, R4, 0x1, -R5 ;  /* 0x0000000104047824 */ /* 0x000fca00078e0a05 */
[----:B------:R-:W-:-:S04]  /*26ce0*/  SHF.L.U32 R4, R4, 0x1f, RZ ;  /* 0x0000001f04047819 */ /* 0x000fc800000006ff */
[----:B------:R-:W0:Y:S02]  /*26cf0*/  SYNCS.PHASECHK.TRANS64.TRYWAIT P0, [R18+URZ+0x2e820], R4 ;  /* 0x02e82004120075a7 */ /* 0x000e24000800017f */
[----:B0-----:R-:W-:Y:S05]  /*26d00*/  @!P0 BRA `(.L_x_2512) ;  /* 0x0000009000048947 */ /* 0x001fea0003800000 */
.L_x_2759:
[----:B------:R-:W-:Y:S05]  /*26d10*/  BSYNC B1 ;  /* 0x0000000000017941 */ /* 0x000fea0003800000 */
.L_x_2511:
        /* <DEDUP_REMOVED lines=12> */
.L_x_2760:
[----:B------:R-:W-:Y:S05]  /*26de0*/  BSYNC B2 ;  /* 0x0000000000027941 */ /* 0x000fea0003800000 */
.L_x_2515:
        /* <DEDUP_REMOVED lines=9> */
.L_x_2518:
[----:B------:R-:W-:Y:S05]  /*26e80*/  BSYNC B2 ;  /* 0x0000000000027941 */ /* 0x000fea0003800000 */
.L_x_2517:
        /* <DEDUP_REMOVED lines=13> */
.L_x_2519:
        /* <DEDUP_REMOVED lines=13> */
.L_x_2761:
[----:B------:R-:W-:Y:S05]  /*27030*/  BSYNC B2 ;  /* 0x0000000000027941 */ /* 0x000fea0003800000 */
.L_x_2520:
[----:B------:R-:W-:Y:S01]  /*27040*/  BSSY B2, `(.L_x_2522) ;  /* 0x000000b000027945 */ /* 0x000fe20003800000 */
[----:B------:R-:W-:Y:S02]  /*27050*/  IMAD.MOV.U32 R12, RZ, RZ, 0x0 ;  /* 0x00000000ff0c7424 */ /* 0x000fe400078e00ff */
[----:B------:R-:W-:Y:S01]  /*27060*/  IMAD.MOV.U32 R13, RZ, RZ, 0x12f00000 ;  /* 0x12f00000ff0d7424 */ /* 0x000fe200078e00ff */
[----:B------:R-:W-:Y:S06]  /*27070*/  @P1 BRA `(.L_x_2523) ;  /* 0x00000000001c1947 */ /* 0x000fec0003800000 */
[----:B------:R-:W2:Y:S02]  /*27080*/  S2R R5, SR_TID.X ;  /* 0x0000000000057919 */ /* 0x000ea40000002100 */
[----:B--2---:R-:W-:Y:S01]  /*27090*/  LOP3.LUT R6, R5, 0x1f, RZ, 0xc0, !PT ;  /* 0x0000001f05067812 */ /* 0x004fe200078ec0ff */
[----:B------:R-:W-:-:S03]  /*270a0*/  IMAD.MOV.U32 R5, RZ, RZ, 0x7000 ;  /* 0x00007000ff057424 */ /* 0x000fc600078e00ff */
[----:B------:R-:W-:Y:S01]  /*270b0*/  ISETP.NE.AND P0, PT, R6, RZ, PT ;  /* 0x000000ff0600720c */ /* 0x000fe20003f05270 */
[----:B------:R2:W-:-:S12]  /*270c0*/  SYNCS.ARRIVE.TRANS64 RZ, [R7+URZ+0x2e8b0], R5 ;  /* 0x02e8b00507ff79a7 */ /* 0x0005d8000800003f */
[----:B--2---:R-:W-:Y:S05]  /*270d0*/  @!P0 BRA `(.L_x_2523) ;  /* 0x0000000000048947 */ /* 0x004fea0003800000 */
[----:B------:R-:W-:Y:S01]  /*270e0*/  BPT.TRAP 0x1 ;  /* 0x000000040000795c */ /* 0x000fe20000300000 */
.L_x_2523:
[----:B------:R-:W-:Y:S05]  /*270f0*/  BSYNC B2 ;  /* 0x0000000000027941 */ /* 0x000fea0003800000 */
.L_x_2522:
        /* <DEDUP_REMOVED lines=8> */
.L_x_2524:
        /* <DEDUP_REMOVED lines=10> */
.L_x_2514:
[----:B------:R-:W-:Y:S05]  /*27220*/  BSYNC B1 ;  /* 0x0000000000017941 */ /* 0x000fea0003800000 */
.L_x_2513:
        /* <DEDUP_REMOVED lines=13> */
.L_x_2537:
        /* <DEDUP_REMOVED lines=13> */
.L_x_2762:
[----:B------:R-:W-:Y:S05]  /*273d0*/  BSYNC B2 ;  /* 0x0000000000027941 */ /* 0x000fea0003800000 */
.L_x_2527:
        /* <DEDUP_REMOVED lines=9> */
.L_x_2530:
[----:B------:R-:W-:Y:S05]  /*27470*/  BSYNC B2 ;  /* 0x0000000000027941 */ /* 0x000fea0003800000 */
.L_x_2529:
        /* <DEDUP_REMOVED lines=12> */
.L_x_2531:
        /* <DEDUP_REMOVED lines=13> */
.L_x_2763:
[----:B------:R-:W-:Y:S05]  /*27610*/  BSYNC B2 ;  /* 0x0000000000027941 */ /* 0x000fea0003800000 */
.L_x_2532:
        /* <DEDUP_REMOVED lines=11> */
.L_x_2535:
[----:B------:R-:W-:Y:S05]  /*276d0*/  BSYNC B2 ;  /* 0x0000000000027941 */ /* 0x000fea0003800000 */
.L_x_2534:
[----:B------:R-:W-:Y:S01]  /*276e0*/  R2UR UR10, R11 ;  /* 0x000000000b0a72ca */ /* 0x000fe200000e0000 */
[----:B------:R-:W-:Y:S01]  /*276f0*/  UIADD3 UR4, UP0, UR40, 0x670, URZ ;  /* 0x0000067028047890 */ /* 0x000fe2000ff1e03f */
[----:B------:R-:W-:Y:S01]  /*27700*/  R2UR UR6, R12 ;  /* 0x000000000c0672ca */ /* 0x000fe200000e0000 */
[----:B------:R-:W-:Y:S01]  /*27710*/  VIADD R7, R7, 0xe400 ;  /* 0x0000e40007077836 */ /* 0x000fe20000000000 */
[----:B------:R-:W-:Y:S01]  /*27720*/  R2UR UR7, R13 ;  /* 0x000000000d0772ca */ /* 0x000fe200000e0000 */
[----:B01----:R-:W-:Y:S01]  /*27730*/  VIADD R5, R5, 0x2e8b0 ;  /* 0x0002e8b005057836 */ /* 0x003fe20000000000 */
[----:B------:R-:W-:Y:S01]  /*27740*/  PLOP3.LUT P1, PT, PT, PT, PT, 0x80, 0x0 ;  /* 0x000000000000781c */ /* 0x000fe20003f2f070 */
[----:B------:R-:W-:-:S12]  /*27750*/  UIADD3.X UR5, URZ, UR41, URZ, UP0, !UPT ;  /* 0x000000293f057290 */ /* 0x000fd800087fe43f */
.L_x_2536:
        /* <DEDUP_REMOVED lines=10> */
.L_x_2526:
[----:B------:R-:W-:Y:S05]  /*27800*/  BSYNC B1 ;  /* 0x0000000000017941 */ /* 0x000fea0003800000 */
.L_x_2525:
        /* <DEDUP_REMOVED lines=12> */
.L_x_2507:
[----:B------:R-:W-:Y:S05]  /*278d0*/  BSYNC B0 ;  /* 0x0000000000007941 */ /* 0x000fea0003800000 */
.L_x_2506:
[----:B01----:R-:W2:Y:S01]  /*278e0*/  LDL R5, [R1+0x4] ;  /* 0x0000040001057983 */ /* 0x003ea20000100800 */
[----:B------:R-:W0:Y:S01]  /*278f0*/  LDC R0, c[0x0][0x448] ;  /* 0x00011200ff007b82 */ /* 0x000e220000000800 */
[----:B------:R-:W-:Y:S01]  /*27900*/  ISETP.NE.AND P2, PT, R17, RZ, PT ;  /* 0x000000ff1100720c */ /* 0x000fe20003f45270 */
[----:B------:R-:W-:Y:S05]  /*27910*/  @!P0 WARPSYNC.ALL ;  /* 0x0000000000008948 */ /* 0x000fea0003800000 */
[----:B------:R-:W-:Y:S07]  /*27920*/  BSSY B0, `(.L_x_2538) ;  /* 0x000002d000007945 */ /* 0x000fee0003800000 */
[----:B------:R-:W1:Y:S08]  /*27930*/  @!P2 LDC R17, c[0x0][0x9f0] ;  /* 0x00027c00ff11ab82 */ /* 0x000e700000000800 */
[----:B------:R-:W-:Y:S01]  /*27940*/  @!P0 BAR.SYNC.DEFER_BLOCKING 0xc, 0x180 ;  /* 0x0306000000008b1d */ /* 0x000fe20000010000 */
[----:B0-----:R-:W-:-:S13]  /*27950*/  ISETP.NE.AND P1, PT, R0, 0x1, PT ;  /* 0x000000010000780c */ /* 0x001fda0003f25270 */
[----:B------:R-:W0:Y:S08]  /*27960*/  @P1 LDC R2, c[0x0][0x44c] ;  /* 0x00011300ff021b82 */ /* 0x000e300000000800 */
[----:B------:R-:W3:Y:S01]  /*27970*/  @P1 LDC R3, c[0x0][0x450] ;  /* 0x00011400ff031b82 */ /* 0x000ee20000000800 */
[----:B--2---:R-:W-:-:S05]  /*27980*/  LEA R0, R5, 0x7f, 0x7 ;  /* 0x0000007f05007811 */ /* 0x004fca00078e38ff */
[----:B0-----:R-:W-:-:S05]  /*27990*/  @P1 IMAD.HI.U32 R2, R0, R2, RZ ;  /* 0x0000000200021227 */ /* 0x001fca00078e00ff */
[----:B---3--:R-:W-:Y:S01]  /*279a0*/  @P1 SHF.R.U32.HI R0, RZ, R3, R2 ;  /* 0x00000003ff001219 */ /* 0x008fe20000011602 */
[----:B------:R-:W-:-:S04]  /*279b0*/  IMAD.MOV.U32 R2, RZ, RZ, RZ ;  /* 0x000000ffff027224 */ /* 0x000fc800078e00ff */
[----:B------:R-:W-:Y:S02]  /*279c0*/  IMAD.IADD R3, R21, 0x1, R0 ;  /* 0x0000000115037824 */ /* 0x000fe400078e0200 */
[----:B------:R-:W-:Y:S02]  /*279d0*/  IMAD.MOV.U32 R0, RZ, RZ, RZ ;  /* 0x000000ffff007224 */ /* 0x000fe400078e00ff */
[----:B------:R-:W-:-:S05]  /*279e0*/  IMAD.HI R2, R3, -0x6db6db6d, R2 ;  /* 0x9249249303027827 */ /* 0x000fca00078e0202 */
[----:B------:R-:W-:-:S04]  /*279f0*/  SHF.R.U32.HI R4, RZ, 0x1f, R2 ;  /* 0x0000001fff047819 */ /* 0x000fc80000011602 */
[----:B------:R-:W-:-:S04]  /*27a00*/  LEA.HI.SX32 R4, R2, R4, 0x19 ;  /* 0x0000000402047211 */ /* 0x000fc800078fcaff */
[----:B------:R-:W-:-:S04]  /*27a10*/  VIMNMX R4, R20, R4, PT ;  /* 0x0000000414047248 */ /* 0x000fc80003fe0100 */
[----:B------:R-:W-:-:S13]  /*27a20*/  ISETP.GE.AND P1, PT, R4, 0x1, PT ;  /* 0x000000010400780c */ /* 0x000fda0003f26270 */
[----:B-1----:R-:W-:Y:S05]  /*27a30*/  @!P1 BRA `(.L_x_2539) ;  /* 0x00000000006c9947 */ /* 0x002fea0003800000 */
        /* <DEDUP_REMOVED lines=10> */
[----:B------:R-:W-:-:S03]  /*27ae0*/  IADD3 R5, R17, -0x1, R4 ;  /* 0xffffffff11057810 */ /* 0x000fc60007ffe004 */
[----:B------:R-:W-:Y:S01]  /*27af0*/  IMAD.MOV R2, RZ, RZ, -R2 ;  /* 0x000000ffff027224 */ /* 0x000fe200078e0a02 */
[----:B------:R-:W-:Y:S02]  /*27b00*/  IABS R3, R5 ;  /* 0x0000000500037213 */ /* 0x000fe40000000000 */
[----:B------:R-:W-:Y:S01]  /*27b10*/  LOP3.LUT R5, R5, R17, RZ, 0x3c, !PT ;  /* 0x0000001105057212 */ /* 0x000fe200078e3cff */
[----:B------:R-:W-:Y:S02]  /*27b20*/  IMAD.MOV.U32 R6, RZ, RZ, R2 ;  /* 0x000000ffff067224 */ /* 0x000fe400078e0002 */
        /* <DEDUP_REMOVED lines=12> */
.L_x_2539:
[----:B------:R-:W-:Y:S05]  /*27bf0*/  BSYNC B0 ;  /* 0x0000000000007941 */ /* 0x000fea0003800000 */
.L_x_2538:
[----:B------:R-:W2:Y:S02]  /*27c00*/  LDL.LU R2, [R1+0x24] ;  /* 0x0000240001027983 */ /* 0x000ea40000300800 */
[----:B--2---:R-:W-:-:S05]  /*27c10*/  IMAD R3, R2, R0, RZ ;  /* 0x0000000002037224 */ /* 0x004fca00078e02ff */
[----:B------:R-:W-:Y:S01]  /*27c20*/  VIADDMNMX R2, R3, R0, R4, PT ;  /* 0x0000000003027246 */ /* 0x000fe20003800104 */
[----:B------:R0:W-:Y:S03]  /*27c30*/  STL [R1+0x24], R3 ;  /* 0x0000240301007387 */ /* 0x0001e60000100800 */
[----:B------:R-:W-:Y:S01]  /*27c40*/  ISETP.GT.AND P0, PT, R2, R3, PT ;  /* 0x000000030200720c */ /* 0x000fe20003f04270 */
[----:B------:R0:W-:-:S12]  /*27c50*/  STL [R1+0x48], R2 ;  /* 0x0000480201007387 */ /* 0x0001d80000100800 */
        /* <DEDUP_REMOVED lines=8> */
[----:B------:R-:W0:Y:S01]  /*27ce0*/  FLO.U32 R0, UR4 ;  /* 0x0000000400007d00 */ /* 0x000e2200080e0000 */
[----:B------:R-:W-:-:S07]  /*27cf0*/  ULDC.64 UR6, c[0x0][0x208] ;  /* 0x0000820000067ab9 */ /* 0x000fce0000000a00 */
[----:B------:R-:W1:Y:S01]  /*27d00*/  POPC R2, UR4 ;  /* 0x0000000400027d09 */ /* 0x000e620008000000 */
[----:B0-----:R-:W-:-:S13]  /*27d10*/  ISETP.EQ.U32.AND P0, PT, R0, R3, PT ;  /* 0x000000030000720c */ /* 0x001fda0003f02070 */
[----:B-1----:R-:W2:Y:S01]  /*27d20*/  @P0 ATOMG.E.ADD.STRONG.GPU PT, R5, desc[UR6][R4.64], R2 ;  /* 0x00000002040509a8 */ /* 0x002ea200081ee1c6 */
[----:B------:R-:W0:Y:S02]  /*27d30*/  S2R R3, SR_LTMASK ;  /* 0x0000000000037919 */ /* 0x000e240000003900 */
[----:B0-----:R-:W-:-:S06]  /*27d40*/  LOP3.LUT R3, R3, UR4, RZ, 0xc0, !PT ;  /* 0x0000000403037c12 */ /* 0x001fcc000f8ec0ff */
[----:B------:R-:W0:Y:S01]  /*27d50*/  POPC R3, R3 ;  /* 0x0000000300037309 */ /* 0x000e220000000000 */
[----:B--2---:R-:W0:Y:S02]  /*27d60*/  SHFL.IDX PT, R0, R5, R0, 0x1f ;  /* 0x00001f0005007589 */ /* 0x004e2400000e0000 */
[----:B0-----:R-:W-:-:S05]  /*27d70*/  IADD3 R0, R0, UR37, R3 ;  /* 0x0000002500007c10 */ /* 0x001fca000fffe003 */
[----:B------:R1:W-:Y:S01]  /*27d80*/  STL [R1], R0 ;  /* 0x0000000001007387 */ /* 0x0003e20000100800 */
[----:B------:R-:W-:Y:S05]  /*27d90*/  BRA `(.L_x_2541) ;  /* 0x0000003000ac7947 */ /* 0x000fea0003800000 */
.L_x_2540:
        /* <DEDUP_REMOVED lines=20> */
.L_x_2543:
[----:B------:R-:W-:Y:S05]  /*27ee0*/  BSYNC B6 ;  /* 0x0000000000067941 */ /* 0x000fea0003800000 */
.L_x_2542:
        /* <DEDUP_REMOVED lines=24> */
.L_x_2545:
[----:B------:R-:W-:Y:S05]  /*28070*/  BSYNC B6 ;  /* 0x0000000000067941 */ /* 0x000fea0003800000 */
.L_x_2544:
        /* <DEDUP_REMOVED lines=20> */
.L_x_2547:
[----:B------:R-:W-:Y:S05]  /*281c0*/  BSYNC B6 ;  /* 0x0000000000067941 */ /* 0x000fea0003800000 */
.L_x_2546:
        /* <DEDUP_REMOVED lines=19> */
.L_x_2549:
[----:B------:R-:W-:Y:S05]  /*28300*/  BSYNC B6 ;  /* 0x0000000000067941 */ /* 0x000fea0003800000 */
.L_x_2548:
[----:B------:R-:W2:Y:S01]  /*28310*/  LDL.LU R2, [R1+0x28] ;  /* 0x0000280001027983 */ /* 0x000ea20000300800 */
[----:B------:R-:W-:-:S03]  /*28320*/  ULDC.64 UR4, c[0x0][0x9f8] ;  /* 0x00027e0000047ab9 */ /* 0x000fc60000000a00 */
[----:B0-----:R-:W3:Y:S04]  /*28330*/  LDL.LU R17, [R1+0x3c] ;  /* 0x00003c0001117983 */ /* 0x001ee80000300800 */
[----:B------:R-:W4:Y:S01]  /*28340*/  LDL R8, [R1+0x8] ;  /* 0x0000080001087983 */ /* 0x000f220000100800 */
[----:B------:R-:W-:Y:S01]  /*28350*/  ISETP.NE.U32.AND P0, PT, RZ, UR4, PT ;  /* 0x00000004ff007c0c */ /* 0x000fe2000bf05070 */
[----:B------:R-:W-:-:S03]  /*28360*/  ULDC.64 UR6, c[0x0][0x208] ;  /* 0x0000820000067ab9 */ /* 0x000fc60000000a00 */
[----:B------:R-:W-:-:S13]  /*28370*/  ISETP.NE.AND.EX P0, PT, RZ, UR5, PT, P0 ;  /* 0x00000005ff007c0c */ /* 0x000fda000bf05300 */
[----:B--2---:R-:W-:-:S04]  /*28380*/  @P0 IADD3 R2, P1, R2, UR4, RZ ;  /* 0x0000000402020c10 */ /* 0x004fc8000ff3e0ff */
[----:B---3--:R-:W-:Y:S01]  /*28390*/  @P0 IADD3.X R3, R17, UR5, RZ, P1, !PT ;  /* 0x0000000511030c10 */ /* 0x008fe20008ffe4ff */
[----:B------:R-:W-:-:S04]  /*283a0*/  ULDC.64 UR4, c[0x0][0xa08] ;  /* 0x0002820000047ab9 */ /* 0x000fc80000000a00 */
[----:B----4-:R0:W2:Y:S02]  /*283b0*/  @P0 LDG.E R8, desc[UR6][R2.64] ;  /* 0x0000000602080981 */ /* 0x0100a4000c1e1900 */
[----:B0-----:R-:W0:Y:S01]  /*283c0*/  LDC.64 R2, c[0x0][0x418] ;  /* 0x00010600ff027b82 */ /* 0x001e220000000a00 */
        /* <DEDUP_REMOVED lines=8> */
[----:B------:R-:W0:Y:S02]  /*28450*/  S2R R0, SR_TID.X ;  /* 0x0000000000007919 */ /* 0x000e240000002100 */
[----:B0-----:R-:W-:-:S04]  /*28460*/  SHF.R.U32.HI R0, RZ, 0x5, R0 ;  /* 0x00000005ff007819 */ /* 0x001fc80000011600 */
[----:B------:R-:W-:-:S05]  /*28470*/  LOP3.LUT R0, R0, 0x3, RZ, 0xc0, !PT ;  /* 0x0000000300007812 */ /* 0x000fca00078ec0ff */
[----:B------:R0:W2:Y:S02]  /*28480*/  SHFL.IDX PT, R14, R0, RZ, 0x1f ;  /* 0x00001fff000e7589 */ /* 0x0000a400000e0000 */
.L_x_2766:
[----:B0-----:R-:W3:Y:S01]  /*28490*/  LDL.LU R0, [R1+0x20] ;  /* 0x0000200001007983 */ /* 0x001ee20000300800 */
[----:B------:R-:W-:Y:S02]  /*284a0*/  PLOP3.LUT P1, PT, PT, PT, PT, 0x8, 0x0 ;  /* 0x000000000000781c */ /* 0x000fe40003f2e170 */
[----:B--2---:R-:W-:Y:S02]  /*284b0*/  ISETP.NE.AND P0, PT, R14, RZ, PT ;  /* 0x000000ff0e00720c */ /* 0x004fe40003f05270 */
[----:B---3--:R-:W-:-:S09]  /*284c0*/  LOP3.LUT R0, R0, 0xfffffffe, RZ, 0xc0, !PT ;  /* 0xfffffffe00007812 */ /* 0x008fd200078ec0ff */
[----:B------:R-:W-:-:S05]  /*284d0*/  @P1 LOP3.LUT R0, R0, 0x1, RZ, 0xfc, !PT ;  /* 0x0000000100001812 */ /* 0x000fca00078efcff */
[----:B------:R0:W-:Y:S01]  /*284e0*/  STL [R1+0x20], R0 ;  /* 0x0000200001007387 */ /* 0x0001e20000100800 */
[----:B------:R-:W-:Y:S05]  /*284f0*/  @P0 BRA `(.L_x_2551) ;  /* 0x0000000400680947 */ /* 0x000fea0003800000 */
[----:B------:R-:W-:-:S03]  /*28500*/  UMOV UR4, 0xffffffff ;  /* 0xffffffff00047882 */ /* 0x000fc60000000000 */
[----:B------:R-:W-:Y:S05]  /*28510*/  BRA.DIV UR4, `(.L_x_2552) ;  /* 0x0000007a04987947 */ /* 0x000fea000b800000 */
[----:B------:R-:W-:-:S13]  /*28520*/  ELECT P6, URZ, PT ;  /* 0x00000000003f782f */ /* 0x000fda00038c0000 */
.L_x_2769:
[----:B------:R-:W-:Y:S05]  /*28530*/  @!P6 BRA `(.L_x_2551) ;  /* 0x000000040058e947 */ /* 0x000fea0003800000 */
[----:B0-----:R-:W2:Y:S01]  /*28540*/  LDL R0, [R1+0x48] ;  /* 0x0000480001007983 */ /* 0x001ea20000100800 */
[----:B------:R-:W-:-:S04]  /*28550*/  ISETP.NE.U32.AND P0, PT, R2, RZ, PT ;  /* 0x000000ff0200720c */ /* 0x000fc80003f05070 */
[----:B------:R-:W-:Y:S01]  /*28560*/  ISETP.NE.AND.EX P0, PT, R3, RZ, PT, P0 ;  /* 0x000000ff0300720c */ /* 0x000fe20003f05300 */
[----:B--2---:R-:W-:-:S12]  /*28570*/  VIADD R0, R0, 0xffffffff ;  /* 0xffffffff00007836 */ /* 0x004fd80000000000 */
[----:B------:R-:W-:Y:S05]  /*28580*/  @!P0 BRA `(.L_x_2553) ;  /* 0x0000000000488947 */ /* 0x000fea0003800000 */
[----:B------:R-:W0:Y:S01]  /*28590*/  LDC R7, c[0x0][0x43c] ;  /* 0x00010f00ff077b82 */ /* 0x000e220000000800 */
[----:B------:R-:W-:Y:S01]  /*285a0*/  ULDC.64 UR4, c[0x0][0x428] ;  /* 0x00010a0000047ab9 */ /* 0x000fe20000000a00 */
        /* <DEDUP_REMOVED lines=16> */
.L_x_2553:
[----:B0-----:R-:W2:Y:S04]  /*286b0*/  LDL R2, [R1+0x10] ;  /* 0x0000100001027983 */ /* 0x001ea80000100800 */
        /* <DEDUP_REMOVED lines=8> */
.L_x_2770:
        /* <DEDUP_REMOVED lines=8> */
.L_x_2555:
        /* <DEDUP_REMOVED lines=19> */
.L_x_2771:
        /* <DEDUP_REMOVED lines=8> */
.L_x_2557:
        /* <DEDUP_REMOVED lines=19> */
.L_x_2551:
[----:B------:R-:W0:Y:S04]  /*28aa0*/  LDL.LU R3, [R1+0x40] ;  /* 0x0000400001037983 */ /* 0x000e280000300800 */
[----:B---3--:R-:W2:Y:S01]  /*28ab0*/  LDL.LU R4, [R1+0x58] ;  /* 0x0000580001047983 */ /* 0x008ea20000300800 */
        /* <DEDUP_REMOVED lines=10> */
[----:B0-----:R-:W-:Y:S02]  /*28b60*/  SHF.R.S32.HI R0, RZ, 0x1f, R3 ;  /* 0x0000001fff007819 */ /* 0x001fe40000011403 */
[----:B--2---:R-:W-:-:S03]  /*28b70*/  SEL R4, R4, RZ, !P0 ;  /* 0x000000ff04047207 */ /* 0x004fc60004000000 */
        /* <DEDUP_REMOVED lines=19> */
[----:B-1----:R-:W-:Y:S02]  /*28cb0*/  IMAD.MOV.U32 R8, RZ, RZ, 0x70 ;  /* 0x00000070ff087424 */ /* 0x002fe400078e00ff */
[----:B------:R-:W-:Y:S02]  /*28cc0*/  IMAD.MOV.U32 R12, RZ, RZ, 0x1 ;  /* 0x00000001ff0c7424 */ /* 0x000fe400078e00ff */
[----:B------:R-:W-:-:S07]  /*28cd0*/  IMAD.MOV.U32 R13, RZ, RZ, RZ ;  /* 0x000000ffff0d7224 */ /* 0x000fce00078e00ff */
[----:B------:R-:W-:-:S07]  /*28ce0*/  LEPC R20, `(.L_x_2559) ;  /* 0x000000001014794e */ /* 0x000fce0000000000 */
[----:B0-----:R-:W-:Y:S05]  /*28cf0*/  CALL.ABS.NOINC R2 ;  /* 0x0000000002007343 */ /* 0x001fea0003c00000 */
.L_x_2559:
[----:B------:R-:W-:Y:S05]  /*28d00*/  BSYNC B6 ;  /* 0x0000000000067941 */ /* 0x000fea0003800000 */
.L_x_2558:
[----:B0-----:R-:W2:Y:S01]  /*28d10*/  LDL.LU R0, [R1+0x40] ;  /* 0x0000400001007983 */ /* 0x001ea20000300800 */
[----:B------:R-:W0:Y:S01]  /*28d20*/  LDC R7, c[0x0][0x448] ;  /* 0x00011200ff077b82 */ /* 0x000e220000000800 */
[----:B------:R-:W-:Y:S01]  /*28d30*/  ULDC.64 UR4, c[0x0][0x2d8] ;  /* 0x0000b60000047ab9 */ /* 0x000fe20000000a00 */
[----:B------:R-:W-:Y:S01]  /*28d40*/  ULDC UR6, c[0x0][0x2b8] ;  /* 0x0000ae0000067ab9 */ /* 0x000fe20000000800 */
[----:B------:R-:W3:Y:S04]  /*28d50*/  LDL.LU R4, [R1+0x3c] ;  /* 0x00003c0001047983 */ /* 0x000ee80000300800 */
[----:B------:R-:W3:Y:S04]  /*28d60*/  LDL.LU.64 R2, [R1+0x50] ;  /* 0x0000500001027983 */ /* 0x000ee80000300a00 */
[----:B------:R-:W4:Y:S04]  /*28d70*/  LDL R10, [R1+0x4] ;  /* 0x00000400010a7983 */ /* 0x000f280000100800 */
[----:B-1----:R1:W5:Y:S01]  /*28d80*/  LDL R8, [R1+0x4c] ;  /* 0x00004c0001087983 */ /* 0x0023620000100800 */
[----:B0-----:R-:W-:-:S13]  /*28d90*/  ISETP.NE.AND P0, PT, R7, 0x1, PT ;  /* 0x000000010700780c */ /* 0x001fda0003f05270 */
[----:B------:R-:W0:Y:S01]  /*28da0*/  @P0 LDC R6, c[0x0][0x450] ;  /* 0x00011400ff060b82 */ /* 0x000e220000000800 */
[----:B------:R-:W1:Y:S02]  /*28db0*/  S2R R11, SR_TID.X ;  /* 0x00000000000b7919 */ /* 0x000e640000002100 */
[C---:B-1----:R-:W-:Y:S01]  /*28dc0*/  IMAD.SHL.U32 R9, R11.reuse, 0x10, RZ ;  /* 0x000000100b097824 */ /* 0x042fe200078e00ff */
[----:B------:R-:W-:-:S04]  /*28dd0*/  LOP3.LUT R11, R11, 0x7f, RZ, 0xc0, !PT ;  /* 0x0000007f0b0b7812 */ /* 0x000fc800078ec0ff */
[----:B------:R-:W-:Y:S01]  /*28de0*/  LOP3.LUT R9, R9, 0x70, RZ, 0xc0, !PT ;  /* 0x0000007009097812 */ /* 0x000fe200078ec0ff */
[----:B---3--:R-:W-:Y:S02]  /*28df0*/  IMAD.MOV.U32 R3, RZ, RZ, R4 ;  /* 0x000000ffff037224 */ /* 0x008fe400078e0004 */
[----:B------:R-:W1:Y:S01]  /*28e00*/  S2R R4, SR_TID.X ;  /* 0x0000000000047919 */ /* 0x000e620000002100 */
[----:B------:R-:W-:-:S04]  /*28e10*/  IMAD.WIDE.U32 R2, R16, UR4, R2 ;  /* 0x0000000410027c25 */ /* 0x000fc8000f8e0002 */
[----:B------:R-:W-:Y:S01]  /*28e20*/  IMAD R3, R16, UR5, R3 ;  /* 0x0000000510037c24 */ /* 0x000fe2000f8e0203 */
[----:B------:R-:W-:Y:S02]  /*28e30*/  ULDC.64 UR4, c[0x0][0x2e0] ;  /* 0x0000b80000047ab9 */ /* 0x000fe40000000a00 */
[----:B--2---:R-:W-:Y:S02]  /*28e40*/  IMAD R0, R0, UR4, RZ ;  /* 0x0000000400007c24 */ /* 0x004fe4000f8e02ff */
[----:B------:R-:W-:-:S04]  /*28e50*/  IMAD.WIDE.U32 R2, R19, UR4, R2 ;  /* 0x0000000413027c25 */ /* 0x000fc8000f8e0002 */
[----:B------:R-:W-:Y:S01]  /*28e60*/  IMAD R0, R19, UR5, R0 ;  /* 0x0000000513007c24 */ /* 0x000fe2000f8e0200 */
[----:B------:R-:W-:-:S03]  /*28e70*/  ULDC.64 UR4, c[0x0][0x2d0] ;  /* 0x0000b40000047ab9 */ /* 0x000fc60000000a00 */
[----:B------:R-:W-:Y:S01]  /*28e80*/  IMAD.IADD R3, R3, 0x1, R0 ;  /* 0x0000000103037824 */ /* 0x000fe200078e0200 */
[C---:B-1----:R-:W-:Y:S01]  /*28e90*/  LOP3.LUT R5, R4.reuse, 0x7f, RZ, 0xc0, !PT ;  /* 0x0000007f04057812 */ /* 0x042fe200078ec0ff */
[----:B------:R-:W-:-:S03]  /*28ea0*/  IMAD.SHL.U32 R4, R4, 0x10, RZ ;  /* 0x0000001004047824 */ /* 0x000fc600078e00ff */
[----:B------:R-:W-:-:S04]  /*28eb0*/  SHF.R.U32.HI R5, RZ, 0x3, R5 ;  /* 0x00000003ff057819 */ /* 0x000fc80000011605 */
[----:B------:R-:W-:Y:S02]  /*28ec0*/  LOP3.LUT R4, R5, 0x70, R4, 0xf8, !PT ;  /* 0x0000007005047812 */ /* 0x000fe400078ef804 */
[----:B------:R-:W1:Y:S03]  /*28ed0*/  @P0 LDC R5, c[0x0][0x44c] ;  /* 0x00011300ff050b82 */ /* 0x000e660000000800 */
[----:B----4-:R-:W-:-:S04]  /*28ee0*/  IMAD R4, R10, 0x80, R4 ;  /* 0x000000800a047824 */ /* 0x010fc800078e0204 */
[----:B------:R-:W-:Y:S02]  /*28ef0*/  IMAD.MOV.U32 R0, RZ, RZ, R4 ;  /* 0x000000ffff007224 */ /* 0x000fe400078e0004 */
[----:B-1----:R-:W-:-:S05]  /*28f00*/  @P0 IMAD.HI.U32 R5, R4, R5, RZ ;  /* 0x0000000504050227 */ /* 0x002fca00078e00ff */
        /* <DEDUP_REMOVED lines=21> */
[----:B------:R-:W-:Y:S01]  /*29060*/  IMAD R2, R10, 0x80, R19 ;  /* 0x000000800a027824 */ /* 0x000fe200078e0213 */
[----:B------:R-:W-:-:S03]  /*29070*/  ULDC.64 UR4, c[0x0][0x208] ;  /* 0x0000820000047ab9 */ /* 0x000fc60000000a00 */
[----:B------:R-:W-:Y:S02]  /*29080*/  VIADD R5, R2, 0x10 ;  /* 0x0000001002057836 */ /* 0x000fe40000000000 */
[----:B--2---:R-:W-:Y:S02]  /*29090*/  IMAD R0, R6, R7, RZ ;  /* 0x0000000706007224 */ /* 0x004fe400078e02ff */
[----:B------:R-:W0:Y:S03]  /*290a0*/  SHFL.IDX PT, R7, R4, RZ, 0x181f ;  /* 0x00181fff04077589 */ /* 0x000e2600000e0000 */
[----:B------:R-:W-:Y:S01]  /*290b0*/  ISETP.GE.AND P1, PT, R2, R0, PT ;  /* 0x000000000200720c */ /* 0x000fe20003f26270 */
[----:B------:R-:W1:-:S12]  /*290c0*/  SHFL.IDX PT, R6, R3, RZ, 0x181f ;  /* 0x00181fff03067589 */ /* 0x000e5800000e0000 */
        /* <DEDUP_REMOVED lines=62> */
.L_x_2788:
        /* <DEDUP_REMOVED lines=11> */
.L_x_2561:
        /* <DEDUP_REMOVED lines=18> */
.L_x_2789:
[----:B------:R-:W-:Y:S05]  /*29680*/  BSYNC B0 ;  /* 0x0000000000007941 */ /* 0x000fea0003800000 */
.L_x_2562:
[----:B------:R-:W2:Y:S04]  /*29690*/  LDL.LU R3, [R1+0x48] ;  /* 0x0000480001037983 */ /* 0x000ea80000300800 */
[----:B------:R-:W3:Y:S01]  /*296a0*/  LDL R2, [R1+0x24] ;  /* 0x0000240001027983 */ /* 0x000ee20000100800 */
[----:B--2---:R-:W-:-:S05]  /*296b0*/  VIADD R3, R3, 0xfffffffe ;  /* 0xfffffffe03037836 */ /* 0x004fca0000000000 */
[----:B---3--:R-:W-:-:S13]  /*296c0*/  ISETP.GE.AND P0, PT, R3, R2, PT ;  /* 0x000000020300720c */ /* 0x008fda0003f06270 */
[----:B------:R-:W-:Y:S05]  /*296d0*/  @!P0 BRA `(.L_x_2564) ;  /* 0x0000000c00e88947 */ /* 0x000fea0003800000 */
[----:B0-----:R0:W5:Y:S04]  /*296e0*/  LDL.LU R0, [R1+0x10] ;  /* 0x0000100001007983 */ /* 0x0011680000300800 */
[----:B------:R0:W5:Y:S02]  /*296f0*/  LDL.LU R2, [R1+0x18] ;  /* 0x0000180001027983 */ /* 0x0001640000300800 */
.L_x_2584:
        /* <DEDUP_REMOVED lines=37> */
.L_x_2567:
        /* <DEDUP_REMOVED lines=8> */
.L_x_2790:
[----:B------:R-:W-:Y:S05]  /*299d0*/  BSYNC B1 ;  /* 0x0000000000017941 */ /* 0x000fea0003800000 */
.L_x_2568:
        /* <DEDUP_REMOVED lines=9> */
.L_x_2571:
[----:B------:R-:W-:Y:S05]  /*29a70*/  BSYNC B1 ;  /* 0x0000000000017941 */ /* 0x000fea0003800000 */
.L_x_2570:
        /* <DEDUP_REMOVED lines=13> */
.L_x_2572:
        /* <DEDUP_REMOVED lines=13> */
.L_x_2791:
[----:B------:R-:W-:Y:S05]  /*29c20*/  BSYNC B1 ;  /* 0x0000000000017941 */ /* 0x000fea0003800000 */
.L_x_2573:
        /* <DEDUP_REMOVED lines=11> */
.L_x_2576:
[----:B------:R-:W-:Y:S05]  /*29ce0*/  BSYNC B1 ;  /* 0x0000000000017941 */ /* 0x000fea0003800000 */
.L_x_2575:
        /* <DEDUP_REMOVED lines=8> */
.L_x_2577:
        /* <DEDUP_REMOVED lines=10> */
.L_x_2566:
[----:B------:R-:W-:Y:S05]  /*29e10*/  BSYNC B0 ;  /* 0x0000000000007941 */ /* 0x000fea0003800000 */
.L_x_2565:
[----:B------:R-:W-:-:S06]  /*29e20*/  UISETP.NE.AND UP0, UPT, UR36, 0x3, UPT ;  /* 0x000000032400788c */ /* 0x000fcc000bf05270 */
[----:B------:R-:W-:-:S13]  /*29e30*/  PLOP3.LUT P0, PT, PT, PT, UP0, 0x80, 0x0 ;  /* 0x000000000000781c */ /* 0x000fda0003f0f008 */
[----:B------:R-:W-:Y:S05]  /*29e40*/  @!P0 BRA `(.L_x_2578) ;  /* 0x0000000000048947 */ /* 0x000fea0003800000 */
[----:B------:R-:W-:Y:S01]  /*29e50*/  BPT.TRAP 0x1 ;  /* 0x000000040000795c */ /* 0x000fe20000300000 */
.L_x_2578:
        /* <DEDUP_REMOVED lines=8> */
.L_x_2792:
[----:B------:R-:W-:Y:S05]  /*29ee0*/  BSYNC B0 ;  /* 0x0000000000007941 */ /* 0x000fea0003800000 */
.L_x_2579:
[----:B------:R-:W-:Y:S05]  /*29ef0*/  @!P1 BRA `(.L_x_2581) ;  /* 0x0000000000049947 */ /* 0x000fea0003800000 */
[----:B------:R-:W-:Y:S01]  /*29f00*/  BPT.TRAP 0x1 ;  /* 0x000000040000795c */ /* 0x000fe20000300000 */
.L_x_2581:
[----:B------:R-:W-:Y:S01]  /*29f10*/  SHF.L.U32 R2, R2, 0x1f, RZ ;  /* 0x0000001f02027819 */ /* 0x000fe200000006ff */
[----:B------:R-:W-:-:S03]  /*29f20*/  IMAD R12, R0, 0x7000, RZ ;  /* 0x00007000000c7824 */ /* 0x000fc600078e02ff */
[----:B------:R-:W3:Y:S02]  /*29f30*/  SYNCS.PHASECHK.TRANS64.TRYWAIT P0, [R19+URZ+0x2e860], R2 ;  /* 0x02e86002130075a7 */ /* 0x000ee4000800017f */
[----:B---3--:R-:W-:Y:S05]  /*29f40*/  @!P0 BRA `(.L_x_2582) ;  /* 0x0000006c00508947 */ /* 0x008fea0003800000 */
.L_x_2793:
        /* <DEDUP_REMOVED lines=101> */
.L_x_2583:
        /* <DEDUP_REMOVED lines=14> */
.L_x_2564:
        /* <DEDUP_REMOVED lines=19> */
.L_x_2586:
[----:B------:R-:W-:Y:S05]  /*2a7b0*/  BSYNC B0 ;  /* 0x0000000000007941 */ /* 0x000fea0003800000 */
.L_x_2585:
[----:B------:R-:W-:-:S06]  /*2a7c0*/  UISETP.NE.AND UP0, UPT, UR36, 0x3, UPT ;  /* 0x000000032400788c */ /* 0x000fcc000bf05270 */
[----:B------:R-:W-:-:S13]  /*2a7d0*/  PLOP3.LUT P1, PT, PT, PT, UP0, 0x80, 0x0 ;  /* 0x000000000000781c */ /* 0x000fda0003f2f008 */
[----:B------:R-:W-:Y:S05]  /*2a7e0*/  @!P1 BRA `(.L_x_2587) ;  /* 0x0000000000049947 */ /* 0x000fea0003800000 */
[----:B------:R-:W-:Y:S01]  /*2a7f0*/  BPT.TRAP 0x1 ;  /* 0x000000040000795c */ /* 0x000fe20000300000 */
.L_x_2587:
        /* <DEDUP_REMOVED lines=10> */
.L_x_2794:
[----:B------:R-:W-:Y:S05]  /*2a8a0*/  BSYNC B0 ;  /* 0x0000000000007941 */ /* 0x000fea0003800000 */
.L_x_2588:
[----:B------:R-:W-:Y:S05]  /*2a8b0*/  @!P2 BRA `(.L_x_2590) ;  /* 0x000000000004a947 */ /* 0x000fea0003800000 */
[----:B------:R-:W-:Y:S01]  /*2a8c0*/  BPT.TRAP 0x1 ;  /* 0x000000040000795c */ /* 0x000fe20000300000 */
.L_x_2590:
[----:B------:R-:W0:Y:S02]  /*2a8d0*/  LDL R0, [R1+0x18] ;  /* 0x0000180001007983 */ /* 0x000e240000100800 */
[----:B0-----:R-:W-:-:S04]  /*2a8e0*/  SHF.L.U32 R3, R0, 0x1f, RZ ;  /* 0x0000001f00037819 */ /* 0x001fc800000006ff */
[----:B------:R-:W0:Y:S02]  /*2a8f0*/  SYNCS.PHASECHK.TRANS64.TRYWAIT P1, [R16+URZ+0x2e860], R3 ;  /* 0x02e86003100075a7 */ /* 0x000e24000802017f */
[----:B0-----:R-:W-:Y:S05]  /*2a900*/  @!P1 BRA `(.L_x_2591) ;  /* 0x0000006400089947 */ /* 0x001fea0003800000 */
.L_x_2795:
[----:B------:R-:W3:Y:S04]  /*2a910*/  LDL R17, [R1+0x10] ;  /* 0x0000100001117983 */ /* 0x000ee80000100800 */
[----:B------:R-:W4:Y:S04]  /*2a920*/  LDL R2, [R1+0x34] ;  /* 0x0000340001027983 */ /* 0x000f280000100800 */
[----:B--2---:R-:W0:Y:S04]  /*2a930*/  LDL R13, [R1+0x38] ;  /* 0x00003800010d7983 */ /* 0x004e280000100800 */
[----:B------:R-:W2:Y:S01]  /*2a940*/  LDL R12, [R1+0x30] ;  /* 0x00003000010c7983 */ /* 0x000ea20000100800 */
[----:B------:R-:W-:Y:S05]  /*2a950*/  WARPSYNC.ALL ;  /* 0x0000000000007948 */ /* 0x000fea0003800000 */
[----:B---3--:R-:W-:-:S05]  /*2a960*/  IMAD R0, R17, 0x7000, RZ ;  /* 0x0000700011007824 */ /* 0x008fca00078e02ff */
[----:B----4-:R-:W-:-:S05]  /*2a970*/  LOP3.LUT R2, R0, R2, RZ, 0xfc, !PT ;  /* 0x0000000200027212 */ /* 0x010fca00078efcff */
[----:B------:R-:W-:-:S05]  /*2a980*/  IMAD.IADD R2, R18, 0x1, R2 ;  /* 0x0000000112027824 */ /* 0x000fca00078e0202 */
[----:B------:R-:W1:Y:S01]  /*2a990*/  LDSM.16.MT88.4 R4, [R2+0xe400] ;  /* 0x00e400000204783b */ /* 0x000e620000004200 */
[----:B0-----:R-:W-:Y:S01]  /*2a9a0*/  IMAD.IADD R3, R13, 0x1, R2 ;  /* 0x000000010d037824 */ /* 0x001fe200078e0202 */
[----:B--2---:R-:W-:Y:S02]  /*2a9b0*/  LOP3.LUT R0, R0, R12, RZ, 0xfc, !PT ;  /* 0x0000000c00007212 */ /* 0x004fe400078efcff */
[C-C-:B-1----:R-:W-:Y:S02]  /*2a9c0*/  PRMT R8, R4.reuse, 0x6420, R5.reuse ;  /* 0x0000642004087816 */ /* 0x142fe40000000005 */
        /* <DEDUP_REMOVED lines=91> */
.L_x_2592:
        /* <DEDUP_REMOVED lines=13> */
.L_x_2541:
[----:B01----:R-:W2:Y:S02]  /*2b050*/  LDL R0, [R1+0x20] ;  /* 0x0000200001007983 */ /* 0x003ea40000100800 */
        /* <DEDUP_REMOVED lines=8> */
[----:B------:R-:W0:Y:S04]  /*2b0e0*/  LDS.128 R4, [R18+0x2e8d0] ;  /* 0x02e8d00012047984 */ /* 0x000e280000000c00 */
[----:B0-----:R0:W-:Y:S04]  /*2b0f0*/  STL.64 [R1], R4 ;  /* 0x0000000401007387 */ /* 0x0011e80000100a00 */
[----:B------:R0:W-:Y:S01]  /*2b100*/  STL.64 [R1+0x8], R6 ;  /* 0x0000080601007387 */ /* 0x0001e20000100a00 */
[----:B------:R-:W-:Y:S06]  /*2b110*/  BAR.ARV 0x4, 0x180 ;  /* 0x0106000000007b1d */ /* 0x000fec0000002000 */
[----:B------:R-:W-:Y:S05]  /*2b120*/  BRA `(.L_x_2594) ;  /* 0x0000001000447947 */ /* 0x000fea0003800000 */
.L_x_2593:
        /* <DEDUP_REMOVED lines=47> */
.L_x_2805:
[----:B------:R-:W-:Y:S02]  /*2b420*/  ULDC UR4, c[0x0][0xc38] ;  /* 0x00030e0000047ab9 */ /* 0x000fe40000000800 */
[----:B------:R-:W-:-:S04]  /*2b430*/  IMAD.U32 R2, RZ, RZ, UR4 ;  /* 0x00000004ff027e24 */ /* 0x000fc8000f8e00ff */
[----:B-1----:R-:W-:-:S04]  /*2b440*/  IMAD R3, R3, R2, RZ ;  /* 0x0000000203037224 */ /* 0x002fc800078e02ff */
[----:B------:R-:W-:-:S05]  /*2b450*/  IMAD.IADD R4, R9, 0x1, R3 ;  /* 0x0000000109047824 */ /* 0x000fca00078e0203 */
[----:B------:R-:W-:-:S13]  /*2b460*/  ISETP.GT.AND P6, PT, R4, R0, PT ;  /* 0x000000000400720c */ /* 0x000fda0003fc4270 */
[----:B------:R-:W-:Y:S05]  /*2b470*/  @P6 BRA `(.L_x_2596) ;  /* 0x0000000000b06947 */ /* 0x000fea0003800000 */
.L_x_2599:
[----:B------:R-:W2:Y:S01]  /*2b480*/  LDL.LU R3, [R1+0xc] ;  /* 0x00000c0001037983 */ /* 0x000ea20000300800 */
[----:B------:R-:W1:Y:S01]  /*2b490*/  LDC R2, c[0x0][0xc3c] ;  /* 0x00030f00ff027b82 */ /* 0x000e620000000800 */
[----:B--2---:R-:W-:-:S05]  /*2b4a0*/  VIADD R3, R3, 0x1f ;  /* 0x0000001f03037836 */ /* 0x004fca0000000000 */
[----:B-1----:R-:W-:-:S13]  /*2b4b0*/  ISETP.GE.AND P6, PT, R3, R2, PT ;  /* 0x000000020300720c */ /* 0x002fda0003fc6270 */
[----:B------:R-:W-:Y:S05]  /*2b4c0*/  @P6 BRA `(.L_x_2597) ;  /* 0x0000000800f46947 */ /* 0x000fea0003800000 */
[----:B------:R-:W1:Y:S01]  /*2b4d0*/  S2R R5, SR_TID.X ;  /* 0x0000000000057919 */ /* 0x000e620000002100 */
[----:B------:R-:W-:Y:S01]  /*2b4e0*/  ULDC.64 UR4, c[0x0][0x208] ;  /* 0x0000820000047ab9 */ /* 0x000fe20000000a00 */
        /* <DEDUP_REMOVED lines=29> */
[----:B0-----:R-:W-:-:S05]  /*2b6c0*/  IMAD.IADD R7, R2, 0x1, R3 ;  /* 0x0000000102077824 */ /* 0x001fca00078e0203 */
[----:B------:R0:W1:Y:S02]  /*2b6d0*/  SHFL.IDX PT, R3, R7, 0x1f, 0x1f ;  /* 0x03e01f0007037f89 */ /* 0x00006400000e0000 */
.L_x_2813:
[----:B------:R-:W-:Y:S02]  /*2b6e0*/  ULDC UR4, c[0x0][0xc38] ;  /* 0x00030e0000047ab9 */ /* 0x000fe40000000800 */
[----:B------:R-:W-:-:S04]  /*2b6f0*/  IMAD.U32 R2, RZ, RZ, UR4 ;  /* 0x00000004ff027e24 */ /* 0x000fc8000f8e00ff */
[----:B-1----:R-:W-:-:S04]  /*2b700*/  IMAD R3, R3, R2, RZ ;  /* 0x0000000203037224 */ /* 0x002fc800078e02ff */
[----:B------:R-:W-:-:S05]  /*2b710*/  IMAD.IADD R4, R3, 0x1, R4 ;  /* 0x0000000103047824 */ /* 0x000fca00078e0204 */
[----:B------:R-:W-:-:S13]  /*2b720*/  ISETP.GT.AND P6, PT, R4, R0, PT ;  /* 0x000000000400720c */ /* 0x000fda0003fc4270 */
[----:B------:R-:W-:Y:S05]  /*2b730*/  @!P6 BRA `(.L_x_2599) ;  /* 0xfffffffc0050e947 */ /* 0x000fea000383ffff */
.L_x_2596:
[----:B------:R-:W-:Y:S01]  /*2b740*/  IMAD.IADD R9, R4, 0x1, -R3 ;  /* 0x0000000104097824 */ /* 0x000fe200078e0a03 */
[----:B------:R-:W-:-:S03]  /*2b750*/  UMOV UR4, 0xffffffff ;  /* 0xffffffff00047882 */ /* 0x000fc60000000000 */
[----:B------:R-:W-:-:S05]  /*2b760*/  IMAD R3, R7, R2, R9 ;  /* 0x0000000207037224 */ /* 0x000fca00078e0209 */
[----:B------:R-:W-:Y:S01]  /*2b770*/  ISETP.GT.AND P6, PT, R3, R0, PT ;  /* 0x000000000300720c */ /* 0x000fe20003fc4270 */
[----:B------:R-:W-:-:S12]  /*2b780*/  BRA.DIV UR4, `(.L_x_2600) ;  /* 0x0000005e04b87947 */ /* 0x000fd8000b800000 */
[----:B------:R-:W2:Y:S01]  /*2b790*/  LDL.LU R10, [R1+0xc] ;  /* 0x00000c00010a7983 */ /* 0x000ea20000300800 */
[----:B------:R-:W-:-:S04]  /*2b7a0*/  VOTE.ANY R4, PT, !P6 ;  /* 0x0000000000047806 */ /* 0x000fc800070e0100 */
[----:B------:R-:W1:Y:S02]  /*2b7b0*/  POPC R3, R4 ;  /* 0x0000000400037309 */ /* 0x000e640000000000 */
[----:B-1----:R1:W3:Y:S04]  /*2b7c0*/  SHFL.IDX PT, R5, R5, R3, 0x1f ;  /* 0x00001f0305057589 */ /* 0x0022e800000e0000 */
[----:B------:R1:W4:Y:S01]  /*2b7d0*/  SHFL.IDX PT, R6, R6, R3, 0x1f ;  /* 0x00001f0306067589 */ /* 0x00032200000e0000 */
[----:B--2---:R-:W-:-:S05]  /*2b7e0*/  IMAD.IADD R10, R3, 0x1, R10 ;  /* 0x00000001030a7824 */ /* 0x004fca00078e020a */
[----:B---34-:R1:W-:Y:S02]  /*2b7f0*/  STL [R1+0xc], R10 ;  /* 0x00000c0a01007387 */ /* 0x0183e40000100800 */
.L_x_2818:
[----:B------:R-:W-:-:S13]  /*2b800*/  ISETP.NE.AND P0, PT, R4, RZ, PT ;  /* 0x000000ff0400720c */ /* 0x000fda0003f05270 */
[----:B------:R-:W-:Y:S05]  /*2b810*/  @!P0 BRA `(.L_x_2601) ;  /* 0x0000000000148947 */ /* 0x000fea0003800000 */
[----:B------:R-:W-:Y:S01]  /*2b820*/  UMOV UR4, 0xffffffff ;  /* 0xffffffff00047882 */ /* 0x000fe20000000000 */
[----:B-1----:R-:W-:Y:S02]  /*2b830*/  VIADD R3, R3, 0xffffffff ;  /* 0xffffffff03037836 */ /* 0x002fe40000000000 */
[----:B------:R-:W-:Y:S05]  /*2b840*/  BRA.DIV UR4, `(.L_x_2602) ;  /* 0x0000005e04f07947 */ /* 0x000fea000b800000 */
[----:B------:R1:W2:Y:S02]  /*2b850*/  SHFL.IDX PT, R3, R7, R3, 0x1f ;  /* 0x00001f0307037589 */ /* 0x0002a400000e0000 */
.L_x_2821:
[----:B--2---:R-:W-:-:S07]  /*2b860*/  IMAD.MOV.U32 R8, RZ, RZ, R3 ;  /* 0x000000ffff087224 */ /* 0x004fce00078e0003 */
.L_x_2601:
[----:B-1----:R-:W-:Y:S01]  /*2b870*/  IMAD R3, R8, R2, R9 ;  /* 0x0000000208037224 */ /* 0x002fe200078e0209 */
[----:B------:R-:W-:-:S03]  /*2b880*/  ISETP.NE.AND P0, PT, R6, 0x1, PT ;  /* 0x000000010600780c */ /* 0x000fc60003f05270 */
[----:B------:R-:W-:Y:S01]  /*2b890*/  IMAD.IADD R0, R0, 0x1, -R3 ;  /* 0x0000000100007824 */ /* 0x000fe200078e0a03 */
[----:B------:R1:W-:Y:S09]  /*2b8a0*/  STL [R1], R3 ;  /* 0x0000000301007387 */ /* 0x0003f20000100800 */
[----:B------:R-:W-:Y:S05]  /*2b8b0*/  @!P0 BRA `(.L_x_2603) ;  /* 0x0000000000e48947 */ /* 0x000fea0003800000 */
[----:B------:R-:W-:-:S04]  /*2b8c0*/  IABS R4, R5 ;  /* 0x0000000500047213 */ /* 0x000fc80000000000 */
[----:B------:R-:W2:Y:S08]  /*2b8d0*/  I2F.RP R2, R4 ;  /* 0x0000000400027306 */ /* 0x000eb00000209400 */
[----:B--2---:R-:W2:Y:S02]  /*2b8e0*/  MUFU.RCP R2, R2 ;  /* 0x0000000200027308 */ /* 0x004ea40000001000 */
[----:B--2---:R-:W-:-:S06]  /*2b8f0*/  VIADD R2, R2, 0xffffffe ;  /* 0x0ffffffe02027836 */ /* 0x004fcc0000000000 */
[----:B-1----:R-:W1:Y:S02]  /*2b900*/  F2I.FTZ.U32.TRUNC.NTZ R3, R2 ;  /* 0x0000000200037305 */ /* 0x002e64000021f000 */
        /* <DEDUP_REMOVED lines=15> */
[----:B------:R-:W1:Y:S07]  /*2ba00*/  I2F.RP R2, R4 ;  /* 0x0000000400027306 */ /* 0x000e6e0000209400 */
[----:B------:R-:W-:Y:S01]  /*2ba10*/  @P0 VIADD R8, R8, 0x1 ;  /* 0x0000000108080836 */ /* 0x000fe20000000000 */
[----:B-1----:R-:W1:Y:S02]  /*2ba20*/  MUFU.RCP R2, R2 ;  /* 0x0000000200027308 */ /* 0x002e640000001000 */
[----:B-1----:R-:W-:-:S06]  /*2ba30*/  VIADD R2, R2, 0xffffffe ;  /* 0x0ffffffe02027836 */ /* 0x002fcc0000000000 */
[----:B------:R-:W1:Y:S02]  /*2ba40*/  F2I.FTZ.U32.TRUNC.NTZ R3, R2 ;  /* 0x0000000200037305 */ /* 0x000e64000021f000 */
[----:B-1----:R-:W-:-:S04]  /*2ba50*/  IMAD.MOV R2, RZ, RZ, -R3 ;  /* 0x000000ffff027224 */ /* 0x002fc800078e0a03 */
[----:B0-----:R-:W-:Y:S02]  /*2ba60*/  IMAD R7, R2, R4, RZ ;  /* 0x0000000402077224 */ /* 0x001fe400078e02ff */
        /* <DEDUP_REMOVED lines=30> */
.L_x_2603:
[----:B-1----:R-:W2:Y:S01]  /*2bc50*/  LDL R3, [R1+0xc] ;  /* 0x00000c0001037983 */ /* 0x002ea20000100800 */
[----:B0-----:R-:W2:Y:S01]  /*2bc60*/  LDC.64 R6, c[0x0][0xc90] ;  /* 0x00032400ff067b82 */ /* 0x001ea20000000a00 */
[----:B------:R-:W-:Y:S01]  /*2bc70*/  ULDC.64 UR4, c[0x0][0x208] ;  /* 0x0000820000047ab9 */ /* 0x000fe20000000a00 */
[----:B--2---:R-:W-:-:S05]  /*2bc80*/  IMAD.WIDE R6, R3, 0x4, R6 ;  /* 0x0000000403067825 */ /* 0x004fca00078e0206 */
[----:B------:R-:W2:Y:S02]  /*2bc90*/  LDG.E R3, desc[UR4][R6.64] ;  /* 0x0000000406037981 */ /* 0x000ea4000c1e1900 */
[----:B--2---:R-:W-:-:S05]  /*2bca0*/  IMAD R4, R5, R3, RZ ;  /* 0x0000000305047224 */ /* 0x004fca00078e02ff */
        /* <DEDUP_REMOVED lines=31> */
[----:B------:R-:W0:Y:S08]  /*2bea0*/  I2F.RP R2, R9 ;  /* 0x0000000900027306 */ /* 0x000e300000209400 */
        /* <DEDUP_REMOVED lines=27> */
.L_x_2604:
[----:B------:R-:W-:-:S05]  /*2c060*/  LOP3.LUT R0, RZ, R0, RZ, 0x33, !PT ;  /* 0x00000000ff007212 */ /* 0x000fca00078e33ff */
[----:B------:R-:W-:-:S05]  /*2c070*/  IMAD.IADD R0, R5, 0x1, R0 ;  /* 0x0000000105007824 */ /* 0x000fca00078e0200 */
[----:B------:R2:W-:Y:S01]  /*2c080*/  STL [R1+0x4], R0 ;  /* 0x0000040001007387 */ /* 0x0005e20000100800 */
[----:B------:R-:W-:Y:S05]  /*2c090*/  BRA `(.L_x_2605) ;  /* 0x0000000000287947 */ /* 0x000fea0003800000 */
.L_x_2597:
[----:B------:R-:W-:Y:S01]  /*2c0a0*/  UMOV UR4, URZ ;  /* 0x0000003f00047c82 */ /* 0x000fe20008000000 */
[----:B------:R-:W-:Y:S01]  /*2c0b0*/  ULDC UR6, c[0x0][0xc3c] ;  /* 0x00030f0000067ab9 */ /* 0x000fe20000000800 */
[----:B------:R-:W-:Y:S01]  /*2c0c0*/  UMOV UR5, URZ ;  /* 0x0000003f00057c82 */ /* 0x000fe20008000000 */
[----:B------:R1:W-:Y:S01]  /*2c0d0*/  STL [R1], R0 ;  /* 0x0000000001007387 */ /* 0x0003e20000100800 */
[----:B------:R-:W-:Y:S02]  /*2c0e0*/  IMAD.U32 R3, RZ, RZ, UR4 ;  /* 0x00000004ff037e24 */ /* 0x000fe4000f8e00ff */
[----:B------:R-:W-:-:S03]  /*2c0f0*/  IMAD.U32 R2, RZ, RZ, UR5 ;  /* 0x00000005ff027e24 */ /* 0x000fc6000f8e00ff */
[----:B------:R3:W-:Y:S01]  /*2c100*/  STL [R1+0x4], R3 ;  /* 0x0000040301007387 */ /* 0x0007e20000100800 */
[----:B-1----:R-:W-:-:S05]  /*2c110*/  IMAD.U32 R0, RZ, RZ, UR6 ;  /* 0x00000006ff007e24 */ /* 0x002fca000f8e00ff */
[----:B------:R3:W-:Y:S04]  /*2c120*/  STL [R1+0xc], R0 ;  /* 0x00000c0001007387 */ /* 0x0007e80000100800 */
[----:B------:R3:W-:Y:S02]  /*2c130*/  STL [R1+0x8], R2 ;  /* 0x0000080201007387 */ /* 0x0007e40000100800 */
.L_x_2605:
[----:B01-3--:R-:W3:Y:S04]  /*2c140*/  LDL R2, [R1+0xc] ;  /* 0x00000c0001027983 */ /* 0x00bee80000100800 */
[----:B------:R-:W4:Y:S04]  /*2c150*/  LDL R3, [R1+0x8] ;  /* 0x0000080001037983 */ /* 0x000f280000100800 */
[----:B------:R-:W5:Y:S04]  /*2c160*/  LDL R4, [R1] ;  /* 0x0000000001047983 */ /* 0x000f680000100800 */
[----:B------:R-:W5:Y:S01]  /*2c170*/  LDL R5, [R1+0x4] ;  /* 0x0000040001057983 */ /* 0x000f620000100800 */
[----:B--2---:R-:W0:Y:S01]  /*2c180*/  S2R R0, SR_TID.X ;  /* 0x0000000000007919 */ /* 0x004e220000002100 */
[----:B------:R-:W-:Y:S05]  /*2c190*/  WARPSYNC.ALL ;  /* 0x0000000000007948 */ /* 0x000fea0003800000 */
[----:B0-----:R-:W-:Y:S01]  /*2c1a0*/  LOP3.LUT R0, R0, 0x1f, RZ, 0xc0, !PT ;  /* 0x0000001f00007812 */ /* 0x001fe200078ec0ff */
[----:B------:R-:W-:Y:S03]  /*2c1b0*/  BAR.SYNC.DEFER_BLOCKING 0x4, 0x180 ;  /* 0x0106000000007b1d */ /* 0x000fe60000010000 */
[----:B------:R-:W-:-:S13]  /*2c1c0*/  ISETP.NE.AND P0, PT, R0, RZ, PT ;  /* 0x000000ff0000720c */ /* 0x000fda0003f05270 */
[----:B------:R-:W0:Y:S01]  /*2c1d0*/  @!P0 S2R R0, SR_CgaCtaId ;  /* 0x0000000000008919 */ /* 0x000e220000008800 */
[----:B---3--:R-:W-:Y:S01]  /*2c1e0*/  IMAD.MOV.U32 R7, RZ, RZ, R2 ;  /* 0x000000ffff077224 */ /* 0x008fe200078e0002 */
[----:B------:R-:W-:Y:S01]  /*2c1f0*/  @!P0 MOV R2, 0x400 ;  /* 0x0000040000028802 */ /* 0x000fe20000000f00 */
[----:B----4-:R-:W-:-:S03]  /*2c200*/  IMAD.MOV.U32 R6, RZ, RZ, R3 ;  /* 0x000000ffff067224 */ /* 0x010fc600078e0003 */
[----:B0-----:R-:W-:-:S05]  /*2c210*/  @!P0 LEA R18, R0, R2, 0x18 ;  /* 0x0000000200128211 */ /* 0x001fca00078ec0ff */
[----:B-----5:R1:W-:Y:S01]  /*2c220*/  @!P0 STS.128 [R18+0x2e8d0], R4 ;  /* 0x02e8d00412008388 */ /* 0x0203e20000000c00 */
[----:B------:R-:W-:Y:S06]  /*2c230*/  BAR.ARV 0x5, 0x180 ;  /* 0x0146000000007b1d */ /* 0x000fec0000002000 */
.L_x_2594:
[----:B------:R-:W2:Y:S01]  /*2c240*/  LDL R0, [R1+0xc] ;  /* 0x00000c0001007983 */ /* 0x000ea20000100800 */
[----:B------:R-:W-:Y:S02]  /*2c250*/  ULDC UR4, c[0x0][0xc3c] ;  /* 0x00030f0000047ab9 */ /* 0x000fe40000000800 */
[----:B--2---:R-:W-:-:S13]  /*2c260*/  ISETP.GE.AND P0, PT, R0, UR4, PT ;  /* 0x0000000400007c0c */ /* 0x004fda000bf06270 */
[----:B------:R-:W-:Y:S05]  /*2c270*/  @!P0 BRA `(.L_x_2606) ;  /* 0xffffff9c00908947 */ /* 0x000fea000383ffff */
[----:B------:R-:W-:Y:S05]  /*2c280*/  BSYNC B7 ;  /* 0x0000000000077941 */ /* 0x000fea0003800000 */
.L_x_2500:
        /* <DEDUP_REMOVED lines=12> */
.L_x_2822:
[----:B------:R-:W-:Y:S05]  /*2c350*/  BSYNC B0 ;  /* 0x0000000000007941 */ /* 0x000fea0003800000 */
.L_x_2607:
[----:B------:R-:W-:-:S03]  /*2c360*/  UMOV UR4, 0xffffffff ;  /* 0xffffffff00047882 */ /* 0x000fc60000000000 */
[----:B------:R-:W-:Y:S05]  /*2c370*/  BRA.DIV UR4, `(.L_x_2609) ;  /* 0x0000005604647947 */ /* 0x000fea000b800000 */
[----:B------:R-:W1:Y:S02]  /*2c380*/  S2R R2, SR_TID.X ;  /* 0x0000000000027919 */ /* 0x000e640000002100 */
[----:B-1----:R-:W-:-:S04]  /*2c390*/  SHF.R.U32.HI R2, RZ, 0x5, R2 ;  /* 0x00000005ff027819 */ /* 0x002fc80000011602 */
[----:B------:R-:W-:-:S05]  /*2c3a0*/  LOP3.LUT R2, R2, 0x3, RZ, 0xc0, !PT ;  /* 0x0000000302027812 */ /* 0x000fca00078ec0ff */
[----:B------:R1:W2:Y:S02]  /*2c3b0*/  SHFL.IDX PT, R14, R2, RZ, 0x1f ;  /* 0x00001fff020e7589 */ /* 0x0002a400000e0000 */
.L_x_2825:
[----:B--2---:R-:W-:-:S13]  /*2c3c0*/  ISETP.NE.AND P0, PT, R14, RZ, PT ;  /* 0x000000ff0e00720c */ /* 0x004fda0003f05270 */
[----:B------:R-:W-:Y:S05]  /*2c3d0*/  @P0 BRA `(.L_x_2291) ;  /* 0x0000000000b00947 */ /* 0x000fea0003800000 */
[----:B------:R-:W-:-:S03]  /*2c3e0*/  UMOV UR4, 0xffffffff ;  /* 0xffffffff00047882 */ /* 0x000fc60000000000 */
[----:B------:R-:W-:Y:S05]  /*2c3f0*/  BRA.DIV UR4, `(.L_x_2610) ;  /* 0x0000005604787947 */ /* 0x000fea000b800000 */
[----:B------:R-:W-:-:S13]  /*2c400*/  ELECT P6, URZ, PT ;  /* 0x00000000003f782f */ /* 0x000fda00038c0000 */
.L_x_2828:
[----:B------:R-:W-:Y:S05]  /*2c410*/  @!P6 BRA `(.L_x_2291) ;  /* 0x0000000000a0e947 */ /* 0x000fea0003800000 */
[----:B------:R-:W-:-:S06]  /*2c420*/  ULOP3.LUT UR4, UR60, 0x2, URZ, 0xfc, !UPT ;  /* 0x000000023c047892 */ /* 0x000fcc000f8efc3f */
[----:B-1----:R-:W-:-:S05]  /*2c430*/  IMAD.U32 R2, RZ, RZ, UR4 ;  /* 0x00000004ff027e24 */ /* 0x002fca000f8e00ff */
[----:B------:R-:W-:-:S13]  /*2c440*/  ISETP.NE.AND P0, PT, R2, 0x3, PT ;  /* 0x000000030200780c */ /* 0x000fda0003f05270 */
[----:B------:R-:W-:Y:S05]  /*2c450*/  @!P0 BRA `(.L_x_2611) ;  /* 0x0000000000048947 */ /* 0x000fea0003800000 */
[----:B------:R-:W-:Y:S01]  /*2c460*/  BPT.TRAP 0x1 ;  /* 0x000000040000795c */ /* 0x000fe20000300000 */
.L_x_2611:
        /* <DEDUP_REMOVED lines=14> */
.L_x_2829:
[----:B------:R-:W1:Y:S02]  /*2c550*/  SYNCS.PHASECHK.TRANS64.TRYWAIT P1, [R7+URZ], R2 ;  /* 0x00000002070075a7 */ /* 0x000e64000802017f */
[----:B-1----:R-:W-:Y:S05]  /*2c560*/  @!P1 BRA `(.L_x_2613) ;  /* 0x0000005400509947 */ /* 0x002fea0003800000 */
.L_x_2830:
[----:B------:R-:W-:Y:S05]  /*2c570*/  @!P0 BRA `(.L_x_2614) ;  /* 0x0000000000048947 */ /* 0x000fea0003800000 */
[----:B------:R-:W-:Y:S01]  /*2c580*/  BPT.TRAP 0x1 ;  /* 0x000000040000795c */ /* 0x000fe20000300000 */
.L_x_2614:
[----:B------:R-:W2:Y:S02]  /*2c590*/  LDL.LU R4, [R1+0x10] ;  /* 0x0000100001047983 */ /* 0x000ea40000300800 */
[----:B--2---:R-:W-:-:S04]  /*2c5a0*/  IMAD R4, R4, 0x8, R0 ;  /* 0x0000000804047824 */ /* 0x004fc800078e0200 */
[----:B------:R-:W2:Y:S02]  /*2c5b0*/  SYNCS.PHASECHK.TRANS64.TRYWAIT P1, [R4+URZ+0x2e860], R5 ;  /* 0x02e86005040075a7 */ /* 0x000ea4000802017f */
[----:B--2---:R-:W-:Y:S05]  /*2c5c0*/  @!P1 BRA `(.L_x_2615) ;  /* 0x00000054004c9947 */ /* 0x004fea0003800000 */
.L_x_2831:
[----:B------:R-:W-:Y:S05]  /*2c5d0*/  @!P0 BRA `(.L_x_2616) ;  /* 0x0000000000048947 */ /* 0x000fea0003800000 */
[----:B------:R-:W-:Y:S01]  /*2c5e0*/  BPT.TRAP 0x1 ;  /* 0x000000040000795c */ /* 0x000fe20000300000 */
.L_x_2616:
[----:B------:R-:W-:-:S04]  /*2c5f0*/  IMAD R3, R3, 0x8, R0 ;  /* 0x0000000803037824 */ /* 0x000fc800078e0200 */
[----:B------:R-:W3:Y:S02]  /*2c600*/  SYNCS.PHASECHK.TRANS64.TRYWAIT P1, [R3+URZ+0x2e860], R2 ;  /* 0x02e86002030075a7 */ /* 0x000ee4000802017f */
[----:B---3--:R-:W-:Y:S05]  /*2c610*/  @!P1 BRA `(.L_x_2617) ;  /* 0x00000054004c9947 */ /* 0x008fea0003800000 */
.L_x_2832:
[----:B------:R-:W-:Y:S05]  /*2c620*/  @!P0 BRA `(.L_x_2618) ;  /* 0x0000000000048947 */ /* 0x000fea0003800000 */
[----:B------:R-:W-:Y:S01]  /*2c630*/  BPT.TRAP 0x1 ;  /* 0x000000040000795c */ /* 0x000fe20000300000 */
.L_x_2618:
[----:B------:R-:W4:Y:S02]  /*2c640*/  SYNCS.PHASECHK.TRANS64.TRYWAIT P0, [R4+URZ+0x2e880], R5 ;  /* 0x02e88005040075a7 */ /* 0x000f24000800017f */
[----:B----4-:R-:W-:Y:S05]  /*2c650*/  @!P0 BRA `(.L_x_2619) ;  /* 0x0000005400508947 */ /* 0x010fea0003800000 */
.L_x_2620:
[----:B------:R0:W0:Y:S02]  /*2c660*/  SYNCS.PHASECHK.TRANS64.TRYWAIT P0, [R3+URZ+0x2e880], R2 ;  /* 0x02e88002030075a7 */ /* 0x000024000800017f */
[----:B0-----:R-:W-:Y:S05]  /*2c670*/  @!P0 NANOSLEEP.SYNCS 0x989680 ;  /* 0x009896800000895d */ /* 0x001fea0003900000 */
[----:B------:R-:W0:Y:S02]  /*2c680*/  @!P0 SYNCS.PHASECHK.TRANS64 P0, [R3+URZ+0x2e880], R2 ;  /* 0x02e88002030085a7 */ /* 0x000e24000800007f */
[----:B0-----:R-:W-:Y:S05]  /*2c690*/  @!P0 BRA `(.L_x_2620) ;  /* 0xfffffffc00f08947 */ /* 0x001fea000383ffff */
.L_x_2291:
[----:B------:R-:W-:Y:S05]  /*2c6a0*/  BSYNC B8 ;  /* 0x0000000000087941 */ /* 0x000fea0003800000 */
.L_x_2288:
[----:B------:R-:W-:Y:S05]  /*2c6b0*/  EXIT ;  /* 0x000000000000794d */ /* 0x000fea0003800000 */
.L_x_2315:
[----:B-1----:R1:W2:Y:S02]  /*2c6c0*/  SYNCS.PHASECHK.TRANS64.TRYWAIT P6, [R110+URZ+0x2e890], R125 ;  /* 0x02e8907d6e0075a7 */ /* 0x0022a400080c017f */
[----:B--2---:R-:W-:Y:S05]  /*2c6d0*/  @!P6 NANOSLEEP.SYNCS 0x989680 ;  /* 0x009896800000e95d */ /* 0x004fea0003900000 */
[----:B------:R-:W2:Y:S02]  /*2c6e0*/  @!P6 SYNCS.PHASECHK.TRANS64 P6, [R110+URZ+0x2e890], R125 ;  /* 0x02e8907d6e00e5a7 */ /* 0x000ea400080c007f */
[----:B--2---:R-:W-:Y:S05]  /*2c6f0*/  @!P6 BRA `(.L_x_2315) ;  /* 0xfffffffc00f0e947 */ /* 0x004fea000383ffff */
[----:B------:R-:W-:Y:S05]  /*2c700*/  BRA `(.L_x_2621) ;  /* 0xfffffd6c00847947 */ /* 0x000fea000383ffff */
.L_x_2349:
[----:B0-----:R0:W1:Y:S02]  /*2c710*/  SYNCS.PHASECHK.TRANS64.TRYWAIT P3, [R110+URZ+0x2e890], R125 ;  /* 0x02e8907d6e0075a7 */ /* 0x001064000806017f */
[----:B-1----:R-:W-:Y:S05]  /*2c720*/  @!P3 NANOSLEEP.SYNCS 0x989680 ;  /* 0x009896800000b95d */ /* 0x002fea0003900000 */
[----:B------:R-:W1:Y:S02]  /*2c730*/  @!P3 SYNCS.PHASECHK.TRANS64 P3, [R110+URZ+0x2e890], R125 ;  /* 0x02e8907d6e00b5a7 */ /* 0x000e64000806007f */
[----:B-1----:R-:W-:Y:S05]  /*2c740*/  @!P3 BRA `(.L_x_2349) ;  /* 0xfffffffc00f0b947 */ /* 0x002fea000383ffff */
[----:B------:R-:W-:Y:S05]  /*2c750*/  BRA `(.L_x_2622) ;  /* 0xfffffdb000347947 */ /* 0x000fea000383ffff */
.L_x_2366:
[----:B0-----:R0:W1:Y:S02]  /*2c760*/  SYNCS.PHASECHK.TRANS64.TRYWAIT P2, [R110+URZ+0x2e890], R125 ;  /* 0x02e8907d6e0075a7 */ /* 0x001064000804017f */
[----:B-1----:R-:W-:Y:S05]  /*2c770*/  @!P2 NANOSLEEP.SYNCS 0x989680 ;  /* 0x009896800000a95d */ /* 0x002fea0003900000 */
[----:B------:R-:W1:Y:S02]  /*2c780*/  @!P2 SYNCS.PHASECHK.TRANS64 P2, [R110+URZ+0x2e890], R125 ;  /* 0x02e8907d6e00a5a7 */ /* 0x000e64000804007f */
[----:B-1----:R-:W-:Y:S05]  /*2c790*/  @!P2 BRA `(.L_x_2366) ;  /* 0xfffffffc00f0a947 */ /* 0x002fea000383ffff */
[----:B------:R-:W-:Y:S05]  /*2c7a0*/  BRA `(.L_x_2623) ;  /* 0xfffffdf000647947 */ /* 0x000fea000383ffff */
.L_x_2376:
[----:B-1----:R1:W2:Y:S02]  /*2c7b0*/  SYNCS.PHASECHK.TRANS64.TRYWAIT P3, [R110+URZ+0x2e8b0], R125 ;  /* 0x02e8b07d6e0075a7 */ /* 0x0022a4000806017f */
[----:B--2---:R-:W-:Y:S05]  /*2c7c0*/  @!P3 NANOSLEEP.SYNCS 0x989680 ;  /* 0x009896800000b95d */ /* 0x004fea0003900000 */
[----:B------:R-:W2:Y:S02]  /*2c7d0*/  @!P3 SYNCS.PHASECHK.TRANS64 P3, [R110+URZ+0x2e8b0], R125 ;  /* 0x02e8b07d6e00b5a7 */ /* 0x000ea4000806007f */
[----:B--2---:R-:W-:Y:S05]  /*2c7e0*/  @!P3 BRA `(.L_x_2376) ;  /* 0xfffffffc00f0b947 */ /* 0x004fea000383ffff */
[----:B------:R-:W-:Y:S05]  /*2c7f0*/  BRA `(.L_x_2624) ;  /* 0xfffffdf800507947 */ /* 0x000fea000383ffff */
.L_x_2390:
[----:B------:R-:W0:Y:S01]  /*2c800*/  S2R R3, SR_TID.X ;  /* 0x0000000000037919 */ /* 0x000e220000002100 */
[----:B------:R-:W-:Y:S01]  /*2c810*/  BSSY B0, `(.L_x_2625) ;  /* 0x000000c000007945 */ /* 0x000fe20003800000 */
[----:B------:R-:W-:Y:S02]  /*2c820*/  IMAD.MOV.U32 R12, RZ, RZ, RZ ;  /* 0x000000ffff0c7224 */ /* 0x000fe400078e00ff */
[----:B------:R-:W-:Y:S02]  /*2c830*/  IMAD.MOV.U32 R11, RZ, RZ, 0x1f ;  /* 0x0000001fff0b7424 */ /* 0x000fe400078e00ff */
[----:B------:R-:W-:Y:S02]  /*2c840*/  IMAD.MOV.U32 R15, RZ, RZ, -0x1 ;  /* 0xffffffffff0f7424 */ /* 0x000fe400078e00ff */
        /* <DEDUP_REMOVED lines=8> */
.L_x_2626:
[----:B------:R-:W-:Y:S05]  /*2c8d0*/  BSYNC B0 ;  /* 0x0000000000007941 */ /* 0x000fea0003800000 */
.L_x_2625:
[----:B------:R0:W-:Y:S01]  /*2c8e0*/  STL [R1+0x44], R14 ;  /* 0x0000440e01007387 */ /* 0x0001e20000100800 */
[----:B------:R-:W-:Y:S05]  /*2c8f0*/  BRA `(.L_x_2627) ;  /* 0xfffffe0800647947 */ /* 0x000fea000383ffff */
.L_x_2402:
        /* <DEDUP_REMOVED lines=8> */
.L_x_2629:
[----:B------:R-:W-:Y:S05]  /*2c980*/  BSYNC B1 ;  /* 0x0000000000017941 */ /* 0x000fea0003800000 */
.L_x_2628:
        /* <DEDUP_REMOVED lines=8> */
.L_x_2630:
[----:B------:R-:W-:Y:S02]  /*2ca10*/  IMAD.MOV.U32 R13, RZ, RZ, R8 ;  /* 0x000000ffff0d7224 */ /* 0x000fe400078e0008 */
[----:B------:R-:W-:-:S07]  /*2ca20*/  IMAD.MOV.U32 R3, RZ, RZ, R14 ;  /* 0x000000ffff037224 */ /* 0x000fce00078e000e */
[----:B------:R-:W-:Y:S05]  /*2ca30*/  WARPSYNC.COLLECTIVE R15, `(.L_x_2631) ;  /* 0x000000000f087348 */ /* 0x000fea0003c00000 */
[----:B------:R0:W1:Y:S02]  /*2ca40*/  SHFL.IDX P6, R14, R13, R12, R11 ;  /* 0x0000000c0d0e7389 */ /* 0x00006400000c000b */
[----:B01----:R-:W-:Y:S01]  /*2ca50*/  ENDCOLLECTIVE ;  /* 0x000000000000791b */ /* 0x003fe20003800000 */
.L_x_2631:
[----:B------:R-:W-:Y:S02]  /*2ca60*/  IMAD.MOV.U32 R13, RZ, RZ, R7 ;  /* 0x000000ffff0d7224 */ /* 0x000fe400078e0007 */
[----:B------:R-:W-:-:S07]  /*2ca70*/  IMAD.MOV.U32 R4, RZ, RZ, R14 ;  /* 0x000000ffff047224 */ /* 0x000fce00078e000e */
[----:B------:R-:W-:Y:S05]  /*2ca80*/  WARPSYNC.COLLECTIVE R15, `(.L_x_2632) ;  /* 0x000000000f087348 */ /* 0x000fea0003c00000 */
[----:B------:R0:W1:Y:S02]  /*2ca90*/  SHFL.IDX P6, R14, R13, R12, R11 ;  /* 0x0000000c0d0e7389 */ /* 0x00006400000c000b */
[----:B01----:R-:W-:Y:S01]  /*2caa0*/  ENDCOLLECTIVE ;  /* 0x000000000000791b */ /* 0x003fe20003800000 */
.L_x_2632:
[----:B------:R-:W-:Y:S05]  /*2cab0*/  BRA `(.L_x_2633) ;  /* 0xfffffe0c00ec7947 */ /* 0x000fea000383ffff */
.L_x_2405:
        /* <DEDUP_REMOVED lines=8> */
.L_x_2635:
[----:B------:R-:W-:Y:S05]  /*2cb40*/  BSYNC B1 ;  /* 0x0000000000017941 */ /* 0x000fea0003800000 */
.L_x_2634:
        /* <DEDUP_REMOVED lines=8> */
.L_x_2636:
[----:B------:R-:W-:Y:S02]  /*2cbd0*/  IMAD.MOV.U32 R13, RZ, RZ, R8 ;  /* 0x000000ffff0d7224 */ /* 0x000fe400078e0008 */
[----:B------:R-:W-:-:S07]  /*2cbe0*/  IMAD.MOV.U32 R3, RZ, RZ, R14 ;  /* 0x000000ffff037224 */ /* 0x000fce00078e000e */
[----:B------:R-:W-:Y:S05]  /*2cbf0*/  WARPSYNC.COLLECTIVE R15, `(.L_x_2637) ;  /* 0x000000000f087348 */ /* 0x000fea0003c00000 */
[----:B------:R0:W1:Y:S02]  /*2cc00*/  SHFL.IDX P6, R14, R13, R12, R11 ;  /* 0x0000000c0d0e7389 */ /* 0x00006400000c000b */
[----:B01----:R-:W-:Y:S01]  /*2cc10*/  ENDCOLLECTIVE ;  /* 0x000000000000791b */ /* 0x003fe20003800000 */
.L_x_2637:
[----:B------:R-:W-:Y:S02]  /*2cc20*/  IMAD.MOV.U32 R13, RZ, RZ, R7 ;  /* 0x000000ffff0d7224 */ /* 0x000fe400078e0007 */
[----:B------:R-:W-:-:S07]  /*2cc30*/  IMAD.MOV.U32 R4, RZ, RZ, R14 ;  /* 0x000000ffff047224 */ /* 0x000fce00078e000e */
[----:B------:R-:W-:Y:S05]  /*2cc40*/  WARPSYNC.COLLECTIVE R15, `(.L_x_2638) ;  /* 0x000000000f087348 */ /* 0x000fea0003c00000 */
[----:B------:R0:W1:Y:S02]  /*2cc50*/  SHFL.IDX P6, R14, R13, R12, R11 ;  /* 0x0000000c0d0e7389 */ /* 0x00006400000c000b */
[----:B01----:R-:W-:Y:S01]  /*2cc60*/  ENDCOLLECTIVE ;  /* 0x000000000000791b */ /* 0x003fe20003800000 */
.L_x_2638:
[----:B------:R-:W-:Y:S05]  /*2cc70*/  BRA `(.L_x_2639) ;  /* 0xfffffe1000107947 */ /* 0x000fea000383ffff */
.L_x_2409:
[----:B0-----:R0:W1:Y:S02]  /*2cc80*/  SYNCS.PHASECHK.TRANS64.TRYWAIT P0, [R16+URZ+0x2e800], R5 ;  /* 0x02e80005100075a7 */ /* 0x001064000800017f */
[----:B-1----:R-:W-:Y:S05]  /*2cc90*/  @!P0 NANOSLEEP.SYNCS 0x989680 ;  /* 0x009896800000895d */ /* 0x002fea0003900000 */
[----:B------:R-:W1:Y:S02]  /*2cca0*/  @!P0 SYNCS.PHASECHK.TRANS64 P0, [R16+URZ+0x2e800], R5 ;  /* 0x02e80005100085a7 */ /* 0x000e64000800007f */
[----:B-1----:R-:W-:Y:S05]  /*2ccb0*/  @!P0 BRA `(.L_x_2409) ;  /* 0xfffffffc00f08947 */ /* 0x002fea000383ffff */
[----:B------:R-:W-:Y:S05]  /*2ccc0*/  BRA `(.L_x_2640) ;  /* 0xfffffe1000d87947 */ /* 0x000fea000383ffff */
.L_x_2417:
        /* <DEDUP_REMOVED lines=9> */
.L_x_2642:
[----:B------:R-:W-:Y:S05]  /*2cd60*/  BSYNC B1 ;  /* 0x0000000000017941 */ /* 0x000fea0003800000 */
.L_x_2641:
        /* <DEDUP_REMOVED lines=10> */
.L_x_2643:
[----:B------:R-:W-:Y:S02]  /*2ce10*/  IMAD.MOV.U32 R13, RZ, RZ, R31 ;  /* 0x000000ffff0d7224 */ /* 0x000fe400078e001f */
[----:B------:R-:W-:-:S07]  /*2ce20*/  IMAD.MOV.U32 R5, RZ, RZ, R14 ;  /* 0x000000ffff057224 */ /* 0x000fce00078e000e */
[----:B------:R-:W-:Y:S05]  /*2ce30*/  WARPSYNC.COLLECTIVE R15, `(.L_x_2644) ;  /* 0x000000000f087348 */ /* 0x000fea0003c00000 */
[----:B------:R0:W1:Y:S02]  /*2ce40*/  SHFL.IDX P6, R14, R13, R12, R11 ;  /* 0x0000000c0d0e7389 */ /* 0x00006400000c000b */
[----:B01----:R-:W-:Y:S01]  /*2ce50*/  ENDCOLLECTIVE ;  /* 0x000000000000791b */ /* 0x003fe20003800000 */
.L_x_2644:
[----:B------:R-:W-:Y:S02]  /*2ce60*/  IMAD.MOV.U32 R13, RZ, RZ, R37 ;  /* 0x000000ffff0d7224 */ /* 0x000fe400078e0025 */
[----:B------:R-:W-:-:S07]  /*2ce70*/  IMAD.MOV.U32 R7, RZ, RZ, R14 ;  /* 0x000000ffff077224 */ /* 0x000fce00078e000e */
[----:B------:R-:W-:Y:S05]  /*2ce80*/  WARPSYNC.COLLECTIVE R15, `(.L_x_2645) ;  /* 0x000000000f087348 */ /* 0x000fea0003c00000 */
[----:B------:R0:W1:Y:S02]  /*2ce90*/  SHFL.IDX P6, R14, R13, R12, R11 ;  /* 0x0000000c0d0e7389 */ /* 0x00006400000c000b */
[----:B01----:R-:W-:Y:S01]  /*2cea0*/  ENDCOLLECTIVE ;  /* 0x000000000000791b */ /* 0x003fe20003800000 */
.L_x_2645:
        /* <DEDUP_REMOVED lines=21> */
.L_x_2646:
[----:B------:R-:W-:Y:S02]  /*2d000*/  IMAD.MOV.U32 R13, RZ, RZ, R29 ;  /* 0x000000ffff0d7224 */ /* 0x000fe400078e001d */
[----:B------:R-:W-:-:S07]  /*2d010*/  IMAD.MOV.U32 R3, RZ, RZ, R14 ;  /* 0x000000ffff037224 */ /* 0x000fce00078e000e */
[----:B------:R-:W-:Y:S05]  /*2d020*/  WARPSYNC.COLLECTIVE R15, `(.L_x_2647) ;  /* 0x000000000f087348 */ /* 0x000fea0003c00000 */
[----:B------:R0:W1:Y:S02]  /*2d030*/  SHFL.IDX P6, R14, R13, R12, R11 ;  /* 0x0000000c0d0e7389 */ /* 0x00006400000c000b */
[----:B01----:R-:W-:Y:S01]  /*2d040*/  ENDCOLLECTIVE ;  /* 0x000000000000791b */ /* 0x003fe20003800000 */
.L_x_2647:
[----:B------:R-:W-:Y:S02]  /*2d050*/  IMAD.MOV.U32 R13, RZ, RZ, R31 ;  /* 0x000000ffff0d7224 */ /* 0x000fe400078e001f */
[----:B------:R-:W-:-:S07]  /*2d060*/  IMAD.MOV.U32 R29, RZ, RZ, R14 ;  /* 0x000000ffff1d7224 */ /* 0x000fce00078e000e */
[----:B------:R-:W-:Y:S05]  /*2d070*/  WARPSYNC.COLLECTIVE R15, `(.L_x_2648) ;  /* 0x000000000f087348 */ /* 0x000fea0003c00000 */
[----:B------:R0:W1:Y:S02]  /*2d080*/  SHFL.IDX P6, R14, R13, R12, R11 ;  /* 0x0000000c0d0e7389 */ /* 0x00006400000c000b */
[----:B01----:R-:W-:Y:S01]  /*2d090*/  ENDCOLLECTIVE ;  /* 0x000000000000791b */ /* 0x003fe20003800000 */
.L_x_2648:
[----:B------:R-:W-:Y:S02]  /*2d0a0*/  IMAD.MOV.U32 R13, RZ, RZ, R37 ;  /* 0x000000ffff0d7224 */ /* 0x000fe400078e0025 */
[----:B------:R-:W-:-:S07]  /*2d0b0*/  IMAD.MOV.U32 R31, RZ, RZ, R14 ;  /* 0x000000ffff1f7224 */ /* 0x000fce00078e000e */
[----:B------:R-:W-:Y:S05]  /*2d0c0*/  WARPSYNC.COLLECTIVE R15, `(.L_x_2649) ;  /* 0x000000000f087348 */ /* 0x000fea0003c00000 */
[----:B------:R0:W1:Y:S02]  /*2d0d0*/  SHFL.IDX P6, R14, R13, R12, R11 ;  /* 0x0000000c0d0e7389 */ /* 0x00006400000c000b */
[----:B01----:R-:W-:Y:S01]  /*2d0e0*/  ENDCOLLECTIVE ;  /* 0x000000000000791b */ /* 0x003fe20003800000 */
.L_x_2649:
        /* <DEDUP_REMOVED lines=11> */
.L_x_2421:
[----:B0-----:R0:W1:Y:S02]  /*2d1a0*/  SYNCS.PHASECHK.TRANS64.TRYWAIT P1, [R16+URZ+0x2e800], R3 ;  /* 0x02e80003100075a7 */ /* 0x001064000802017f */
[----:B-1----:R-:W-:Y:S05]  /*2d1b0*/  @!P1 NANOSLEEP.SYNCS 0x989680 ;  /* 0x009896800000995d */ /* 0x002fea0003900000 */
[----:B------:R-:W1:Y:S02]  /*2d1c0*/  @!P1 SYNCS.PHASECHK.TRANS64 P1, [R16+URZ+0x2e800], R3 ;  /* 0x02e80003100095a7 */ /* 0x000e64000802007f */
[----:B-1----:R-:W-:Y:S05]  /*2d1d0*/  @!P1 BRA `(.L_x_2421) ;  /* 0xfffffffc00f09947 */ /* 0x002fea000383ffff */
[----:B------:R-:W-:Y:S05]  /*2d1e0*/  BRA `(.L_x_2651) ;  /* 0xfffffe34000c7947 */ /* 0x000fea000383ffff */
.L_x_2427:
[----:B-1----:R1:W2:Y:S02]  /*2d1f0*/  SYNCS.PHASECHK.TRANS64.TRYWAIT P0, [R137+URZ+0x2e830], R4 ;  /* 0x02e83004890075a7 */ /* 0x0022a4000800017f */
[----:B--2---:R-:W-:Y:S05]  /*2d200*/  @!P0 NANOSLEEP.SYNCS 0x989680 ;  /* 0x009896800000895d */ /* 0x004fea0003900000 */
[----:B------:R-:W2:Y:S02]  /*2d210*/  @!P0 SYNCS.PHASECHK.TRANS64 P0, [R137+URZ+0x2e830], R4 ;  /* 0x02e83004890085a7 */ /* 0x000ea4000800007f */
[----:B--2---:R-:W-:Y:S05]  /*2d220*/  @!P0 BRA `(.L_x_2427) ;  /* 0xfffffffc00f08947 */ /* 0x004fea000383ffff */
[----:B------:R-:W-:Y:S05]  /*2d230*/  BRA `(.L_x_2426) ;  /* 0xfffffe5400707947 */ /* 0x000fea000383ffff */
.L_x_2433:
[----:B-1----:R1:W2:Y:S02]  /*2d240*/  SYNCS.PHASECHK.TRANS64.TRYWAIT P3, [R3+URZ+0x2e830], R0 ;  /* 0x02e83000030075a7 */ /* 0x0022a4000806017f */
[----:B--2---:R-:W-:Y:S05]  /*2d250*/  @!P3 NANOSLEEP.SYNCS 0x989680 ;  /* 0x009896800000b95d */ /* 0x004fea0003900000 */
[----:B------:R-:W2:Y:S02]  /*2d260*/  @!P3 SYNCS.PHASECHK.TRANS64 P3, [R3+URZ+0x2e830], R0 ;  /* 0x02e830000300b5a7 */ /* 0x000ea4000806007f */
[----:B--2---:R-:W-:Y:S05]  /*2d270*/  @!P3 BRA `(.L_x_2433) ;  /* 0xfffffffc00f0b947 */ /* 0x004fea000383ffff */
[----:B------:R-:W-:Y:S05]  /*2d280*/  BRA `(.L_x_2432) ;  /* 0xfffffe9c000c7947 */ /* 0x000fea000383ffff */
.L_x_2437:
[----:B-1----:R1:W2:Y:S02]  /*2d290*/  SYNCS.PHASECHK.TRANS64.TRYWAIT P2, [R3+URZ+0x2e850], R0 ;  /* 0x02e85000030075a7 */ /* 0x0022a4000804017f */
[----:B--2---:R-:W-:Y:S05]  /*2d2a0*/  @!P2 NANOSLEEP.SYNCS 0x989680 ;  /* 0x009896800000a95d */ /* 0x004fea0003900000 */
[----:B------:R-:W2:Y:S02]  /*2d2b0*/  @!P2 SYNCS.PHASECHK.TRANS64 P2, [R3+URZ+0x2e850], R0 ;  /* 0x02e850000300a5a7 */ /* 0x000ea4000804007f */
[----:B--2---:R-:W-:Y:S05]  /*2d2c0*/  @!P2 BRA `(.L_x_2437) ;  /* 0xfffffffc00f0a947 */ /* 0x004fea000383ffff */
[----:B------:R-:W-:Y:S05]  /*2d2d0*/  BRA `(.L_x_2434) ;  /* 0xfffffeb000507947 */ /* 0x000fea000383ffff */
.L_x_2445:
[----:B--2---:R2:W3:Y:S02]  /*2d2e0*/  SYNCS.PHASECHK.TRANS64.TRYWAIT P0, [R0+URZ+0x2e830], R3 ;  /* 0x02e83003000075a7 */ /* 0x0044e4000800017f */
[----:B---3--:R-:W-:Y:S05]  /*2d2f0*/  @!P0 NANOSLEEP.SYNCS 0x989680 ;  /* 0x009896800000895d */ /* 0x008fea0003900000 */
[----:B------:R-:W3:Y:S02]  /*2d300*/  @!P0 SYNCS.PHASECHK.TRANS64 P0, [R0+URZ+0x2e830], R3 ;  /* 0x02e83003000085a7 */ /* 0x000ee4000800007f */
[----:B---3--:R-:W-:Y:S05]  /*2d310*/  @!P0 BRA `(.L_x_2445) ;  /* 0xfffffffc00f08947 */ /* 0x008fea000383ffff */
[----:B------:R-:W-:Y:S05]  /*2d320*/  BRA `(.L_x_2444) ;  /* 0xfffffee800f87947 */ /* 0x000fea000383ffff */
.L_x_2449:
[----:B-1----:R1:W2:Y:S02]  /*2d330*/  SYNCS.PHASECHK.TRANS64.TRYWAIT P0, [R3+URZ+0x2e850], R0 ;  /* 0x02e85000030075a7 */ /* 0x0022a4000800017f */
[----:B--2---:R-:W-:Y:S05]  /*2d340*/  @!P0 NANOSLEEP.SYNCS 0x989680 ;  /* 0x009896800000895d */ /* 0x004fea0003900000 */
[----:B------:R-:W2:Y:S02]  /*2d350*/  @!P0 SYNCS.PHASECHK.TRANS64 P0, [R3+URZ+0x2e850], R0 ;  /* 0x02e85000030085a7 */ /* 0x000ea4000800007f */
[----:B--2---:R-:W-:Y:S05]  /*2d360*/  @!P0 BRA `(.L_x_2449) ;  /* 0xfffffffc00f08947 */ /* 0x004fea000383ffff */
[----:B------:R-:W-:Y:S05]  /*2d370*/  BRA `(.L_x_2446) ;  /* 0xffffff00003c7947 */ /* 0x000fea000383ffff */
.L_x_2455:
[----:B---3--:R3:W4:Y:S02]  /*2d380*/  SYNCS.PHASECHK.TRANS64.TRYWAIT P0, [R13+URZ+0x2e850], R4 ;  /* 0x02e850040d0075a7 */ /* 0x008724000800017f */
[----:B----4-:R-:W-:Y:S05]  /*2d390*/  @!P0 NANOSLEEP.SYNCS 0x989680 ;  /* 0x009896800000895d */ /* 0x010fea0003900000 */
[----:B------:R-:W4:Y:S02]  /*2d3a0*/  @!P0 SYNCS.PHASECHK.TRANS64 P0, [R13+URZ+0x2e850], R4 ;  /* 0x02e850040d0085a7 */ /* 0x000f24000800007f */
[----:B----4-:R-:W-:Y:S05]  /*2d3b0*/  @!P0 BRA `(.L_x_2455) ;  /* 0xfffffffc00f08947 */ /* 0x010fea000383ffff */
[----:B------:R-:W-:Y:S05]  /*2d3c0*/  BRA `(.L_x_2454) ;  /* 0xffffff2800d87947 */ /* 0x000fea000383ffff */
.L_x_2459:
[----:B------:R-:W-:Y:S01]  /*2d3d0*/  SEL R67, R106, R77, P0 ;  /* 0x0000004d6a437207 */ /* 0x000fe20000000000 */
[----:B------:R-:W-:Y:S01]  /*2d3e0*/  IMAD.MOV.U32 R15, RZ, RZ, -0x1 ;  /* 0xffffffffff0f7424 */ /* 0x000fe200078e00ff */
        /* <DEDUP_REMOVED lines=15> */
[----:B-----5:R-:W-:Y:S01]  /*2d4e0*/  IMAD.MOV.U32 R12, RZ, RZ, R24 ;  /* 0x000000ffff0c7224 */ /* 0x020fe200078e0018 */
[----:B------:R-:W-:Y:S02]  /*2d4f0*/  SEL R43, R46, R11, P0 ;  /* 0x0000000b2e2b7207 */ /* 0x000fe40000000000 */
[----:B------:R-:W-:Y:S01]  /*2d500*/  SEL R34, R11, R46, P0 ;  /* 0x0000002e0b227207 */ /* 0x000fe20000000000 */
[----:B------:R-:W-:Y:S01]  /*2d510*/  IMAD.MOV.U32 R11, RZ, RZ, 0x1c1f ;  /* 0x00001c1fff0b7424 */ /* 0x000fe200078e00ff */
[----:B------:R-:W-:-:S02]  /*2d520*/  SEL R55, R60, R61, P0 ;  /* 0x0000003d3c377207 */ /* 0x000fc40000000000 */
[----:B------:R-:W-:-:S07]  /*2d530*/  SEL R60, R61, R60, P0 ;  /* 0x0000003c3d3c7207 */ /* 0x000fce0000000000 */
[----:B------:R-:W-:Y:S05]  /*2d540*/  WARPSYNC.COLLECTIVE R15, `(.L_x_2652) ;  /* 0x000000000f087348 */ /* 0x000fea0003c00000 */
[----:B------:R0:W1:Y:S02]  /*2d550*/  SHFL.IDX P6, R14, R13, R12, R11 ;  /* 0x0000000c0d0e7389 */ /* 0x00006400000c000b */
[----:B01----:R-:W-:Y:S01]  /*2d560*/  ENDCOLLECTIVE ;  /* 0x000000000000791b */ /* 0x003fe20003800000 */
.L_x_2652:
[----:B------:R-:W-:Y:S02]  /*2d570*/  SEL R61, R5, R116, P0 ;  /* 0x00000074053d7207 */ /* 0x000fe40000000000 */
[----:B------:R-:W-:Y:S02]  /*2d580*/  SEL R66, R116, R5, P0 ;  /* 0x0000000574427207 */ /* 0x000fe40000000000 */
[----:B------:R-:W-:Y:S02]  /*2d590*/  LOP3.LUT R9, R24, 0x2, RZ, 0x3c, !PT ;  /* 0x0000000218097812 */ /* 0x000fe400078e3cff */
        /* <DEDUP_REMOVED lines=15> */
.L_x_2653:
        /* <DEDUP_REMOVED lines=19> */
.L_x_2654:
        /* <DEDUP_REMOVED lines=18> */
.L_x_2655:
[----:B------:R-:W-:Y:S02]  /*2d8e0*/  SEL R33, R28, R101, P0 ;  /* 0x000000651c217207 */ /* 0x000fe40000000000 */
[----:B------:R-:W-:Y:S02]  /*2d8f0*/  SEL R28, R101, R28, P0 ;  /* 0x0000001c651c7207 */ /* 0x000fe40000000000 */
        /* <DEDUP_REMOVED lines=8> */
.L_x_2656:
[----:B------:R-:W-:Y:S02]  /*2d980*/  IMAD.MOV.U32 R13, RZ, RZ, R21 ;  /* 0x000000ffff0d7224 */ /* 0x000fe400078e0015 */
[----:B------:R-:W-:-:S07]  /*2d990*/  IMAD.MOV.U32 R20, RZ, RZ, R14 ;  /* 0x000000ffff147224 */ /* 0x000fce00078e000e */
[----:B------:R-:W-:Y:S05]  /*2d9a0*/  WARPSYNC.COLLECTIVE R15, `(.L_x_2657) ;  /* 0x000000000f087348 */ /* 0x000fea0003c00000 */
[----:B------:R0:W1:Y:S02]  /*2d9b0*/  SHFL.IDX P6, R14, R13, R12, R11 ;  /* 0x0000000c0d0e7389 */ /* 0x00006400000c000b */
[----:B01----:R-:W-:Y:S01]  /*2d9c0*/  ENDCOLLECTIVE ;  /* 0x000000000000791b */ /* 0x003fe20003800000 */
.L_x_2657:
[----:B------:R-:W-:Y:S01]  /*2d9d0*/  IMAD.MOV.U32 R13, RZ, RZ, R102 ;  /* 0x000000ffff0d7224 */ /* 0x000fe200078e0066 */
[----:B------:R-:W-:Y:S01]  /*2d9e0*/  SEL R102, R7, R6, P0 ;  /* 0x0000000607667207 */ /* 0x000fe20000000000 */
[----:B------:R-:W-:Y:S02]  /*2d9f0*/  IMAD.MOV.U32 R12, RZ, RZ, R9 ;  /* 0x000000ffff0c7224 */ /* 0x000fe400078e0009 */
[----:B------:R-:W-:-:S07]  /*2da00*/  IMAD.MOV.U32 R21, RZ, RZ, R14 ;  /* 0x000000ffff157224 */ /* 0x000fce00078e000e */
[----:B------:R-:W-:Y:S05]  /*2da10*/  WARPSYNC.COLLECTIVE R15, `(.L_x_2658) ;  /* 0x000000000f087348 */ /* 0x000fea0003c00000 */
[----:B------:R0:W1:Y:S02]  /*2da20*/  SHFL.IDX P6, R14, R13, R12, R11 ;  /* 0x0000000c0d0e7389 */ /* 0x00006400000c000b */
[----:B01----:R-:W-:Y:S01]  /*2da30*/  ENDCOLLECTIVE ;  /* 0x000000000000791b */ /* 0x003fe20003800000 */
.L_x_2658:
[----:B------:R-:W-:Y:S02]  /*2da40*/  IMAD.MOV.U32 R13, RZ, RZ, R44 ;  /* 0x000000ffff0d7224 */ /* 0x000fe400078e002c */
[----:B------:R-:W-:-:S07]  /*2da50*/  IMAD.MOV.U32 R45, RZ, RZ, R14 ;  /* 0x000000ffff2d7224 */ /* 0x000fce00078e000e */
[----:B------:R-:W-:Y:S05]  /*2da60*/  WARPSYNC.COLLECTIVE R15, `(.L_x_2659) ;  /* 0x000000000f087348 */ /* 0x000fea0003c00000 */
[----:B------:R0:W1:Y:S02]  /*2da70*/  SHFL.IDX P6, R14, R13, R12, R11 ;  /* 0x0000000c0d0e7389 */ /* 0x00006400000c000b */
[----:B01----:R-:W-:Y:S01]  /*2da80*/  ENDCOLLECTIVE ;  /* 0x000000000000791b */ /* 0x003fe20003800000 */
.L_x_2659:
        /* <DEDUP_REMOVED lines=8> */
.L_x_2660:
[----:B------:R-:W-:Y:S02]  /*2db10*/  SEL R104, R21, R44, P0 ;  /* 0x0000002c15687207 */ /* 0x000fe40000000000 */
[----:B------:R-:W-:Y:S01]  /*2db20*/  SEL R106, R44, R21, P0 ;  /* 0x000000152c6a7207 */ /* 0x000fe20000000000 */
[----:B------:R-:W-:Y:S02]  /*2db30*/  IMAD.MOV.U32 R13, RZ, RZ, R47 ;  /* 0x000000ffff0d7224 */ /* 0x000fe400078e002f */
[----:B------:R-:W-:-:S07]  /*2db40*/  IMAD.MOV.U32 R46, RZ, RZ, R14 ;  /* 0x000000ffff2e7224 */ /* 0x000fce00078e000e */
[----:B------:R-:W-:Y:S05]  /*2db50*/  WARPSYNC.COLLECTIVE R15, `(.L_x_2661) ;  /* 0x000000000f087348 */ /* 0x000fea0003c00000 */
[----:B------:R0:W1:Y:S02]  /*2db60*/  SHFL.IDX P6, R14, R13, R12, R11 ;  /* 0x0000000c0d0e7389 */ /* 0x00006400000c000b */
[----:B01----:R-:W-:Y:S01]  /*2db70*/  ENDCOLLECTIVE ;  /* 0x000000000000791b */ /* 0x003fe20003800000 */
.L_x_2661:
[----:B------:R-:W-:Y:S01]  /*2db80*/  IMAD.MOV.U32 R13, RZ, RZ, R100 ;  /* 0x000000ffff0d7224 */ /* 0x000fe200078e0064 */
[----:B------:R-:W-:Y:S01]  /*2db90*/  SEL R100, R6, R7, P0 ;  /* 0x0000000706647207 */ /* 0x000fe20000000000 */
[----:B------:R-:W-:Y:S02]  /*2dba0*/  IMAD.MOV.U32 R12, RZ, RZ, R9 ;  /* 0x000000ffff0c7224 */ /* 0x000fe400078e0009 */
[----:B------:R-:W-:-:S07]  /*2dbb0*/  IMAD.MOV.U32 R47, RZ, RZ, R14 ;  /* 0x000000ffff2f7224 */ /* 0x000fce00078e000e */
[----:B------:R-:W-:Y:S05]  /*2dbc0*/  WARPSYNC.COLLECTIVE R15, `(.L_x_2662) ;  /* 0x000000000f087348 */ /* 0x000fea0003c00000 */
[----:B------:R0:W1:Y:S02]  /*2dbd0*/  SHFL.IDX P6, R14, R13, R12, R11 ;  /* 0x0000000c0d0e7389 */ /* 0x00006400000c000b */
[----:B01----:R-:W-:Y:S01]  /*2dbe0*/  ENDCOLLECTIVE ;  /* 0x000000000000791b */ /* 0x003fe20003800000 */
.L_x_2662:
[----:B------:R-:W-:Y:S02]  /*2dbf0*/  IMAD.MOV.U32 R13, RZ, RZ, R48 ;  /* 0x000000ffff0d7224 */ /* 0x000fe400078e0030 */
[----:B------:R-:W-:-:S07]  /*2dc00*/  IMAD.MOV.U32 R49, RZ, RZ, R14 ;  /* 0x000000ffff317224 */ /* 0x000fce00078e000e */
[----:B------:R-:W-:Y:S05]  /*2dc10*/  WARPSYNC.COLLECTIVE R15, `(.L_x_2663) ;  /* 0x000000000f087348 */ /* 0x000fea0003c00000 */
[----:B------:R0:W1:Y:S02]  /*2dc20*/  SHFL.IDX P6, R14, R13, R12, R11 ;  /* 0x0000000c0d0e7389 */ /* 0x00006400000c000b */
[----:B01----:R-:W-:Y:S01]  /*2dc30*/  ENDCOLLECTIVE ;  /* 0x000000000000791b */ /* 0x003fe20003800000 */
.L_x_2663:
        /* <DEDUP_REMOVED lines=8> */
.L_x_2664:
[----:B------:R-:W-:Y:S02]  /*2dcc0*/  SEL R0, R47, R48, P0 ;  /* 0x000000302f007207 */ /* 0x000fe40000000000 */
[----:B------:R-:W-:Y:S01]  /*2dcd0*/  SEL R6, R48, R47, P0 ;  /* 0x0000002f30067207 */ /* 0x000fe20000000000 */
[----:B------:R-:W-:Y:S02]  /*2dce0*/  IMAD.MOV.U32 R13, RZ, RZ, R51 ;  /* 0x000000ffff0d7224 */ /* 0x000fe400078e0033 */
[----:B------:R-:W-:-:S07]  /*2dcf0*/  IMAD.MOV.U32 R50, RZ, RZ, R14 ;  /* 0x000000ffff327224 */ /* 0x000fce00078e000e */
[----:B------:R-:W-:Y:S05]  /*2dd00*/  WARPSYNC.COLLECTIVE R15, `(.L_x_2665) ;  /* 0x000000000f087348 */ /* 0x000fea0003c00000 */
[----:B------:R0:W1:Y:S02]  /*2dd10*/  SHFL.IDX P6, R14, R13, R12, R11 ;  /* 0x0000000c0d0e7389 */ /* 0x00006400000c000b */
[----:B01----:R-:W-:Y:S01]  /*2dd20*/  ENDCOLLECTIVE ;  /* 0x000000000000791b */ /* 0x003fe20003800000 */
.L_x_2665:
[----:B------:R-:W-:Y:S02]  /*2dd30*/  IMAD.MOV.U32 R13, RZ, RZ, R90 ;  /* 0x000000ffff0d7224 */ /* 0x000fe400078e005a */
[----:B------:R-:W-:Y:S02]  /*2dd40*/  IMAD.MOV.U32 R12, RZ, RZ, R9 ;  /* 0x000000ffff0c7224 */ /* 0x000fe400078e0009 */
[----:B------:R-:W-:-:S07]  /*2dd50*/  IMAD.MOV.U32 R51, RZ, RZ, R14 ;  /* 0x000000ffff337224 */ /* 0x000fce00078e000e */
[----:B------:R-:W-:Y:S05]  /*2dd60*/  WARPSYNC.COLLECTIVE R15, `(.L_x_2666) ;  /* 0x000000000f087348 */ /* 0x000fea0003c00000 */
[----:B------:R0:W1:Y:S02]  /*2dd70*/  SHFL.IDX P6, R14, R13, R12, R11 ;  /* 0x0000000c0d0e7389 */ /* 0x00006400000c000b */
[----:B01----:R-:W-:Y:S01]  /*2dd80*/  ENDCOLLECTIVE ;  /* 0x000000000000791b */ /* 0x003fe20003800000 */
.L_x_2666:
[----:B------:R-:W-:Y:S02]  /*2dd90*/  IMAD.MOV.U32 R13, RZ, RZ, R52 ;  /* 0x000000ffff0d7224 */ /* 0x000fe400078e0034 */
[----:B------:R-:W-:-:S07]  /*2dda0*/  IMAD.MOV.U32 R53, RZ, RZ, R14 ;  /* 0x000000ffff357224 */ /* 0x000fce00078e000e */
[----:B------:R-:W-:Y:S05]  /*2ddb0*/  WARPSYNC.COLLECTIVE R15, `(.L_x_2667) ;  /* 0x000000000f087348 */ /* 0x000fea0003c00000 */
[----:B------:R0:W1:Y:S02]  /*2ddc0*/  SHFL.IDX P6, R14, R13, R12, R11 ;  /* 0x0000000c0d0e7389 */ /* 0x00006400000c000b */
[----:B01----:R-:W-:Y:S01]  /*2ddd0*/  ENDCOLLECTIVE ;  /* 0x000000000000791b */ /* 0x003fe20003800000 */
.L_x_2667:
        /* <DEDUP_REMOVED lines=8> */
.L_x_2668:
[----:B------:R-:W-:Y:S02]  /*2de60*/  SEL R20, R51, R52, P0 ;  /* 0x0000003433147207 */ /* 0x000fe40000000000 */
[----:B------:R-:W-:Y:S01]  /*2de70*/  SEL R4, R52, R51, P0 ;  /* 0x0000003334047207 */ /* 0x000fe20000000000 */
[----:B------:R-:W-:Y:S02]  /*2de80*/  IMAD.MOV.U32 R13, RZ, RZ, R57 ;  /* 0x000000ffff0d7224 */ /* 0x000fe400078e0039 */
[----:B------:R-:W-:-:S07]  /*2de90*/  IMAD.MOV.U32 R55, RZ, RZ, R14 ;  /* 0x000000ffff377224 */ /* 0x000fce00078e000e */
[----:B------:R-:W-:Y:S05]  /*2dea0*/  WARPSYNC.COLLECTIVE R15, `(.L_x_2669) ;  /* 0x000000000f087348 */ /* 0x000fea0003c00000 */
[----:B------:R0:W1:Y:S02]  /*2deb0*/  SHFL.IDX P6, R14, R13, R12, R11 ;  /* 0x0000000c0d0e7389 */ /* 0x00006400000c000b */
[----:B01----:R-:W-:Y:S01]  /*2dec0*/  ENDCOLLECTIVE ;  /* 0x000000000000791b */ /* 0x003fe20003800000 */
.L_x_2669:
[----:B------:R-:W-:Y:S02]  /*2ded0*/  IMAD.MOV.U32 R13, RZ, RZ, R60 ;  /* 0x000000ffff0d7224 */ /* 0x000fe400078e003c */
[----:B------:R-:W-:Y:S02]  /*2dee0*/  IMAD.MOV.U32 R12, RZ, RZ, R9 ;  /* 0x000000ffff0c7224 */ /* 0x000fe400078e0009 */
[----:B------:R-:W-:-:S07]  /*2def0*/  IMAD.MOV.U32 R57, RZ, RZ, R14 ;  /* 0x000000ffff397224 */ /* 0x000fce00078e000e */
[----:B------:R-:W-:Y:S05]  /*2df00*/  WARPSYNC.COLLECTIVE R15, `(.L_x_2670) ;  /* 0x000000000f087348 */ /* 0x000fea0003c00000 */
[----:B------:R0:W1:Y:S02]  /*2df10*/  SHFL.IDX P6, R14, R13, R12, R11 ;  /* 0x0000000c0d0e7389 */ /* 0x00006400000c000b */
[----:B01----:R-:W-:Y:S01]  /*2df20*/  ENDCOLLECTIVE ;  /* 0x000000000000791b */ /* 0x003fe20003800000 */
.L_x_2670:
[----:B------:R-:W-:Y:S02]  /*2df30*/  IMAD.MOV.U32 R13, RZ, RZ, R62 ;  /* 0x000000ffff0d7224 */ /* 0x000fe400078e003e */
[----:B------:R-:W-:-:S07]  /*2df40*/  IMAD.MOV.U32 R60, RZ, RZ, R14 ;  /* 0x000000ffff3c7224 */ /* 0x000fce00078e000e */
[----:B------:R-:W-:Y:S05]  /*2df50*/  WARPSYNC.COLLECTIVE R15, `(.L_x_2671) ;  /* 0x000000000f087348 */ /* 0x000fea0003c00000 */
[----:B------:R0:W1:Y:S02]  /*2df60*/  SHFL.IDX P6, R14, R13, R12, R11 ;  /* 0x0000000c0d0e7389 */ /* 0x00006400000c000b */
[----:B01----:R-:W-:Y:S01]  /*2df70*/  ENDCOLLECTIVE ;  /* 0x000000000000791b */ /* 0x003fe20003800000 */
.L_x_2671:
        /* <DEDUP_REMOVED lines=8> */
.L_x_2672:
[----:B------:R-:W-:Y:S02]  /*2e000*/  SEL R46, R57, R62, P0 ;  /* 0x0000003e392e7207 */ /* 0x000fe40000000000 */
[----:B------:R-:W-:Y:S01]  /*2e010*/  SEL R48, R62, R57, P0 ;  /* 0x000000393e307207 */ /* 0x000fe20000000000 */
[----:B------:R-:W-:Y:S02]  /*2e020*/  IMAD.MOV.U32 R13, RZ, RZ, R61 ;  /* 0x000000ffff0d7224 */ /* 0x000fe400078e003d */
[----:B------:R-:W-:-:S07]  /*2e030*/  IMAD.MOV.U32 R59, RZ, RZ, R14 ;  /* 0x000000ffff3b7224 */ /* 0x000fce00078e000e */
[----:B------:R-:W-:Y:S05]  /*2e040*/  WARPSYNC.COLLECTIVE R15, `(.L_x_2673) ;  /* 0x000000000f087348 */ /* 0x000fea0003c00000 */
[----:B------:R0:W1:Y:S02]  /*2e050*/  SHFL.IDX P6, R14, R13, R12, R11 ;  /* 0x0000000c0d0e7389 */ /* 0x00006400000c000b */
[----:B01----:R-:W-:Y:S01]  /*2e060*/  ENDCOLLECTIVE ;  /* 0x000000000000791b */ /* 0x003fe20003800000 */
.L_x_2673:
[----:B------:R-:W-:Y:S02]  /*2e070*/  IMAD.MOV.U32 R13, RZ, RZ, R64 ;  /* 0x000000ffff0d7224 */ /* 0x000fe400078e0040 */
[----:B------:R-:W-:Y:S02]  /*2e080*/  IMAD.MOV.U32 R12, RZ, RZ, R9 ;  /* 0x000000ffff0c7224 */ /* 0x000fe400078e0009 */
[----:B------:R-:W-:-:S07]  /*2e090*/  IMAD.MOV.U32 R61, RZ, RZ, R14 ;  /* 0x000000ffff3d7224 */ /* 0x000fce00078e000e */
[----:B------:R-:W-:Y:S05]  /*2e0a0*/  WARPSYNC.COLLECTIVE R15, `(.L_x_2674) ;  /* 0x000000000f087348 */ /* 0x000fea0003c00000 */
[----:B------:R0:W1:Y:S02]  /*2e0b0*/  SHFL.IDX P6, R14, R13, R12, R11 ;  /* 0x0000000c0d0e7389 */ /* 0x00006400000c000b */
[----:B01----:R-:W-:Y:S01]  /*2e0c0*/  ENDCOLLECTIVE ;  /* 0x000000000000791b */ /* 0x003fe20003800000 */
.L_x_2674:
[----:B------:R-:W-:Y:S02]  /*2e0d0*/  IMAD.MOV.U32 R13, RZ, RZ, R66 ;  /* 0x000000ffff0d7224 */ /* 0x000fe400078e0042 */
[----:B------:R-:W-:-:S07]  /*2e0e0*/  IMAD.MOV.U32 R64, RZ, RZ, R14 ;  /* 0x000000ffff407224 */ /* 0x000fce00078e000e */
[----:B------:R-:W-:Y:S05]  /*2e0f0*/  WARPSYNC.COLLECTIVE R15, `(.L_x_2675) ;  /* 0x000000000f087348 */ /* 0x000fea0003c00000 */
[----:B------:R0:W1:Y:S02]  /*2e100*/  SHFL.IDX P6, R14, R13, R12, R11 ;  /* 0x0000000c0d0e7389 */ /* 0x00006400000c000b */
[----:B01----:R-:W-:Y:S01]  /*2e110*/  ENDCOLLECTIVE ;  /* 0x000000000000791b */ /* 0x003fe20003800000 */
.L_x_2675:
        /* <DEDUP_REMOVED lines=8> */
.L_x_2676:
[----:B------:R-:W-:Y:S02]  /*2e1a0*/  SEL R44, R61, R66, P0 ;  /* 0x000000423d2c7207 */ /* 0x000fe40000000000 */
[----:B------:R-:W-:Y:S01]  /*2e1b0*/  SEL R50, R66, R61, P0 ;  /* 0x0000003d42327207 */ /* 0x000fe20000000000 */
[----:B------:R-:W-:Y:S02]  /*2e1c0*/  IMAD.MOV.U32 R13, RZ, RZ, R69 ;  /* 0x000000ffff0d7224 */ /* 0x000fe400078e0045 */
[----:B------:R-:W-:-:S07]  /*2e1d0*/  IMAD.MOV.U32 R67, RZ, RZ, R14 ;  /* 0x000000ffff437224 */ /* 0x000fce00078e000e */
[----:B------:R-:W-:Y:S05]  /*2e1e0*/  WARPSYNC.COLLECTIVE R15, `(.L_x_2677) ;  /* 0x000000000f087348 */ /* 0x000fea0003c00000 */
[----:B------:R0:W1:Y:S02]  /*2e1f0*/  SHFL.IDX P6, R14, R13, R12, R11 ;  /* 0x0000000c0d0e7389 */ /* 0x00006400000c000b */
[----:B01----:R-:W-:Y:S01]  /*2e200*/  ENDCOLLECTIVE ;  /* 0x000000000000791b */ /* 0x003fe20003800000 */
.L_x_2677:
[----:B------:R-:W-:Y:S02]  /*2e210*/  IMAD.MOV.U32 R13, RZ, RZ, R70 ;  /* 0x000000ffff0d7224 */ /* 0x000fe400078e0046 */
[----:B------:R-:W-:Y:S02]  /*2e220*/  IMAD.MOV.U32 R12, RZ, RZ, R9 ;  /* 0x000000ffff0c7224 */ /* 0x000fe400078e0009 */
[----:B------:R-:W-:-:S07]  /*2e230*/  IMAD.MOV.U32 R68, RZ, RZ, R14 ;  /* 0x000000ffff447224 */ /* 0x000fce00078e000e */
[----:B------:R-:W-:Y:S05]  /*2e240*/  WARPSYNC.COLLECTIVE R15, `(.L_x_2678) ;  /* 0x000000000f087348 */ /* 0x000fea0003c00000 */
[----:B------:R0:W1:Y:S02]  /*2e250*/  SHFL.IDX P6, R14, R13, R12, R11 ;  /* 0x0000000c0d0e7389 */ /* 0x00006400000c000b */
[----:B01----:R-:W-:Y:S01]  /*2e260*/  ENDCOLLECTIVE ;  /* 0x000000000000791b */ /* 0x003fe20003800000 */
.L_x_2678:
[----:B------:R-:W-:Y:S02]  /*2e270*/  IMAD.MOV.U32 R13, RZ, RZ, R114 ;  /* 0x000000ffff0d7224 */ /* 0x000fe400078e0072 */
[----:B------:R-:W-:-:S07]  /*2e280*/  IMAD.MOV.U32 R70, RZ, RZ, R14 ;  /* 0x000000ffff467224 */ /* 0x000fce00078e000e */
[----:B------:R-:W-:Y:S05]  /*2e290*/  WARPSYNC.COLLECTIVE R15, `(.L_x_2679) ;  /* 0x000000000f087348 */ /* 0x000fea0003c00000 */
[----:B------:R0:W1:Y:S02]  /*2e2a0*/  SHFL.IDX P6, R14, R13, R12, R11 ;  /* 0x0000000c0d0e7389 */ /* 0x00006400000c000b */
[----:B01----:R-:W-:Y:S01]  /*2e2b0*/  ENDCOLLECTIVE ;  /* 0x000000000000791b */ /* 0x003fe20003800000 */
.L_x_2679:
        /* <DEDUP_REMOVED lines=8> */
.L_x_2680:
[----:B------:R-:W-:Y:S02]  /*2e340*/  SEL R52, R68, R69, P0 ;  /* 0x0000004544347207 */ /* 0x000fe40000000000 */
[----:B------:R-:W-:Y:S01]  /*2e350*/  SEL R68, R69, R68, P0 ;  /* 0x0000004445447207 */ /* 0x000fe20000000000 */
[----:B------:R-:W-:Y:S02]  /*2e360*/  IMAD.MOV.U32 R13, RZ, RZ, R75 ;  /* 0x000000ffff0d7224 */ /* 0x000fe400078e004b */
[----:B------:R-:W-:-:S07]  /*2e370*/  IMAD.MOV.U32 R71, RZ, RZ, R14 ;  /* 0x000000ffff477224 */ /* 0x000fce00078e000e */
[----:B------:R-:W-:Y:S05]  /*2e380*/  WARPSYNC.COLLECTIVE R15, `(.L_x_2681) ;  /* 0x000000000f087348 */ /* 0x000fea0003c00000 */
[----:B------:R0:W1:Y:S02]  /*2e390*/  SHFL.IDX P6, R14, R13, R12, R11 ;  /* 0x0000000c0d0e7389 */ /* 0x00006400000c000b */
[----:B01----:R-:W-:Y:S01]  /*2e3a0*/  ENDCOLLECTIVE ;  /* 0x000000000000791b */ /* 0x003fe20003800000 */
.L_x_2681:
[----:B------:R-:W-:Y:S02]  /*2e3b0*/  IMAD.MOV.U32 R13, RZ, RZ, R76 ;  /* 0x000000ffff0d7224 */ /* 0x000fe400078e004c */
[----:B------:R-:W-:Y:S02]  /*2e3c0*/  IMAD.MOV.U32 R12, RZ, RZ, R9 ;  /* 0x000000ffff0c7224 */ /* 0x000fe400078e0009 */
[----:B------:R-:W-:-:S07]  /*2e3d0*/  IMAD.MOV.U32 R74, RZ, RZ, R14 ;  /* 0x000000ffff4a7224 */ /* 0x000fce00078e000e */
[----:B------:R-:W-:Y:S05]  /*2e3e0*/  WARPSYNC.COLLECTIVE R15, `(.L_x_2682) ;  /* 0x000000000f087348 */ /* 0x000fea0003c00000 */
[----:B------:R0:W1:Y:S02]  /*2e3f0*/  SHFL.IDX P6, R14, R13, R12, R11 ;  /* 0x0000000c0d0e7389 */ /* 0x00006400000c000b */
[----:B01----:R-:W-:Y:S01]  /*2e400*/  ENDCOLLECTIVE ;  /* 0x000000000000791b */ /* 0x003fe20003800000 */
.L_x_2682:
[----:B------:R-:W-:Y:S02]  /*2e410*/  IMAD.MOV.U32 R13, RZ, RZ, R112 ;  /* 0x000000ffff0d7224 */ /* 0x000fe400078e0070 */
[----:B------:R-:W-:-:S07]  /*2e420*/  IMAD.MOV.U32 R76, RZ, RZ, R14 ;  /* 0x000000ffff4c7224 */ /* 0x000fce00078e000e */
[----:B------:R-:W-:Y:S05]  /*2e430*/  WARPSYNC.COLLECTIVE R15, `(.L_x_2683) ;  /* 0x000000000f087348 */ /* 0x000fea0003c00000 */
[----:B------:R0:W1:Y:S02]  /*2e440*/  SHFL.IDX P6, R14, R13, R12, R11 ;  /* 0x0000000c0d0e7389 */ /* 0x00006400000c000b */
[----:B01----:R-:W-:Y:S01]  /*2e450*/  ENDCOLLECTIVE ;  /* 0x000000000000791b */ /* 0x003fe20003800000 */
.L_x_2683:
        /* <DEDUP_REMOVED lines=8> */
.L_x_2684:
[----:B------:R-:W-:Y:S01]  /*2e4e0*/  SEL R112, R75, R74, P0 ;  /* 0x0000004a4b707207 */ /* 0x000fe20000000000 */
[----:B------:R-:W-:Y:S02]  /*2e4f0*/  IMAD.MOV.U32 R13, RZ, RZ, R79 ;  /* 0x000000ffff0d7224 */ /* 0x000fe400078e004f */
[----:B------:R-:W-:-:S07]  /*2e500*/  IMAD.MOV.U32 R77, RZ, RZ, R14 ;  /* 0x000000ffff4d7224 */ /* 0x000fce00078e000e */
[----:B------:R-:W-:Y:S05]  /*2e510*/  WARPSYNC.COLLECTIVE R15, `(.L_x_2685) ;  /* 0x000000000f087348 */ /* 0x000fea0003c00000 */
[----:B------:R0:W1:Y:S02]  /*2e520*/  SHFL.IDX P6, R14, R13, R12, R11 ;  /* 0x0000000c0d0e7389 */ /* 0x00006400000c000b */
[----:B01----:R-:W-:Y:S01]  /*2e530*/  ENDCOLLECTIVE ;  /* 0x000000000000791b */ /* 0x003fe20003800000 */
.L_x_2685:
[----:B------:R-:W-:Y:S02]  /*2e540*/  IMAD.MOV.U32 R13, RZ, RZ, R80 ;  /* 0x000000ffff0d7224 */ /* 0x000fe400078e0050 */
[----:B------:R-:W-:Y:S02]  /*2e550*/  IMAD.MOV.U32 R12, RZ, RZ, R9 ;  /* 0x000000ffff0c7224 */ /* 0x000fe400078e0009 */
[----:B------:R-:W-:-:S07]  /*2e560*/  IMAD.MOV.U32 R78, RZ, RZ, R14 ;  /* 0x000000ffff4e7224 */ /* 0x000fce00078e000e */
[----:B------:R-:W-:Y:S05]  /*2e570*/  WARPSYNC.COLLECTIVE R15, `(.L_x_2686) ;  /* 0x000000000f087348 */ /* 0x000fea0003c00000 */
[----:B------:R0:W1:Y:S02]  /*2e580*/  SHFL.IDX P6, R14, R13, R12, R11 ;  /* 0x0000000c0d0e7389 */ /* 0x00006400000c000b */
[----:B01----:R-:W-:Y:S01]  /*2e590*/  ENDCOLLECTIVE ;  /* 0x000000000000791b */ /* 0x003fe20003800000 */
.L_x_2686:
[----:B------:R-:W-:Y:S01]  /*2e5a0*/  IMAD.MOV.U32 R13, RZ, RZ, R108 ;  /* 0x000000ffff0d7224 */ /* 0x000fe200078e006c */
[----:B------:R-:W-:Y:S01]  /*2e5b0*/  SEL R108, R74, R75, P0 ;  /* 0x0000004b4a6c7207 */ /* 0x000fe20000000000 */
[----:B------:R-:W-:-:S07]  /*2e5c0*/  IMAD.MOV.U32 R80, RZ, RZ, R14 ;  /* 0x000000ffff507224 */ /* 0x000fce00078e000e */
[----:B------:R-:W-:Y:S05]  /*2e5d0*/  WARPSYNC.COLLECTIVE R15, `(.L_x_2687) ;  /* 0x000000000f087348 */ /* 0x000fea0003c00000 */
[----:B------:R0:W1:Y:S02]  /*2e5e0*/  SHFL.IDX P6, R14, R13, R12, R11 ;  /* 0x0000000c0d0e7389 */ /* 0x00006400000c000b */
[----:B01----:R-:W-:Y:S01]  /*2e5f0*/  ENDCOLLECTIVE ;  /* 0x000000000000791b */ /* 0x003fe20003800000 */
.L_x_2687:
        /* <DEDUP_REMOVED lines=8> */
.L_x_2688:
[----:B------:R-:W-:Y:S02]  /*2e680*/  IMAD.MOV.U32 R13, RZ, RZ, R83 ;  /* 0x000000ffff0d7224 */ /* 0x000fe400078e0053 */
[----:B------:R-:W-:-:S07]  /*2e690*/  IMAD.MOV.U32 R81, RZ, RZ, R14 ;  /* 0x000000ffff517224 */ /* 0x000fce00078e000e */
[----:B------:R-:W-:Y:S05]  /*2e6a0*/  WARPSYNC.COLLECTIVE R15, `(.L_x_2689) ;  /* 0x000000000f087348 */ /* 0x000fea0003c00000 */
[----:B------:R0:W1:Y:S02]  /*2e6b0*/  SHFL.IDX P6, R14, R13, R12, R11 ;  /* 0x0000000c0d0e7389 */ /* 0x00006400000c000b */
[----:B01----:R-:W-:Y:S01]  /*2e6c0*/  ENDCOLLECTIVE ;  /* 0x000000000000791b */ /* 0x003fe20003800000 */
.L_x_2689:
[----:B------:R-:W-:Y:S02]  /*2e6d0*/  IMAD.MOV.U32 R13, RZ, RZ, R84 ;  /* 0x000000ffff0d7224 */ /* 0x000fe400078e0054 */
[----:B------:R-:W-:Y:S02]  /*2e6e0*/  IMAD.MOV.U32 R12, RZ, RZ, R9 ;  /* 0x000000ffff0c7224 */ /* 0x000fe400078e0009 */
[----:B------:R-:W-:-:S07]  /*2e6f0*/  IMAD.MOV.U32 R82, RZ, RZ, R14 ;  /* 0x000000ffff527224 */ /* 0x000fce00078e000e */
[----:B------:R-:W-:Y:S05]  /*2e700*/  WARPSYNC.COLLECTIVE R15, `(.L_x_2690) ;  /* 0x000000000f087348 */ /* 0x000fea0003c00000 */
[----:B------:R0:W1:Y:S02]  /*2e710*/  SHFL.IDX P6, R14, R13, R12, R11 ;  /* 0x0000000c0d0e7389 */ /* 0x00006400000c000b */
[----:B01----:R-:W-:Y:S01]  /*2e720*/  ENDCOLLECTIVE ;  /* 0x000000000000791b */ /* 0x003fe20003800000 */
.L_x_2690:
[----:B------:R-:W-:Y:S02]  /*2e730*/  IMAD.MOV.U32 R13, RZ, RZ, R58 ;  /* 0x000000ffff0d7224 */ /* 0x000fe400078e003a */
[----:B------:R-:W-:-:S07]  /*2e740*/  IMAD.MOV.U32 R84, RZ, RZ, R14 ;  /* 0x000000ffff547224 */ /* 0x000fce00078e000e */
[----:B------:R-:W-:Y:S05]  /*2e750*/  WARPSYNC.COLLECTIVE R15, `(.L_x_2691) ;  /* 0x000000000f087348 */ /* 0x000fea0003c00000 */
[----:B------:R0:W1:Y:S02]  /*2e760*/  SHFL.IDX P6, R14, R13, R12, R11 ;  /* 0x0000000c0d0e7389 */ /* 0x00006400000c000b */
[----:B01----:R-:W-:Y:S01]  /*2e770*/  ENDCOLLECTIVE ;  /* 0x000000000000791b */ /* 0x003fe20003800000 */
.L_x_2691:
        /* <DEDUP_REMOVED lines=8> */
.L_x_2692:
[----:B------:R-:W-:Y:S02]  /*2e800*/  SEL R58, R82, R83, P0 ;  /* 0x00000053523a7207 */ /* 0x000fe40000000000 */
[----:B------:R-:W-:Y:S01]  /*2e810*/  SEL R60, R83, R82, P0 ;  /* 0x00000052533c7207 */ /* 0x000fe20000000000 */
[----:B------:R-:W-:Y:S02]  /*2e820*/  IMAD.MOV.U32 R13, RZ, RZ, R87 ;  /* 0x000000ffff0d7224 */ /* 0x000fe400078e0057 */
[----:B------:R-:W-:-:S07]  /*2e830*/  IMAD.MOV.U32 R85, RZ, RZ, R14 ;  /* 0x000000ffff557224 */ /* 0x000fce00078e000e */
[----:B------:R-:W-:Y:S05]  /*2e840*/  WARPSYNC.COLLECTIVE R15, `(.L_x_2693) ;  /* 0x000000000f087348 */ /* 0x000fea0003c00000 */
[----:B------:R0:W1:Y:S02]  /*2e850*/  SHFL.IDX P6, R14, R13, R12, R11 ;  /* 0x0000000c0d0e7389 */ /* 0x00006400000c000b */
[----:B01----:R-:W-:Y:S01]  /*2e860*/  ENDCOLLECTIVE ;  /* 0x000000000000791b */ /* 0x003fe20003800000 */
.L_x_2693:
[----:B------:R-:W-:Y:S01]  /*2e870*/  IMAD.MOV.U32 R13, RZ, RZ, R54 ;  /* 0x000000ffff0d7224 */ /* 0x000fe200078e0036 */
[----:B------:R-:W-:Y:S01]  /*2e880*/  SEL R54, R78, R79, P0 ;  /* 0x0000004f4e367207 */ /* 0x000fe20000000000 */
[----:B------:R-:W-:Y:S02]  /*2e890*/  IMAD.MOV.U32 R12, RZ, RZ, R9 ;  /* 0x000000ffff0c7224 */ /* 0x000fe400078e0009 */
[----:B------:R-:W-:-:S07]  /*2e8a0*/  IMAD.MOV.U32 R86, RZ, RZ, R14 ;  /* 0x000000ffff567224 */ /* 0x000fce00078e000e */
[----:B------:R-:W-:Y:S05]  /*2e8b0*/  WARPSYNC.COLLECTIVE R15, `(.L_x_2694) ;  /* 0x000000000f087348 */ /* 0x000fea0003c00000 */
[----:B------:R0:W1:Y:S02]  /*2e8c0*/  SHFL.IDX P6, R14, R13, R12, R11 ;  /* 0x0000000c0d0e7389 */ /* 0x00006400000c000b */
[----:B01----:R-:W-:Y:S01]  /*2e8d0*/  ENDCOLLECTIVE ;  /* 0x000000000000791b */ /* 0x003fe20003800000 */
.L_x_2694:
[----:B------:R-:W-:Y:S01]  /*2e8e0*/  IMAD.MOV.U32 R13, RZ, RZ, R56 ;  /* 0x000000ffff0d7224 */ /* 0x000fe200078e0038 */
[----:B------:R-:W-:Y:S01]  /*2e8f0*/  SEL R56, R79, R78, P0 ;  /* 0x0000004e4f387207 */ /* 0x000fe20000000000 */
[----:B------:R-:W-:-:S07]  /*2e900*/  IMAD.MOV.U32 R90, RZ, RZ, R14 ;  /* 0x000000ffff5a7224 */ /* 0x000fce00078e000e */
[----:B------:R-:W-:Y:S05]  /*2e910*/  WARPSYNC.COLLECTIVE R15, `(.L_x_2695) ;  /* 0x000000000f087348 */ /* 0x000fea0003c00000 */
[----:B------:R0:W1:Y:S02]  /*2e920*/  SHFL.IDX P6, R14, R13, R12, R11 ;  /* 0x0000000c0d0e7389 */ /* 0x00006400000c000b */
[----:B01----:R-:W-:Y:S01]  /*2e930*/  ENDCOLLECTIVE ;  /* 0x000000000000791b */ /* 0x003fe20003800000 */
.L_x_2695:
[----:B------:R-:W-:Y:S01]  /*2e940*/  IMAD.MOV.U32 R13, RZ, RZ, R65 ;  /* 0x000000ffff0d7224 */ /* 0x000fe200078e0041 */
[----:B------:R-:W-:Y:S01]  /*2e950*/  SEL R65, R90, R85, P0 ;  /* 0x000000555a417207 */ /* 0x000fe20000000000 */
[----:B------:R-:W-:Y:S02]  /*2e960*/  IMAD.MOV.U32 R12, RZ, RZ, R24 ;  /* 0x000000ffff0c7224 */ /* 0x000fe400078e0018 */
[----:B------:R-:W-:-:S07]  /*2e970*/  IMAD.MOV.U32 R87, RZ, RZ, R14 ;  /* 0x000000ffff577224 */ /* 0x000fce00078e000e */
[----:B------:R-:W-:Y:S05]  /*2e980*/  WARPSYNC.COLLECTIVE R15, `(.L_x_2696) ;  /* 0x000000000f087348 */ /* 0x000fea0003c00000 */
[----:B------:R0:W1:Y:S02]  /*2e990*/  SHFL.IDX P6, R14, R13, R12, R11 ;  /* 0x0000000c0d0e7389 */ /* 0x00006400000c000b */
[----:B01----:R-:W-:Y:S01]  /*2e9a0*/  ENDCOLLECTIVE ;  /* 0x000000000000791b */ /* 0x003fe20003800000 */
.L_x_2696:
        /* <DEDUP_REMOVED lines=8> */
.L_x_2697:
[----:B------:R-:W-:Y:S02]  /*2ea30*/  IMAD.MOV.U32 R13, RZ, RZ, R42 ;  /* 0x000000ffff0d7224 */ /* 0x000fe400078e002a */
[----:B------:R-:W-:Y:S02]  /*2ea40*/  IMAD.MOV.U32 R12, RZ, RZ, R9 ;  /* 0x000000ffff0c7224 */ /* 0x000fe400078e0009 */
[----:B------:R-:W-:-:S07]  /*2ea50*/  IMAD.MOV.U32 R92, RZ, RZ, R14 ;  /* 0x000000ffff5c7224 */ /* 0x000fce00078e000e */
[----:B------:R-:W-:Y:S05]  /*2ea60*/  WARPSYNC.COLLECTIVE R15, `(.L_x_2698) ;  /* 0x000000000f087348 */ /* 0x000fea0003c00000 */
[----:B------:R0:W1:Y:S02]  /*2ea70*/  SHFL.IDX P6, R14, R13, R12, R11 ;  /* 0x0000000c0d0e7389 */ /* 0x00006400000c000b */
[----:B01----:R-:W-:Y:S01]  /*2ea80*/  ENDCOLLECTIVE ;  /* 0x000000000000791b */ /* 0x003fe20003800000 */
.L_x_2698:
[----:B------:R-:W-:Y:S02]  /*2ea90*/  IMAD.MOV.U32 R13, RZ, RZ, R38 ;  /* 0x000000ffff0d7224 */ /* 0x000fe400078e0026 */
[----:B------:R-:W-:-:S07]  /*2eaa0*/  IMAD.MOV.U32 R42, RZ, RZ, R14 ;  /* 0x000000ffff2a7224 */ /* 0x000fce00078e000e */
[----:B------:R-:W-:Y:S05]  /*2eab0*/  WARPSYNC.COLLECTIVE R15, `(.L_x_2699) ;  /* 0x000000000f087348 */ /* 0x000fea0003c00000 */
[----:B------:R0:W1:Y:S02]  /*2eac0*/  SHFL.IDX P6, R14, R13, R12, R11 ;  /* 0x0000000c0d0e7389 */ /* 0x00006400000c000b */
[----:B01----:R-:W-:Y:S01]  /*2ead0*/  ENDCOLLECTIVE ;  /* 0x000000000000791b */ /* 0x003fe20003800000 */
.L_x_2699:
[----:B------:R-:W-:Y:S02]  /*2eae0*/  SEL R67, R91, R42, P0 ;  /* 0x0000002a5b437207 */ /* 0x000fe40000000000 */
[----:B------:R-:W-:Y:S01]  /*2eaf0*/  SEL R69, R42, R91, P0 ;  /* 0x0000005b2a457207 */ /* 0x000fe20000000000 */
[----:B------:R-:W-:Y:S02]  /*2eb00*/  IMAD.MOV.U32 R91, RZ, RZ, RZ ;  /* 0x000000ffff5b7224 */ /* 0x000fe400078e00ff */
[----:B------:R-:W-:Y:S02]  /*2eb10*/  IMAD.MOV.U32 R13, RZ, RZ, R43 ;  /* 0x000000ffff0d7224 */ /* 0x000fe400078e002b */
[----:B------:R-:W-:Y:S02]  /*2eb20*/  IMAD.MOV.U32 R12, RZ, RZ, R24 ;  /* 0x000000ffff0c7224 */ /* 0x000fe400078e0018 */
[----:B------:R-:W-:-:S07]  /*2eb30*/  IMAD.MOV.U32 R93, RZ, RZ, R14 ;  /* 0x000000ffff5d7224 */ /* 0x000fce00078e000e */
[----:B------:R-:W-:Y:S05]  /*2eb40*/  WARPSYNC.COLLECTIVE R15, `(.L_x_2700) ;  /* 0x000000000f087348 */ /* 0x000fea0003c00000 */
[----:B------:R0:W1:Y:S02]  /*2eb50*/  SHFL.IDX P6, R14, R13, R12, R11 ;  /* 0x0000000c0d0e7389 */ /* 0x00006400000c000b */
[----:B01----:R-:W-:Y:S01]  /*2eb60*/  ENDCOLLECTIVE ;  /* 0x000000000000791b */ /* 0x003fe20003800000 */
.L_x_2700:
[----:B------:R-:W-:Y:S01]  /*2eb70*/  SEL R66, R92, R93, P0 ;  /* 0x0000005d5c427207 */ /* 0x000fe20000000000 */
[----:B------:R-:W-:Y:S02]  /*2eb80*/  IMAD.MOV.U32 R13, RZ, RZ, R41 ;  /* 0x000000ffff0d7224 */ /* 0x000fe400078e0029 */
[----:B------:R-:W-:-:S07]  /*2eb90*/  IMAD.MOV.U32 R43, RZ, RZ, R14 ;  /* 0x000000ffff2b7224 */ /* 0x000fce00078e000e */
[----:B------:R-:W-:Y:S05]  /*2eba0*/  WARPSYNC.COLLECTIVE R15, `(.L_x_2701) ;  /* 0x000000000f087348 */ /* 0x000fea0003c00000 */
[----:B------:R0:W1:Y:S02]  /*2ebb0*/  SHFL.IDX P6, R14, R13, R12, R11 ;  /* 0x0000000c0d0e7389 */ /* 0x00006400000c000b */
[----:B01----:R-:W-:Y:S01]  /*2ebc0*/  ENDCOLLECTIVE ;  /* 0x000000000000791b */ /* 0x003fe20003800000 */
.L_x_2701:
[----:B------:R-:W-:Y:S02]  /*2ebd0*/  IMAD.MOV.U32 R13, RZ, RZ, R34 ;  /* 0x000000ffff0d7224 */ /* 0x000fe400078e0022 */
[----:B------:R-:W-:Y:S02]  /*2ebe0*/  IMAD.MOV.U32 R12, RZ, RZ, R9 ;  /* 0x000000ffff0c7224 */ /* 0x000fe400078e0009 */
[----:B------:R-:W-:-:S07]  /*2ebf0*/  IMAD.MOV.U32 R41, RZ, RZ, R14 ;  /* 0x000000ffff297224 */ /* 0x000fce00078e000e */
[----:B------:R-:W-:Y:S05]  /*2ec00*/  WARPSYNC.COLLECTIVE R15, `(.L_x_2702) ;  /* 0x000000000f087348 */ /* 0x000fea0003c00000 */
[----:B------:R0:W1:Y:S02]  /*2ec10*/  SHFL.IDX P6, R14, R13, R12, R11 ;  /* 0x0000000c0d0e7389 */ /* 0x00006400000c000b */
[----:B01----:R-:W-:Y:S01]  /*2ec20*/  ENDCOLLECTIVE ;  /* 0x000000000000791b */ /* 0x003fe20003800000 */
.L_x_2702:
[----:B------:R-:W-:Y:S02]  /*2ec30*/  IMAD.MOV.U32 R13, RZ, RZ, R32 ;  /* 0x000000ffff0d7224 */ /* 0x000fe400078e0020 */
[----:B------:R-:W-:-:S07]  /*2ec40*/  IMAD.MOV.U32 R34, RZ, RZ, R14 ;  /* 0x000000ffff227224 */ /* 0x000fce00078e000e */
[----:B------:R-:W-:Y:S05]  /*2ec50*/  WARPSYNC.COLLECTIVE R15, `(.L_x_2703) ;  /* 0x000000000f087348 */ /* 0x000fea0003c00000 */
[----:B------:R0:W1:Y:S02]  /*2ec60*/  SHFL.IDX P6, R14, R13, R12, R11 ;  /* 0x0000000c0d0e7389 */ /* 0x00006400000c000b */
[----:B01----:R-:W-:Y:S01]  /*2ec70*/  ENDCOLLECTIVE ;  /* 0x000000000000791b */ /* 0x003fe20003800000 */
.L_x_2703:
        /* <DEDUP_REMOVED lines=8> */
.L_x_2704:
[----:B------:R-:W-:Y:S02]  /*2ed00*/  SEL R70, R41, R32, P0 ;  /* 0x0000002029467207 */ /* 0x000fe40000000000 */
[----:B------:R-:W-:Y:S01]  /*2ed10*/  SEL R74, R32, R41, P0 ;  /* 0x00000029204a7207 */ /* 0x000fe20000000000 */
[----:B------:R-:W-:Y:S02]  /*2ed20*/  IMAD.MOV.U32 R13, RZ, RZ, R37 ;  /* 0x000000ffff0d7224 */ /* 0x000fe400078e0025 */
[----:B------:R-:W-:-:S07]  /*2ed30*/  IMAD.MOV.U32 R39, RZ, RZ, R14 ;  /* 0x000000ffff277224 */ /* 0x000fce00078e000e */
[----:B------:R-:W-:Y:S05]  /*2ed40*/  WARPSYNC.COLLECTIVE R15, `(.L_x_2705) ;  /* 0x000000000f087348 */ /* 0x000fea0003c00000 */
[----:B------:R0:W1:Y:S02]  /*2ed50*/  SHFL.IDX P6, R14, R13, R12, R11 ;  /* 0x0000000c0d0e7389 */ /* 0x00006400000c000b */
[----:B01----:R-:W-:Y:S01]  /*2ed60*/  ENDCOLLECTIVE ;  /* 0x000000000000791b */ /* 0x003fe20003800000 */
.L_x_2705:
[----:B------:R-:W-:Y:S02]  /*2ed70*/  IMAD.MOV.U32 R13, RZ, RZ, R36 ;  /* 0x000000ffff0d7224 */ /* 0x000fe400078e0024 */
[----:B------:R-:W-:Y:S02]  /*2ed80*/  IMAD.MOV.U32 R12, RZ, RZ, R9 ;  /* 0x000000ffff0c7224 */ /* 0x000fe400078e0009 */
[----:B------:R-:W-:-:S07]  /*2ed90*/  IMAD.MOV.U32 R37, RZ, RZ, R14 ;  /* 0x000000ffff257224 */ /* 0x000fce00078e000e */
[----:B------:R-:W-:Y:S05]  /*2eda0*/  WARPSYNC.COLLECTIVE R15, `(.L_x_2706) ;  /* 0x000000000f087348 */ /* 0x000fea0003c00000 */
[----:B------:R0:W1:Y:S02]  /*2edb0*/  SHFL.IDX P6, R14, R13, R12, R11 ;  /* 0x0000000c0d0e7389 */ /* 0x00006400000c000b */
[----:B01----:R-:W-:Y:S01]  /*2edc0*/  ENDCOLLECTIVE ;  /* 0x000000000000791b */ /* 0x003fe20003800000 */
.L_x_2706:
[----:B------:R-:W-:Y:S02]  /*2edd0*/  IMAD.MOV.U32 R13, RZ, RZ, R30 ;  /* 0x000000ffff0d7224 */ /* 0x000fe400078e001e */
[----:B------:R-:W-:-:S07]  /*2ede0*/  IMAD.MOV.U32 R36, RZ, RZ, R14 ;  /* 0x000000ffff247224 */ /* 0x000fce00078e000e */
[----:B------:R-:W-:Y:S05]  /*2edf0*/  WARPSYNC.COLLECTIVE R15, `(.L_x_2707) ;  /* 0x000000000f087348 */ /* 0x000fea0003c00000 */
[----:B------:R0:W1:Y:S02]  /*2ee00*/  SHFL.IDX P6, R14, R13, R12, R11 ;  /* 0x0000000c0d0e7389 */ /* 0x00006400000c000b */
[----:B01----:R-:W-:Y:S01]  /*2ee10*/  ENDCOLLECTIVE ;  /* 0x000000000000791b */ /* 0x003fe20003800000 */
.L_x_2707:
        /* <DEDUP_REMOVED lines=8> */
.L_x_2708:
[----:B------:R-:W-:Y:S02]  /*2eea0*/  SEL R76, R37, R30, P0 ;  /* 0x0000001e254c7207 */ /* 0x000fe40000000000 */
[----:B------:R-:W-:Y:S01]  /*2eeb0*/  SEL R82, R30, R37, P0 ;  /* 0x000000251e527207 */ /* 0x000fe20000000000 */
[----:B------:R-:W-:Y:S02]  /*2eec0*/  IMAD.MOV.U32 R13, RZ, RZ, R33 ;  /* 0x000000ffff0d7224 */ /* 0x000fe400078e0021 */
[----:B------:R-:W-:-:S07]  /*2eed0*/  IMAD.MOV.U32 R35, RZ, RZ, R14 ;  /* 0x000000ffff237224 */ /* 0x000fce00078e000e */
[----:B------:R-:W-:Y:S05]  /*2eee0*/  WARPSYNC.COLLECTIVE R15, `(.L_x_2709) ;  /* 0x000000000f087348 */ /* 0x000fea0003c00000 */
[----:B------:R0:W1:Y:S02]  /*2eef0*/  SHFL.IDX P6, R14, R13, R12, R11 ;  /* 0x0000000c0d0e7389 */ /* 0x00006400000c000b */
[----:B01----:R-:W-:Y:S01]  /*2ef00*/  ENDCOLLECTIVE ;  /* 0x000000000000791b */ /* 0x003fe20003800000 */
.L_x_2709:
[----:B------:R-:W-:Y:S02]  /*2ef10*/  IMAD.MOV.U32 R13, RZ, RZ, R40 ;  /* 0x000000ffff0d7224 */ /* 0x000fe400078e0028 */
[----:B------:R-:W-:Y:S02]  /*2ef20*/  IMAD.MOV.U32 R12, RZ, RZ, R9 ;  /* 0x000000ffff0c7224 */ /* 0x000fe400078e0009 */
[----:B------:R-:W-:-:S07]  /*2ef30*/  IMAD.MOV.U32 R33, RZ, RZ, R14 ;  /* 0x000000ffff217224 */ /* 0x000fce00078e000e */
[----:B------:R-:W-:Y:S05]  /*2ef40*/  WARPSYNC.COLLECTIVE R15, `(.L_x_2710) ;  /* 0x000000000f087348 */ /* 0x000fea0003c00000 */
[----:B------:R0:W1:Y:S02]  /*2ef50*/  SHFL.IDX P6, R14, R13, R12, R11 ;  /* 0x0000000c0d0e7389 */ /* 0x00006400000c000b */
[----:B01----:R-:W-:Y:S01]  /*2ef60*/  ENDCOLLECTIVE ;  /* 0x000000000000791b */ /* 0x003fe20003800000 */
.L_x_2710:
[----:B------:R-:W-:Y:S02]  /*2ef70*/  IMAD.MOV.U32 R13, RZ, RZ, R28 ;  /* 0x000000ffff0d7224 */ /* 0x000fe400078e001c */
[----:B------:R-:W-:-:S07]  /*2ef80*/  IMAD.MOV.U32 R40, RZ, RZ, R14 ;  /* 0x000000ffff287224 */ /* 0x000fce00078e000e */
[----:B------:R-:W-:Y:S05]  /*2ef90*/  WARPSYNC.COLLECTIVE R15, `(.L_x_2711) ;  /* 0x000000000f087348 */ /* 0x000fea0003c00000 */
[----:B------:R0:W1:Y:S02]  /*2efa0*/  SHFL.IDX P6, R14, R13, R12, R11 ;  /* 0x0000000c0d0e7389 */ /* 0x00006400000c000b */
[----:B01----:R-:W-:Y:S01]  /*2efb0*/  ENDCOLLECTIVE ;  /* 0x000000000000791b */ /* 0x003fe20003800000 */
.L_x_2711:
        /* <DEDUP_REMOVED lines=9> */
.L_x_2712:
[----:B------:R-:W-:Y:S02]  /*2f050*/  SEL R84, R33, R28, P0 ;  /* 0x0000001c21547207 */ /* 0x000fe40000000000 */
[----:B------:R-:W-:Y:S01]  /*2f060*/  SEL R86, R28, R33, P0 ;  /* 0x000000211c567207 */ /* 0x000fe20000000000 */
[----:B------:R-:W-:Y:S02]  /*2f070*/  IMAD.MOV.U32 R13, RZ, RZ, R31 ;  /* 0x000000ffff0d7224 */ /* 0x000fe400078e001f */
[----:B------:R-:W-:-:S07]  /*2f080*/  IMAD.MOV.U32 R29, RZ, RZ, R14 ;  /* 0x000000ffff1d7224 */ /* 0x000fce00078e000e */
[----:B------:R-:W-:Y:S05]  /*2f090*/  WARPSYNC.COLLECTIVE R15, `(.L_x_2713) ;  /* 0x000000000f087348 */ /* 0x000fea0003c00000 */
[----:B------:R0:W1:Y:S02]  /*2f0a0*/  SHFL.IDX P6, R14, R13, R12, R11 ;  /* 0x0000000c0d0e7389 */ /* 0x00006400000c000b */
[----:B01----:R-:W-:Y:S01]  /*2f0b0*/  ENDCOLLECTIVE ;  /* 0x000000000000791b */ /* 0x003fe20003800000 */
.L_x_2713:
[----:B------:R-:W-:Y:S02]  /*2f0c0*/  IMAD.MOV.U32 R13, RZ, RZ, R10 ;  /* 0x000000ffff0d7224 */ /* 0x000fe400078e000a */
[----:B------:R-:W-:Y:S02]  /*2f0d0*/  IMAD.MOV.U32 R12, RZ, RZ, R9 ;  /* 0x000000ffff0c7224 */ /* 0x000fe400078e0009 */
[----:B------:R-:W-:-:S07]  /*2f0e0*/  IMAD.MOV.U32 R2, RZ, RZ, R14 ;  /* 0x000000ffff027224 */ /* 0x000fce00078e000e */
[----:B------:R-:W-:Y:S05]  /*2f0f0*/  WARPSYNC.COLLECTIVE R15, `(.L_x_2714) ;  /* 0x000000000f087348 */ /* 0x000fea0003c00000 */
[----:B------:R0:W1:Y:S02]  /*2f100*/  SHFL.IDX P6, R14, R13, R12, R11 ;  /* 0x0000000c0d0e7389 */ /* 0x00006400000c000b */
[----:B01----:R-:W-:Y:S01]  /*2f110*/  ENDCOLLECTIVE ;  /* 0x000000000000791b */ /* 0x003fe20003800000 */
.L_x_2714:
[----:B------:R-:W-:Y:S02]  /*2f120*/  IMAD.MOV.U32 R13, RZ, RZ, R8 ;  /* 0x000000ffff0d7224 */ /* 0x000fe400078e0008 */
[----:B------:R-:W-:-:S07]  /*2f130*/  IMAD.MOV.U32 R10, RZ, RZ, R14 ;  /* 0x000000ffff0a7224 */ /* 0x000fce00078e000e */
[----:B------:R-:W-:Y:S05]  /*2f140*/  WARPSYNC.COLLECTIVE R15, `(.L_x_2715) ;  /* 0x000000000f087348 */ /* 0x000fea0003c00000 */
[----:B------:R0:W1:Y:S02]  /*2f150*/  SHFL.IDX P6, R14, R13, R12, R11 ;  /* 0x0000000c0d0e7389 */ /* 0x00006400000c000b */
[----:B01----:R-:W-:Y:S01]  /*2f160*/  ENDCOLLECTIVE ;  /* 0x000000000000791b */ /* 0x003fe20003800000 */
.L_x_2715:
[----:B------:R-:W-:Y:S05]  /*2f170*/  BRA `(.L_x_2716) ;  /* 0xffffff2800807947 */ /* 0x000fea000383ffff */
.L_x_2462:
[----:B------:R-:W-:Y:S02]  /*2f180*/  IMAD.MOV.U32 R13, RZ, RZ, R3 ;  /* 0x000000ffff0d7224 */ /* 0x000fe400078e0003 */
[----:B------:R-:W-:Y:S02]  /*2f190*/  IMAD.MOV.U32 R12, RZ, RZ, RZ ;  /* 0x000000ffff0c7224 */ /* 0x000fe400078e00ff */
[----:B------:R-:W-:Y:S02]  /*2f1a0*/  IMAD.MOV.U32 R11, RZ, RZ, 0x181f ;  /* 0x0000181fff0b7424 */ /* 0x000fe400078e00ff */
[----:B------:R-:W-:-:S07]  /*2f1b0*/  IMAD.MOV.U32 R15, RZ, RZ, -0x1 ;  /* 0xffffffffff0f7424 */ /* 0x000fce00078e00ff */
[----:B-----5:R-:W-:Y:S05]  /*2f1c0*/  WARPSYNC.COLLECTIVE R15, `(.L_x_2717) ;  /* 0x000000000f087348 */ /* 0x020fea0003c00000 */
[----:B------:R0:W1:Y:S02]  /*2f1d0*/  SHFL.IDX P6, R14, R13, R12, R11 ;  /* 0x0000000c0d0e7389 */ /* 0x00006400000c000b */
[----:B01---5:R-:W-:Y:S01]  /*2f1e0*/  ENDCOLLECTIVE ;  /* 0x000000000000791b */ /* 0x023fe20003800000 */
.L_x_2717:
[----:B------:R-:W-:Y:S02]  /*2f1f0*/  IMAD.MOV.U32 R13, RZ, RZ, R2 ;  /* 0x000000ffff0d7224 */ /* 0x000fe400078e0002 */
[----:B------:R-:W-:-:S07]  /*2f200*/  IMAD.MOV.U32 R0, RZ, RZ, R14 ;  /* 0x000000ffff007224 */ /* 0x000fce00078e000e */
[----:B------:R-:W-:Y:S05]  /*2f210*/  WARPSYNC.COLLECTIVE R15, `(.L_x_2718) ;  /* 0x000000000f087348 */ /* 0x000fea0003c00000 */
[----:B------:R0:W1:Y:S02]  /*2f220*/  SHFL.IDX P6, R14, R13, R12, R11 ;  /* 0x0000000c0d0e7389 */ /* 0x00006400000c000b */
[----:B01----:R-:W-:Y:S01]  /*2f230*/  ENDCOLLECTIVE ;  /* 0x000000000000791b */ /* 0x003fe20003800000 */
.L_x_2718:
[----:B------:R-:W-:Y:S05]  /*2f240*/  BRA `(.L_x_2719) ;  /* 0xffffff3800507947 */ /* 0x000fea000383ffff */
.L_x_2465:
        /* <DEDUP_REMOVED lines=8> */
.L_x_2721:
[----:B------:R-:W-:Y:S05]  /*2f2d0*/  BSYNC B1 ;  /* 0x0000000000017941 */ /* 0x000fea0003800000 */
.L_x_2720:
        /* <DEDUP_REMOVED lines=8> */
.L_x_2722:
[----:B------:R-:W-:Y:S05]  /*2f360*/  BRA `(.L_x_2723) ;  /* 0xffffff3800547947 */ /* 0x000fea000383ffff */
.L_x_2468:
        /* <DEDUP_REMOVED lines=8> */
.L_x_2725:
[----:B------:R-:W-:Y:S05]  /*2f3f0*/  BSYNC B1 ;  /* 0x0000000000017941 */ /* 0x000fea0003800000 */
.L_x_2724:
        /* <DEDUP_REMOVED lines=8> */
.L_x_2726:
[----:B------:R-:W-:Y:S05]  /*2f480*/  BRA `(.L_x_2727) ;  /* 0xffffff3800587947 */ /* 0x000fea000383ffff */
.L_x_2471:
        /* <DEDUP_REMOVED lines=8> */
.L_x_2729:
[----:B------:R-:W-:Y:S05]  /*2f510*/  BSYNC B1 ;  /* 0x0000000000017941 */ /* 0x000fea0003800000 */
.L_x_2728:
        /* <DEDUP_REMOVED lines=8> */
.L_x_2730:
[----:B------:R-:W-:Y:S05]  /*2f5a0*/  BRA `(.L_x_2731) ;  /* 0xffffff38005c7947 */ /* 0x000fea000383ffff */
.L_x_2473:
[----:B------:R-:W-:Y:S02]  /*2f5b0*/  IMAD.MOV.U32 R13, RZ, RZ, R8 ;  /* 0x000000ffff0d7224 */ /* 0x000fe400078e0008 */
[----:B------:R-:W-:Y:S02]  /*2f5c0*/  IMAD.MOV.U32 R12, RZ, RZ, RZ ;  /* 0x000000ffff0c7224 */ /* 0x000fe400078e00ff */
[----:B------:R-:W-:Y:S02]  /*2f5d0*/  IMAD.MOV.U32 R11, RZ, RZ, 0x1c1f ;  /* 0x00001c1fff0b7424 */ /* 0x000fe400078e00ff */
[----:B------:R-:W-:-:S07]  /*2f5e0*/  IMAD.MOV.U32 R15, RZ, RZ, -0x1 ;  /* 0xffffffffff0f7424 */ /* 0x000fce00078e00ff */
[----:B------:R-:W-:Y:S05]  /*2f5f0*/  WARPSYNC.COLLECTIVE R15, `(.L_x_2732) ;  /* 0x000000000f087348 */ /* 0x000fea0003c00000 */
[----:B------:R0:W1:Y:S02]  /*2f600*/  SHFL.IDX P6, R14, R13, R12, R11 ;  /* 0x0000000c0d0e7389 */ /* 0x00006400000c000b */
[----:B01----:R-:W-:Y:S01]  /*2f610*/  ENDCOLLECTIVE ;  /* 0x000000000000791b */ /* 0x003fe20003800000 */
.L_x_2732:
[----:B------:R-:W-:Y:S02]  /*2f620*/  IMAD.MOV.U32 R13, RZ, RZ, R2 ;  /* 0x000000ffff0d7224 */ /* 0x000fe400078e0002 */
[----:B------:R-:W-:-:S07]  /*2f630*/  IMAD.MOV.U32 R9, RZ, RZ, R14 ;  /* 0x000000ffff097224 */ /* 0x000fce00078e000e */
[----:B------:R-:W-:Y:S05]  /*2f640*/  WARPSYNC.COLLECTIVE R15, `(.L_x_2733) ;  /* 0x000000000f087348 */ /* 0x000fea0003c00000 */
[----:B------:R0:W1:Y:S02]  /*2f650*/  SHFL.IDX P6, R14, R13, R12, R11 ;  /* 0x0000000c0d0e7389 */ /* 0x00006400000c000b */
[----:B01----:R-:W-:Y:S01]  /*2f660*/  ENDCOLLECTIVE ;  /* 0x000000000000791b */ /* 0x003fe20003800000 */
.L_x_2733:
[----:B------:R-:W-:Y:S05]  /*2f670*/  BRA `(.L_x_2734) ;  /* 0xffffff3c009c7947 */ /* 0x000fea000383ffff */
.L_x_2476:
        /* <DEDUP_REMOVED lines=8> */
.L_x_2736:
[----:B------:R-:W-:Y:S05]  /*2f700*/  BSYNC B1 ;  /* 0x0000000000017941 */ /* 0x000fea0003800000 */
.L_x_2735:
        /* <DEDUP_REMOVED lines=8> */
.L_x_2737:
[----:B------:R-:W-:Y:S05]  /*2f790*/  BRA `(.L_x_2738) ;  /* 0xffffff4000c47947 */ /* 0x000fea000383ffff */
.L_x_2480:
[----:B------:R-:W-:Y:S02]  /*2f7a0*/  IMAD.MOV.U32 R13, RZ, RZ, R3 ;  /* 0x000000ffff0d7224 */ /* 0x000fe400078e0003 */
[----:B------:R-:W-:Y:S02]  /*2f7b0*/  IMAD.MOV.U32 R12, RZ, RZ, RZ ;  /* 0x000000ffff0c7224 */ /* 0x000fe400078e00ff */
[----:B------:R-:W-:Y:S02]  /*2f7c0*/  IMAD.MOV.U32 R11, RZ, RZ, 0x181f ;  /* 0x0000181fff0b7424 */ /* 0x000fe400078e00ff */
[----:B------:R-:W-:-:S07]  /*2f7d0*/  IMAD.MOV.U32 R15, RZ, RZ, -0x1 ;  /* 0xffffffffff0f7424 */ /* 0x000fce00078e00ff */
[----:B0-----:R-:W-:Y:S05]  /*2f7e0*/  WARPSYNC.COLLECTIVE R15, `(.L_x_2739) ;  /* 0x000000000f087348 */ /* 0x001fea0003c00000 */
[----:B------:R1:W2:Y:S02]  /*2f7f0*/  SHFL.IDX P6, R14, R13, R12, R11 ;  /* 0x0000000c0d0e7389 */ /* 0x0002a400000c000b */
[----:B012---:R-:W-:Y:S01]  /*2f800*/  ENDCOLLECTIVE ;  /* 0x000000000000791b */ /* 0x007fe20003800000 */
.L_x_2739:
[----:B------:R-:W-:Y:S02]  /*2f810*/  IMAD.MOV.U32 R13, RZ, RZ, R2 ;  /* 0x000000ffff0d7224 */ /* 0x000fe400078e0002 */
[----:B------:R-:W-:-:S07]  /*2f820*/  IMAD.MOV.U32 R0, RZ, RZ, R14 ;  /* 0x000000ffff007224 */ /* 0x000fce00078e000e */
[----:B------:R-:W-:Y:S05]  /*2f830*/  WARPSYNC.COLLECTIVE R15, `(.L_x_2740) ;  /* 0x000000000f087348 */ /* 0x000fea0003c00000 */
[----:B------:R0:W1:Y:S02]  /*2f840*/  SHFL.IDX P6, R14, R13, R12, R11 ;  /* 0x0000000c0d0e7389 */ /* 0x00006400000c000b */
[----:B01----:R-:W-:Y:S01]  /*2f850*/  ENDCOLLECTIVE ;  /* 0x000000000000791b */ /* 0x003fe20003800000 */
.L_x_2740:
[----:B------:R-:W-:Y:S05]  /*2f860*/  BRA `(.L_x_2741) ;  /* 0xffffff4c00f47947 */ /* 0x000fea000383ffff */
.L_x_2483:
        /* <DEDUP_REMOVED lines=8> */
.L_x_2743:
[----:B------:R-:W-:Y:S05]  /*2f8f0*/  BSYNC B1 ;  /* 0x0000000000017941 */ /* 0x000fea0003800000 */
.L_x_2742:
        /* <DEDUP_REMOVED lines=8> */
.L_x_2744:
[----:B------:R-:W-:Y:S05]  /*2f980*/  BRA `(.L_x_2745) ;  /* 0xffffff4c00fc7947 */ /* 0x000fea000383ffff */
.L_x_2486:
        /* <DEDUP_REMOVED lines=8> */
.L_x_2747:
[----:B------:R-:W-:Y:S05]  /*2fa10*/  BSYNC B1 ;  /* 0x0000000000017941 */ /* 0x000fea0003800000 */
.L_x_2746:
        /* <DEDUP_REMOVED lines=8> */
.L_x_2748:
[----:B------:R-:W-:Y:S05]  /*2faa0*/  BRA `(.L_x_2749) ;  /* 0xffffff5000007947 */ /* 0x000fea000383ffff */
.L_x_2489:
        /* <DEDUP_REMOVED lines=8> */
.L_x_2751:
[----:B------:R-:W-:Y:S05]  /*2fb30*/  BSYNC B1 ;  /* 0x0000000000017941 */ /* 0x000fea0003800000 */
.L_x_2750:
        /* <DEDUP_REMOVED lines=8> */
.L_x_2752:
[----:B------:R-:W-:Y:S05]  /*2fbc0*/  BRA `(.L_x_2753) ;  /* 0xffffff5000047947 */ /* 0x000fea000383ffff */
.L_x_2508:
        /* <DEDUP_REMOVED lines=11> */
.L_x_2755:
[----:B------:R-:W-:Y:S05]  /*2fc80*/  BSYNC B1 ;  /* 0x0000000000017941 */ /* 0x000fea0003800000 */
.L_x_2754:
[----:B------:R-:W-:Y:S05]  /*2fc90*/  BRA `(.L_x_2756) ;  /* 0xffffff6c00e07947 */ /* 0x000fea000383ffff */
.L_x_2510:
[----:B------:R-:W-:Y:S01]  /*2fca0*/  BSSY B1, `(.L_x_2757) ;  /* 0x0000006000017945 */ /* 0x000fe20003800000 */
[----:B------:R-:W-:-:S07]  /*2fcb0*/  IMAD.MOV.U32 R15, RZ, RZ, -0x1 ;  /* 0xffffffffff0f7424 */ /* 0x000fce00078e00ff */
[----:B0-----:R-:W-:Y:S05]  /*2fcc0*/  WARPSYNC.COLLECTIVE R15, `(.L_x_2758) ;  /* 0x000000000f0c7348 */ /* 0x001fea0003c00000 */
[----:B------:R-:W-:Y:S02]  /*2fcd0*/  ELECT P6, UR62, PT ;  /* 0x00000000003e782f */ /* 0x000fe400038c0000 */
[----:B------:R-:W-:Y:S01]  /*2fce0*/  MOV R14, UR62 ;  /* 0x0000003e000e7c02 */ /* 0x000fe20008000f00 */
[----:B0-----:R-:W-:Y:S10]  /*2fcf0*/  ENDCOLLECTIVE ;  /* 0x000000000000791b */ /* 0x001ff40003800000 */
.L_x_2758:
[----:B------:R-:W-:Y:S05]  /*2fd00*/  BSYNC B1 ;  /* 0x0000000000017941 */ /* 0x000fea0003800000 */
.L_x_2757:
[----:B------:R-:W-:Y:S05]  /*2fd10*/  BRA `(.L_x_2509) ;  /* 0xffffff6c00d87947 */ /* 0x000fea000383ffff */
.L_x_2512:
[----:B0-----:R0:W1:Y:S02]  /*2fd20*/  SYNCS.PHASECHK.TRANS64.TRYWAIT P0, [R18+URZ+0x2e820], R4 ;  /* 0x02e82004120075a7 */ /* 0x001064000800017f */
[----:B-1----:R-:W-:Y:S05]  /*2fd30*/  @!P0 NANOSLEEP.SYNCS 0x989680 ;  /* 0x009896800000895d */ /* 0x002fea0003900000 */
[----:B------:R-:W1:Y:S02]  /*2fd40*/  @!P0 SYNCS.PHASECHK.TRANS64 P0, [R18+URZ+0x2e820], R4 ;  /* 0x02e82004120085a7 */ /* 0x000e64000800007f */
[----:B-1----:R-:W-:Y:S05]  /*2fd50*/  @!P0 BRA `(.L_x_2512) ;  /* 0xfffffffc00f08947 */ /* 0x002fea000383ffff */
[----:B------:R-:W-:Y:S05]  /*2fd60*/  BRA `(.L_x_2759) ;  /* 0xffffff6c00e87947 */ /* 0x000fea000383ffff */
.L_x_2516:
[----:B-1----:R1:W2:Y:S02]  /*2fd70*/  SYNCS.PHASECHK.TRANS64.TRYWAIT P0, [R7+URZ+0x2e8a0], R9 ;  /* 0x02e8a009070075a7 */ /* 0x0022a4000800017f */
[----:B--2---:R-:W-:Y:S05]  /*2fd80*/  @!P0 NANOSLEEP.SYNCS 0x989680 ;  /* 0x009896800000895d */ /* 0x004fea0003900000 */
[----:B------:R-:W2:Y:S02]  /*2fd90*/  @!P0 SYNCS.PHASECHK.TRANS64 P0, [R7+URZ+0x2e8a0], R9 ;  /* 0x02e8a009070085a7 */ /* 0x000ea4000800007f */
[----:B--2---:R-:W-:Y:S05]  /*2fda0*/  @!P0 BRA `(.L_x_2516) ;  /* 0xfffffffc00f08947 */ /* 0x004fea000383ffff */
[----:B------:R-:W-:Y:S05]  /*2fdb0*/  BRA `(.L_x_2760) ;  /* 0xffffff7000087947 */ /* 0x000fea000383ffff */
.L_x_2521:
[----:B0-----:R0:W2:Y:S02]  /*2fdc0*/  SYNCS.PHASECHK.TRANS64.TRYWAIT P0, [R7+URZ+0x2e8c0], R9 ;  /* 0x02e8c009070075a7 */ /* 0x0010a4000800017f */
[----:B--2---:R-:W-:Y:S05]  /*2fdd0*/  @!P0 NANOSLEEP.SYNCS 0x989680 ;  /* 0x009896800000895d */ /* 0x004fea0003900000 */
[----:B------:R-:W2:Y:S02]  /*2fde0*/  @!P0 SYNCS.PHASECHK.TRANS64 P0, [R7+URZ+0x2e8c0], R9 ;  /* 0x02e8c009070085a7 */ /* 0x000ea4000800007f */
[----:B--2---:R-:W-:Y:S05]  /*2fdf0*/  @!P0 BRA `(.L_x_2521) ;  /* 0xfffffffc00f08947 */ /* 0x004fea000383ffff */
[----:B------:R-:W-:Y:S05]  /*2fe00*/  BRA `(.L_x_2761) ;  /* 0xffffff7000887947 */ /* 0x000fea000383ffff */
.L_x_2528:
[----:B0-----:R0:W1:Y:S02]  /*2fe10*/  SYNCS.PHASECHK.TRANS64.TRYWAIT P1, [R5+URZ+0x2e8a0], R6 ;  /* 0x02e8a006050075a7 */ /* 0x001064000802017f */
[----:B-1----:R-:W-:Y:S05]  /*2fe20*/  @!P1 NANOSLEEP.SYNCS 0x989680 ;  /* 0x009896800000995d */ /* 0x002fea0003900000 */
[----:B------:R-:W1:Y:S02]  /*2fe30*/  @!P1 SYNCS.PHASECHK.TRANS64 P1, [R5+URZ+0x2e8a0], R6 ;  /* 0x02e8a006050095a7 */ /* 0x000e64000802007f */
[----:B-1----:R-:W-:Y:S05]  /*2fe40*/  @!P1 BRA `(.L_x_2528) ;  /* 0xfffffffc00f09947 */ /* 0x002fea000383ffff */
[----:B------:R-:W-:Y:S05]  /*2fe50*/  BRA `(.L_x_2762) ;  /* 0xffffff74005c7947 */ /* 0x000fea000383ffff */
.L_x_2533:
[----:B-1----:R1:W2:Y:S02]  /*2fe60*/  SYNCS.PHASECHK.TRANS64.TRYWAIT P1, [R5+URZ+0x2e8c0], R6 ;  /* 0x02e8c006050075a7 */ /* 0x0022a4000802017f */
[----:B--2---:R-:W-:Y:S05]  /*2fe70*/  @!P1 NANOSLEEP.SYNCS 0x989680 ;  /* 0x009896800000995d */ /* 0x004fea0003900000 */
[----:B------:R-:W2:Y:S02]  /*2fe80*/  @!P1 SYNCS.PHASECHK.TRANS64 P1, [R5+URZ+0x2e8c0], R6 ;  /* 0x02e8c006050095a7 */ /* 0x000ea4000802007f */
[----:B--2---:R-:W-:Y:S05]  /*2fe90*/  @!P1 BRA `(.L_x_2533) ;  /* 0xfffffffc00f09947 */ /* 0x004fea000383ffff */
[----:B------:R-:W-:Y:S05]  /*2fea0*/  BRA `(.L_x_2763) ;  /* 0xffffff7400d87947 */ /* 0x000fea000383ffff */
.L_x_2550:
        /* <DEDUP_REMOVED lines=8> */
[----:B-1----:R-:W-:Y:S05]  /*2ff30*/  WARPSYNC.COLLECTIVE R15, `(.L_x_2765) ;  /* 0x000000000f087348 */ /* 0x002fea0003c00000 */
[----:B------:R0:W2:Y:S02]  /*2ff40*/  SHFL.IDX P6, R14, R13, R12, R11 ;  /* 0x0000000c0d0e7389 */ /* 0x0000a400000c000b */
[----:B012---:R-:W-:Y:S01]  /*2ff50*/  ENDCOLLECTIVE ;  /* 0x000000000000791b */ /* 0x007fe20003800000 */
.L_x_2765:
[----:B------:R-:W-:Y:S05]  /*2ff60*/  BSYNC B0 ;  /* 0x0000000000007941 */ /* 0x000fea0003800000 */
.L_x_2764:
[----:B------:R-:W-:Y:S05]  /*2ff70*/  BRA `(.L_x_2766) ;  /* 0xffffff8400447947 */ /* 0x000fea000383ffff */
.L_x_2552:
[----:B------:R-:W-:Y:S01]  /*2ff80*/  BSSY B0, `(.L_x_2767) ;  /* 0x0000006000007945 */ /* 0x000fe20003800000 */
[----:B------:R-:W-:-:S07]  /*2ff90*/  IMAD.MOV.U32 R15, RZ, RZ, -0x1 ;  /* 0xffffffffff0f7424 */ /* 0x000fce00078e00ff */
[----:B01----:R-:W-:Y:S05]  /*2ffa0*/  WARPSYNC.COLLECTIVE R15, `(.L_x_2768) ;  /* 0x000000000f0c7348 */ /* 0x003fea0003c00000 */
[----:B------:R-:W-:Y:S02]  /*2ffb0*/  ELECT P6, UR62, PT ;  /* 0x00000000003e782f */ /* 0x000fe400038c0000 */
[----:B------:R-:W-:Y:S01]  /*2ffc0*/  MOV R14, UR62 ;  /* 0x0000003e000e7c02 */ /* 0x000fe20008000f00 */
[----:B01----:R-:W-:Y:S10]  /*2ffd0*/  ENDCOLLECTIVE ;  /* 0x000000000000791b */ /* 0x003ff40003800000 */
.L_x_2768:
[----:B------:R-:W-:Y:S05]  /*2ffe0*/  BSYNC B0 ;  /* 0x0000000000007941 */ /* 0x000fea0003800000 */
.L_x_2767:
[----:B------:R-:W-:Y:S05]  /*2fff0*/  BRA `(.L_x_2769) ;  /* 0xffffff84004c7947 */ /* 0x000fea000383ffff */
.L_x_2554:
[----:B0-----:R0:W1:Y:S02]  /*30000*/  SYNCS.PHASECHK.TRANS64.TRYWAIT P0, [R2+URZ+0x2e880], R4 ;  /* 0x02e88004020075a7 */ /* 0x001064000800017f */
[----:B-1----:R-:W-:Y:S05]  /*30010*/  @!P0 NANOSLEEP.SYNCS 0x989680 ;  /* 0x009896800000895d */ /* 0x002fea0003900000 */
[----:B------:R-:W1:Y:S02]  /*30020*/  @!P0 SYNCS.PHASECHK.TRANS64 P0, [R2+URZ+0x2e880], R4 ;  /* 0x02e88004020085a7 */ /* 0x000e64000800007f */
[----:B-1----:R-:W-:Y:S05]  /*30030*/  @!P0 BRA `(.L_x_2554) ;  /* 0xfffffffc00f08947 */ /* 0x002fea000383ffff */
[----:B------:R-:W-:Y:S05]  /*30040*/  BRA `(.L_x_2770) ;  /* 0xffffff8400bc7947 */ /* 0x000fea000383ffff */
.L_x_2556:
[----:B-1----:R1:W2:Y:S02]  /*30050*/  SYNCS.PHASECHK.TRANS64.TRYWAIT P0, [R2+URZ+0x2e840], R4 ;  /* 0x02e84004020075a7 */ /* 0x0022a4000800017f */
[----:B--2---:R-:W-:Y:S05]  /*30060*/  @!P0 NANOSLEEP.SYNCS 0x989680 ;  /* 0x009896800000895d */ /* 0x004fea0003900000 */
[----:B------:R-:W2:Y:S02]  /*30070*/  @!P0 SYNCS.PHASECHK.TRANS64 P0, [R2+URZ+0x2e840], R4 ;  /* 0x02e84004020085a7 */ /* 0x000ea4000800007f */
[----:B--2---:R-:W-:Y:S05]  /*30080*/  @!P0 BRA `(.L_x_2556) ;  /* 0xfffffffc00f08947 */ /* 0x004fea000383ffff */
[----:B------:R-:W-:Y:S05]  /*30090*/  BRA `(.L_x_2771) ;  /* 0xffffff8800147947 */ /* 0x000fea000383ffff */
.L_x_2560:
[----:B------:R-:W2:Y:S01]  /*300a0*/  LDL.LU R11, [R1+0x44] ;  /* 0x00004400010b7983 */ /* 0x000ea20000300800 */
[----:B------:R-:W-:Y:S02]  /*300b0*/  IMAD.MOV.U32 R13, RZ, RZ, R3 ;  /* 0x000000ffff0d7224 */ /* 0x000fe400078e0003 */
[----:B------:R-:W-:Y:S02]  /*300c0*/  IMAD.MOV.U32 R12, RZ, RZ, RZ ;  /* 0x000000ffff0c7224 */ /* 0x000fe400078e00ff */
[----:B------:R-:W-:Y:S02]  /*300d0*/  IMAD.MOV.U32 R15, RZ, RZ, -0x1 ;  /* 0xffffffffff0f7424 */ /* 0x000fe400078e00ff */
[----:B------:R-:W-:-:S04]  /*300e0*/  IMAD R2, R10, 0x80, R19 ;  /* 0x000000800a027824 */ /* 0x000fc800078e0213 */
[----:B------:R-:W-:Y:S02]  /*300f0*/  VIADD R5, R2, 0x10 ;  /* 0x0000001002057836 */ /* 0x000fe40000000000 */
[----:B--2---:R-:W-:Y:S02]  /*30100*/  IMAD R0, R11, R7, RZ ;  /* 0x000000070b007224 */ /* 0x004fe400078e02ff */
[----:B------:R-:W-:-:S03]  /*30110*/  IMAD.MOV.U32 R11, RZ, RZ, 0x181f ;  /* 0x0000181fff0b7424 */ /* 0x000fc600078e00ff */
[----:B------:R-:W-:-:S13]  /*30120*/  ISETP.GE.AND P1, PT, R2, R0, PT ;  /* 0x000000000200720c */ /* 0x000fda0003f26270 */
[----:B-----5:R-:W-:Y:S05]  /*30130*/  WARPSYNC.COLLECTIVE R15, `(.L_x_2772) ;  /* 0x000000000f087348 */ /* 0x020fea0003c00000 */
[----:B------:R0:W1:Y:S02]  /*30140*/  SHFL.IDX P6, R14, R13, R12, R11 ;  /* 0x0000000c0d0e7389 */ /* 0x00006400000c000b */
[----:B01---5:R-:W-:Y:S01]  /*30150*/  ENDCOLLECTIVE ;  /* 0x000000000000791b */ /* 0x023fe20003800000 */
.L_x_2772:
[----:B------:R-:W-:Y:S02]  /*30160*/  IMAD.MOV.U32 R13, RZ, RZ, R4 ;  /* 0x000000ffff0d7224 */ /* 0x000fe400078e0004 */
[----:B------:R-:W-:-:S07]  /*30170*/  IMAD.MOV.U32 R6, RZ, RZ, R14 ;  /* 0x000000ffff067224 */ /* 0x000fce00078e000e */
[----:B------:R-:W-:Y:S05]  /*30180*/  WARPSYNC.COLLECTIVE R15, `(.L_x_2773) ;  /* 0x000000000f087348 */ /* 0x000fea0003c00000 */
[----:B------:R0:W1:Y:S02]  /*30190*/  SHFL.IDX P6, R14, R13, R12, R11 ;  /* 0x0000000c0d0e7389 */ /* 0x00006400000c000b */
[----:B01----:R-:W-:Y:S01]  /*301a0*/  ENDCOLLECTIVE ;  /* 0x000000000000791b */ /* 0x003fe20003800000 */
.L_x_2773:
        /* <DEDUP_REMOVED lines=17> */
.L_x_2774:
[----:B------:R-:W-:Y:S02]  /*302c0*/  IMAD.MOV.U32 R13, RZ, RZ, R4 ;  /* 0x000000ffff0d7224 */ /* 0x000fe400078e0004 */
[----:B------:R-:W-:-:S07]  /*302d0*/  IMAD.MOV.U32 R6, RZ, RZ, R14 ;  /* 0x000000ffff067224 */ /* 0x000fce00078e000e */
[----:B------:R-:W-:Y:S05]  /*302e0*/  WARPSYNC.COLLECTIVE R15, `(.L_x_2775) ;  /* 0x000000000f087348 */ /* 0x000fea0003c00000 */
[----:B------:R0:W1:Y:S02]  /*302f0*/  SHFL.IDX P6, R14, R13, R12, R11 ;  /* 0x0000000c0d0e7389 */ /* 0x00006400000c000b */
[----:B01----:R-:W-:Y:S01]  /*30300*/  ENDCOLLECTIVE ;  /* 0x000000000000791b */ /* 0x003fe20003800000 */
.L_x_2775:
        /* <DEDUP_REMOVED lines=17> */
.L_x_2776:
[----:B------:R-:W-:Y:S02]  /*30420*/  IMAD.MOV.U32 R13, RZ, RZ, R4 ;  /* 0x000000ffff0d7224 */ /* 0x000fe400078e0004 */
[----:B------:R-:W-:-:S07]  /*30430*/  IMAD.MOV.U32 R6, RZ, RZ, R14 ;  /* 0x000000ffff067224 */ /* 0x000fce00078e000e */
[----:B------:R-:W-:Y:S05]  /*30440*/  WARPSYNC.COLLECTIVE R15, `(.L_x_2777) ;  /* 0x000000000f087348 */ /* 0x000fea0003c00000 */
[----:B------:R0:W1:Y:S02]  /*30450*/  SHFL.IDX P6, R14, R13, R12, R11 ;  /* 0x0000000c0d0e7389 */ /* 0x00006400000c000b */
[----:B01----:R-:W-:Y:S01]  /*30460*/  ENDCOLLECTIVE ;  /* 0x000000000000791b */ /* 0x003fe20003800000 */
.L_x_2777:
        /* <DEDUP_REMOVED lines=17> */
.L_x_2778:
[----:B------:R-:W-:Y:S02]  /*30580*/  IMAD.MOV.U32 R13, RZ, RZ, R4 ;  /* 0x000000ffff0d7224 */ /* 0x000fe400078e0004 */
[----:B------:R-:W-:-:S07]  /*30590*/  IMAD.MOV.U32 R6, RZ, RZ, R14 ;  /* 0x000000ffff067224 */ /* 0x000fce00078e000e */
[----:B------:R-:W-:Y:S05]  /*305a0*/  WARPSYNC.COLLECTIVE R15, `(.L_x_2779) ;  /* 0x000000000f087348 */ /* 0x000fea0003c00000 */
[----:B------:R0:W1:Y:S02]  /*305b0*/  SHFL.IDX P6, R14, R13, R12, R11 ;  /* 0x0000000c0d0e7389 */ /* 0x00006400000c000b */
[----:B01----:R-:W-:Y:S01]  /*305c0*/  ENDCOLLECTIVE ;  /* 0x000000000000791b */ /* 0x003fe20003800000 */
.L_x_2779:
        /* <DEDUP_REMOVED lines=17> */
.L_x_2780:
[----:B------:R-:W-:Y:S02]  /*306e0*/  IMAD.MOV.U32 R13, RZ, RZ, R4 ;  /* 0x000000ffff0d7224 */ /* 0x000fe400078e0004 */
[----:B------:R-:W-:-:S07]  /*306f0*/  IMAD.MOV.U32 R6, RZ, RZ, R14 ;  /* 0x000000ffff067224 */ /* 0x000fce00078e000e */
[----:B------:R-:W-:Y:S05]  /*30700*/  WARPSYNC.COLLECTIVE R15, `(.L_x_2781) ;  /* 0x000000000f087348 */ /* 0x000fea0003c00000 */
[----:B------:R0:W1:Y:S02]  /*30710*/  SHFL.IDX P6, R14, R13, R12, R11 ;  /* 0x0000000c0d0e7389 */ /* 0x00006400000c000b */
[----:B01----:R-:W-:Y:S01]  /*30720*/  ENDCOLLECTIVE ;  /* 0x000000000000791b */ /* 0x003fe20003800000 */
.L_x_2781:
        /* <DEDUP_REMOVED lines=17> */
.L_x_2782:
[----:B------:R-:W-:Y:S02]  /*30840*/  IMAD.MOV.U32 R13, RZ, RZ, R4 ;  /* 0x000000ffff0d7224 */ /* 0x000fe400078e0004 */
[----:B------:R-:W-:-:S07]  /*30850*/  IMAD.MOV.U32 R6, RZ, RZ, R14 ;  /* 0x000000ffff067224 */ /* 0x000fce00078e000e */
[----:B------:R-:W-:Y:S05]  /*30860*/  WARPSYNC.COLLECTIVE R15, `(.L_x_2783) ;  /* 0x000000000f087348 */ /* 0x000fea0003c00000 */
[----:B------:R0:W1:Y:S02]  /*30870*/  SHFL.IDX P6, R14, R13, R12, R11 ;  /* 0x0000000c0d0e7389 */ /* 0x00006400000c000b */
[----:B01----:R-:W-:Y:S01]  /*30880*/  ENDCOLLECTIVE ;  /* 0x000000000000791b */ /* 0x003fe20003800000 */
.L_x_2783:
        /* <DEDUP_REMOVED lines=15> */
.L_x_2784:
[----:B------:R-:W-:-:S05]  /*30980*/  VIADD R7, R2, 0x60 ;  /* 0x0000006002077836 */ /* 0x000fca0000000000 */
[----:B------:R-:W-:Y:S01]  /*30990*/  ISETP.GE.AND P1, PT, R7, R0, PT ;  /* 0x000000000700720c */ /* 0x000fe20003f26270 */
[----:B------:R-:W-:Y:S02]  /*309a0*/  IMAD.MOV.U32 R13, RZ, RZ, R4 ;  /* 0x000000ffff0d7224 */ /* 0x000fe400078e0004 */
[----:B------:R-:W-:-:S10]  /*309b0*/  IMAD.MOV.U32 R6, RZ, RZ, R14 ;  /* 0x000000ffff067224 */ /* 0x000fd400078e000e */
[----:B------:R-:W-:Y:S05]  /*309c0*/  WARPSYNC.COLLECTIVE R15, `(.L_x_2785) ;  /* 0x000000000f087348 */ /* 0x000fea0003c00000 */
[----:B------:R0:W1:Y:S02]  /*309d0*/  SHFL.IDX P6, R14, R13, R12, R11 ;  /* 0x0000000c0d0e7389 */ /* 0x00006400000c000b */
[----:B01----:R-:W-:Y:S01]  /*309e0*/  ENDCOLLECTIVE ;  /* 0x000000000000791b */ /* 0x003fe20003800000 */
.L_x_2785:
        /* <DEDUP_REMOVED lines=15> */
.L_x_2786:
[----:B------:R-:W-:Y:S02]  /*30ae0*/  IMAD.MOV.U32 R13, RZ, RZ, R4 ;  /* 0x000000ffff0d7224 */ /* 0x000fe400078e0004 */
[----:B------:R-:W-:-:S07]  /*30af0*/  IMAD.MOV.U32 R5, RZ, RZ, R14 ;  /* 0x000000ffff057224 */ /* 0x000fce00078e000e */
[----:B------:R-:W-:Y:S05]  /*30b00*/  WARPSYNC.COLLECTIVE R15, `(.L_x_2787) ;  /* 0x000000000f087348 */ /* 0x000fea0003c00000 */
[----:B------:R0:W1:Y:S02]  /*30b10*/  SHFL.IDX P6, R14, R13, R12, R11 ;  /* 0x0000000c0d0e7389 */ /* 0x00006400000c000b */
[----:B01----:R-:W-:Y:S01]  /*30b20*/  ENDCOLLECTIVE ;  /* 0x000000000000791b */ /* 0x003fe20003800000 */
.L_x_2787:
[----:B------:R-:W-:Y:S01]  /*30b30*/  IMAD.MOV.U32 R3, RZ, RZ, R14 ;  /* 0x000000ffff037224 */ /* 0x000fe200078e000e */
[----:B------:R-:W-:Y:S06]  /*30b40*/  BRA `(.L_x_2788) ;  /* 0xffffff8800587947 */ /* 0x000fec000383ffff */
.L_x_2563:
[----:B0-----:R0:W1:Y:S02]  /*30b50*/  SYNCS.PHASECHK.TRANS64.TRYWAIT P0, [R18+URZ+0x2e820], R0 ;  /* 0x02e82000120075a7 */ /* 0x001064000800017f */
[----:B-1----:R-:W-:Y:S05]  /*30b60*/  @!P0 NANOSLEEP.SYNCS 0x989680 ;  /* 0x009896800000895d */ /* 0x002fea0003900000 */
[----:B------:R-:W1:Y:S02]  /*30b70*/  @!P0 SYNCS.PHASECHK.TRANS64 P0, [R18+URZ+0x2e820], R0 ;  /* 0x02e82000120085a7 */ /* 0x000e64000800007f */
[----:B-1----:R-:W-:Y:S05]  /*30b80*/  @!P0 BRA `(.L_x_2563) ;  /* 0xfffffffc00f08947 */ /* 0x002fea000383ffff */
[----:B------:R-:W-:Y:S05]  /*30b90*/  BRA `(.L_x_2789) ;  /* 0xffffff8800b87947 */ /* 0x000fea000383ffff */
.L_x_2569:
[----:B--2---:R2:W3:Y:S02]  /*30ba0*/  SYNCS.PHASECHK.TRANS64.TRYWAIT P0, [R6+URZ+0x2e880], R5 ;  /* 0x02e88005060075a7 */ /* 0x0044e4000800017f */
[----:B---3--:R-:W-:Y:S05]  /*30bb0*/  @!P0 NANOSLEEP.SYNCS 0x989680 ;  /* 0x009896800000895d */ /* 0x008fea0003900000 */
[----:B------:R-:W3:Y:S02]  /*30bc0*/  @!P0 SYNCS.PHASECHK.TRANS64 P0, [R6+URZ+0x2e880], R5 ;  /* 0x02e88005060085a7 */ /* 0x000ee4000800007f */
[----:B---3--:R-:W-:Y:S05]  /*30bd0*/  @!P0 BRA `(.L_x_2569) ;  /* 0xfffffffc00f08947 */ /* 0x008fea000383ffff */
[----:B------:R-:W-:Y:S05]  /*30be0*/  BRA `(.L_x_2790) ;  /* 0xffffff8c00787947 */ /* 0x000fea000383ffff */
.L_x_2574:
[----:B-1----:R1:W3:Y:S02]  /*30bf0*/  SYNCS.PHASECHK.TRANS64.TRYWAIT P0, [R6+URZ+0x2e840], R5 ;  /* 0x02e84005060075a7 */ /* 0x0022e4000800017f */
[----:B---3--:R-:W-:Y:S05]  /*30c00*/  @!P0 NANOSLEEP.SYNCS 0x989680 ;  /* 0x009896800000895d */ /* 0x008fea0003900000 */
[----:B------:R-:W3:Y:S02]  /*30c10*/  @!P0 SYNCS.PHASECHK.TRANS64 P0, [R6+URZ+0x2e840], R5 ;  /* 0x02e84005060085a7 */ /* 0x000ee4000800007f */
[----:B---3--:R-:W-:Y:S05]  /*30c20*/  @!P0 BRA `(.L_x_2574) ;  /* 0xfffffffc00f08947 */ /* 0x008fea000383ffff */
[----:B------:R-:W-:Y:S05]  /*30c30*/  BRA `(.L_x_2791) ;  /* 0xffffff8c00f87947 */ /* 0x000fea000383ffff */
.L_x_2580:
[----:B--2---:R2:W3:Y:S02]  /*30c40*/  SYNCS.PHASECHK.TRANS64.TRYWAIT P0, [R19+URZ+0x2e870], R4 ;  /* 0x02e87004130075a7 */ /* 0x0044e4000800017f */
[----:B---3--:R-:W-:Y:S05]  /*30c50*/  @!P0 NANOSLEEP.SYNCS 0x989680 ;  /* 0x009896800000895d */ /* 0x008fea0003900000 */
[----:B------:R-:W3:Y:S02]  /*30c60*/  @!P0 SYNCS.PHASECHK.TRANS64 P0, [R19+URZ+0x2e870], R4 ;  /* 0x02e87004130085a7 */ /* 0x000ee4000800007f */
[----:B---3--:R-:W-:Y:S05]  /*30c70*/  @!P0 BRA `(.L_x_2580) ;  /* 0xfffffffc00f08947 */ /* 0x008fea000383ffff */
[----:B------:R-:W-:Y:S05]  /*30c80*/  BRA `(.L_x_2792) ;  /* 0xffffff9000947947 */ /* 0x000fea000383ffff */
.L_x_2582:
[----:B---3--:R3:W4:Y:S02]  /*30c90*/  SYNCS.PHASECHK.TRANS64.TRYWAIT P0, [R19+URZ+0x2e860], R2 ;  /* 0x02e86002130075a7 */ /* 0x008724000800017f */
[----:B----4-:R-:W-:Y:S05]  /*30ca0*/  @!P0 NANOSLEEP.SYNCS 0x989680 ;  /* 0x009896800000895d */ /* 0x010fea0003900000 */
[----:B------:R-:W4:Y:S02]  /*30cb0*/  @!P0 SYNCS.PHASECHK.TRANS64 P0, [R19+URZ+0x2e860], R2 ;  /* 0x02e86002130085a7 */ /* 0x000f24000800007f */
[----:B----4-:R-:W-:Y:S05]  /*30cc0*/  @!P0 BRA `(.L_x_2582) ;  /* 0xfffffffc00f08947 */ /* 0x010fea000383ffff */
[----:B------:R-:W-:Y:S05]  /*30cd0*/  BRA `(.L_x_2793) ;  /* 0xffffff90009c7947 */ /* 0x000fea000383ffff */
.L_x_2589:
[----:B0-----:R0:W1:Y:S02]  /*30ce0*/  SYNCS.PHASECHK.TRANS64.TRYWAIT P1, [R16+URZ+0x2e870], R3 ;  /* 0x02e87003100075a7 */ /* 0x001064000802017f */
[----:B-1----:R-:W-:Y:S05]  /*30cf0*/  @!P1 NANOSLEEP.SYNCS 0x989680 ;  /* 0x009896800000995d */ /* 0x002fea0003900000 */
[----:B------:R-:W1:Y:S02]  /*30d00*/  @!P1 SYNCS.PHASECHK.TRANS64 P1, [R16+URZ+0x2e870], R3 ;  /* 0x02e87003100095a7 */ /* 0x000e64000802007f */
[----:B-1----:R-:W-:Y:S05]  /*30d10*/  @!P1 BRA `(.L_x_2589) ;  /* 0xfffffffc00f09947 */ /* 0x002fea000383ffff */
[----:B------:R-:W-:Y:S05]  /*30d20*/  BRA `(.L_x_2794) ;  /* 0xffffff9800dc7947 */ /* 0x000fea000383ffff */
.L_x_2591:
[----:B0-----:R0:W1:Y:S02]  /*30d30*/  SYNCS.PHASECHK.TRANS64.TRYWAIT P1, [R16+URZ+0x2e860], R3 ;  /* 0x02e86003100075a7 */ /* 0x001064000802017f */
[----:B-1----:R-:W-:Y:S05]  /*30d40*/  @!P1 NANOSLEEP.SYNCS 0x989680 ;  /* 0x009896800000995d */ /* 0x002fea0003900000 */
[----:B------:R-:W1:Y:S02]  /*30d50*/  @!P1 SYNCS.PHASECHK.TRANS64 P1, [R16+URZ+0x2e860], R3 ;  /* 0x02e86003100095a7 */ /* 0x000e64000802007f */
[----:B-1----:R-:W-:Y:S05]  /*30d60*/  @!P1 BRA `(.L_x_2591) ;  /* 0xfffffffc00f09947 */ /* 0x002fea000383ffff */
[----:B------:R-:W-:Y:S05]  /*30d70*/  BRA `(.L_x_2795) ;  /* 0xffffff9800e47947 */ /* 0x000fea000383ffff */
.L_x_2595:
[----:B------:R-:W2:Y:S01]  /*30d80*/  LDL R3, [R1] ;  /* 0x0000000001037983 */ /* 0x000ea20000100800 */
[----:B------:R-:W-:Y:S01]  /*30d90*/  BSSY B0, `(.L_x_2796) ;  /* 0x0000008000007945 */ /* 0x000fe20003800000 */
[----:B------:R-:W-:Y:S02]  /*30da0*/  IMAD.MOV.U32 R12, RZ, RZ, RZ ;  /* 0x000000ffff0c7224 */ /* 0x000fe400078e00ff */
[----:B------:R-:W-:Y:S02]  /*30db0*/  IMAD.MOV.U32 R11, RZ, RZ, 0x1f ;  /* 0x0000001fff0b7424 */ /* 0x000fe400078e00ff */
[----:B------:R-:W-:Y:S02]  /*30dc0*/  IMAD.MOV.U32 R15, RZ, RZ, -0x1 ;  /* 0xffffffffff0f7424 */ /* 0x000fe400078e00ff */
[----:B--2---:R-:W-:-:S07]  /*30dd0*/  IMAD.MOV.U32 R13, RZ, RZ, R3 ;  /* 0x000000ffff0d7224 */ /* 0x004fce00078e0003 */
[----:B------:R-:W-:Y:S05]  /*30de0*/  WARPSYNC.COLLECTIVE R15, `(.L_x_2797) ;  /* 0x000000000f087348 */ /* 0x000fea0003c00000 */
[----:B------:R0:W1:Y:S02]  /*30df0*/  SHFL.IDX P6, R14, R13, R12, R11 ;  /* 0x0000000c0d0e7389 */ /* 0x00006400000c000b */
[----:B01----:R-:W-:Y:S01]  /*30e00*/  ENDCOLLECTIVE ;  /* 0x000000000000791b */ /* 0x003fe20003800000 */
.L_x_2797:
[----:B------:R-:W-:Y:S05]  /*30e10*/  BSYNC B0 ;  /* 0x0000000000007941 */ /* 0x000fea0003800000 */
.L_x_2796:
        /* <DEDUP_REMOVED lines=9> */
.L_x_2798:
        /* <DEDUP_REMOVED lines=27> */
.L_x_2799:
        /* <DEDUP_REMOVED lines=8> */
.L_x_2800:
        /* <DEDUP_REMOVED lines=8> */
.L_x_2801:
        /* <DEDUP_REMOVED lines=8> */
.L_x_2802:
        /* <DEDUP_REMOVED lines=8> */
.L_x_2803:
        /* <DEDUP_REMOVED lines=9> */
.L_x_2804:
[----:B------:R-:W-:Y:S01]  /*312f0*/  IMAD.MOV.U32 R3, RZ, RZ, R14 ;  /* 0x000000ffff037224 */ /* 0x000fe200078e000e */
[----:B------:R-:W-:Y:S06]  /*31300*/  BRA `(.L_x_2805) ;  /* 0xffffffa000447947 */ /* 0x000fec000383ffff */
.L_x_2598:
        /* <DEDUP_REMOVED lines=8> */
.L_x_2807:
[----:B------:R-:W-:Y:S05]  /*31390*/  BSYNC B0 ;  /* 0x0000000000007941 */ /* 0x000fea0003800000 */
.L_x_2806:
        /* <DEDUP_REMOVED lines=10> */
.L_x_2808:
        /* <DEDUP_REMOVED lines=8> */
.L_x_2809:
        /* <DEDUP_REMOVED lines=8> */
.L_x_2810:
        /* <DEDUP_REMOVED lines=8> */
.L_x_2811:
        /* <DEDUP_REMOVED lines=9> */
.L_x_2812:
[----:B------:R-:W-:Y:S01]  /*31650*/  IMAD.MOV.U32 R3, RZ, RZ, R14 ;  /* 0x000000ffff037224 */ /* 0x000fe200078e000e */
[----:B------:R-:W-:Y:S06]  /*31660*/  BRA `(.L_x_2813) ;  /* 0xffffffa0001c7947 */ /* 0x000fec000383ffff */
.L_x_2600:
[----:B------:R-:W-:Y:S01]  /*31670*/  BSSY B0, `(.L_x_2814) ;  /* 0x0000006000007945 */ /* 0x000fe20003800000 */
[----:B------:R-:W-:Y:S01]  /*31680*/  PLOP3.LUT P6, PT, P6, PT, PT, 0x8, 0x0 ;  /* 0x000000000000781c */ /* 0x000fe200037ce170 */
[----:B------:R-:W-:-:S12]  /*31690*/  IMAD.MOV.U32 R15, RZ, RZ, -0x1 ;  /* 0xffffffffff0f7424 */ /* 0x000fd800078e00ff */
[----:B0-----:R-:W-:Y:S05]  /*316a0*/  WARPSYNC.COLLECTIVE R15, `(.L_x_2815) ;  /* 0x000000000f087348 */ /* 0x001fea0003c00000 */
[----:B------:R-:W-:Y:S01]  /*316b0*/  VOTE.ANY R14, PT, P6 ;  /* 0x00000000000e7806 */ /* 0x000fe200030e0100 */
[----:B0-----:R-:W-:Y:S06]  /*316c0*/  ENDCOLLECTIVE ;  /* 0x000000000000791b */ /* 0x001fec0003800000 */
.L_x_2815:
[----:B------:R-:W-:Y:S05]  /*316d0*/  BSYNC B0 ;  /* 0x0000000000007941 */ /* 0x000fea0003800000 */
.L_x_2814:
        /* <DEDUP_REMOVED lines=10> */
.L_x_2816:
[----:B------:R-:W-:Y:S02]  /*31780*/  IMAD.MOV.U32 R13, RZ, RZ, R6 ;  /* 0x000000ffff0d7224 */ /* 0x000fe400078e0006 */
[----:B------:R-:W-:-:S07]  /*31790*/  IMAD.MOV.U32 R5, RZ, RZ, R14 ;  /* 0x000000ffff057224 */ /* 0x000fce00078e000e */
[----:B------:R-:W-:Y:S05]  /*317a0*/  WARPSYNC.COLLECTIVE R15, `(.L_x_2817) ;  /* 0x000000000f087348 */ /* 0x000fea0003c00000 */
[----:B------:R0:W1:Y:S02]  /*317b0*/  SHFL.IDX P6, R14, R13, R12, R11 ;  /* 0x0000000c0d0e7389 */ /* 0x00006400000c000b */
[----:B01----:R-:W-:Y:S01]  /*317c0*/  ENDCOLLECTIVE ;  /* 0x000000000000791b */ /* 0x003fe20003800000 */
.L_x_2817:
[----:B------:R-:W-:Y:S02]  /*317d0*/  IMAD.MOV.U32 R6, RZ, RZ, R14 ;  /* 0x000000ffff067224 */ /* 0x000fe400078e000e */
[----:B------:R-:W-:-:S05]  /*317e0*/  IMAD.IADD R10, R3, 0x1, R10 ;  /* 0x00000001030a7824 */ /* 0x000fca00078e020a */
[----:B------:R0:W-:Y:S01]  /*317f0*/  STL [R1+0xc], R10 ;  /* 0x00000c0a01007387 */ /* 0x0001e20000100800 */
[----:B------:R-:W-:Y:S05]  /*31800*/  BRA `(.L_x_2818) ;  /* 0xffffff9c00fc7947 */ /* 0x000fea000383ffff */
.L_x_2602:
[----:B------:R-:W-:Y:S01]  /*31810*/  BSSY B0, `(.L_x_2819) ;  /* 0x0000008000007945 */ /* 0x000fe20003800000 */
[----:B------:R-:W-:Y:S02]  /*31820*/  IMAD.MOV.U32 R13, RZ, RZ, R7 ;  /* 0x000000ffff0d7224 */ /* 0x000fe400078e0007 */
[----:B------:R-:W-:Y:S02]  /*31830*/  IMAD.MOV.U32 R12, RZ, RZ, R3 ;  /* 0x000000ffff0c7224 */ /* 0x000fe400078e0003 */
[----:B------:R-:W-:Y:S02]  /*31840*/  IMAD.MOV.U32 R11, RZ, RZ, 0x1f ;  /* 0x0000001fff0b7424 */ /* 0x000fe400078e00ff */
[----:B------:R-:W-:-:S07]  /*31850*/  IMAD.MOV.U32 R15, RZ, RZ, -0x1 ;  /* 0xffffffffff0f7424 */ /* 0x000fce00078e00ff */
[----:B0-----:R-:W-:Y:S05]  /*31860*/  WARPSYNC.COLLECTIVE R15, `(.L_x_2820) ;  /* 0x000000000f087348 */ /* 0x001fea0003c00000 */
[----:B------:R1:W2:Y:S02]  /*31870*/  SHFL.IDX P6, R14, R13, R12, R11 ;  /* 0x0000000c0d0e7389 */ /* 0x0002a400000c000b */
[----:B012---:R-:W-:Y:S01]  /*31880*/  ENDCOLLECTIVE ;  /* 0x000000000000791b */ /* 0x007fe20003800000 */
.L_x_2820:
[----:B------:R-:W-:Y:S05]  /*31890*/  BSYNC B0 ;  /* 0x0000000000007941 */ /* 0x000fea0003800000 */
.L_x_2819:
[----:B------:R-:W-:Y:S01]  /*318a0*/  IMAD.MOV.U32 R3, RZ, RZ, R14 ;  /* 0x000000ffff037224 */ /* 0x000fe200078e000e */
[----:B------:R-:W-:Y:S06]  /*318b0*/  BRA `(.L_x_2821) ;  /* 0xffffff9c00e87947 */ /* 0x000fec000383ffff */
.L_x_2608:
[----:B0-----:R0:W1:Y:S02]  /*318c0*/  SYNCS.PHASECHK.TRANS64.TRYWAIT P0, [R0+URZ+0x2e820], R3 ;  /* 0x02e82003000075a7 */ /* 0x001064000800017f */
[----:B-1----:R-:W-:Y:S05]  /*318d0*/  @!P0 NANOSLEEP.SYNCS 0x989680 ;  /* 0x009896800000895d */ /* 0x002fea0003900000 */
[----:B------:R-:W1:Y:S02]  /*318e0*/  @!P0 SYNCS.PHASECHK.TRANS64 P0, [R0+URZ+0x2e820], R3 ;  /* 0x02e82003000085a7 */ /* 0x000e64000800007f */
[----:B-1----:R-:W-:Y:S05]  /*318f0*/  @!P0 BRA `(.L_x_2608) ;  /* 0xfffffffc00f08947 */ /* 0x002fea000383ffff */
[----:B------:R-:W-:Y:S05]  /*31900*/  BRA `(.L_x_2822) ;  /* 0xffffffa800907947 */ /* 0x000fea000383ffff */
.L_x_2609:
        /* <DEDUP_REMOVED lines=11> */
.L_x_2824:
[----:B------:R-:W-:Y:S05]  /*319c0*/  BSYNC B0 ;  /* 0x0000000000007941 */ /* 0x000fea0003800000 */
.L_x_2823:
[----:B------:R-:W-:Y:S05]  /*319d0*/  BRA `(.L_x_2825) ;  /* 0xffffffa800787947 */ /* 0x000fea000383ffff */
.L_x_2610:
[----:B------:R-:W-:Y:S01]  /*319e0*/  BSSY B0, `(.L_x_2826) ;  /* 0x0000006000007945 */ /* 0x000fe20003800000 */
[----:B------:R-:W-:-:S07]  /*319f0*/  IMAD.MOV.U32 R15, RZ, RZ, -0x1 ;  /* 0xffffffffff0f7424 */ /* 0x000fce00078e00ff */
[----:B01----:R-:W-:Y:S05]  /*31a00*/  WARPSYNC.COLLECTIVE R15, `(.L_x_2827) ;  /* 0x000000000f0c7348 */ /* 0x003fea0003c00000 */
[----:B------:R-:W-:Y:S02]  /*31a10*/  ELECT P6, UR62, PT ;  /* 0x00000000003e782f */ /* 0x000fe400038c0000 */
[----:B------:R-:W-:Y:S01]  /*31a20*/  MOV R14, UR62 ;  /* 0x0000003e000e7c02 */ /* 0x000fe20008000f00 */
[----:B01----:R-:W-:Y:S10]  /*31a30*/  ENDCOLLECTIVE ;  /* 0x000000000000791b */ /* 0x003ff40003800000 */
.L_x_2827:
[----:B------:R-:W-:Y:S05]  /*31a40*/  BSYNC B0 ;  /* 0x0000000000007941 */ /* 0x000fea0003800000 */
.L_x_2826:
[----:B------:R-:W-:Y:S05]  /*31a50*/  BRA `(.L_x_2828) ;  /* 0xffffffa8006c7947 */ /* 0x000fea000383ffff */
.L_x_2612:
[----:B0-----:R0:W1:Y:S02]  /*31a60*/  SYNCS.PHASECHK.TRANS64.TRYWAIT P1, [R6+URZ], R5 ;  /* 0x00000005060075a7 */ /* 0x001064000802017f */
[----:B-1----:R-:W-:Y:S05]  /*31a70*/  @!P1 NANOSLEEP.SYNCS 0x989680 ;  /* 0x009896800000995d */ /* 0x002fea0003900000 */
[----:B------:R-:W1:Y:S02]  /*31a80*/  @!P1 SYNCS.PHASECHK.TRANS64 P1, [R6+URZ], R5 ;  /* 0x00000005060095a7 */ /* 0x000e64000802007f */
[----:B-1----:R-:W-:Y:S05]  /*31a90*/  @!P1 BRA `(.L_x_2612) ;  /* 0xfffffffc00f09947 */ /* 0x002fea000383ffff */
[----:B------:R-:W-:Y:S05]  /*31aa0*/  BRA `(.L_x_2829) ;  /* 0xffffffa800a87947 */ /* 0x000fea000383ffff */
.L_x_2613:
[----:B-1----:R1:W2:Y:S02]  /*31ab0*/  SYNCS.PHASECHK.TRANS64.TRYWAIT P1, [R7+URZ], R2 ;  /* 0x00000002070075a7 */ /* 0x0022a4000802017f */
[----:B--2---:R-:W-:Y:S05]  /*31ac0*/  @!P1 NANOSLEEP.SYNCS 0x989680 ;  /* 0x009896800000995d */ /* 0x004fea0003900000 */
[----:B------:R-:W2:Y:S02]  /*31ad0*/  @!P1 SYNCS.PHASECHK.TRANS64 P1, [R7+URZ], R2 ;  /* 0x00000002070095a7 */ /* 0x000ea4000802007f */
[----:B--2---:R-:W-:Y:S05]  /*31ae0*/  @!P1 BRA `(.L_x_2613) ;  /* 0xfffffffc00f09947 */ /* 0x004fea000383ffff */
[----:B------:R-:W-:Y:S05]  /*31af0*/  BRA `(.L_x_2830) ;  /* 0xffffffa8009c7947 */ /* 0x000fea000383ffff */
.L_x_2615:
[----:B--2---:R2:W3:Y:S02]  /*31b00*/  SYNCS.PHASECHK.TRANS64.TRYWAIT P1, [R4+URZ+0x2e860], R5 ;  /* 0x02e86005040075a7 */ /* 0x0044e4000802017f */
[----:B---3--:R-:W-:Y:S05]  /*31b10*/  @!P1 NANOSLEEP.SYNCS 0x989680 ;  /* 0x009896800000995d */ /* 0x008fea0003900000 */
[----:B------:R-:W3:Y:S02]  /*31b20*/  @!P1 SYNCS.PHASECHK.TRANS64 P1, [R4+URZ+0x2e860], R5 ;  /* 0x02e86005040095a7 */ /* 0x000ee4000802007f */
[----:B---3--:R-:W-:Y:S05]  /*31b30*/  @!P1 BRA `(.L_x_2615) ;  /* 0xfffffffc00f09947 */ /* 0x008fea000383ffff */
[----:B------:R-:W-:Y:S05]  /*31b40*/  BRA `(.L_x_2831) ;  /* 0xffffffa800a07947 */ /* 0x000fea000383ffff */
.L_x_2617:
[----:B---3--:R3:W4:Y:S02]  /*31b50*/  SYNCS.PHASECHK.TRANS64.TRYWAIT P1, [R3+URZ+0x2e860], R2 ;  /* 0x02e86002030075a7 */ /* 0x008724000802017f */
[----:B----4-:R-:W-:Y:S05]  /*31b60*/  @!P1 NANOSLEEP.SYNCS 0x989680 ;  /* 0x009896800000995d */ /* 0x010fea0003900000 */
[----:B------:R-:W4:Y:S02]  /*31b70*/  @!P1 SYNCS.PHASECHK.TRANS64 P1, [R3+URZ+0x2e860], R2 ;  /* 0x02e86002030095a7 */ /* 0x000f24000802007f */
[----:B----4-:R-:W-:Y:S05]  /*31b80*/  @!P1 BRA `(.L_x_2617) ;  /* 0xfffffffc00f09947 */ /* 0x010fea000383ffff */
[----:B------:R-:W-:Y:S05]  /*31b90*/  BRA `(.L_x_2832) ;  /* 0xffffffa800a07947 */ /* 0x000fea000383ffff */
.L_x_2619:
[----:B----4-:R4:W0:Y:S02]  /*31ba0*/  SYNCS.PHASECHK.TRANS64.TRYWAIT P0, [R4+URZ+0x2e880], R5 ;  /* 0x02e88005040075a7 */ /* 0x010824000800017f */
[----:B0-----:R-:W-:Y:S05]  /*31bb0*/  @!P0 NANOSLEEP.SYNCS 0x989680 ;  /* 0x009896800000895d */ /* 0x001fea0003900000 */
[----:B------:R-:W0:Y:S02]  /*31bc0*/  @!P0 SYNCS.PHASECHK.TRANS64 P0, [R4+URZ+0x2e880], R5 ;  /* 0x02e88005040085a7 */ /* 0x000e24000800007f */
[----:B0-----:R-:W-:Y:S05]  /*31bd0*/  @!P0 BRA `(.L_x_2619) ;  /* 0xfffffffc00f08947 */ /* 0x001fea000383ffff */
[----:B------:R-:W-:Y:S05]  /*31be0*/  BRA `(.L_x_2620) ;  /* 0xffffffa8009c7947 */ /* 0x000fea000383ffff */
.L_x_2833:
        /* <DEDUP_REMOVED lines=9> */
.L_x_2842:


//--------------------- .nv.global.init           --------------------------
	.section	.nv.global.init,"aw",@progbits
	.align	4
.nv.global.init:
	.type		_ZZN5flash28permute_output_fp8_VcolmajorIN4cute6TensorINS1_11ArrayEngineIfLm64EEENS1_6LayoutINS1_5tupleIJNS6_IJNS1_1CILi2EEES8_NS7_ILi16EEEEEENS7_ILi1EEESB_EEENS6_IJNS6_IJSB_S8_NS7_ILi4EEEEEENS7_ILi0EEESF_EEEEEEEEEvRT_E9upper_map,@object
	.size		_ZZN5flash28permute_output_fp8_VcolmajorIN4cute6TensorINS1_11ArrayEngineIfLm64EEENS1_6LayoutINS1_5tupleIJNS6_IJNS1_1CILi2EEES8_NS7_ILi16EEEEEENS7_ILi1EEESB_EEENS6_IJNS6_IJSB_S8_NS7_ILi4EEEEEENS7_ILi0EEESF_EEEEEEEEEvRT_E9upper_map,($str$23 - _ZZN5flash28permute_output_fp8_VcolmajorIN4cute6TensorINS1_11ArrayEngineIfLm64EEENS1_6LayoutINS1_5tupleIJNS6_IJNS1_1CILi2EEES8_NS7_ILi16EEEEEENS7_ILi1EEESB_EEENS6_IJNS6_IJSB_S8_NS7_ILi4EEEEEENS7_ILi0EEESF_EEEEEEEEEvRT_E9upper_map)
_ZZN5flash28permute_output_fp8_VcolmajorIN4cute6TensorINS1_11ArrayEngineIfLm64EEENS1_6LayoutINS1_5tupleIJNS6_IJNS1_1CILi2EEES8_NS7_ILi16EEEEEENS7_ILi1EEESB_EEENS6_IJNS6_IJSB_S8_NS7_ILi4EEEEEENS7_ILi0EEESF_EEEEEEEEEvRT_E9upper_map:
        /*0000*/ 	.byte	0x00, 0x00, 0x00, 0x00, 0x02, 0x00, 0x00, 0x00, 0x03, 0x00, 0x00, 0x00, 0x01, 0x00, 0x00, 0x00
	.type		$str$23,@object
	.size		$str$23,($str$24 - $str$23)
$str$23:
        /*0010*/ 	.byte	0x28, 0x61, 0x64, 0x64, 0x72, 0x65, 0x73, 0x73, 0x20, 0x26, 0x20, 0x6d, 0x61, 0x73, 0x6b, 0x29
        /*0020*/ 	.byte	0x20, 0x3d, 0x3d, 0x20, 0x30, 0x00
	.type		$str$24,@object
	.size		$str$24,(__unnamed_5 - $str$24)
$str$24:
        /*0026*/ 	.byte	0x2f, 0x74, 0x6d, 0x70, 0x2f, 0x6f, 0x73, 0x73, 0x5f, 0x6b, 0x65, 0x72, 0x6e, 0x65, 0x6c, 0x73
        /*0036*/ 	.byte	0x5f, 0x73, 0x72, 0x63, 0x2f, 0x66, 0x6c, 0x61, 0x73, 0x68, 0x5f, 0x61, 0x74, 0x74, 0x65, 0x6e
        /*0046*/ 	.byte	0x74, 0x69, 0x6f, 0x6e, 0x2f, 0x63, 0x73, 0x72, 0x63, 0x2f, 0x63, 0x75, 0x74, 0x6c, 0x61, 0x73
        /*0056*/ 	.byte	0x73, 0x2f, 0x69, 0x6e, 0x63, 0x6c, 0x75, 0x64, 0x65, 0x2f, 0x63, 0x75, 0x74, 0x65, 0x2f, 0x70
        /*0066*/ 	.byte	0x6f, 0x69, 0x6e, 0x74, 0x65, 0x72, 0x5f, 0x66, 0x6c, 0x61, 0x67, 0x67, 0x65, 0x64, 0x2e, 0x68
        /*0076*/ 	.byte	0x70, 0x70, 0x00
	.type		__unnamed_5,@object
	.size		__unnamed_5,(__unnamed_6 - __unnamed_5)
__unnamed_5:
        /* <DEDUP_REMOVED lines=24> */
        /*01f9*/ 	.byte	0x3e, 0x3e, 0x20, 0x26, 0x5d, 0x00
	.type		__unnamed_6,@object
	.size		__unnamed_6,(__unnamed_3 - __unnamed_6)
__unnamed_6:
        /* <DEDUP_REMOVED lines=25> */
	.type		__unnamed_3,@object
	.size		__unnamed_3,(__unnamed_4 - __unnamed_3)
__unnamed_3:
        /* <DEDUP_REMOVED lines=29> */
        /*0555*/ 	.byte	0x5d, 0x00
	.type		__unnamed_4,@object
	.size		__unnamed_4,(__unnamed_2 - __unnamed_4)
__unnamed_4:
        /* <DEDUP_REMOVED lines=30> */
	.type		__unnamed_2,@object
	.size		__unnamed_2,(__unnamed_1 - __unnamed_2)
__unnamed_2:
        /* <DEDUP_REMOVED lines=30> */
	.type		__unnamed_1,@object
	.size		__unnamed_1,(.L_0 - __unnamed_1)
__unnamed_1:
        /* <DEDUP_REMOVED lines=30> */
.L_0:


//--------------------- .nv.shared._ZN7cutlass13device_kernelIN5flash11enable_sm90INS1_16FlashAttnFwdSm90INS1_25CollectiveMainloopFwdSm90ILi2EN4cute5tupleIJNS5_1CILi1EEES8_S8_EEENS6_IJNS7_ILi128EEENS7_ILi224EEESA_EEELi128ENS_12float_e4m3_tEfNS_4arch4Sm90ELb0ELb0ELb0ELb0ELb0ELb0ELb0ELb1ELb1ELb1ELb1ELb0EEENS1_21CollectiveEpilogueFwdINS6_IJSA_SA_SB_EEES9_NS_10bfloat16_tESF_Li256ELb0ELb1ELb1ELb1EEENS1_19SingleTileSchedulerILb0ELb1ELb1ELi128EEEEEEEEEvNT_6ParamsE --------------------------
	.section	.nv.shared._ZN7cutlass13device_kernelIN5flash11enable_sm90INS1_16FlashAttnFwdSm90INS1_25CollectiveMainloopFwdSm90ILi2EN4cute5tupleIJNS5_1CILi1EEES8_S8_EEENS6_IJNS7_ILi128EEENS7_ILi224EEESA_EEELi128ENS_12float_e4m3_tEfNS_4arch4Sm90ELb0ELb0ELb0ELb0ELb0ELb0ELb0ELb1ELb1ELb1ELb1ELb0EEENS1_21CollectiveEpilogueFwdINS6_IJSA_SA_SB_EEES9_NS_10bfloat16_tESF_Li256ELb0ELb1ELb1ELb1EEENS1_19SingleTileSchedulerILb0ELb1ELb1ELi128EEEEEEEEEvNT_6ParamsE,"aw",@nobits
	.sectionflags	@""
	.align	16
	.zero		1024


//--------------------- .nv.shared.reserved.0     --------------------------
	.section	.nv.shared.reserved.0,"aw",@nobits
	.weak		__nv_reservedSMEM_offset_0_alias
	.size		__nv_reservedSMEM_offset_0_alias, 0, 0
	.other		__nv_reservedSMEM_offset_0_alias,@"STO_CUDA_RESERVED_SHARED STV_DEFAULT"
__nv_reservedSMEM_offset_0_alias:
	.zero		0


//--------------------- .nv.global                --------------------------
	.section	.nv.global,"aw",@nobits
.nv.global:
	.type		_ZN72_INTERNAL_12b4d556_36_flash_fwd_hdim128_e4m3_split_sm90_cu_b81ac279_28214cute1_E,@object
	.size		_ZN72_INTERNAL_12b4d556_36_flash_fwd_hdim128_e4m3_split_sm90_cu_b81ac279_28214cute1_E,(_ZN72_INTERNAL_12b4d556_36_flash_fwd_hdim128_e4m3_split_sm90_cu_b81ac279_28214cuda3std3__45__cpo6cbeginE - _ZN72_INTERNAL_12b4d556_36_flash_fwd_hdim128_e4m3_split_sm90_cu_b81ac279_28214cute1_E)
_ZN72_INTERNAL_12b4d556_36_flash_fwd_hdim128_e4m3_split_sm90_cu_b81ac279_28214cute1_E:
	.zero		1
	.type		_ZN72_INTERNAL_12b4d556_36_flash_fwd_hdim128_e4m3_split_sm90_cu_b81ac279_28214cuda3std3__45__cpo6cbeginE,@object
	.size		_ZN72_INTERNAL_12b4d556_36_flash_fwd_hdim128_e4m3_split_sm90_cu_b81ac279_28214cuda3std3__45__cpo6cbeginE,(_ZN72_INTERNAL_12b4d556_36_flash_fwd_hdim128_e4m3_split_sm90_cu_b81ac279_28214cuda3std3__48in_placeE - _ZN72_INTERNAL_12b4d556_36_flash_fwd_hdim128_e4m3_split_sm90_cu_b81ac279_28214cuda3std3__45__cpo6cbeginE)
_ZN72_INTERNAL_12b4d556_36_flash_fwd_hdim128_e4m3_split_sm90_cu_b81ac279_28214cuda3std3__45__cpo6cbeginE:
	.zero		1
	.type		_ZN72_INTERNAL_12b4d556_36_flash_fwd_hdim128_e4m3_split_sm90_cu_b81ac279_28214cuda3std3__48in_placeE,@object
	.size		_ZN72_INTERNAL_12b4d556_36_flash_fwd_hdim128_e4m3_split_sm90_cu_b81ac279_28214cuda3std3__48in_placeE,(_ZN72_INTERNAL_12b4d556_36_flash_fwd_hdim128_e4m3_split_sm90_cu_b81ac279_28214cuda3std6ranges3__45__cpo9iter_moveE - _ZN72_INTERNAL_12b4d556_36_flash_fwd_hdim128_e4m3_split_sm90_cu_b81ac279_28214cuda3std3__48in_placeE)
_ZN72_INTERNAL_12b4d556_36_flash_fwd_hdim128_e4m3_split_sm90_cu_b81ac279_28214cuda3std3__48in_placeE:
	.zero		1
	.type		_ZN72_INTERNAL_12b4d556_36_flash_fwd_hdim128_e4m3_split_sm90_cu_b81ac279_28214cuda3std6ranges3__45__cpo9iter_moveE,@object
	.size		_ZN72_INTERNAL_12b4d556_36_flash_fwd_hdim128_e4m3_split_sm90_cu_b81ac279_28214cuda3std6ranges3__45__cpo9iter_moveE,(_ZN72_INTERNAL_12b4d556_36_flash_fwd_hdim128_e4m3_split_sm90_cu_b81ac279_28214cuda3std3__45__cpo5beginE - _ZN72_INTERNAL_12b4d556_36_flash_fwd_hdim128_e4m3_split_sm90_cu_b81ac279_28214cuda3std6ranges3__45__cpo9iter_moveE)
_ZN72_INTERNAL_12b4d556_36_flash_fwd_hdim128_e4m3_split_sm90_cu_b81ac279_28214cuda3std6ranges3__45__cpo9iter_moveE:
	.zero		1
	.type		_ZN72_INTERNAL_12b4d556_36_flash_fwd_hdim128_e4m3_split_sm90_cu_b81ac279_28214cuda3std3__45__cpo5beginE,@object
	.size		_ZN72_INTERNAL_12b4d556_36_flash_fwd_hdim128_e4m3_split_sm90_cu_b81ac279_28214cuda3std3__45__cpo5beginE,(_ZN72_INTERNAL_12b4d556_36_flash_fwd_hdim128_e4m3_split_sm90_cu_b81ac279_28214cuda3std3__474_GLOBAL__N__12b4d556_36_flash_fwd_hdim128_e4m3_split_sm90_cu_b81ac279_28216ignoreE - _ZN72_INTERNAL_12b4d556_36_flash_fwd_hdim128_e4m3_split_sm90_cu_b81ac279_28214cuda3std3__45__cpo5beginE)
_ZN72_INTERNAL_12b4d556_36_flash_fwd_hdim128_e4m3_split_sm90_cu_b81ac279_28214cuda3std3__45__cpo5beginE:
	.zero		1
	.type		_ZN72_INTERNAL_12b4d556_36_flash_fwd_hdim128_e4m3_split_sm90_cu_b81ac279_28214cuda3std3__474_GLOBAL__N__12b4d556_36_flash_fwd_hdim128_e4m3_split_sm90_cu_b81ac279_28216ignoreE,@object
	.size		_ZN72_INTERNAL_12b4d556_36_flash_fwd_hdim128_e4m3_split_sm90_cu_b81ac279_28214cuda3std3__474_GLOBAL__N__12b4d556_36_flash_fwd_hdim128_e4m3_split_sm90_cu_b81ac279_28216ignoreE,(_ZN72_INTERNAL_12b4d556_36_flash_fwd_hdim128_e4m3_split_sm90_cu_b81ac279_28214cute7productE - _ZN72_INTERNAL_12b4d556_36_flash_fwd_hdim128_e4m3_split_sm90_cu_b81ac279_28214cuda3std3__474_GLOBAL__N__12b4d556_36_flash_fwd_hdim128_e4m3_split_sm90_cu_b81ac279_28216ignoreE)
_ZN72_INTERNAL_12b4d556_36_flash_fwd_hdim128_e4m3_split_sm90_cu_b81ac279_28214cuda3std3__474_GLOBAL__N__12b4d556_36_flash_fwd_hdim128_e4m3_split_sm90_cu_b81ac279_28216ignoreE:
	.zero		1
	.type		_ZN72_INTERNAL_12b4d556_36_flash_fwd_hdim128_e4m3_split_sm90_cu_b81ac279_28214cute7productE,@object
	.size		_ZN72_INTERNAL_12b4d556_36_flash_fwd_hdim128_e4m3_split_sm90_cu_b81ac279_28214cute7productE,(_ZN72_INTERNAL_12b4d556_36_flash_fwd_hdim128_e4m3_split_sm90_cu_b81ac279_28214cuda3std3__45__cpo3endE - _ZN72_INTERNAL_12b4d556_36_flash_fwd_hdim128_e4m3_split_sm90_cu_b81ac279_28214cute7productE)
_ZN72_INTERNAL_12b4d556_36_flash_fwd_hdim128_e4m3_split_sm90_cu_b81ac279_28214cute7productE:
	.zero		1
	.type		_ZN72_INTERNAL_12b4d556_36_flash_fwd_hdim128_e4m3_split_sm90_cu_b81ac279_28214cuda3std3__45__cpo3endE,@object
	.size		_ZN72_INTERNAL_12b4d556_36_flash_fwd_hdim128_e4m3_split_sm90_cu_b81ac279_28214cuda3std3__45__cpo3endE,(_ZN72_INTERNAL_12b4d556_36_flash_fwd_hdim128_e4m3_split_sm90_cu_b81ac279_28214cuda3std3__419piecewise_constructE - _ZN72_INTERNAL_12b4d556_36_flash_fwd_hdim128_e4m3_split_sm90_cu_b81ac279_28214cuda3std3__45__cpo3endE)
_ZN72_INTERNAL_12b4d556_36_flash_fwd_hdim128_e4m3_split_sm90_cu_b81ac279_28214cuda3std3__45__cpo3endE:
	.zero		1
	.type		_ZN72_INTERNAL_12b4d556_36_flash_fwd_hdim128_e4m3_split_sm90_cu_b81ac279_28214cuda3std3__419piecewise_constructE,@object
	.size		_ZN72_INTERNAL_12b4d556_36_flash_fwd_hdim128_e4m3_split_sm90_cu_b81ac279_28214cuda3std3__419piecewise_constructE,(_ZN72_INTERNAL_12b4d556_36_flash_fwd_hdim128_e4m3_split_sm90_cu_b81ac279_28214cuda3std3__45__cpo4cendE - _ZN72_INTERNAL_12b4d556_36_flash_fwd_hdim128_e4m3_split_sm90_cu_b81ac279_28214cuda3std3__419piecewise_constructE)
_ZN72_INTERNAL_12b4d556_36_flash_fwd_hdim128_e4m3_split_sm90_cu_b81ac279_28214cuda3std3__419piecewise_constructE:
	.zero		1
	.type		_ZN72_INTERNAL_12b4d556_36_flash_fwd_hdim128_e4m3_split_sm90_cu_b81ac279_28214cuda3std3__45__cpo4cendE,@object
	.size		_ZN72_INTERNAL_12b4d556_36_flash_fwd_hdim128_e4m3_split_sm90_cu_b81ac279_28214cuda3std3__45__cpo4cendE,(_ZN72_INTERNAL_12b4d556_36_flash_fwd_hdim128_e4m3_split_sm90_cu_b81ac279_28214cuda3std6ranges3__45__cpo4swapE - _ZN72_INTERNAL_12b4d556_36_flash_fwd_hdim128_e4m3_split_sm90_cu_b81ac279_28214cuda3std3__45__cpo4cendE)
_ZN72_INTERNAL_12b4d556_36_flash_fwd_hdim128_e4m3_split_sm90_cu_b81ac279_28214cuda3std3__45__cpo4cendE:
	.zero		1
	.type		_ZN72_INTERNAL_12b4d556_36_flash_fwd_hdim128_e4m3_split_sm90_cu_b81ac279_28214cuda3std6ranges3__45__cpo4swapE,@object
	.size		_ZN72_INTERNAL_12b4d556_36_flash_fwd_hdim128_e4m3_split_sm90_cu_b81ac279_28214cuda3std6ranges3__45__cpo4swapE,(.L_14 - _ZN72_INTERNAL_12b4d556_36_flash_fwd_hdim128_e4m3_split_sm90_cu_b81ac279_28214cuda3std6ranges3__45__cpo4swapE)
_ZN72_INTERNAL_12b4d556_36_flash_fwd_hdim128_e4m3_split_sm90_cu_b81ac279_28214cuda3std6ranges3__45__cpo4swapE:
	.zero		1
.L_14:


//--------------------- .nv.shared._ZN7cutlass13device_kernelIN5flash11enable_sm90INS1_16FlashAttnFwdSm90INS1_25CollectiveMainloopFwdSm90ILi2EN4cute5tupleIJNS5_1CILi1EEES8_S8_EEENS6_IJNS7_ILi128EEENS7_ILi224EEESA_EEELi128ENS_12float_e4m3_tEfNS_4arch4Sm90ELb0ELb0ELb0ELb1ELb0ELb0ELb0ELb1ELb1ELb1ELb1ELb0EEENS1_21CollectiveEpilogueFwdINS6_IJSA_SA_SB_EEES9_NS_10bfloat16_tESF_Li256ELb1ELb1ELb1ELb1EEENS1_36VarlenDynamicPersistentTileSchedulerILi128ELi224ELi256ELi128ELb1ELb1ELb1ELb0ELb1ELb1EEEEEEEEEvNT_6ParamsE --------------------------
	.section	.nv.shared._ZN7cutlass13device_kernelIN5flash11enable_sm90INS1_16FlashAttnFwdSm90INS1_25CollectiveMainloopFwdSm90ILi2EN4cute5tupleIJNS5_1CILi1EEES8_S8_EEENS6_IJNS7_ILi128EEENS7_ILi224EEESA_EEELi128ENS_12float_e4m3_tEfNS_4arch4Sm90ELb0ELb0ELb0ELb1ELb0ELb0ELb0ELb1ELb1ELb1ELb1ELb0EEENS1_21CollectiveEpilogueFwdINS6_IJSA_SA_SB_EEES9_NS_10bfloat16_tESF_Li256ELb1ELb1ELb1ELb1EEENS1_36VarlenDynamicPersistentTileSchedulerILi128ELi224ELi256ELi128ELb1ELb1ELb1ELb0ELb1ELb1EEEEEEEEEvNT_6ParamsE,"aw",@nobits
	.sectionflags	@""
	.align	16
	.zero		1024


//--------------------- .nv.shared._ZN7cutlass13device_kernelIN5flash11enable_sm90INS1_16FlashAttnFwdSm90INS1_25CollectiveMainloopFwdSm90ILi2EN4cute5tupleIJNS5_1CILi1EEES8_S8_EEENS6_IJNS7_ILi128EEENS7_ILi224EEESA_EEELi128ENS_12float_e4m3_tEfNS_4arch4Sm90ELb0ELb0ELb0ELb1ELb0ELb1ELb0ELb1ELb1ELb1ELb1ELb0EEENS1_21CollectiveEpilogueFwdINS6_IJSA_SA_SB_EEES9_NS_10bfloat16_tESF_Li256ELb1ELb1ELb1ELb1EEENS1_36VarlenDynamicPersistentTileSchedulerILi128ELi224ELi256ELi128ELb1ELb1ELb1ELb0ELb1ELb1EEEEEEEEEvNT_6ParamsE --------------------------
	.section	.nv.shared._ZN7cutlass13device_kernelIN5flash11enable_sm90INS1_16FlashAttnFwdSm90INS1_25CollectiveMainloopFwdSm90ILi2EN4cute5tupleIJNS5_1CILi1EEES8_S8_EEENS6_IJNS7_ILi128EEENS7_ILi224EEESA_EEELi128ENS_12float_e4m3_tEfNS_4arch4Sm90ELb0ELb0ELb0ELb1ELb0ELb1ELb0ELb1ELb1ELb1ELb1ELb0EEENS1_21CollectiveEpilogueFwdINS6_IJSA_SA_SB_EEES9_NS_10bfloat16_tESF_Li256ELb1ELb1ELb1ELb1EEENS1_36VarlenDynamicPersistentTileSchedulerILi128ELi224ELi256ELi128ELb1ELb1ELb1ELb0ELb1ELb1EEEEEEEEEvNT_6ParamsE,"aw",@nobits
	.sectionflags	@""
	.align	16
	.zero		1024


//--------------------- .nv.shared._ZN7cutlass13device_kernelIN5flash11enable_sm90INS1_16FlashAttnFwdSm90INS1_25CollectiveMainloopFwdSm90ILi2EN4cute5tupleIJNS5_1CILi1EEES8_S8_EEENS6_IJNS7_ILi128EEENS7_ILi224EEESA_EEELi128ENS_12float_e4m3_tEfNS_4arch4Sm90ELb0ELb1ELb0ELb0ELb0ELb0ELb0ELb1ELb1ELb1ELb1ELb0EEENS1_21CollectiveEpilogueFwdINS6_IJSA_SA_SB_EEES9_NS_10bfloat16_tESF_Li256ELb0ELb1ELb1ELb1EEENS1_19SingleTileSchedulerILb0ELb1ELb1ELi128EEEEEEEEEvNT_6ParamsE --------------------------
	.section	.nv.shared._ZN7cutlass13device_kernelIN5flash11enable_sm90INS1_16FlashAttnFwdSm90INS1_25CollectiveMainloopFwdSm90ILi2EN4cute5tupleIJNS5_1CILi1EEES8_S8_EEENS6_IJNS7_ILi128EEENS7_ILi224EEESA_EEELi128ENS_12float_e4m3_tEfNS_4arch4Sm90ELb0ELb1ELb0ELb0ELb0ELb0ELb0ELb1ELb1ELb1ELb1ELb0EEENS1_21CollectiveEpilogueFwdINS6_IJSA_SA_SB_EEES9_NS_10bfloat16_tESF_Li256ELb0ELb1ELb1ELb1EEENS1_19SingleTileSchedulerILb0ELb1ELb1ELi128EEEEEEEEEvNT_6ParamsE,"aw",@nobits
	.sectionflags	@""
	.align	16
	.zero		1024


//--------------------- .nv.shared._ZN7cutlass13device_kernelIN5flash11enable_sm90INS1_16FlashAttnFwdSm90INS1_25CollectiveMainloopFwdSm90ILi2EN4cute5tupleIJNS5_1CILi1EEES8_S8_EEENS6_IJNS7_ILi128EEENS7_ILi224EEESA_EEELi128ENS_12float_e4m3_tEfNS_4arch4Sm90ELb0ELb1ELb0ELb1ELb0ELb0ELb0ELb1ELb1ELb1ELb1ELb0EEENS1_21CollectiveEpilogueFwdINS6_IJSA_SA_SB_EEES9_NS_10bfloat16_tESF_Li256ELb1ELb1ELb1ELb1EEENS1_36VarlenDynamicPersistentTileSchedulerILi128ELi224ELi256ELi128ELb1ELb1ELb1ELb1ELb0ELb1EEEEEEEEEvNT_6ParamsE --------------------------
	.section	.nv.shared._ZN7cutlass13device_kernelIN5flash11enable_sm90INS1_16FlashAttnFwdSm90INS1_25CollectiveMainloopFwdSm90ILi2EN4cute5tupleIJNS5_1CILi1EEES8_S8_EEENS6_IJNS7_ILi128EEENS7_ILi224EEESA_EEELi128ENS_12float_e4m3_tEfNS_4arch4Sm90ELb0ELb1ELb0ELb1ELb0ELb0ELb0ELb1ELb1ELb1ELb1ELb0EEENS1_21CollectiveEpilogueFwdINS6_IJSA_SA_SB_EEES9_NS_10bfloat16_tESF_Li256ELb1ELb1ELb1ELb1EEENS1_36VarlenDynamicPersistentTileSchedulerILi128ELi224ELi256ELi128ELb1ELb1ELb1ELb1ELb0ELb1EEEEEEEEEvNT_6ParamsE,"aw",@nobits
	.sectionflags	@""
	.align	16
	.zero		1024


//--------------------- .nv.shared._ZN7cutlass13device_kernelIN5flash11enable_sm90INS1_16FlashAttnFwdSm90INS1_25CollectiveMainloopFwdSm90ILi2EN4cute5tupleIJNS5_1CILi1EEES8_S8_EEENS6_IJNS7_ILi128EEENS7_ILi224EEESA_EEELi128ENS_12float_e4m3_tEfNS_4arch4Sm90ELb0ELb1ELb0ELb1ELb0ELb1ELb0ELb1ELb1ELb1ELb1ELb0EEENS1_21CollectiveEpilogueFwdINS6_IJSA_SA_SB_EEES9_NS_10bfloat16_tESF_Li256ELb1ELb1ELb1ELb1EEENS1_36VarlenDynamicPersistentTileSchedulerILi128ELi224ELi256ELi128ELb1ELb1ELb1ELb1ELb0ELb1EEEEEEEEEvNT_6ParamsE --------------------------
	.section	.nv.shared._ZN7cutlass13device_kernelIN5flash11enable_sm90INS1_16FlashAttnFwdSm90INS1_25CollectiveMainloopFwdSm90ILi2EN4cute5tupleIJNS5_1CILi1EEES8_S8_EEENS6_IJNS7_ILi128EEENS7_ILi224EEESA_EEELi128ENS_12float_e4m3_tEfNS_4arch4Sm90ELb0ELb1ELb0ELb1ELb0ELb1ELb0ELb1ELb1ELb1ELb1ELb0EEENS1_21CollectiveEpilogueFwdINS6_IJSA_SA_SB_EEES9_NS_10bfloat16_tESF_Li256ELb1ELb1ELb1ELb1EEENS1_36VarlenDynamicPersistentTileSchedulerILi128ELi224ELi256ELi128ELb1ELb1ELb1ELb1ELb0ELb1EEEEEEEEEvNT_6ParamsE,"aw",@nobits
	.sectionflags	@""
	.align	16
	.zero		1024


//--------------------- .nv.shared._ZN7cutlass13device_kernelIN5flash11enable_sm90INS1_16FlashAttnFwdSm90INS1_25CollectiveMainloopFwdSm90ILi2EN4cute5tupleIJNS5_1CILi1EEES8_S8_EEENS6_IJNS7_ILi128EEENS7_ILi224EEESA_EEELi128ENS_12float_e4m3_tEfNS_4arch4Sm90ELb1ELb0ELb0ELb0ELb0ELb0ELb0ELb1ELb1ELb1ELb1ELb0EEENS1_21CollectiveEpilogueFwdINS6_IJSA_SA_SB_EEES9_NS_10bfloat16_tESF_Li256ELb0ELb1ELb1ELb1EEENS1_19SingleTileSchedulerILb0ELb1ELb1ELi128EEEEEEEEEvNT_6ParamsE --------------------------
	.section	.nv.shared._ZN7cutlass13device_kernelIN5flash11enable_sm90INS1_16FlashAttnFwdSm90INS1_25CollectiveMainloopFwdSm90ILi2EN4cute5tupleIJNS5_1CILi1EEES8_S8_EEENS6_IJNS7_ILi128EEENS7_ILi224EEESA_EEELi128ENS_12float_e4m3_tEfNS_4arch4Sm90ELb1ELb0ELb0ELb0ELb0ELb0ELb0ELb1ELb1ELb1ELb1ELb0EEENS1_21CollectiveEpilogueFwdINS6_IJSA_SA_SB_EEES9_NS_10bfloat16_tESF_Li256ELb0ELb1ELb1ELb1EEENS1_19SingleTileSchedulerILb0ELb1ELb1ELi128EEEEEEEEEvNT_6ParamsE,"aw",@nobits
	.sectionflags	@""
	.align	16
	.zero		1024


//--------------------- .nv.shared._ZN7cutlass13device_kernelIN5flash11enable_sm90INS1_16FlashAttnFwdSm90INS1_25CollectiveMainloopFwdSm90ILi2EN4cute5tupleIJNS5_1CILi1EEES8_S8_EEENS6_IJNS7_ILi128EEENS7_ILi224EEESA_EEELi128ENS_12float_e4m3_tEfNS_4arch4Sm90ELb1ELb0ELb0ELb1ELb0ELb0ELb0ELb1ELb1ELb1ELb1ELb0EEENS1_21CollectiveEpilogueFwdINS6_IJSA_SA_SB_EEES9_NS_10bfloat16_tESF_Li256ELb1ELb1ELb1ELb1EEENS1_36VarlenDynamicPersistentTileSchedulerILi128ELi224ELi256ELi128ELb1ELb1ELb1ELb1ELb1ELb1EEEEEEEEEvNT_6ParamsE --------------------------
	.section	.nv.shared._ZN7cutlass13device_kernelIN5flash11enable_sm90INS1_16FlashAttnFwdSm90INS1_25CollectiveMainloopFwdSm90ILi2EN4cute5tupleIJNS5_1CILi1EEES8_S8_EEENS6_IJNS7_ILi128EEENS7_ILi224EEESA_EEELi128ENS_12float_e4m3_tEfNS_4arch4Sm90ELb1ELb0ELb0ELb1ELb0ELb0ELb0ELb1ELb1ELb1ELb1ELb0EEENS1_21CollectiveEpilogueFwdINS6_IJSA_SA_SB_EEES9_NS_10bfloat16_tESF_Li256ELb1ELb1ELb1ELb1EEENS1_36VarlenDynamicPersistentTileSchedulerILi128ELi224ELi256ELi128ELb1ELb1ELb1ELb1ELb1ELb1EEEEEEEEEvNT_6ParamsE,"aw",@nobits
	.sectionflags	@""
	.align	16
	.zero		1024


//--------------------- .nv.shared._ZN7cutlass13device_kernelIN5flash11enable_sm90INS1_16FlashAttnFwdSm90INS1_25CollectiveMainloopFwdSm90ILi2EN4cute5tupleIJNS5_1CILi1EEES8_S8_EEENS6_IJNS7_ILi128EEENS7_ILi224EEESA_EEELi128ENS_12float_e4m3_tEfNS_4arch4Sm90ELb1ELb0ELb0ELb1ELb0ELb1ELb0ELb1ELb1ELb1ELb1ELb0EEENS1_21CollectiveEpilogueFwdINS6_IJSA_SA_SB_EEES9_NS_10bfloat16_tESF_Li256ELb1ELb1ELb1ELb1EEENS1_36VarlenDynamicPersistentTileSchedulerILi128ELi224ELi256ELi128ELb1ELb1ELb1ELb1ELb1ELb1EEEEEEEEEvNT_6ParamsE --------------------------
	.section	.nv.shared._ZN7cutlass13device_kernelIN5flash11enable_sm90INS1_16FlashAttnFwdSm90INS1_25CollectiveMainloopFwdSm90ILi2EN4cute5tupleIJNS5_1CILi1EEES8_S8_EEENS6_IJNS7_ILi128EEENS7_ILi224EEESA_EEELi128ENS_12float_e4m3_tEfNS_4arch4Sm90ELb1ELb0ELb0ELb1ELb0ELb1ELb0ELb1ELb1ELb1ELb1ELb0EEENS1_21CollectiveEpilogueFwdINS6_IJSA_SA_SB_EEES9_NS_10bfloat16_tESF_Li256ELb1ELb1ELb1ELb1EEENS1_36VarlenDynamicPersistentTileSchedulerILi128ELi224ELi256ELi128ELb1ELb1ELb1ELb1ELb1ELb1EEEEEEEEEvNT_6ParamsE,"aw",@nobits
	.sectionflags	@""
	.align	16
	.zero		1024


//--------------------- .nv.constant0._ZN7cutlass13device_kernelIN5flash11enable_sm90INS1_16FlashAttnFwdSm90INS1_25CollectiveMainloopFwdSm90ILi2EN4cute5tupleIJNS5_1CILi1EEES8_S8_EEENS6_IJNS7_ILi128EEENS7_ILi224EEESA_EEELi128ENS_12float_e4m3_tEfNS_4arch4Sm90ELb0ELb0ELb0ELb0ELb0ELb0ELb0ELb1ELb1ELb1ELb1ELb0EEENS1_21CollectiveEpilogueFwdINS6_IJSA_SA_SB_EEES9_NS_10bfloat16_tESF_Li256ELb0ELb1ELb1ELb1EEENS1_19SingleTileSchedulerILb0ELb1ELb1ELi128EEEEEEEEEvNT_6ParamsE --------------------------
	.section	.nv.constant0._ZN7cutlass13device_kernelIN5flash11enable_sm90INS1_16FlashAttnFwdSm90INS1_25CollectiveMainloopFwdSm90ILi2EN4cute5tupleIJNS5_1CILi1EEES8_S8_EEENS6_IJNS7_ILi128EEENS7_ILi224EEESA_EEELi128ENS_12float_e4m3_tEfNS_4arch4Sm90ELb0ELb0ELb0ELb0ELb0ELb0ELb0ELb1ELb1ELb1ELb1ELb0EEENS1_21CollectiveEpilogueFwdINS6_IJSA_SA_SB_EEES9_NS_10bfloat16_tESF_Li256ELb0ELb1ELb1ELb1EEENS1_19SingleTileSchedulerILb0ELb1ELb1ELi128EEEEEEEEEvNT_6ParamsE,"a",@progbits
	.sectionflags	@""
	.align	4
.nv.constant0._ZN7cutlass13device_kernelIN5flash11enable_sm90INS1_16FlashAttnFwdSm90INS1_25CollectiveMainloopFwdSm90ILi2EN4cute5tupleIJNS5_1CILi1EEES8_S8_EEENS6_IJNS7_ILi128EEENS7_ILi224EEESA_EEELi128ENS_12float_e4m3_tEfNS_4arch4Sm90ELb0ELb0ELb0ELb0ELb0ELb0ELb0ELb1ELb1ELb1ELb1ELb0EEENS1_21CollectiveEpilogueFwdINS6_IJSA_SA_SB_EEES9_NS_10bfloat16_tESF_Li256ELb0ELb1ELb1ELb1EEENS1_19SingleTileSchedulerILb0ELb1ELb1ELi128EEEEEEEEEvNT_6ParamsE:
	.zero		3200


//--------------------- .nv.constant0._ZN7cutlass13device_kernelIN5flash11enable_sm90INS1_16FlashAttnFwdSm90INS1_25CollectiveMainloopFwdSm90ILi2EN4cute5tupleIJNS5_1CILi1EEES8_S8_EEENS6_IJNS7_ILi128EEENS7_ILi224EEESA_EEELi128ENS_12float_e4m3_tEfNS_4arch4Sm90ELb0ELb0ELb0ELb1ELb0ELb0ELb0ELb1ELb1ELb1ELb1ELb0EEENS1_21CollectiveEpilogueFwdINS6_IJSA_SA_SB_EEES9_NS_10bfloat16_tESF_Li256ELb1ELb1ELb1ELb1EEENS1_36VarlenDynamicPersistentTileSchedulerILi128ELi224ELi256ELi128ELb1ELb1ELb1ELb0ELb1ELb1EEEEEEEEEvNT_6ParamsE --------------------------
	.section	.nv.constant0._ZN7cutlass13device_kernelIN5flash11enable_sm90INS1_16FlashAttnFwdSm90INS1_25CollectiveMainloopFwdSm90ILi2EN4cute5tupleIJNS5_1CILi1EEES8_S8_EEENS6_IJNS7_ILi128EEENS7_ILi224EEESA_EEELi128ENS_12float_e4m3_tEfNS_4arch4Sm90ELb0ELb0ELb0ELb1ELb0ELb0ELb0ELb1ELb1ELb1ELb1ELb0EEENS1_21CollectiveEpilogueFwdINS6_IJSA_SA_SB_EEES9_NS_10bfloat16_tESF_Li256ELb1ELb1ELb1ELb1EEENS1_36VarlenDynamicPersistentTileSchedulerILi128ELi224ELi256ELi128ELb1ELb1ELb1ELb0ELb1ELb1EEEEEEEEEvNT_6ParamsE,"a",@progbits
	.sectionflags	@""
	.align	4
.nv.constant0._ZN7cutlass13device_kernelIN5flash11enable_sm90INS1_16FlashAttnFwdSm90INS1_25CollectiveMainloopFwdSm90ILi2EN4cute5tupleIJNS5_1CILi1EEES8_S8_EEENS6_IJNS7_ILi128EEENS7_ILi224EEESA_EEELi128ENS_12float_e4m3_tEfNS_4arch4Sm90ELb0ELb0ELb0ELb1ELb0ELb0ELb0ELb1ELb1ELb1ELb1ELb0EEENS1_21CollectiveEpilogueFwdINS6_IJSA_SA_SB_EEES9_NS_10bfloat16_tESF_Li256ELb1ELb1ELb1ELb1EEENS1_36VarlenDynamicPersistentTileSchedulerILi128ELi224ELi256ELi128ELb1ELb1ELb1ELb0ELb1ELb1EEEEEEEEEvNT_6ParamsE:
	.zero		3328


//--------------------- .nv.constant0._ZN7cutlass13device_kernelIN5flash11enable_sm90INS1_16FlashAttnFwdSm90INS1_25CollectiveMainloopFwdSm90ILi2EN4cute5tupleIJNS5_1CILi1EEES8_S8_EEENS6_IJNS7_ILi128EEENS7_ILi224EEESA_EEELi128ENS_12float_e4m3_tEfNS_4arch4Sm90ELb0ELb0ELb0ELb1ELb0ELb1ELb0ELb1ELb1ELb1ELb1ELb0EEENS1_21CollectiveEpilogueFwdINS6_IJSA_SA_SB_EEES9_NS_10bfloat16_tESF_Li256ELb1ELb1ELb1ELb1EEENS1_36VarlenDynamicPersistentTileSchedulerILi128ELi224ELi256ELi128ELb1ELb1ELb1ELb0ELb1ELb1EEEEEEEEEvNT_6ParamsE --------------------------
	.section	.nv.constant0._ZN7cutlass13device_kernelIN5flash11enable_sm90INS1_16FlashAttnFwdSm90INS1_25CollectiveMainloopFwdSm90ILi2EN4cute5tupleIJNS5_1CILi1EEES8_S8_EEENS6_IJNS7_ILi128EEENS7_ILi224EEESA_EEELi128ENS_12float_e4m3_tEfNS_4arch4Sm90ELb0ELb0ELb0ELb1ELb0ELb1ELb0ELb1ELb1ELb1ELb1ELb0EEENS1_21CollectiveEpilogueFwdINS6_IJSA_SA_SB_EEES9_NS_10bfloat16_tESF_Li256ELb1ELb1ELb1ELb1EEENS1_36VarlenDynamicPersistentTileSchedulerILi128ELi224ELi256ELi128ELb1ELb1ELb1ELb0ELb1ELb1EEEEEEEEEvNT_6ParamsE,"a",@progbits
	.sectionflags	@""
	.align	4
.nv.constant0._ZN7cutlass13device_kernelIN5flash11enable_sm90INS1_16FlashAttnFwdSm90INS1_25CollectiveMainloopFwdSm90ILi2EN4cute5tupleIJNS5_1CILi1EEES8_S8_EEENS6_IJNS7_ILi128EEENS7_ILi224EEESA_EEELi128ENS_12float_e4m3_tEfNS_4arch4Sm90ELb0ELb0ELb0ELb1ELb0ELb1ELb0ELb1ELb1ELb1ELb1ELb0EEENS1_21CollectiveEpilogueFwdINS6_IJSA_SA_SB_EEES9_NS_10bfloat16_tESF_Li256ELb1ELb1ELb1ELb1EEENS1_36VarlenDynamicPersistentTileSchedulerILi128ELi224ELi256ELi128ELb1ELb1ELb1ELb0ELb1ELb1EEEEEEEEEvNT_6ParamsE:
	.zero		3328


//--------------------- .nv.constant0._ZN7cutlass13device_kernelIN5flash11enable_sm90INS1_16FlashAttnFwdSm90INS1_25CollectiveMainloopFwdSm90ILi2EN4cute5tupleIJNS5_1CILi1EEES8_S8_EEENS6_IJNS7_ILi128EEENS7_ILi224EEESA_EEELi128ENS_12float_e4m3_tEfNS_4arch4Sm90ELb0ELb1ELb0ELb0ELb0ELb0ELb0ELb1ELb1ELb1ELb1ELb0EEENS1_21CollectiveEpilogueFwdINS6_IJSA_SA_SB_EEES9_NS_10bfloat16_tESF_Li256ELb0ELb1ELb1ELb1EEENS1_19SingleTileSchedulerILb0ELb1ELb1ELi128EEEEEEEEEvNT_6ParamsE --------------------------
	.section	.nv.constant0._ZN7cutlass13device_kernelIN5flash11enable_sm90INS1_16FlashAttnFwdSm90INS1_25CollectiveMainloopFwdSm90ILi2EN4cute5tupleIJNS5_1CILi1EEES8_S8_EEENS6_IJNS7_ILi128EEENS7_ILi224EEESA_EEELi128ENS_12float_e4m3_tEfNS_4arch4Sm90ELb0ELb1ELb0ELb0ELb0ELb0ELb0ELb1ELb1ELb1ELb1ELb0EEENS1_21CollectiveEpilogueFwdINS6_IJSA_SA_SB_EEES9_NS_10bfloat16_tESF_Li256ELb0ELb1ELb1ELb1EEENS1_19SingleTileSchedulerILb0ELb1ELb1ELi128EEEEEEEEEvNT_6ParamsE,"a",@progbits
	.sectionflags	@""
	.align	4
.nv.constant0._ZN7cutlass13device_kernelIN5flash11enable_sm90INS1_16FlashAttnFwdSm90INS1_25CollectiveMainloopFwdSm90ILi2EN4cute5tupleIJNS5_1CILi1EEES8_S8_EEENS6_IJNS7_ILi128EEENS7_ILi224EEESA_EEELi128ENS_12float_e4m3_tEfNS_4arch4Sm90ELb0ELb1ELb0ELb0ELb0ELb0ELb0ELb1ELb1ELb1ELb1ELb0EEENS1_21CollectiveEpilogueFwdINS6_IJSA_SA_SB_EEES9_NS_10bfloat16_tESF_Li256ELb0ELb1ELb1ELb1EEENS1_19SingleTileSchedulerILb0ELb1ELb1ELi128EEEEEEEEEvNT_6ParamsE:
	.zero		3200


//--------------------- .nv.constant0._ZN7cutlass13device_kernelIN5flash11enable_sm90INS1_16FlashAttnFwdSm90INS1_25CollectiveMainloopFwdSm90ILi2EN4cute5tupleIJNS5_1CILi1EEES8_S8_EEENS6_IJNS7_ILi128EEENS7_ILi224EEESA_EEELi128ENS_12float_e4m3_tEfNS_4arch4Sm90ELb0ELb1ELb0ELb1ELb0ELb0ELb0ELb1ELb1ELb1ELb1ELb0EEENS1_21CollectiveEpilogueFwdINS6_IJSA_SA_SB_EEES9_NS_10bfloat16_tESF_Li256ELb1ELb1ELb1ELb1EEENS1_36VarlenDynamicPersistentTileSchedulerILi128ELi224ELi256ELi128ELb1ELb1ELb1ELb1ELb0ELb1EEEEEEEEEvNT_6ParamsE --------------------------
	.section	.nv.constant0._ZN7cutlass13device_kernelIN5flash11enable_sm90INS1_16FlashAttnFwdSm90INS1_25CollectiveMainloopFwdSm90ILi2EN4cute5tupleIJNS5_1CILi1EEES8_S8_EEENS6_IJNS7_ILi128EEENS7_ILi224EEESA_EEELi128ENS_12float_e4m3_tEfNS_4arch4Sm90ELb0ELb1ELb0ELb1ELb0ELb0ELb0ELb1ELb1ELb1ELb1ELb0EEENS1_21CollectiveEpilogueFwdINS6_IJSA_SA_SB_EEES9_NS_10bfloat16_tESF_Li256ELb1ELb1ELb1ELb1EEENS1_36VarlenDynamicPersistentTileSchedulerILi128ELi224ELi256ELi128ELb1ELb1ELb1ELb1ELb0ELb1EEEEEEEEEvNT_6ParamsE,"a",@progbits
	.sectionflags	@""
	.align	4
.nv.constant0._ZN7cutlass13device_kernelIN5flash11enable_sm90INS1_16FlashAttnFwdSm90INS1_25CollectiveMainloopFwdSm90ILi2EN4cute5tupleIJNS5_1CILi1EEES8_S8_EEENS6_IJNS7_ILi128EEENS7_ILi224EEESA_EEELi128ENS_12float_e4m3_tEfNS_4arch4Sm90ELb0ELb1ELb0ELb1ELb0ELb0ELb0ELb1ELb1ELb1ELb1ELb0EEENS1_21CollectiveEpilogueFwdINS6_IJSA_SA_SB_EEES9_NS_10bfloat16_tESF_Li256ELb1ELb1ELb1ELb1EEENS1_36VarlenDynamicPersistentTileSchedulerILi128ELi224ELi256ELi128ELb1ELb1ELb1ELb1ELb0ELb1EEEEEEEEEvNT_6ParamsE:
	.zero		3328


//--------------------- .nv.constant0._ZN7cutlass13device_kernelIN5flash11enable_sm90INS1_16FlashAttnFwdSm90INS1_25CollectiveMainloopFwdSm90ILi2EN4cute5tupleIJNS5_1CILi1EEES8_S8_EEENS6_IJNS7_ILi128EEENS7_ILi224EEESA_EEELi128ENS_12float_e4m3_tEfNS_4arch4Sm90ELb0ELb1ELb0ELb1ELb0ELb1ELb0ELb1ELb1ELb1ELb1ELb0EEENS1_21CollectiveEpilogueFwdINS6_IJSA_SA_SB_EEES9_NS_10bfloat16_tESF_Li256ELb1ELb1ELb1ELb1EEENS1_36VarlenDynamicPersistentTileSchedulerILi128ELi224ELi256ELi128ELb1ELb1ELb1ELb1ELb0ELb1EEEEEEEEEvNT_6ParamsE --------------------------
	.section	.nv.constant0._ZN7cutlass13device_kernelIN5flash11enable_sm90INS1_16FlashAttnFwdSm90INS1_25CollectiveMainloopFwdSm90ILi2EN4cute5tupleIJNS5_1CILi1EEES8_S8_EEENS6_IJNS7_ILi128EEENS7_ILi224EEESA_EEELi128ENS_12float_e4m3_tEfNS_4arch4Sm90ELb0ELb1ELb0ELb1ELb0ELb1ELb0ELb1ELb1ELb1ELb1ELb0EEENS1_21CollectiveEpilogueFwdINS6_IJSA_SA_SB_EEES9_NS_10bfloat16_tESF_Li256ELb1ELb1ELb1ELb1EEENS1_36VarlenDynamicPersistentTileSchedulerILi128ELi224ELi256ELi128ELb1ELb1ELb1ELb1ELb0ELb1EEEEEEEEEvNT_6ParamsE,"a",@progbits
	.sectionflags	@""
	.align	4
.nv.constant0._ZN7cutlass13device_kernelIN5flash11enable_sm90INS1_16FlashAttnFwdSm90INS1_25CollectiveMainloopFwdSm90ILi2EN4cute5tupleIJNS5_1CILi1EEES8_S8_EEENS6_IJNS7_ILi128EEENS7_ILi224EEESA_EEELi128ENS_12float_e4m3_tEfNS_4arch4Sm90ELb0ELb1ELb0ELb1ELb0ELb1ELb0ELb1ELb1ELb1ELb1ELb0EEENS1_21CollectiveEpilogueFwdINS6_IJSA_SA_SB_EEES9_NS_10bfloat16_tESF_Li256ELb1ELb1ELb1ELb1EEENS1_36VarlenDynamicPersistentTileSchedulerILi128ELi224ELi256ELi128ELb1ELb1ELb1ELb1ELb0ELb1EEEEEEEEEvNT_6ParamsE:
	.zero		3328


//--------------------- .nv.constant0._ZN7cutlass13device_kernelIN5flash11enable_sm90INS1_16FlashAttnFwdSm90INS1_25CollectiveMainloopFwdSm90ILi2EN4cute5tupleIJNS5_1CILi1EEES8_S8_EEENS6_IJNS7_ILi128EEENS7_ILi224EEESA_EEELi128ENS_12float_e4m3_tEfNS_4arch4Sm90ELb1ELb0ELb0ELb0ELb0ELb0ELb0ELb1ELb1ELb1ELb1ELb0EEENS1_21CollectiveEpilogueFwdINS6_IJSA_SA_SB_EEES9_NS_10bfloat16_tESF_Li256ELb0ELb1ELb1ELb1EEENS1_19SingleTileSchedulerILb0ELb1ELb1ELi128EEEEEEEEEvNT_6ParamsE --------------------------
	.section	.nv.constant0._ZN7cutlass13device_kernelIN5flash11enable_sm90INS1_16FlashAttnFwdSm90INS1_25CollectiveMainloopFwdSm90ILi2EN4cute5tupleIJNS5_1CILi1EEES8_S8_EEENS6_IJNS7_ILi128EEENS7_ILi224EEESA_EEELi128ENS_12float_e4m3_tEfNS_4arch4Sm90ELb1ELb0ELb0ELb0ELb0ELb0ELb0ELb1ELb1ELb1ELb1ELb0EEENS1_21CollectiveEpilogueFwdINS6_IJSA_SA_SB_EEES9_NS_10bfloat16_tESF_Li256ELb0ELb1ELb1ELb1EEENS1_19SingleTileSchedulerILb0ELb1ELb1ELi128EEEEEEEEEvNT_6ParamsE,"a",@progbits
	.sectionflags	@""
	.align	4
.nv.constant0._ZN7cutlass13device_kernelIN5flash11enable_sm90INS1_16FlashAttnFwdSm90INS1_25CollectiveMainloopFwdSm90ILi2EN4cute5tupleIJNS5_1CILi1EEES8_S8_EEENS6_IJNS7_ILi128EEENS7_ILi224EEESA_EEELi128ENS_12float_e4m3_tEfNS_4arch4Sm90ELb1ELb0ELb0ELb0ELb0ELb0ELb0ELb1ELb1ELb1ELb1ELb0EEENS1_21CollectiveEpilogueFwdINS6_IJSA_SA_SB_EEES9_NS_10bfloat16_tESF_Li256ELb0ELb1ELb1ELb1EEENS1_19SingleTileSchedulerILb0ELb1ELb1ELi128EEEEEEEEEvNT_6ParamsE:
	.zero		3200


//--------------------- .nv.constant0._ZN7cutlass13device_kernelIN5flash11enable_sm90INS1_16FlashAttnFwdSm90INS1_25CollectiveMainloopFwdSm90ILi2EN4cute5tupleIJNS5_1CILi1EEES8_S8_EEENS6_IJNS7_ILi128EEENS7_ILi224EEESA_EEELi128ENS_12float_e4m3_tEfNS_4arch4Sm90ELb1ELb0ELb0ELb1ELb0ELb0ELb0ELb1ELb1ELb1ELb1ELb0EEENS1_21CollectiveEpilogueFwdINS6_IJSA_SA_SB_EEES9_NS_10bfloat16_tESF_Li256ELb1ELb1ELb1ELb1EEENS1_36VarlenDynamicPersistentTileSchedulerILi128ELi224ELi256ELi128ELb1ELb1ELb1ELb1ELb1ELb1EEEEEEEEEvNT_6ParamsE --------------------------
	.section	.nv.constant0._ZN7cutlass13device_kernelIN5flash11enable_sm90INS1_16FlashAttnFwdSm90INS1_25CollectiveMainloopFwdSm90ILi2EN4cute5tupleIJNS5_1CILi1EEES8_S8_EEENS6_IJNS7_ILi128EEENS7_ILi224EEESA_EEELi128ENS_12float_e4m3_tEfNS_4arch4Sm90ELb1ELb0ELb0ELb1ELb0ELb0ELb0ELb1ELb1ELb1ELb1ELb0EEENS1_21CollectiveEpilogueFwdINS6_IJSA_SA_SB_EEES9_NS_10bfloat16_tESF_Li256ELb1ELb1ELb1ELb1EEENS1_36VarlenDynamicPersistentTileSchedulerILi128ELi224ELi256ELi128ELb1ELb1ELb1ELb1ELb1ELb1EEEEEEEEEvNT_6ParamsE,"a",@progbits
	.sectionflags	@""
	.align	4
.nv.constant0._ZN7cutlass13device_kernelIN5flash11enable_sm90INS1_16FlashAttnFwdSm90INS1_25CollectiveMainloopFwdSm90ILi2EN4cute5tupleIJNS5_1CILi1EEES8_S8_EEENS6_IJNS7_ILi128EEENS7_ILi224EEESA_EEELi128ENS_12float_e4m3_tEfNS_4arch4Sm90ELb1ELb0ELb0ELb1ELb0ELb0ELb0ELb1ELb1ELb1ELb1ELb0EEENS1_21CollectiveEpilogueFwdINS6_IJSA_SA_SB_EEES9_NS_10bfloat16_tESF_Li256ELb1ELb1ELb1ELb1EEENS1_36VarlenDynamicPersistentTileSchedulerILi128ELi224ELi256ELi128ELb1ELb1ELb1ELb1ELb1ELb1EEEEEEEEEvNT_6ParamsE:
	.zero		3328


//--------------------- .nv.constant0._ZN7cutlass13device_kernelIN5flash11enable_sm90INS1_16FlashAttnFwdSm90INS1_25CollectiveMainloopFwdSm90ILi2EN4cute5tupleIJNS5_1CILi1EEES8_S8_EEENS6_IJNS7_ILi128EEENS7_ILi224EEESA_EEELi128ENS_12float_e4m3_tEfNS_4arch4Sm90ELb1ELb0ELb0ELb1ELb0ELb1ELb0ELb1ELb1ELb1ELb1ELb0EEENS1_21CollectiveEpilogueFwdINS6_IJSA_SA_SB_EEES9_NS_10bfloat16_tESF_Li256ELb1ELb1ELb1ELb1EEENS1_36VarlenDynamicPersistentTileSchedulerILi128ELi224ELi256ELi128ELb1ELb1ELb1ELb1ELb1ELb1EEEEEEEEEvNT_6ParamsE --------------------------
	.section	.nv.constant0._ZN7cutlass13device_kernelIN5flash11enable_sm90INS1_16FlashAttnFwdSm90INS1_25CollectiveMainloopFwdSm90ILi2EN4cute5tupleIJNS5_1CILi1EEES8_S8_EEENS6_IJNS7_ILi128EEENS7_ILi224EEESA_EEELi128ENS_12float_e4m3_tEfNS_4arch4Sm90ELb1ELb0ELb0ELb1ELb0ELb1ELb0ELb1ELb1ELb1ELb1ELb0EEENS1_21CollectiveEpilogueFwdINS6_IJSA_SA_SB_EEES9_NS_10bfloat16_tESF_Li256ELb1ELb1ELb1ELb1EEENS1_36VarlenDynamicPersistentTileSchedulerILi128ELi224ELi256ELi128ELb1ELb1ELb1ELb1ELb1ELb1EEEEEEEEEvNT_6ParamsE,"a",@progbits
	.sectionflags	@""
	.align	4
.nv.constant0._ZN7cutlass13device_kernelIN5flash11enable_sm90INS1_16FlashAttnFwdSm90INS1_25CollectiveMainloopFwdSm90ILi2EN4cute5tupleIJNS5_1CILi1EEES8_S8_EEENS6_IJNS7_ILi128EEENS7_ILi224EEESA_EEELi128ENS_12float_e4m3_tEfNS_4arch4Sm90ELb1ELb0ELb0ELb1ELb0ELb1ELb0ELb1ELb1ELb1ELb1ELb0EEENS1_21CollectiveEpilogueFwdINS6_IJSA_SA_SB_EEES9_NS_10bfloat16_tESF_Li256ELb1ELb1ELb1ELb1EEENS1_36VarlenDynamicPersistentTileSchedulerILi128ELi224ELi256ELi128ELb1ELb1ELb1ELb1ELb1ELb1EEEEEEEEEvNT_6ParamsE:
	.zero		3328


//--------------------- SYMBOLS --------------------------

	.type		.nv.reservedSmem.offset0,@object
	.size		.nv.reservedSmem.offset0,0x4
	.type		__assertfail,@function
